	.target	sm_100a

	.elftype	@"ET_EXEC"


//--------------------- .note.nv.tkinfo           --------------------------
	.section	.note.nv.tkinfo,"",@"SHT_NOTE"
	.sectionflags	@"SHF_NOTE_NV_TKINFO"
	.tkinfo
        /*0018*/ 	.word	0x00000002
        /*0030*/ 	.string	""
        /*0030*/ 	.string	"ptxas"
        /*0030*/ 	.string	"Cuda compilation tools, release 13.0, V13.0.88"
        /*0030*/ 	.string	"Build cuda_13.0.r13.0/compiler.36424714_0"
        /*0030*/ 	.string	"-arch sm_100a -m 64 "



//--------------------- .note.nv.cuinfo           --------------------------
	.section	.note.nv.cuinfo,"",@"SHT_NOTE"
	.sectionflags	@"SHF_NOTE_NV_CUINFO"
        /*0018*/ 	.short	0x0002
        /*001a*/ 	.short	0x0064
        /*001c*/ 	.short	0x0082
	.zero		2


//--------------------- .nv.info                  --------------------------
	.section	.nv.info,"",@"SHT_CUDA_INFO"
	.align	4


	//----- nvinfo : EIATTR_REGCOUNT
	.align		4
        /*0000*/ 	.byte	0x04, 0x2f
        /*0002*/ 	.short	(.L_29 - .L_28)
	.align		4
.L_28:
        /*0004*/ 	.word	index@(_ZN2at6native51_GLOBAL__N__2c613397_18_DepthwiseConv2d_cu_9959487031conv_depthwise2d_forward_kernelILi5EdiEEvNS_27GenericPackedTensorAccessorIKT0_Lm4ENS_16DefaultPtrTraitsEiEENS3_IS4_Lm4ES6_iEES7_NS3_IS5_Lm1ES6_iEEbT1_iiiiiiiiiiiiii)
        /*0008*/ 	.word	0x00000020


	//----- nvinfo : EIATTR_FRAME_SIZE
	.align		4
.L_29:
        /*000c*/ 	.byte	0x04, 0x11
        /*000e*/ 	.short	(.L_31 - .L_30)
	.align		4
.L_30:
        /*0010*/ 	.word	index@(_ZN2at6native51_GLOBAL__N__2c613397_18_DepthwiseConv2d_cu_9959487031conv_depthwise2d_forward_kernelILi5EdiEEvNS_27GenericPackedTensorAccessorIKT0_Lm4ENS_16DefaultPtrTraitsEiEENS3_IS4_Lm4ES6_iEES7_NS3_IS5_Lm1ES6_iEEbT1_iiiiiiiiiiiiii)
        /*0014*/ 	.word	0x00000000


	//----- nvinfo : EIATTR_REGCOUNT
	.align		4
.L_31:
        /*0018*/ 	.byte	0x04, 0x2f
        /*001a*/ 	.short	(.L_33 - .L_32)
	.align		4
.L_32:
        /*001c*/ 	.word	index@(_ZN2at6native51_GLOBAL__N__2c613397_18_DepthwiseConv2d_cu_9959487031conv_depthwise2d_forward_kernelILi3EdiEEvNS_27GenericPackedTensorAccessorIKT0_Lm4ENS_16DefaultPtrTraitsEiEENS3_IS4_Lm4ES6_iEES7_NS3_IS5_Lm1ES6_iEEbT1_iiiiiiiiiiiiii)
        /*0020*/ 	.word	0x00000020


	//----- nvinfo : EIATTR_FRAME_SIZE
	.align		4
.L_33:
        /*0024*/ 	.byte	0x04, 0x11
        /*0026*/ 	.short	(.L_35 - .L_34)
	.align		4
.L_34:
        /*0028*/ 	.word	index@(_ZN2at6native51_GLOBAL__N__2c613397_18_DepthwiseConv2d_cu_9959487031conv_depthwise2d_forward_kernelILi3EdiEEvNS_27GenericPackedTensorAccessorIKT0_Lm4ENS_16DefaultPtrTraitsEiEENS3_IS4_Lm4ES6_iEES7_NS3_IS5_Lm1ES6_iEEbT1_iiiiiiiiiiiiii)
        /*002c*/ 	.word	0x00000000


	//----- nvinfo : EIATTR_REGCOUNT
	.align		4
.L_35:
        /*0030*/ 	.byte	0x04, 0x2f
        /*0032*/ 	.short	(.L_37 - .L_36)
	.align		4
.L_36:
        /*0034*/ 	.word	index@(_ZN2at6native51_GLOBAL__N__2c613397_18_DepthwiseConv2d_cu_9959487031conv_depthwise2d_forward_kernelILi1EdiEEvNS_27GenericPackedTensorAccessorIKT0_Lm4ENS_16DefaultPtrTraitsEiEENS3_IS4_Lm4ES6_iEES7_NS3_IS5_Lm1ES6_iEEbT1_iiiiiiiiiiiiii)
        /*0038*/ 	.word	0x00000020


	//----- nvinfo : EIATTR_FRAME_SIZE
	.align		4
.L_37:
        /*003c*/ 	.byte	0x04, 0x11
        /*003e*/ 	.short	(.L_39 - .L_38)
	.align		4
.L_38:
        /*0040*/ 	.word	index@($__internal_51_$__cuda_sm20_div_u64)
        /*0044*/ 	.word	0x00000000


	//----- nvinfo : EIATTR_FRAME_SIZE
	.align		4
.L_39:
        /*0048*/ 	.byte	0x04, 0x11
        /*004a*/ 	.short	(.L_41 - .L_40)
	.align		4
.L_40:
        /*004c*/ 	.word	index@(_ZN2at6native51_GLOBAL__N__2c613397_18_DepthwiseConv2d_cu_9959487031conv_depthwise2d_forward_kernelILi1EdiEEvNS_27GenericPackedTensorAccessorIKT0_Lm4ENS_16DefaultPtrTraitsEiEENS3_IS4_Lm4ES6_iEES7_NS3_IS5_Lm1ES6_iEEbT1_iiiiiiiiiiiiii)
        /*0050*/ 	.word	0x00000000


	//----- nvinfo : EIATTR_REGCOUNT
	.align		4
.L_41:
        /*0054*/ 	.byte	0x04, 0x2f
        /*0056*/ 	.short	(.L_43 - .L_42)
	.align		4
.L_42:
        /*0058*/ 	.word	index@(_ZN2at6native51_GLOBAL__N__2c613397_18_DepthwiseConv2d_cu_9959487039conv_depthwise2d_forward_kernel_genericIdiEEvNS_27GenericPackedTensorAccessorIKT_Lm4ENS_16DefaultPtrTraitsEiEENS3_IS4_Lm4ES6_iEES7_NS3_IS5_Lm1ES6_iEEbT0_iiiiiiiiiiiiii)
        /*005c*/ 	.word	0x00000020


	//----- nvinfo : EIATTR_FRAME_SIZE
	.align		4
.L_43:
        /*0060*/ 	.byte	0x04, 0x11
        /*0062*/ 	.short	(.L_45 - .L_44)
	.align		4
.L_44:
        /*0064*/ 	.word	index@(_ZN2at6native51_GLOBAL__N__2c613397_18_DepthwiseConv2d_cu_9959487039conv_depthwise2d_forward_kernel_genericIdiEEvNS_27GenericPackedTensorAccessorIKT_Lm4ENS_16DefaultPtrTraitsEiEENS3_IS4_Lm4ES6_iEES7_NS3_IS5_Lm1ES6_iEEbT0_iiiiiiiiiiiiii)
        /*0068*/ 	.word	0x00000000


	//----- nvinfo : EIATTR_REGCOUNT
	.align		4
.L_45:
        /*006c*/ 	.byte	0x04, 0x2f
        /*006e*/ 	.short	(.L_47 - .L_46)
	.align		4
.L_46:
        /*0070*/ 	.word	index@(_ZN2at6native51_GLOBAL__N__2c613397_18_DepthwiseConv2d_cu_9959487031conv_depthwise2d_forward_kernelILi5EfiEEvNS_27GenericPackedTensorAccessorIKT0_Lm4ENS_16DefaultPtrTraitsEiEENS3_IS4_Lm4ES6_iEES7_NS3_IS5_Lm1ES6_iEEbT1_iiiiiiiiiiiiii)
        /*0074*/ 	.word	0x00000020


	//----- nvinfo : EIATTR_FRAME_SIZE
	.align		4
.L_47:
        /*0078*/ 	.byte	0x04, 0x11
        /*007a*/ 	.short	(.L_49 - .L_48)
	.align		4
.L_48:
        /*007c*/ 	.word	index@(_ZN2at6native51_GLOBAL__N__2c613397_18_DepthwiseConv2d_cu_9959487031conv_depthwise2d_forward_kernelILi5EfiEEvNS_27GenericPackedTensorAccessorIKT0_Lm4ENS_16DefaultPtrTraitsEiEENS3_IS4_Lm4ES6_iEES7_NS3_IS5_Lm1ES6_iEEbT1_iiiiiiiiiiiiii)
        /*0080*/ 	.word	0x00000000


	//----- nvinfo : EIATTR_REGCOUNT
	.align		4
.L_49:
        /*0084*/ 	.byte	0x04, 0x2f
        /*0086*/ 	.short	(.L_51 - .L_50)
	.align		4
.L_50:
        /*0088*/ 	.word	index@(_ZN2at6native51_GLOBAL__N__2c613397_18_DepthwiseConv2d_cu_9959487031conv_depthwise2d_forward_kernelILi3EfiEEvNS_27GenericPackedTensorAccessorIKT0_Lm4ENS_16DefaultPtrTraitsEiEENS3_IS4_Lm4ES6_iEES7_NS3_IS5_Lm1ES6_iEEbT1_iiiiiiiiiiiiii)
        /*008c*/ 	.word	0x00000020


	//----- nvinfo : EIATTR_FRAME_SIZE
	.align		4
.L_51:
        /*0090*/ 	.byte	0x04, 0x11
        /*0092*/ 	.short	(.L_53 - .L_52)
	.align		4
.L_52:
        /*0094*/ 	.word	index@(_ZN2at6native51_GLOBAL__N__2c613397_18_DepthwiseConv2d_cu_9959487031conv_depthwise2d_forward_kernelILi3EfiEEvNS_27GenericPackedTensorAccessorIKT0_Lm4ENS_16DefaultPtrTraitsEiEENS3_IS4_Lm4ES6_iEES7_NS3_IS5_Lm1ES6_iEEbT1_iiiiiiiiiiiiii)
        /*0098*/ 	.word	0x00000000


	//----- nvinfo : EIATTR_REGCOUNT
	.align		4
.L_53:
        /*009c*/ 	.byte	0x04, 0x2f
        /*009e*/ 	.short	(.L_55 - .L_54)
	.align		4
.L_54:
        /*00a0*/ 	.word	index@(_ZN2at6native51_GLOBAL__N__2c613397_18_DepthwiseConv2d_cu_9959487031conv_depthwise2d_forward_kernelILi1EfiEEvNS_27GenericPackedTensorAccessorIKT0_Lm4ENS_16DefaultPtrTraitsEiEENS3_IS4_Lm4ES6_iEES7_NS3_IS5_Lm1ES6_iEEbT1_iiiiiiiiiiiiii)
        /*00a4*/ 	.word	0x00000020


	//----- nvinfo : EIATTR_FRAME_SIZE
	.align		4
.L_55:
        /*00a8*/ 	.byte	0x04, 0x11
        /*00aa*/ 	.short	(.L_57 - .L_56)
	.align		4
.L_56:
        /*00ac*/ 	.word	index@($__internal_50_$__cuda_sm20_div_u64)
        /*00b0*/ 	.word	0x00000000


	//----- nvinfo : EIATTR_FRAME_SIZE
	.align		4
.L_57:
        /*00b4*/ 	.byte	0x04, 0x11
        /*00b6*/ 	.short	(.L_59 - .L_58)
	.align		4
.L_58:
        /*00b8*/ 	.word	index@(_ZN2at6native51_GLOBAL__N__2c613397_18_DepthwiseConv2d_cu_9959487031conv_depthwise2d_forward_kernelILi1EfiEEvNS_27GenericPackedTensorAccessorIKT0_Lm4ENS_16DefaultPtrTraitsEiEENS3_IS4_Lm4ES6_iEES7_NS3_IS5_Lm1ES6_iEEbT1_iiiiiiiiiiiiii)
        /*00bc*/ 	.word	0x00000000


	//----- nvinfo : EIATTR_REGCOUNT
	.align		4
.L_59:
        /*00c0*/ 	.byte	0x04, 0x2f
        /*00c2*/ 	.short	(.L_61 - .L_60)
	.align		4
.L_60:
        /*00c4*/ 	.word	index@(_ZN2at6native51_GLOBAL__N__2c613397_18_DepthwiseConv2d_cu_9959487039conv_depthwise2d_forward_kernel_genericIfiEEvNS_27GenericPackedTensorAccessorIKT_Lm4ENS_16DefaultPtrTraitsEiEENS3_IS4_Lm4ES6_iEES7_NS3_IS5_Lm1ES6_iEEbT0_iiiiiiiiiiiiii)
        /*00c8*/ 	.word	0x00000020


	//----- nvinfo : EIATTR_FRAME_SIZE
	.align		4
.L_61:
        /*00cc*/ 	.byte	0x04, 0x11
        /*00ce*/ 	.short	(.L_63 - .L_62)
	.align		4
.L_62:
        /*00d0*/ 	.word	index@(_ZN2at6native51_GLOBAL__N__2c613397_18_DepthwiseConv2d_cu_9959487039conv_depthwise2d_forward_kernel_genericIfiEEvNS_27GenericPackedTensorAccessorIKT_Lm4ENS_16DefaultPtrTraitsEiEENS3_IS4_Lm4ES6_iEES7_NS3_IS5_Lm1ES6_iEEbT0_iiiiiiiiiiiiii)
        /*00d4*/ 	.word	0x00000000


	//----- nvinfo : EIATTR_REGCOUNT
	.align		4
.L_63:
        /*00d8*/ 	.byte	0x04, 0x2f
        /*00da*/ 	.short	(.L_65 - .L_64)
	.align		4
.L_64:
        /*00dc*/ 	.word	index@(_ZN2at6native51_GLOBAL__N__2c613397_18_DepthwiseConv2d_cu_9959487031conv_depthwise2d_forward_kernelILi5EN3c104HalfEiEEvNS_27GenericPackedTensorAccessorIKT0_Lm4ENS_16DefaultPtrTraitsEiEENS5_IS6_Lm4ES8_iEES9_NS5_IS7_Lm1ES8_iEEbT1_iiiiiiiiiiiiii)
        /*00e0*/ 	.word	0x00000020


	//----- nvinfo : EIATTR_FRAME_SIZE
	.align		4
.L_65:
        /*00e4*/ 	.byte	0x04, 0x11
        /*00e6*/ 	.short	(.L_67 - .L_66)
	.align		4
.L_66:
        /*00e8*/ 	.word	index@(_ZN2at6native51_GLOBAL__N__2c613397_18_DepthwiseConv2d_cu_9959487031conv_depthwise2d_forward_kernelILi5EN3c104HalfEiEEvNS_27GenericPackedTensorAccessorIKT0_Lm4ENS_16DefaultPtrTraitsEiEENS5_IS6_Lm4ES8_iEES9_NS5_IS7_Lm1ES8_iEEbT1_iiiiiiiiiiiiii)
        /*00ec*/ 	.word	0x00000000


	//----- nvinfo : EIATTR_REGCOUNT
	.align		4
.L_67:
        /*00f0*/ 	.byte	0x04, 0x2f
        /*00f2*/ 	.short	(.L_69 - .L_68)
	.align		4
.L_68:
        /*00f4*/ 	.word	index@(_ZN2at6native51_GLOBAL__N__2c613397_18_DepthwiseConv2d_cu_9959487031conv_depthwise2d_forward_kernelILi3EN3c104HalfEiEEvNS_27GenericPackedTensorAccessorIKT0_Lm4ENS_16DefaultPtrTraitsEiEENS5_IS6_Lm4ES8_iEES9_NS5_IS7_Lm1ES8_iEEbT1_iiiiiiiiiiiiii)
        /*00f8*/ 	.word	0x00000020


	//----- nvinfo : EIATTR_FRAME_SIZE
	.align		4
.L_69:
        /*00fc*/ 	.byte	0x04, 0x11
        /*00fe*/ 	.short	(.L_71 - .L_70)
	.align		4
.L_70:
        /*0100*/ 	.word	index@(_ZN2at6native51_GLOBAL__N__2c613397_18_DepthwiseConv2d_cu_9959487031conv_depthwise2d_forward_kernelILi3EN3c104HalfEiEEvNS_27GenericPackedTensorAccessorIKT0_Lm4ENS_16DefaultPtrTraitsEiEENS5_IS6_Lm4ES8_iEES9_NS5_IS7_Lm1ES8_iEEbT1_iiiiiiiiiiiiii)
        /*0104*/ 	.word	0x00000000


	//----- nvinfo : EIATTR_REGCOUNT
	.align		4
.L_71:
        /*0108*/ 	.byte	0x04, 0x2f
        /*010a*/ 	.short	(.L_73 - .L_72)
	.align		4
.L_72:
        /*010c*/ 	.word	index@(_ZN2at6native51_GLOBAL__N__2c613397_18_DepthwiseConv2d_cu_9959487031conv_depthwise2d_forward_kernelILi1EN3c104HalfEiEEvNS_27GenericPackedTensorAccessorIKT0_Lm4ENS_16DefaultPtrTraitsEiEENS5_IS6_Lm4ES8_iEES9_NS5_IS7_Lm1ES8_iEEbT1_iiiiiiiiiiiiii)
        /*0110*/ 	.word	0x00000020


	//----- nvinfo : EIATTR_FRAME_SIZE
	.align		4
.L_73:
        /*0114*/ 	.byte	0x04, 0x11
        /*0116*/ 	.short	(.L_75 - .L_74)
	.align		4
.L_74:
        /*0118*/ 	.word	index@($__internal_49_$__cuda_sm20_div_u64)
        /*011c*/ 	.word	0x00000000


	//----- nvinfo : EIATTR_FRAME_SIZE
	.align		4
.L_75:
        /*0120*/ 	.byte	0x04, 0x11
        /*0122*/ 	.short	(.L_77 - .L_76)
	.align		4
.L_76:
        /*0124*/ 	.word	index@(_ZN2at6native51_GLOBAL__N__2c613397_18_DepthwiseConv2d_cu_9959487031conv_depthwise2d_forward_kernelILi1EN3c104HalfEiEEvNS_27GenericPackedTensorAccessorIKT0_Lm4ENS_16DefaultPtrTraitsEiEENS5_IS6_Lm4ES8_iEES9_NS5_IS7_Lm1ES8_iEEbT1_iiiiiiiiiiiiii)
        /*0128*/ 	.word	0x00000000


	//----- nvinfo : EIATTR_REGCOUNT
	.align		4
.L_77:
        /*012c*/ 	.byte	0x04, 0x2f
        /*012e*/ 	.short	(.L_79 - .L_78)
	.align		4
.L_78:
        /*0130*/ 	.word	index@(_ZN2at6native51_GLOBAL__N__2c613397_18_DepthwiseConv2d_cu_9959487039conv_depthwise2d_forward_kernel_genericIN3c104HalfEiEEvNS_27GenericPackedTensorAccessorIKT_Lm4ENS_16DefaultPtrTraitsEiEENS5_IS6_Lm4ES8_iEES9_NS5_IS7_Lm1ES8_iEEbT0_iiiiiiiiiiiiii)
        /*0134*/ 	.word	0x00000020


	//----- nvinfo : EIATTR_FRAME_SIZE
	.align		4
.L_79:
        /*0138*/ 	.byte	0x04, 0x11
        /*013a*/ 	.short	(.L_81 - .L_80)
	.align		4
.L_80:
        /*013c*/ 	.word	index@(_ZN2at6native51_GLOBAL__N__2c613397_18_DepthwiseConv2d_cu_9959487039conv_depthwise2d_forward_kernel_genericIN3c104HalfEiEEvNS_27GenericPackedTensorAccessorIKT_Lm4ENS_16DefaultPtrTraitsEiEENS5_IS6_Lm4ES8_iEES9_NS5_IS7_Lm1ES8_iEEbT0_iiiiiiiiiiiiii)
        /*0140*/ 	.word	0x00000000


	//----- nvinfo : EIATTR_REGCOUNT
	.align		4
.L_81:
        /*0144*/ 	.byte	0x04, 0x2f
        /*0146*/ 	.short	(.L_83 - .L_82)
	.align		4
.L_82:
        /*0148*/ 	.word	index@(_ZN2at6native51_GLOBAL__N__2c613397_18_DepthwiseConv2d_cu_9959487031conv_depthwise2d_forward_kernelILi5EN3c108BFloat16EiEEvNS_27GenericPackedTensorAccessorIKT0_Lm4ENS_16DefaultPtrTraitsEiEENS5_IS6_Lm4ES8_iEES9_NS5_IS7_Lm1ES8_iEEbT1_iiiiiiiiiiiiii)
        /*014c*/ 	.word	0x00000020


	//----- nvinfo : EIATTR_FRAME_SIZE
	.align		4
.L_83:
        /*0150*/ 	.byte	0x04, 0x11
        /*0152*/ 	.short	(.L_85 - .L_84)
	.align		4
.L_84:
        /*0154*/ 	.word	index@(_ZN2at6native51_GLOBAL__N__2c613397_18_DepthwiseConv2d_cu_9959487031conv_depthwise2d_forward_kernelILi5EN3c108BFloat16EiEEvNS_27GenericPackedTensorAccessorIKT0_Lm4ENS_16DefaultPtrTraitsEiEENS5_IS6_Lm4ES8_iEES9_NS5_IS7_Lm1ES8_iEEbT1_iiiiiiiiiiiiii)
        /*0158*/ 	.word	0x00000000


	//----- nvinfo : EIATTR_REGCOUNT
	.align		4
.L_85:
        /*015c*/ 	.byte	0x04, 0x2f
        /*015e*/ 	.short	(.L_87 - .L_86)
	.align		4
.L_86:
        /*0160*/ 	.word	index@(_ZN2at6native51_GLOBAL__N__2c613397_18_DepthwiseConv2d_cu_9959487031conv_depthwise2d_forward_kernelILi3EN3c108BFloat16EiEEvNS_27GenericPackedTensorAccessorIKT0_Lm4ENS_16DefaultPtrTraitsEiEENS5_IS6_Lm4ES8_iEES9_NS5_IS7_Lm1ES8_iEEbT1_iiiiiiiiiiiiii)
        /*0164*/ 	.word	0x00000020


	//----- nvinfo : EIATTR_FRAME_SIZE
	.align		4
.L_87:
        /*0168*/ 	.byte	0x04, 0x11
        /*016a*/ 	.short	(.L_89 - .L_88)
	.align		4
.L_88:
        /*016c*/ 	.word	index@(_ZN2at6native51_GLOBAL__N__2c613397_18_DepthwiseConv2d_cu_9959487031conv_depthwise2d_forward_kernelILi3EN3c108BFloat16EiEEvNS_27GenericPackedTensorAccessorIKT0_Lm4ENS_16DefaultPtrTraitsEiEENS5_IS6_Lm4ES8_iEES9_NS5_IS7_Lm1ES8_iEEbT1_iiiiiiiiiiiiii)
        /*0170*/ 	.word	0x00000000


	//----- nvinfo : EIATTR_REGCOUNT
	.align		4
.L_89:
        /*0174*/ 	.byte	0x04, 0x2f
        /*0176*/ 	.short	(.L_91 - .L_90)
	.align		4
.L_90:
        /*0178*/ 	.word	index@(_ZN2at6native51_GLOBAL__N__2c613397_18_DepthwiseConv2d_cu_9959487031conv_depthwise2d_forward_kernelILi1EN3c108BFloat16EiEEvNS_27GenericPackedTensorAccessorIKT0_Lm4ENS_16DefaultPtrTraitsEiEENS5_IS6_Lm4ES8_iEES9_NS5_IS7_Lm1ES8_iEEbT1_iiiiiiiiiiiiii)
        /*017c*/ 	.word	0x00000020


	//----- nvinfo : EIATTR_FRAME_SIZE
	.align		4
.L_91:
        /*0180*/ 	.byte	0x04, 0x11
        /*0182*/ 	.short	(.L_93 - .L_92)
	.align		4
.L_92:
        /*0184*/ 	.word	index@($__internal_48_$__cuda_sm20_div_u64)
        /*0188*/ 	.word	0x00000000


	//----- nvinfo : EIATTR_FRAME_SIZE
	.align		4
.L_93:
        /*018c*/ 	.byte	0x04, 0x11
        /*018e*/ 	.short	(.L_95 - .L_94)
	.align		4
.L_94:
        /*0190*/ 	.word	index@(_ZN2at6native51_GLOBAL__N__2c613397_18_DepthwiseConv2d_cu_9959487031conv_depthwise2d_forward_kernelILi1EN3c108BFloat16EiEEvNS_27GenericPackedTensorAccessorIKT0_Lm4ENS_16DefaultPtrTraitsEiEENS5_IS6_Lm4ES8_iEES9_NS5_IS7_Lm1ES8_iEEbT1_iiiiiiiiiiiiii)
        /*0194*/ 	.word	0x00000000


	//----- nvinfo : EIATTR_REGCOUNT
	.align		4
.L_95:
        /*0198*/ 	.byte	0x04, 0x2f
        /*019a*/ 	.short	(.L_97 - .L_96)
	.align		4
.L_96:
        /*019c*/ 	.word	index@(_ZN2at6native51_GLOBAL__N__2c613397_18_DepthwiseConv2d_cu_9959487039conv_depthwise2d_forward_kernel_genericIN3c108BFloat16EiEEvNS_27GenericPackedTensorAccessorIKT_Lm4ENS_16DefaultPtrTraitsEiEENS5_IS6_Lm4ES8_iEES9_NS5_IS7_Lm1ES8_iEEbT0_iiiiiiiiiiiiii)
        /*01a0*/ 	.word	0x00000020


	//----- nvinfo : EIATTR_FRAME_SIZE
	.align		4
.L_97:
        /*01a4*/ 	.byte	0x04, 0x11
        /*01a6*/ 	.short	(.L_99 - .L_98)
	.align		4
.L_98:
        /*01a8*/ 	.word	index@(_ZN2at6native51_GLOBAL__N__2c613397_18_DepthwiseConv2d_cu_9959487039conv_depthwise2d_forward_kernel_genericIN3c108BFloat16EiEEvNS_27GenericPackedTensorAccessorIKT_Lm4ENS_16DefaultPtrTraitsEiEENS5_IS6_Lm4ES8_iEES9_NS5_IS7_Lm1ES8_iEEbT0_iiiiiiiiiiiiii)
        /*01ac*/ 	.word	0x00000000


	//----- nvinfo : EIATTR_REGCOUNT
	.align		4
.L_99:
        /*01b0*/ 	.byte	0x04, 0x2f
        /*01b2*/ 	.short	(.L_101 - .L_100)
	.align		4
.L_100:
        /*01b4*/ 	.word	index@(_ZN2at6native51_GLOBAL__N__2c613397_18_DepthwiseConv2d_cu_9959487032conv_depthwise2d_backward_kernelILi5ELi1EdiEEvNS_27GenericPackedTensorAccessorIKT1_Lm4ENS_16DefaultPtrTraitsEiEENS3_IS4_Lm4ES6_iEES7_T2_iiiiiiiiiiiiiii)
        /*01b8*/ 	.word	0x0000003c


	//----- nvinfo : EIATTR_FRAME_SIZE
	.align		4
.L_101:
        /*01bc*/ 	.byte	0x04, 0x11
        /*01be*/ 	.short	(.L_103 - .L_102)
	.align		4
.L_102:
        /*01c0*/ 	.word	index@($__internal_47_$__cuda_sm20_div_u64)
        /*01c4*/ 	.word	0x00000000


	//----- nvinfo : EIATTR_FRAME_SIZE
	.align		4
.L_103:
        /*01c8*/ 	.byte	0x04, 0x11
        /*01ca*/ 	.short	(.L_105 - .L_104)
	.align		4
.L_104:
        /*01cc*/ 	.word	index@(_ZN2at6native51_GLOBAL__N__2c613397_18_DepthwiseConv2d_cu_9959487032conv_depthwise2d_backward_kernelILi5ELi1EdiEEvNS_27GenericPackedTensorAccessorIKT1_Lm4ENS_16DefaultPtrTraitsEiEENS3_IS4_Lm4ES6_iEES7_T2_iiiiiiiiiiiiiii)
        /*01d0*/ 	.word	0x00000000


	//----- nvinfo : EIATTR_REGCOUNT
	.align		4
.L_105:
        /*01d4*/ 	.byte	0x04, 0x2f
        /*01d6*/ 	.short	(.L_107 - .L_106)
	.align		4
.L_106:
        /*01d8*/ 	.word	index@(_ZN2at6native51_GLOBAL__N__2c613397_18_DepthwiseConv2d_cu_9959487032conv_depthwise2d_backward_kernelILi5ELi2EdiEEvNS_27GenericPackedTensorAccessorIKT1_Lm4ENS_16DefaultPtrTraitsEiEENS3_IS4_Lm4ES6_iEES7_T2_iiiiiiiiiiiiiii)
        /*01dc*/ 	.word	0x0000002c


	//----- nvinfo : EIATTR_FRAME_SIZE
	.align		4
.L_107:
        /*01e0*/ 	.byte	0x04, 0x11
        /*01e2*/ 	.short	(.L_109 - .L_108)
	.align		4
.L_108:
        /*01e4*/ 	.word	index@($__internal_46_$__cuda_sm20_div_u64)
        /*01e8*/ 	.word	0x00000000


	//----- nvinfo : EIATTR_FRAME_SIZE
	.align		4
.L_109:
        /*01ec*/ 	.byte	0x04, 0x11
        /*01ee*/ 	.short	(.L_111 - .L_110)
	.align		4
.L_110:
        /*01f0*/ 	.word	index@(_ZN2at6native51_GLOBAL__N__2c613397_18_DepthwiseConv2d_cu_9959487032conv_depthwise2d_backward_kernelILi5ELi2EdiEEvNS_27GenericPackedTensorAccessorIKT1_Lm4ENS_16DefaultPtrTraitsEiEENS3_IS4_Lm4ES6_iEES7_T2_iiiiiiiiiiiiiii)
        /*01f4*/ 	.word	0x00000000


	//----- nvinfo : EIATTR_REGCOUNT
	.align		4
.L_111:
        /*01f8*/ 	.byte	0x04, 0x2f
        /*01fa*/ 	.short	(.L_113 - .L_112)
	.align		4
.L_112:
        /*01fc*/ 	.word	index@(_ZN2at6native51_GLOBAL__N__2c613397_18_DepthwiseConv2d_cu_9959487032conv_depthwise2d_backward_kernelILi5ELi0EdiEEvNS_27GenericPackedTensorAccessorIKT1_Lm4ENS_16DefaultPtrTraitsEiEENS3_IS4_Lm4ES6_iEES7_T2_iiiiiiiiiiiiiii)
        /*0200*/ 	.word	0x00000020


	//----- nvinfo : EIATTR_FRAME_SIZE
	.align		4
.L_113:
        /*0204*/ 	.byte	0x04, 0x11
        /*0206*/ 	.short	(.L_115 - .L_114)
	.align		4
.L_114:
        /*0208*/ 	.word	index@($__internal_45_$__cuda_sm20_div_u64)
        /*020c*/ 	.word	0x00000010


	//----- nvinfo : EIATTR_FRAME_SIZE
	.align		4
.L_115:
        /*0210*/ 	.byte	0x04, 0x11
        /*0212*/ 	.short	(.L_117 - .L_116)
	.align		4
.L_116:
        /*0214*/ 	.word	index@(_ZN2at6native51_GLOBAL__N__2c613397_18_DepthwiseConv2d_cu_9959487032conv_depthwise2d_backward_kernelILi5ELi0EdiEEvNS_27GenericPackedTensorAccessorIKT1_Lm4ENS_16DefaultPtrTraitsEiEENS3_IS4_Lm4ES6_iEES7_T2_iiiiiiiiiiiiiii)
        /*0218*/ 	.word	0x00000010


	//----- nvinfo : EIATTR_REGCOUNT
	.align		4
.L_117:
        /*021c*/ 	.byte	0x04, 0x2f
        /*021e*/ 	.short	(.L_119 - .L_118)
	.align		4
.L_118:
        /*0220*/ 	.word	index@(_ZN2at6native51_GLOBAL__N__2c613397_18_DepthwiseConv2d_cu_9959487032conv_depthwise2d_backward_kernelILi3ELi1EdiEEvNS_27GenericPackedTensorAccessorIKT1_Lm4ENS_16DefaultPtrTraitsEiEENS3_IS4_Lm4ES6_iEES7_T2_iiiiiiiiiiiiiii)
        /*0224*/ 	.word	0x00000023


	//----- nvinfo : EIATTR_FRAME_SIZE
	.align		4
.L_119:
        /*0228*/ 	.byte	0x04, 0x11
        /*022a*/ 	.short	(.L_121 - .L_120)
	.align		4
.L_120:
        /*022c*/ 	.word	index@($__internal_44_$__cuda_sm20_div_u64)
        /*0230*/ 	.word	0x00000000


	//----- nvinfo : EIATTR_FRAME_SIZE
	.align		4
.L_121:
        /*0234*/ 	.byte	0x04, 0x11
        /*0236*/ 	.short	(.L_123 - .L_122)
	.align		4
.L_122:
        /*0238*/ 	.word	index@(_ZN2at6native51_GLOBAL__N__2c613397_18_DepthwiseConv2d_cu_9959487032conv_depthwise2d_backward_kernelILi3ELi1EdiEEvNS_27GenericPackedTensorAccessorIKT1_Lm4ENS_16DefaultPtrTraitsEiEENS3_IS4_Lm4ES6_iEES7_T2_iiiiiiiiiiiiiii)
        /*023c*/ 	.word	0x00000000


	//----- nvinfo : EIATTR_REGCOUNT
	.align		4
.L_123:
        /*0240*/ 	.byte	0x04, 0x2f
        /*0242*/ 	.short	(.L_125 - .L_124)
	.align		4
.L_124:
        /*0244*/ 	.word	index@(_ZN2at6native51_GLOBAL__N__2c613397_18_DepthwiseConv2d_cu_9959487032conv_depthwise2d_backward_kernelILi3ELi2EdiEEvNS_27GenericPackedTensorAccessorIKT1_Lm4ENS_16DefaultPtrTraitsEiEENS3_IS4_Lm4ES6_iEES7_T2_iiiiiiiiiiiiiii)
        /*0248*/ 	.word	0x00000020


	//----- nvinfo : EIATTR_FRAME_SIZE
	.align		4
.L_125:
        /*024c*/ 	.byte	0x04, 0x11
        /*024e*/ 	.short	(.L_127 - .L_126)
	.align		4
.L_126:
        /*0250*/ 	.word	index@($__internal_43_$__cuda_sm20_div_u64)
        /*0254*/ 	.word	0x00000000


	//----- nvinfo : EIATTR_FRAME_SIZE
	.align		4
.L_127:
        /*0258*/ 	.byte	0x04, 0x11
        /*025a*/ 	.short	(.L_129 - .L_128)
	.align		4
.L_128:
        /*025c*/ 	.word	index@(_ZN2at6native51_GLOBAL__N__2c613397_18_DepthwiseConv2d_cu_9959487032conv_depthwise2d_backward_kernelILi3ELi2EdiEEvNS_27GenericPackedTensorAccessorIKT1_Lm4ENS_16DefaultPtrTraitsEiEENS3_IS4_Lm4ES6_iEES7_T2_iiiiiiiiiiiiiii)
        /*0260*/ 	.word	0x00000000


	//----- nvinfo : EIATTR_REGCOUNT
	.align		4
.L_129:
        /*0264*/ 	.byte	0x04, 0x2f
        /*0266*/ 	.short	(.L_131 - .L_130)
	.align		4
.L_130:
        /*0268*/ 	.word	index@(_ZN2at6native51_GLOBAL__N__2c613397_18_DepthwiseConv2d_cu_9959487032conv_depthwise2d_backward_kernelILi3ELi0EdiEEvNS_27GenericPackedTensorAccessorIKT1_Lm4ENS_16DefaultPtrTraitsEiEENS3_IS4_Lm4ES6_iEES7_T2_iiiiiiiiiiiiiii)
        /*026c*/ 	.word	0x0000001e


	//----- nvinfo : EIATTR_FRAME_SIZE
	.align		4
.L_131:
        /*0270*/ 	.byte	0x04, 0x11
        /*0272*/ 	.short	(.L_133 - .L_132)
	.align		4
.L_132:
        /*0274*/ 	.word	index@($__internal_42_$__cuda_sm20_div_u64)
        /*0278*/ 	.word	0x00000000


	//----- nvinfo : EIATTR_FRAME_SIZE
	.align		4
.L_133:
        /*027c*/ 	.byte	0x04, 0x11
        /*027e*/ 	.short	(.L_135 - .L_134)
	.align		4
.L_134:
        /*0280*/ 	.word	index@(_ZN2at6native51_GLOBAL__N__2c613397_18_DepthwiseConv2d_cu_9959487032conv_depthwise2d_backward_kernelILi3ELi0EdiEEvNS_27GenericPackedTensorAccessorIKT1_Lm4ENS_16DefaultPtrTraitsEiEENS3_IS4_Lm4ES6_iEES7_T2_iiiiiiiiiiiiiii)
        /*0284*/ 	.word	0x00000000


	//----- nvinfo : EIATTR_REGCOUNT
	.align		4
.L_135:
        /*0288*/ 	.byte	0x04, 0x2f
        /*028a*/ 	.short	(.L_137 - .L_136)
	.align		4
.L_136:
        /*028c*/ 	.word	index@(_ZN2at6native51_GLOBAL__N__2c613397_18_DepthwiseConv2d_cu_9959487032conv_depthwise2d_backward_kernelILi1ELi1EdiEEvNS_27GenericPackedTensorAccessorIKT1_Lm4ENS_16DefaultPtrTraitsEiEENS3_IS4_Lm4ES6_iEES7_T2_iiiiiiiiiiiiiii)
        /*0290*/ 	.word	0x0000002e


	//----- nvinfo : EIATTR_FRAME_SIZE
	.align		4
.L_137:
        /*0294*/ 	.byte	0x04, 0x11
        /*0296*/ 	.short	(.L_139 - .L_138)
	.align		4
.L_138:
        /*0298*/ 	.word	index@($__internal_41_$__cuda_sm20_div_u64)
        /*029c*/ 	.word	0x00000000


	//----- nvinfo : EIATTR_FRAME_SIZE
	.align		4
.L_139:
        /*02a0*/ 	.byte	0x04, 0x11
        /*02a2*/ 	.short	(.L_141 - .L_140)
	.align		4
.L_140:
        /*02a4*/ 	.word	index@(_ZN2at6native51_GLOBAL__N__2c613397_18_DepthwiseConv2d_cu_9959487032conv_depthwise2d_backward_kernelILi1ELi1EdiEEvNS_27GenericPackedTensorAccessorIKT1_Lm4ENS_16DefaultPtrTraitsEiEENS3_IS4_Lm4ES6_iEES7_T2_iiiiiiiiiiiiiii)
        /*02a8*/ 	.word	0x00000000


	//----- nvinfo : EIATTR_REGCOUNT
	.align		4
.L_141:
        /*02ac*/ 	.byte	0x04, 0x2f
        /*02ae*/ 	.short	(.L_143 - .L_142)
	.align		4
.L_142:
        /*02b0*/ 	.word	index@(_ZN2at6native51_GLOBAL__N__2c613397_18_DepthwiseConv2d_cu_9959487032conv_depthwise2d_backward_kernelILi1ELi2EdiEEvNS_27GenericPackedTensorAccessorIKT1_Lm4ENS_16DefaultPtrTraitsEiEENS3_IS4_Lm4ES6_iEES7_T2_iiiiiiiiiiiiiii)
        /*02b4*/ 	.word	0x00000020


	//----- nvinfo : EIATTR_FRAME_SIZE
	.align		4
.L_143:
        /*02b8*/ 	.byte	0x04, 0x11
        /*02ba*/ 	.short	(.L_145 - .L_144)
	.align		4
.L_144:
        /*02bc*/ 	.word	index@($__internal_40_$__cuda_sm20_div_u64)
        /*02c0*/ 	.word	0x00000000


	//----- nvinfo : EIATTR_FRAME_SIZE
	.align		4
.L_145:
        /*02c4*/ 	.byte	0x04, 0x11
        /*02c6*/ 	.short	(.L_147 - .L_146)
	.align		4
.L_146:
        /*02c8*/ 	.word	index@(_ZN2at6native51_GLOBAL__N__2c613397_18_DepthwiseConv2d_cu_9959487032conv_depthwise2d_backward_kernelILi1ELi2EdiEEvNS_27GenericPackedTensorAccessorIKT1_Lm4ENS_16DefaultPtrTraitsEiEENS3_IS4_Lm4ES6_iEES7_T2_iiiiiiiiiiiiiii)
        /*02cc*/ 	.word	0x00000000


	//----- nvinfo : EIATTR_REGCOUNT
	.align		4
.L_147:
        /*02d0*/ 	.byte	0x04, 0x2f
        /*02d2*/ 	.short	(.L_149 - .L_148)
	.align		4
.L_148:
        /*02d4*/ 	.word	index@(_ZN2at6native51_GLOBAL__N__2c613397_18_DepthwiseConv2d_cu_9959487032conv_depthwise2d_backward_kernelILi1ELi0EdiEEvNS_27GenericPackedTensorAccessorIKT1_Lm4ENS_16DefaultPtrTraitsEiEENS3_IS4_Lm4ES6_iEES7_T2_iiiiiiiiiiiiiii)
        /*02d8*/ 	.word	0x0000001e


	//----- nvinfo : EIATTR_FRAME_SIZE
	.align		4
.L_149:
        /*02dc*/ 	.byte	0x04, 0x11
        /*02de*/ 	.short	(.L_151 - .L_150)
	.align		4
.L_150:
        /*02e0*/ 	.word	index@($__internal_39_$__cuda_sm20_div_u64)
        /*02e4*/ 	.word	0x00000000


	//----- nvinfo : EIATTR_FRAME_SIZE
	.align		4
.L_151:
        /*02e8*/ 	.byte	0x04, 0x11
        /*02ea*/ 	.short	(.L_153 - .L_152)
	.align		4
.L_152:
        /*02ec*/ 	.word	index@(_ZN2at6native51_GLOBAL__N__2c613397_18_DepthwiseConv2d_cu_9959487032conv_depthwise2d_backward_kernelILi1ELi0EdiEEvNS_27GenericPackedTensorAccessorIKT1_Lm4ENS_16DefaultPtrTraitsEiEENS3_IS4_Lm4ES6_iEES7_T2_iiiiiiiiiiiiiii)
        /*02f0*/ 	.word	0x00000000


	//----- nvinfo : EIATTR_REGCOUNT
	.align		4
.L_153:
        /*02f4*/ 	.byte	0x04, 0x2f
        /*02f6*/ 	.short	(.L_155 - .L_154)
	.align		4
.L_154:
        /*02f8*/ 	.word	index@(_ZN2at6native51_GLOBAL__N__2c613397_18_DepthwiseConv2d_cu_9959487032conv_depthwise2d_backward_kernelILi0ELi1EdiEEvNS_27GenericPackedTensorAccessorIKT1_Lm4ENS_16DefaultPtrTraitsEiEENS3_IS4_Lm4ES6_iEES7_T2_iiiiiiiiiiiiiii)
        /*02fc*/ 	.word	0x00000030


	//----- nvinfo : EIATTR_FRAME_SIZE
	.align		4
.L_155:
        /*0300*/ 	.byte	0x04, 0x11
        /*0302*/ 	.short	(.L_157 - .L_156)
	.align		4
.L_156:
        /*0304*/ 	.word	index@($__internal_38_$__cuda_sm20_div_u64)
        /*0308*/ 	.word	0x00000000


	//----- nvinfo : EIATTR_FRAME_SIZE
	.align		4
.L_157:
        /*030c*/ 	.byte	0x04, 0x11
        /*030e*/ 	.short	(.L_159 - .L_158)
	.align		4
.L_158:
        /*0310*/ 	.word	index@(_ZN2at6native51_GLOBAL__N__2c613397_18_DepthwiseConv2d_cu_9959487032conv_depthwise2d_backward_kernelILi0ELi1EdiEEvNS_27GenericPackedTensorAccessorIKT1_Lm4ENS_16DefaultPtrTraitsEiEENS3_IS4_Lm4ES6_iEES7_T2_iiiiiiiiiiiiiii)
        /*0314*/ 	.word	0x00000000


	//----- nvinfo : EIATTR_REGCOUNT
	.align		4
.L_159:
        /*0318*/ 	.byte	0x04, 0x2f
        /*031a*/ 	.short	(.L_161 - .L_160)
	.align		4
.L_160:
        /*031c*/ 	.word	index@(_ZN2at6native51_GLOBAL__N__2c613397_18_DepthwiseConv2d_cu_9959487032conv_depthwise2d_backward_kernelILi0ELi2EdiEEvNS_27GenericPackedTensorAccessorIKT1_Lm4ENS_16DefaultPtrTraitsEiEENS3_IS4_Lm4ES6_iEES7_T2_iiiiiiiiiiiiiii)
        /*0320*/ 	.word	0x00000020


	//----- nvinfo : EIATTR_FRAME_SIZE
	.align		4
.L_161:
        /*0324*/ 	.byte	0x04, 0x11
        /*0326*/ 	.short	(.L_163 - .L_162)
	.align		4
.L_162:
        /*0328*/ 	.word	index@($__internal_37_$__cuda_sm20_div_u64)
        /*032c*/ 	.word	0x00000010


	//----- nvinfo : EIATTR_FRAME_SIZE
	.align		4
.L_163:
        /*0330*/ 	.byte	0x04, 0x11
        /*0332*/ 	.short	(.L_165 - .L_164)
	.align		4
.L_164:
        /*0334*/ 	.word	index@(_ZN2at6native51_GLOBAL__N__2c613397_18_DepthwiseConv2d_cu_9959487032conv_depthwise2d_backward_kernelILi0ELi2EdiEEvNS_27GenericPackedTensorAccessorIKT1_Lm4ENS_16DefaultPtrTraitsEiEENS3_IS4_Lm4ES6_iEES7_T2_iiiiiiiiiiiiiii)
        /*0338*/ 	.word	0x00000010


	//----- nvinfo : EIATTR_REGCOUNT
	.align		4
.L_165:
        /*033c*/ 	.byte	0x04, 0x2f
        /*033e*/ 	.short	(.L_167 - .L_166)
	.align		4
.L_166:
        /*0340*/ 	.word	index@(_ZN2at6native51_GLOBAL__N__2c613397_18_DepthwiseConv2d_cu_9959487032conv_depthwise2d_backward_kernelILi0ELi0EdiEEvNS_27GenericPackedTensorAccessorIKT1_Lm4ENS_16DefaultPtrTraitsEiEENS3_IS4_Lm4ES6_iEES7_T2_iiiiiiiiiiiiiii)
        /*0344*/ 	.word	0x00000020


	//----- nvinfo : EIATTR_FRAME_SIZE
	.align		4
.L_167:
        /*0348*/ 	.byte	0x04, 0x11
        /*034a*/ 	.short	(.L_169 - .L_168)
	.align		4
.L_168:
        /*034c*/ 	.word	index@($__internal_36_$__cuda_sm20_div_u64)
        /*0350*/ 	.word	0x00000018


	//----- nvinfo : EIATTR_FRAME_SIZE
	.align		4
.L_169:
        /*0354*/ 	.byte	0x04, 0x11
        /*0356*/ 	.short	(.L_171 - .L_170)
	.align		4
.L_170:
        /*0358*/ 	.word	index@(_ZN2at6native51_GLOBAL__N__2c613397_18_DepthwiseConv2d_cu_9959487032conv_depthwise2d_backward_kernelILi0ELi0EdiEEvNS_27GenericPackedTensorAccessorIKT1_Lm4ENS_16DefaultPtrTraitsEiEENS3_IS4_Lm4ES6_iEES7_T2_iiiiiiiiiiiiiii)
        /*035c*/ 	.word	0x00000018


	//----- nvinfo : EIATTR_REGCOUNT
	.align		4
.L_171:
        /*0360*/ 	.byte	0x04, 0x2f
        /*0362*/ 	.short	(.L_173 - .L_172)
	.align		4
.L_172:
        /*0364*/ 	.word	index@(_ZN2at6native51_GLOBAL__N__2c613397_18_DepthwiseConv2d_cu_9959487032conv_depthwise2d_backward_kernelILi5ELi1EfiEEvNS_27GenericPackedTensorAccessorIKT1_Lm4ENS_16DefaultPtrTraitsEiEENS3_IS4_Lm4ES6_iEES7_T2_iiiiiiiiiiiiiii)
        /*0368*/ 	.word	0x00000036


	//----- nvinfo : EIATTR_FRAME_SIZE
	.align		4
.L_173:
        /*036c*/ 	.byte	0x04, 0x11
        /*036e*/ 	.short	(.L_175 - .L_174)
	.align		4
.L_174:
        /*0370*/ 	.word	index@($__internal_35_$__cuda_sm20_div_u64)
        /*0374*/ 	.word	0x00000000


	//----- nvinfo : EIATTR_FRAME_SIZE
	.align		4
.L_175:
        /*0378*/ 	.byte	0x04, 0x11
        /*037a*/ 	.short	(.L_177 - .L_176)
	.align		4
.L_176:
        /*037c*/ 	.word	index@(_ZN2at6native51_GLOBAL__N__2c613397_18_DepthwiseConv2d_cu_9959487032conv_depthwise2d_backward_kernelILi5ELi1EfiEEvNS_27GenericPackedTensorAccessorIKT1_Lm4ENS_16DefaultPtrTraitsEiEENS3_IS4_Lm4ES6_iEES7_T2_iiiiiiiiiiiiiii)
        /*0380*/ 	.word	0x00000000


	//----- nvinfo : EIATTR_REGCOUNT
	.align		4
.L_177:
        /*0384*/ 	.byte	0x04, 0x2f
        /*0386*/ 	.short	(.L_179 - .L_178)
	.align		4
.L_178:
        /*0388*/ 	.word	index@(_ZN2at6native51_GLOBAL__N__2c613397_18_DepthwiseConv2d_cu_9959487032conv_depthwise2d_backward_kernelILi5ELi2EfiEEvNS_27GenericPackedTensorAccessorIKT1_Lm4ENS_16DefaultPtrTraitsEiEENS3_IS4_Lm4ES6_iEES7_T2_iiiiiiiiiiiiiii)
        /*038c*/ 	.word	0x0000002a


	//----- nvinfo : EIATTR_FRAME_SIZE
	.align		4
.L_179:
        /*0390*/ 	.byte	0x04, 0x11
        /*0392*/ 	.short	(.L_181 - .L_180)
	.align		4
.L_180:
        /*0394*/ 	.word	index@($__internal_34_$__cuda_sm20_div_u64)
        /*0398*/ 	.word	0x00000000


	//----- nvinfo : EIATTR_FRAME_SIZE
	.align		4
.L_181:
        /*039c*/ 	.byte	0x04, 0x11
        /*039e*/ 	.short	(.L_183 - .L_182)
	.align		4
.L_182:
        /*03a0*/ 	.word	index@(_ZN2at6native51_GLOBAL__N__2c613397_18_DepthwiseConv2d_cu_9959487032conv_depthwise2d_backward_kernelILi5ELi2EfiEEvNS_27GenericPackedTensorAccessorIKT1_Lm4ENS_16DefaultPtrTraitsEiEENS3_IS4_Lm4ES6_iEES7_T2_iiiiiiiiiiiiiii)
        /*03a4*/ 	.word	0x00000000


	//----- nvinfo : EIATTR_REGCOUNT
	.align		4
.L_183:
        /*03a8*/ 	.byte	0x04, 0x2f
        /*03aa*/ 	.short	(.L_185 - .L_184)
	.align		4
.L_184:
        /*03ac*/ 	.word	index@(_ZN2at6native51_GLOBAL__N__2c613397_18_DepthwiseConv2d_cu_9959487032conv_depthwise2d_backward_kernelILi5ELi0EfiEEvNS_27GenericPackedTensorAccessorIKT1_Lm4ENS_16DefaultPtrTraitsEiEENS3_IS4_Lm4ES6_iEES7_T2_iiiiiiiiiiiiiii)
        /*03b0*/ 	.word	0x00000020


	//----- nvinfo : EIATTR_FRAME_SIZE
	.align		4
.L_185:
        /*03b4*/ 	.byte	0x04, 0x11
        /*03b6*/ 	.short	(.L_187 - .L_186)
	.align		4
.L_186:
        /*03b8*/ 	.word	index@($__internal_33_$__cuda_sm20_div_u64)
        /*03bc*/ 	.word	0x00000010


	//----- nvinfo : EIATTR_FRAME_SIZE
	.align		4
.L_187:
        /*03c0*/ 	.byte	0x04, 0x11
        /*03c2*/ 	.short	(.L_189 - .L_188)
	.align		4
.L_188:
        /*03c4*/ 	.word	index@(_ZN2at6native51_GLOBAL__N__2c613397_18_DepthwiseConv2d_cu_9959487032conv_depthwise2d_backward_kernelILi5ELi0EfiEEvNS_27GenericPackedTensorAccessorIKT1_Lm4ENS_16DefaultPtrTraitsEiEENS3_IS4_Lm4ES6_iEES7_T2_iiiiiiiiiiiiiii)
        /*03c8*/ 	.word	0x00000010


	//----- nvinfo : EIATTR_REGCOUNT
	.align		4
.L_189:
        /*03cc*/ 	.byte	0x04, 0x2f
        /*03ce*/ 	.short	(.L_191 - .L_190)
	.align		4
.L_190:
        /*03d0*/ 	.word	index@(_ZN2at6native51_GLOBAL__N__2c613397_18_DepthwiseConv2d_cu_9959487032conv_depthwise2d_backward_kernelILi3ELi1EfiEEvNS_27GenericPackedTensorAccessorIKT1_Lm4ENS_16DefaultPtrTraitsEiEENS3_IS4_Lm4ES6_iEES7_T2_iiiiiiiiiiiiiii)
        /*03d4*/ 	.word	0x0000002c


	//----- nvinfo : EIATTR_FRAME_SIZE
	.align		4
.L_191:
        /*03d8*/ 	.byte	0x04, 0x11
        /*03da*/ 	.short	(.L_193 - .L_192)
	.align		4
.L_192:
        /*03dc*/ 	.word	index@($__internal_32_$__cuda_sm20_div_u64)
        /*03e0*/ 	.word	0x00000000


	//----- nvinfo : EIATTR_FRAME_SIZE
	.align		4
.L_193:
        /*03e4*/ 	.byte	0x04, 0x11
        /*03e6*/ 	.short	(.L_195 - .L_194)
	.align		4
.L_194:
        /*03e8*/ 	.word	index@(_ZN2at6native51_GLOBAL__N__2c613397_18_DepthwiseConv2d_cu_9959487032conv_depthwise2d_backward_kernelILi3ELi1EfiEEvNS_27GenericPackedTensorAccessorIKT1_Lm4ENS_16DefaultPtrTraitsEiEENS3_IS4_Lm4ES6_iEES7_T2_iiiiiiiiiiiiiii)
        /*03ec*/ 	.word	0x00000000


	//----- nvinfo : EIATTR_REGCOUNT
	.align		4
.L_195:
        /*03f0*/ 	.byte	0x04, 0x2f
        /*03f2*/ 	.short	(.L_197 - .L_196)
	.align		4
.L_196:
        /*03f4*/ 	.word	index@(_ZN2at6native51_GLOBAL__N__2c613397_18_DepthwiseConv2d_cu_9959487032conv_depthwise2d_backward_kernelILi3ELi2EfiEEvNS_27GenericPackedTensorAccessorIKT1_Lm4ENS_16DefaultPtrTraitsEiEENS3_IS4_Lm4ES6_iEES7_T2_iiiiiiiiiiiiiii)
        /*03f8*/ 	.word	0x00000022


	//----- nvinfo : EIATTR_FRAME_SIZE
	.align		4
.L_197:
        /*03fc*/ 	.byte	0x04, 0x11
        /*03fe*/ 	.short	(.L_199 - .L_198)
	.align		4
.L_198:
        /*0400*/ 	.word	index@($__internal_31_$__cuda_sm20_div_u64)
        /*0404*/ 	.word	0x00000000


	//----- nvinfo : EIATTR_FRAME_SIZE
	.align		4
.L_199:
        /*0408*/ 	.byte	0x04, 0x11
        /*040a*/ 	.short	(.L_201 - .L_200)
	.align		4
.L_200:
        /*040c*/ 	.word	index@(_ZN2at6native51_GLOBAL__N__2c613397_18_DepthwiseConv2d_cu_9959487032conv_depthwise2d_backward_kernelILi3ELi2EfiEEvNS_27GenericPackedTensorAccessorIKT1_Lm4ENS_16DefaultPtrTraitsEiEENS3_IS4_Lm4ES6_iEES7_T2_iiiiiiiiiiiiiii)
        /*0410*/ 	.word	0x00000000


	//----- nvinfo : EIATTR_REGCOUNT
	.align		4
.L_201:
        /*0414*/ 	.byte	0x04, 0x2f
        /*0416*/ 	.short	(.L_203 - .L_202)
	.align		4
.L_202:
        /*0418*/ 	.word	index@(_ZN2at6native51_GLOBAL__N__2c613397_18_DepthwiseConv2d_cu_9959487032conv_depthwise2d_backward_kernelILi3ELi0EfiEEvNS_27GenericPackedTensorAccessorIKT1_Lm4ENS_16DefaultPtrTraitsEiEENS3_IS4_Lm4ES6_iEES7_T2_iiiiiiiiiiiiiii)
        /*041c*/ 	.word	0x00000020


	//----- nvinfo : EIATTR_FRAME_SIZE
	.align		4
.L_203:
        /*0420*/ 	.byte	0x04, 0x11
        /*0422*/ 	.short	(.L_205 - .L_204)
	.align		4
.L_204:
        /*0424*/ 	.word	index@($__internal_30_$__cuda_sm20_div_u64)
        /*0428*/ 	.word	0x00000000


	//----- nvinfo : EIATTR_FRAME_SIZE
	.align		4
.L_205:
        /*042c*/ 	.byte	0x04, 0x11
        /*042e*/ 	.short	(.L_207 - .L_206)
	.align		4
.L_206:
        /*0430*/ 	.word	index@(_ZN2at6native51_GLOBAL__N__2c613397_18_DepthwiseConv2d_cu_9959487032conv_depthwise2d_backward_kernelILi3ELi0EfiEEvNS_27GenericPackedTensorAccessorIKT1_Lm4ENS_16DefaultPtrTraitsEiEENS3_IS4_Lm4ES6_iEES7_T2_iiiiiiiiiiiiiii)
        /*0434*/ 	.word	0x00000000


	//----- nvinfo : EIATTR_REGCOUNT
	.align		4
.L_207:
        /*0438*/ 	.byte	0x04, 0x2f
        /*043a*/ 	.short	(.L_209 - .L_208)
	.align		4
.L_208:
        /*043c*/ 	.word	index@(_ZN2at6native51_GLOBAL__N__2c613397_18_DepthwiseConv2d_cu_9959487032conv_depthwise2d_backward_kernelILi1ELi1EfiEEvNS_27GenericPackedTensorAccessorIKT1_Lm4ENS_16DefaultPtrTraitsEiEENS3_IS4_Lm4ES6_iEES7_T2_iiiiiiiiiiiiiii)
        /*0440*/ 	.word	0x0000003a


	//----- nvinfo : EIATTR_FRAME_SIZE
	.align		4
.L_209:
        /*0444*/ 	.byte	0x04, 0x11
        /*0446*/ 	.short	(.L_211 - .L_210)
	.align		4
.L_210:
        /*0448*/ 	.word	index@($__internal_29_$__cuda_sm20_div_u64)
        /*044c*/ 	.word	0x00000000


	//----- nvinfo : EIATTR_FRAME_SIZE
	.align		4
.L_211:
        /*0450*/ 	.byte	0x04, 0x11
        /*0452*/ 	.short	(.L_213 - .L_212)
	.align		4
.L_212:
        /*0454*/ 	.word	index@(_ZN2at6native51_GLOBAL__N__2c613397_18_DepthwiseConv2d_cu_9959487032conv_depthwise2d_backward_kernelILi1ELi1EfiEEvNS_27GenericPackedTensorAccessorIKT1_Lm4ENS_16DefaultPtrTraitsEiEENS3_IS4_Lm4ES6_iEES7_T2_iiiiiiiiiiiiiii)
        /*0458*/ 	.word	0x00000000


	//----- nvinfo : EIATTR_REGCOUNT
	.align		4
.L_213:
        /*045c*/ 	.byte	0x04, 0x2f
        /*045e*/ 	.short	(.L_215 - .L_214)
	.align		4
.L_214:
        /*0460*/ 	.word	index@(_ZN2at6native51_GLOBAL__N__2c613397_18_DepthwiseConv2d_cu_9959487032conv_depthwise2d_backward_kernelILi1ELi2EfiEEvNS_27GenericPackedTensorAccessorIKT1_Lm4ENS_16DefaultPtrTraitsEiEENS3_IS4_Lm4ES6_iEES7_T2_iiiiiiiiiiiiiii)
        /*0464*/ 	.word	0x00000020


	//----- nvinfo : EIATTR_FRAME_SIZE
	.align		4
.L_215:
        /*0468*/ 	.byte	0x04, 0x11
        /*046a*/ 	.short	(.L_217 - .L_216)
	.align		4
.L_216:
        /*046c*/ 	.word	index@($__internal_28_$__cuda_sm20_div_u64)
        /*0470*/ 	.word	0x00000000


	//----- nvinfo : EIATTR_FRAME_SIZE
	.align		4
.L_217:
        /*0474*/ 	.byte	0x04, 0x11
        /*0476*/ 	.short	(.L_219 - .L_218)
	.align		4
.L_218:
        /*0478*/ 	.word	index@(_ZN2at6native51_GLOBAL__N__2c613397_18_DepthwiseConv2d_cu_9959487032conv_depthwise2d_backward_kernelILi1ELi2EfiEEvNS_27GenericPackedTensorAccessorIKT1_Lm4ENS_16DefaultPtrTraitsEiEENS3_IS4_Lm4ES6_iEES7_T2_iiiiiiiiiiiiiii)
        /*047c*/ 	.word	0x00000000


	//----- nvinfo : EIATTR_REGCOUNT
	.align		4
.L_219:
        /*0480*/ 	.byte	0x04, 0x2f
        /*0482*/ 	.short	(.L_221 - .L_220)
	.align		4
.L_220:
        /*0484*/ 	.word	index@(_ZN2at6native51_GLOBAL__N__2c613397_18_DepthwiseConv2d_cu_9959487032conv_depthwise2d_backward_kernelILi1ELi0EfiEEvNS_27GenericPackedTensorAccessorIKT1_Lm4ENS_16DefaultPtrTraitsEiEENS3_IS4_Lm4ES6_iEES7_T2_iiiiiiiiiiiiiii)
        /*0488*/ 	.word	0x00000020


	//----- nvinfo : EIATTR_FRAME_SIZE
	.align		4
.L_221:
        /*048c*/ 	.byte	0x04, 0x11
        /*048e*/ 	.short	(.L_223 - .L_222)
	.align		4
.L_222:
        /*0490*/ 	.word	index@($__internal_27_$__cuda_sm20_div_u64)
        /*0494*/ 	.word	0x00000000


	//----- nvinfo : EIATTR_FRAME_SIZE
	.align		4
.L_223:
        /*0498*/ 	.byte	0x04, 0x11
        /*049a*/ 	.short	(.L_225 - .L_224)
	.align		4
.L_224:
        /*049c*/ 	.word	index@(_ZN2at6native51_GLOBAL__N__2c613397_18_DepthwiseConv2d_cu_9959487032conv_depthwise2d_backward_kernelILi1ELi0EfiEEvNS_27GenericPackedTensorAccessorIKT1_Lm4ENS_16DefaultPtrTraitsEiEENS3_IS4_Lm4ES6_iEES7_T2_iiiiiiiiiiiiiii)
        /*04a0*/ 	.word	0x00000000


	//----- nvinfo : EIATTR_REGCOUNT
	.align		4
.L_225:
        /*04a4*/ 	.byte	0x04, 0x2f
        /*04a6*/ 	.short	(.L_227 - .L_226)
	.align		4
.L_226:
        /*04a8*/ 	.word	index@(_ZN2at6native51_GLOBAL__N__2c613397_18_DepthwiseConv2d_cu_9959487032conv_depthwise2d_backward_kernelILi0ELi1EfiEEvNS_27GenericPackedTensorAccessorIKT1_Lm4ENS_16DefaultPtrTraitsEiEENS3_IS4_Lm4ES6_iEES7_T2_iiiiiiiiiiiiiii)
        /*04ac*/ 	.word	0x00000034


	//----- nvinfo : EIATTR_FRAME_SIZE
	.align		4
.L_227:
        /*04b0*/ 	.byte	0x04, 0x11
        /*04b2*/ 	.short	(.L_229 - .L_228)
	.align		4
.L_228:
        /*04b4*/ 	.word	index@($__internal_26_$__cuda_sm20_div_u64)
        /*04b8*/ 	.word	0x00000000


	//----- nvinfo : EIATTR_FRAME_SIZE
	.align		4
.L_229:
        /*04bc*/ 	.byte	0x04, 0x11
        /*04be*/ 	.short	(.L_231 - .L_230)
	.align		4
.L_230:
        /*04c0*/ 	.word	index@(_ZN2at6native51_GLOBAL__N__2c613397_18_DepthwiseConv2d_cu_9959487032conv_depthwise2d_backward_kernelILi0ELi1EfiEEvNS_27GenericPackedTensorAccessorIKT1_Lm4ENS_16DefaultPtrTraitsEiEENS3_IS4_Lm4ES6_iEES7_T2_iiiiiiiiiiiiiii)
        /*04c4*/ 	.word	0x00000000


	//----- nvinfo : EIATTR_REGCOUNT
	.align		4
.L_231:
        /*04c8*/ 	.byte	0x04, 0x2f
        /*04ca*/ 	.short	(.L_233 - .L_232)
	.align		4
.L_232:
        /*04cc*/ 	.word	index@(_ZN2at6native51_GLOBAL__N__2c613397_18_DepthwiseConv2d_cu_9959487032conv_depthwise2d_backward_kernelILi0ELi2EfiEEvNS_27GenericPackedTensorAccessorIKT1_Lm4ENS_16DefaultPtrTraitsEiEENS3_IS4_Lm4ES6_iEES7_T2_iiiiiiiiiiiiiii)
        /*04d0*/ 	.word	0x00000020


	//----- nvinfo : EIATTR_FRAME_SIZE
	.align		4
.L_233:
        /*04d4*/ 	.byte	0x04, 0x11
        /*04d6*/ 	.short	(.L_235 - .L_234)
	.align		4
.L_234:
        /*04d8*/ 	.word	index@($__internal_25_$__cuda_sm20_div_u64)
        /*04dc*/ 	.word	0x00000000


	//----- nvinfo : EIATTR_FRAME_SIZE
	.align		4
.L_235:
        /*04e0*/ 	.byte	0x04, 0x11
        /*04e2*/ 	.short	(.L_237 - .L_236)
	.align		4
.L_236:
        /*04e4*/ 	.word	index@(_ZN2at6native51_GLOBAL__N__2c613397_18_DepthwiseConv2d_cu_9959487032conv_depthwise2d_backward_kernelILi0ELi2EfiEEvNS_27GenericPackedTensorAccessorIKT1_Lm4ENS_16DefaultPtrTraitsEiEENS3_IS4_Lm4ES6_iEES7_T2_iiiiiiiiiiiiiii)
        /*04e8*/ 	.word	0x00000000


	//----- nvinfo : EIATTR_REGCOUNT
	.align		4
.L_237:
        /*04ec*/ 	.byte	0x04, 0x2f
        /*04ee*/ 	.short	(.L_239 - .L_238)
	.align		4
.L_238:
        /*04f0*/ 	.word	index@(_ZN2at6native51_GLOBAL__N__2c613397_18_DepthwiseConv2d_cu_9959487032conv_depthwise2d_backward_kernelILi0ELi0EfiEEvNS_27GenericPackedTensorAccessorIKT1_Lm4ENS_16DefaultPtrTraitsEiEENS3_IS4_Lm4ES6_iEES7_T2_iiiiiiiiiiiiiii)
        /*04f4*/ 	.word	0x00000020


	//----- nvinfo : EIATTR_FRAME_SIZE
	.align		4
.L_239:
        /*04f8*/ 	.byte	0x04, 0x11
        /*04fa*/ 	.short	(.L_241 - .L_240)
	.align		4
.L_240:
        /*04fc*/ 	.word	index@($__internal_24_$__cuda_sm20_div_u64)
        /*0500*/ 	.word	0x00000018


	//----- nvinfo : EIATTR_FRAME_SIZE
	.align		4
.L_241:
        /*0504*/ 	.byte	0x04, 0x11
        /*0506*/ 	.short	(.L_243 - .L_242)
	.align		4
.L_242:
        /*0508*/ 	.word	index@(_ZN2at6native51_GLOBAL__N__2c613397_18_DepthwiseConv2d_cu_9959487032conv_depthwise2d_backward_kernelILi0ELi0EfiEEvNS_27GenericPackedTensorAccessorIKT1_Lm4ENS_16DefaultPtrTraitsEiEENS3_IS4_Lm4ES6_iEES7_T2_iiiiiiiiiiiiiii)
        /*050c*/ 	.word	0x00000018


	//----- nvinfo : EIATTR_REGCOUNT
	.align		4
.L_243:
        /*0510*/ 	.byte	0x04, 0x2f
        /*0512*/ 	.short	(.L_245 - .L_244)
	.align		4
.L_244:
        /*0514*/ 	.word	index@(_ZN2at6native51_GLOBAL__N__2c613397_18_DepthwiseConv2d_cu_9959487032conv_depthwise2d_backward_kernelILi5ELi1EN3c104HalfEiEEvNS_27GenericPackedTensorAccessorIKT1_Lm4ENS_16DefaultPtrTraitsEiEENS5_IS6_Lm4ES8_iEES9_T2_iiiiiiiiiiiiiii)
        /*0518*/ 	.word	0x00000036


	//----- nvinfo : EIATTR_FRAME_SIZE
	.align		4
.L_245:
        /*051c*/ 	.byte	0x04, 0x11
        /*051e*/ 	.short	(.L_247 - .L_246)
	.align		4
.L_246:
        /*0520*/ 	.word	index@($__internal_23_$__cuda_sm20_div_u64)
        /*0524*/ 	.word	0x00000000


	//----- nvinfo : EIATTR_FRAME_SIZE
	.align		4
.L_247:
        /*0528*/ 	.byte	0x04, 0x11
        /*052a*/ 	.short	(.L_249 - .L_248)
	.align		4
.L_248:
        /*052c*/ 	.word	index@(_ZN2at6native51_GLOBAL__N__2c613397_18_DepthwiseConv2d_cu_9959487032conv_depthwise2d_backward_kernelILi5ELi1EN3c104HalfEiEEvNS_27GenericPackedTensorAccessorIKT1_Lm4ENS_16DefaultPtrTraitsEiEENS5_IS6_Lm4ES8_iEES9_T2_iiiiiiiiiiiiiii)
        /*0530*/ 	.word	0x00000000


	//----- nvinfo : EIATTR_REGCOUNT
	.align		4
.L_249:
        /*0534*/ 	.byte	0x04, 0x2f
        /*0536*/ 	.short	(.L_251 - .L_250)
	.align		4
.L_250:
        /*0538*/ 	.word	index@(_ZN2at6native51_GLOBAL__N__2c613397_18_DepthwiseConv2d_cu_9959487032conv_depthwise2d_backward_kernelILi5ELi2EN3c104HalfEiEEvNS_27GenericPackedTensorAccessorIKT1_Lm4ENS_16DefaultPtrTraitsEiEENS5_IS6_Lm4ES8_iEES9_T2_iiiiiiiiiiiiiii)
        /*053c*/ 	.word	0x00000020


	//----- nvinfo : EIATTR_FRAME_SIZE
	.align		4
.L_251:
        /*0540*/ 	.byte	0x04, 0x11
        /*0542*/ 	.short	(.L_253 - .L_252)
	.align		4
.L_252:
        /*0544*/ 	.word	index@($__internal_22_$__cuda_sm20_div_u64)
        /*0548*/ 	.word	0x00000000


	//----- nvinfo : EIATTR_FRAME_SIZE
	.align		4
.L_253:
        /*054c*/ 	.byte	0x04, 0x11
        /*054e*/ 	.short	(.L_255 - .L_254)
	.align		4
.L_254:
        /*0550*/ 	.word	index@(_ZN2at6native51_GLOBAL__N__2c613397_18_DepthwiseConv2d_cu_9959487032conv_depthwise2d_backward_kernelILi5ELi2EN3c104HalfEiEEvNS_27GenericPackedTensorAccessorIKT1_Lm4ENS_16DefaultPtrTraitsEiEENS5_IS6_Lm4ES8_iEES9_T2_iiiiiiiiiiiiiii)
        /*0554*/ 	.word	0x00000000


	//----- nvinfo : EIATTR_REGCOUNT
	.align		4
.L_255:
        /*0558*/ 	.byte	0x04, 0x2f
        /*055a*/ 	.short	(.L_257 - .L_256)
	.align		4
.L_256:
        /*055c*/ 	.word	index@(_ZN2at6native51_GLOBAL__N__2c613397_18_DepthwiseConv2d_cu_9959487032conv_depthwise2d_backward_kernelILi5ELi0EN3c104HalfEiEEvNS_27GenericPackedTensorAccessorIKT1_Lm4ENS_16DefaultPtrTraitsEiEENS5_IS6_Lm4ES8_iEES9_T2_iiiiiiiiiiiiiii)
        /*0560*/ 	.word	0x00000020


	//----- nvinfo : EIATTR_FRAME_SIZE
	.align		4
.L_257:
        /*0564*/ 	.byte	0x04, 0x11
        /*0566*/ 	.short	(.L_259 - .L_258)
	.align		4
.L_258:
        /*0568*/ 	.word	index@($__internal_21_$__cuda_sm20_div_u64)
        /*056c*/ 	.word	0x00000010


	//----- nvinfo : EIATTR_FRAME_SIZE
	.align		4
.L_259:
        /*0570*/ 	.byte	0x04, 0x11
        /*0572*/ 	.short	(.L_261 - .L_260)
	.align		4
.L_260:
        /*0574*/ 	.word	index@(_ZN2at6native51_GLOBAL__N__2c613397_18_DepthwiseConv2d_cu_9959487032conv_depthwise2d_backward_kernelILi5ELi0EN3c104HalfEiEEvNS_27GenericPackedTensorAccessorIKT1_Lm4ENS_16DefaultPtrTraitsEiEENS5_IS6_Lm4ES8_iEES9_T2_iiiiiiiiiiiiiii)
        /*0578*/ 	.word	0x00000010


	//----- nvinfo : EIATTR_REGCOUNT
	.align		4
.L_261:
        /*057c*/ 	.byte	0x04, 0x2f
        /*057e*/ 	.short	(.L_263 - .L_262)
	.align		4
.L_262:
        /*0580*/ 	.word	index@(_ZN2at6native51_GLOBAL__N__2c613397_18_DepthwiseConv2d_cu_9959487032conv_depthwise2d_backward_kernelILi3ELi1EN3c104HalfEiEEvNS_27GenericPackedTensorAccessorIKT1_Lm4ENS_16DefaultPtrTraitsEiEENS5_IS6_Lm4ES8_iEES9_T2_iiiiiiiiiiiiiii)
        /*0584*/ 	.word	0x00000025


	//----- nvinfo : EIATTR_FRAME_SIZE
	.align		4
.L_263:
        /*0588*/ 	.byte	0x04, 0x11
        /*058a*/ 	.short	(.L_265 - .L_264)
	.align		4
.L_264:
        /*058c*/ 	.word	index@($__internal_20_$__cuda_sm20_div_u64)
        /*0590*/ 	.word	0x00000000


	//----- nvinfo : EIATTR_FRAME_SIZE
	.align		4
.L_265:
        /*0594*/ 	.byte	0x04, 0x11
        /*0596*/ 	.short	(.L_267 - .L_266)
	.align		4
.L_266:
        /*0598*/ 	.word	index@(_ZN2at6native51_GLOBAL__N__2c613397_18_DepthwiseConv2d_cu_9959487032conv_depthwise2d_backward_kernelILi3ELi1EN3c104HalfEiEEvNS_27GenericPackedTensorAccessorIKT1_Lm4ENS_16DefaultPtrTraitsEiEENS5_IS6_Lm4ES8_iEES9_T2_iiiiiiiiiiiiiii)
        /*059c*/ 	.word	0x00000000


	//----- nvinfo : EIATTR_REGCOUNT
	.align		4
.L_267:
        /*05a0*/ 	.byte	0x04, 0x2f
        /*05a2*/ 	.short	(.L_269 - .L_268)
	.align		4
.L_268:
        /*05a4*/ 	.word	index@(_ZN2at6native51_GLOBAL__N__2c613397_18_DepthwiseConv2d_cu_9959487032conv_depthwise2d_backward_kernelILi3ELi2EN3c104HalfEiEEvNS_27GenericPackedTensorAccessorIKT1_Lm4ENS_16DefaultPtrTraitsEiEENS5_IS6_Lm4ES8_iEES9_T2_iiiiiiiiiiiiiii)
        /*05a8*/ 	.word	0x00000028


	//----- nvinfo : EIATTR_FRAME_SIZE
	.align		4
.L_269:
        /*05ac*/ 	.byte	0x04, 0x11
        /*05ae*/ 	.short	(.L_271 - .L_270)
	.align		4
.L_270:
        /*05b0*/ 	.word	index@($__internal_19_$__cuda_sm20_div_u64)
        /*05b4*/ 	.word	0x00000000


	//----- nvinfo : EIATTR_FRAME_SIZE
	.align		4
.L_271:
        /*05b8*/ 	.byte	0x04, 0x11
        /*05ba*/ 	.short	(.L_273 - .L_272)
	.align		4
.L_272:
        /*05bc*/ 	.word	index@(_ZN2at6native51_GLOBAL__N__2c613397_18_DepthwiseConv2d_cu_9959487032conv_depthwise2d_backward_kernelILi3ELi2EN3c104HalfEiEEvNS_27GenericPackedTensorAccessorIKT1_Lm4ENS_16DefaultPtrTraitsEiEENS5_IS6_Lm4ES8_iEES9_T2_iiiiiiiiiiiiiii)
        /*05c0*/ 	.word	0x00000000


	//----- nvinfo : EIATTR_REGCOUNT
	.align		4
.L_273:
        /*05c4*/ 	.byte	0x04, 0x2f
        /*05c6*/ 	.short	(.L_275 - .L_274)
	.align		4
.L_274:
        /*05c8*/ 	.word	index@(_ZN2at6native51_GLOBAL__N__2c613397_18_DepthwiseConv2d_cu_9959487032conv_depthwise2d_backward_kernelILi3ELi0EN3c104HalfEiEEvNS_27GenericPackedTensorAccessorIKT1_Lm4ENS_16DefaultPtrTraitsEiEENS5_IS6_Lm4ES8_iEES9_T2_iiiiiiiiiiiiiii)
        /*05cc*/ 	.word	0x00000020


	//----- nvinfo : EIATTR_FRAME_SIZE
	.align		4
.L_275:
        /*05d0*/ 	.byte	0x04, 0x11
        /*05d2*/ 	.short	(.L_277 - .L_276)
	.align		4
.L_276:
        /*05d4*/ 	.word	index@($__internal_18_$__cuda_sm20_div_u64)
        /*05d8*/ 	.word	0x00000000


	//----- nvinfo : EIATTR_FRAME_SIZE
	.align		4
.L_277:
        /*05dc*/ 	.byte	0x04, 0x11
        /*05de*/ 	.short	(.L_279 - .L_278)
	.align		4
.L_278:
        /*05e0*/ 	.word	index@(_ZN2at6native51_GLOBAL__N__2c613397_18_DepthwiseConv2d_cu_9959487032conv_depthwise2d_backward_kernelILi3ELi0EN3c104HalfEiEEvNS_27GenericPackedTensorAccessorIKT1_Lm4ENS_16DefaultPtrTraitsEiEENS5_IS6_Lm4ES8_iEES9_T2_iiiiiiiiiiiiiii)
        /*05e4*/ 	.word	0x00000000


	//----- nvinfo : EIATTR_REGCOUNT
	.align		4
.L_279:
        /*05e8*/ 	.byte	0x04, 0x2f
        /*05ea*/ 	.short	(.L_281 - .L_280)
	.align		4
.L_280:
        /*05ec*/ 	.word	index@(_ZN2at6native51_GLOBAL__N__2c613397_18_DepthwiseConv2d_cu_9959487032conv_depthwise2d_backward_kernelILi1ELi1EN3c104HalfEiEEvNS_27GenericPackedTensorAccessorIKT1_Lm4ENS_16DefaultPtrTraitsEiEENS5_IS6_Lm4ES8_iEES9_T2_iiiiiiiiiiiiiii)
        /*05f0*/ 	.word	0x00000038


	//----- nvinfo : EIATTR_FRAME_SIZE
	.align		4
.L_281:
        /*05f4*/ 	.byte	0x04, 0x11
        /*05f6*/ 	.short	(.L_283 - .L_282)
	.align		4
.L_282:
        /*05f8*/ 	.word	index@($__internal_17_$__cuda_sm20_div_u64)
        /*05fc*/ 	.word	0x00000000


	//----- nvinfo : EIATTR_FRAME_SIZE
	.align		4
.L_283:
        /*0600*/ 	.byte	0x04, 0x11
        /*0602*/ 	.short	(.L_285 - .L_284)
	.align		4
.L_284:
        /*0604*/ 	.word	index@(_ZN2at6native51_GLOBAL__N__2c613397_18_DepthwiseConv2d_cu_9959487032conv_depthwise2d_backward_kernelILi1ELi1EN3c104HalfEiEEvNS_27GenericPackedTensorAccessorIKT1_Lm4ENS_16DefaultPtrTraitsEiEENS5_IS6_Lm4ES8_iEES9_T2_iiiiiiiiiiiiiii)
        /*0608*/ 	.word	0x00000000


	//----- nvinfo : EIATTR_REGCOUNT
	.align		4
.L_285:
        /*060c*/ 	.byte	0x04, 0x2f
        /*060e*/ 	.short	(.L_287 - .L_286)
	.align		4
.L_286:
        /*0610*/ 	.word	index@(_ZN2at6native51_GLOBAL__N__2c613397_18_DepthwiseConv2d_cu_9959487032conv_depthwise2d_backward_kernelILi1ELi2EN3c104HalfEiEEvNS_27GenericPackedTensorAccessorIKT1_Lm4ENS_16DefaultPtrTraitsEiEENS5_IS6_Lm4ES8_iEES9_T2_iiiiiiiiiiiiiii)
        /*0614*/ 	.word	0x00000020


	//----- nvinfo : EIATTR_FRAME_SIZE
	.align		4
.L_287:
        /*0618*/ 	.byte	0x04, 0x11
        /*061a*/ 	.short	(.L_289 - .L_288)
	.align		4
.L_288:
        /*061c*/ 	.word	index@($__internal_16_$__cuda_sm20_div_u64)
        /*0620*/ 	.word	0x00000000


	//----- nvinfo : EIATTR_FRAME_SIZE
	.align		4
.L_289:
        /*0624*/ 	.byte	0x04, 0x11
        /*0626*/ 	.short	(.L_291 - .L_290)
	.align		4
.L_290:
        /*0628*/ 	.word	index@(_ZN2at6native51_GLOBAL__N__2c613397_18_DepthwiseConv2d_cu_9959487032conv_depthwise2d_backward_kernelILi1ELi2EN3c104HalfEiEEvNS_27GenericPackedTensorAccessorIKT1_Lm4ENS_16DefaultPtrTraitsEiEENS5_IS6_Lm4ES8_iEES9_T2_iiiiiiiiiiiiiii)
        /*062c*/ 	.word	0x00000000


	//----- nvinfo : EIATTR_REGCOUNT
	.align		4
.L_291:
        /*0630*/ 	.byte	0x04, 0x2f
        /*0632*/ 	.short	(.L_293 - .L_292)
	.align		4
.L_292:
        /*0634*/ 	.word	index@(_ZN2at6native51_GLOBAL__N__2c613397_18_DepthwiseConv2d_cu_9959487032conv_depthwise2d_backward_kernelILi1ELi0EN3c104HalfEiEEvNS_27GenericPackedTensorAccessorIKT1_Lm4ENS_16DefaultPtrTraitsEiEENS5_IS6_Lm4ES8_iEES9_T2_iiiiiiiiiiiiiii)
        /*0638*/ 	.word	0x00000020


	//----- nvinfo : EIATTR_FRAME_SIZE
	.align		4
.L_293:
        /*063c*/ 	.byte	0x04, 0x11
        /*063e*/ 	.short	(.L_295 - .L_294)
	.align		4
.L_294:
        /*0640*/ 	.word	index@($__internal_15_$__cuda_sm20_div_u64)
        /*0644*/ 	.word	0x00000000


	//----- nvinfo : EIATTR_FRAME_SIZE
	.align		4
.L_295:
        /*0648*/ 	.byte	0x04, 0x11
        /*064a*/ 	.short	(.L_297 - .L_296)
	.align		4
.L_296:
        /*064c*/ 	.word	index@(_ZN2at6native51_GLOBAL__N__2c613397_18_DepthwiseConv2d_cu_9959487032conv_depthwise2d_backward_kernelILi1ELi0EN3c104HalfEiEEvNS_27GenericPackedTensorAccessorIKT1_Lm4ENS_16DefaultPtrTraitsEiEENS5_IS6_Lm4ES8_iEES9_T2_iiiiiiiiiiiiiii)
        /*0650*/ 	.word	0x00000000


	//----- nvinfo : EIATTR_REGCOUNT
	.align		4
.L_297:
        /*0654*/ 	.byte	0x04, 0x2f
        /*0656*/ 	.short	(.L_299 - .L_298)
	.align		4
.L_298:
        /*0658*/ 	.word	index@(_ZN2at6native51_GLOBAL__N__2c613397_18_DepthwiseConv2d_cu_9959487032conv_depthwise2d_backward_kernelILi0ELi1EN3c104HalfEiEEvNS_27GenericPackedTensorAccessorIKT1_Lm4ENS_16DefaultPtrTraitsEiEENS5_IS6_Lm4ES8_iEES9_T2_iiiiiiiiiiiiiii)
        /*065c*/ 	.word	0x00000032


	//----- nvinfo : EIATTR_FRAME_SIZE
	.align		4
.L_299:
        /*0660*/ 	.byte	0x04, 0x11
        /*0662*/ 	.short	(.L_301 - .L_300)
	.align		4
.L_300:
        /*0664*/ 	.word	index@($__internal_14_$__cuda_sm20_div_u64)
        /*0668*/ 	.word	0x00000000


	//----- nvinfo : EIATTR_FRAME_SIZE
	.align		4
.L_301:
        /*066c*/ 	.byte	0x04, 0x11
        /*066e*/ 	.short	(.L_303 - .L_302)
	.align		4
.L_302:
        /*0670*/ 	.word	index@(_ZN2at6native51_GLOBAL__N__2c613397_18_DepthwiseConv2d_cu_9959487032conv_depthwise2d_backward_kernelILi0ELi1EN3c104HalfEiEEvNS_27GenericPackedTensorAccessorIKT1_Lm4ENS_16DefaultPtrTraitsEiEENS5_IS6_Lm4ES8_iEES9_T2_iiiiiiiiiiiiiii)
        /*0674*/ 	.word	0x00000000


	//----- nvinfo : EIATTR_REGCOUNT
	.align		4
.L_303:
        /*0678*/ 	.byte	0x04, 0x2f
        /*067a*/ 	.short	(.L_305 - .L_304)
	.align		4
.L_304:
        /*067c*/ 	.word	index@(_ZN2at6native51_GLOBAL__N__2c613397_18_DepthwiseConv2d_cu_9959487032conv_depthwise2d_backward_kernelILi0ELi2EN3c104HalfEiEEvNS_27GenericPackedTensorAccessorIKT1_Lm4ENS_16DefaultPtrTraitsEiEENS5_IS6_Lm4ES8_iEES9_T2_iiiiiiiiiiiiiii)
        /*0680*/ 	.word	0x00000020


	//----- nvinfo : EIATTR_FRAME_SIZE
	.align		4
.L_305:
        /*0684*/ 	.byte	0x04, 0x11
        /*0686*/ 	.short	(.L_307 - .L_306)
	.align		4
.L_306:
        /*0688*/ 	.word	index@($__internal_13_$__cuda_sm20_div_u64)
        /*068c*/ 	.word	0x00000000


	//----- nvinfo : EIATTR_FRAME_SIZE
	.align		4
.L_307:
        /*0690*/ 	.byte	0x04, 0x11
        /*0692*/ 	.short	(.L_309 - .L_308)
	.align		4
.L_308:
        /*0694*/ 	.word	index@(_ZN2at6native51_GLOBAL__N__2c613397_18_DepthwiseConv2d_cu_9959487032conv_depthwise2d_backward_kernelILi0ELi2EN3c104HalfEiEEvNS_27GenericPackedTensorAccessorIKT1_Lm4ENS_16DefaultPtrTraitsEiEENS5_IS6_Lm4ES8_iEES9_T2_iiiiiiiiiiiiiii)
        /*0698*/ 	.word	0x00000000


	//----- nvinfo : EIATTR_REGCOUNT
	.align		4
.L_309:
        /*069c*/ 	.byte	0x04, 0x2f
        /*069e*/ 	.short	(.L_311 - .L_310)
	.align		4
.L_310:
        /*06a0*/ 	.word	index@(_ZN2at6native51_GLOBAL__N__2c613397_18_DepthwiseConv2d_cu_9959487032conv_depthwise2d_backward_kernelILi0ELi0EN3c104HalfEiEEvNS_27GenericPackedTensorAccessorIKT1_Lm4ENS_16DefaultPtrTraitsEiEENS5_IS6_Lm4ES8_iEES9_T2_iiiiiiiiiiiiiii)
        /*06a4*/ 	.word	0x00000020


	//----- nvinfo : EIATTR_FRAME_SIZE
	.align		4
.L_311:
        /*06a8*/ 	.byte	0x04, 0x11
        /*06aa*/ 	.short	(.L_313 - .L_312)
	.align		4
.L_312:
        /*06ac*/ 	.word	index@($__internal_12_$__cuda_sm20_div_u64)
        /*06b0*/ 	.word	0x00000010


	//----- nvinfo : EIATTR_FRAME_SIZE
	.align		4
.L_313:
        /*06b4*/ 	.byte	0x04, 0x11
        /*06b6*/ 	.short	(.L_315 - .L_314)
	.align		4
.L_314:
        /*06b8*/ 	.word	index@(_ZN2at6native51_GLOBAL__N__2c613397_18_DepthwiseConv2d_cu_9959487032conv_depthwise2d_backward_kernelILi0ELi0EN3c104HalfEiEEvNS_27GenericPackedTensorAccessorIKT1_Lm4ENS_16DefaultPtrTraitsEiEENS5_IS6_Lm4ES8_iEES9_T2_iiiiiiiiiiiiiii)
        /*06bc*/ 	.word	0x00000010


	//----- nvinfo : EIATTR_REGCOUNT
	.align		4
.L_315:
        /*06c0*/ 	.byte	0x04, 0x2f
        /*06c2*/ 	.short	(.L_317 - .L_316)
	.align		4
.L_316:
        /*06c4*/ 	.word	index@(_ZN2at6native51_GLOBAL__N__2c613397_18_DepthwiseConv2d_cu_9959487032conv_depthwise2d_backward_kernelILi5ELi1EN3c108BFloat16EiEEvNS_27GenericPackedTensorAccessorIKT1_Lm4ENS_16DefaultPtrTraitsEiEENS5_IS6_Lm4ES8_iEES9_T2_iiiiiiiiiiiiiii)
        /*06c8*/ 	.word	0x00000036


	//----- nvinfo : EIATTR_FRAME_SIZE
	.align		4
.L_317:
        /*06cc*/ 	.byte	0x04, 0x11
        /*06ce*/ 	.short	(.L_319 - .L_318)
	.align		4
.L_318:
        /*06d0*/ 	.word	index@($__internal_11_$__cuda_sm20_div_u64)
        /*06d4*/ 	.word	0x00000000


	//----- nvinfo : EIATTR_FRAME_SIZE
	.align		4
.L_319:
        /*06d8*/ 	.byte	0x04, 0x11
        /*06da*/ 	.short	(.L_321 - .L_320)
	.align		4
.L_320:
        /*06dc*/ 	.word	index@(_ZN2at6native51_GLOBAL__N__2c613397_18_DepthwiseConv2d_cu_9959487032conv_depthwise2d_backward_kernelILi5ELi1EN3c108BFloat16EiEEvNS_27GenericPackedTensorAccessorIKT1_Lm4ENS_16DefaultPtrTraitsEiEENS5_IS6_Lm4ES8_iEES9_T2_iiiiiiiiiiiiiii)
        /*06e0*/ 	.word	0x00000000


	//----- nvinfo : EIATTR_REGCOUNT
	.align		4
.L_321:
        /*06e4*/ 	.byte	0x04, 0x2f
        /*06e6*/ 	.short	(.L_323 - .L_322)
	.align		4
.L_322:
        /*06e8*/ 	.word	index@(_ZN2at6native51_GLOBAL__N__2c613397_18_DepthwiseConv2d_cu_9959487032conv_depthwise2d_backward_kernelILi5ELi2EN3c108BFloat16EiEEvNS_27GenericPackedTensorAccessorIKT1_Lm4ENS_16DefaultPtrTraitsEiEENS5_IS6_Lm4ES8_iEES9_T2_iiiiiiiiiiiiiii)
        /*06ec*/ 	.word	0x00000020


	//----- nvinfo : EIATTR_FRAME_SIZE
	.align		4
.L_323:
        /*06f0*/ 	.byte	0x04, 0x11
        /*06f2*/ 	.short	(.L_325 - .L_324)
	.align		4
.L_324:
        /*06f4*/ 	.word	index@($__internal_10_$__cuda_sm20_div_u64)
        /*06f8*/ 	.word	0x00000000


	//----- nvinfo : EIATTR_FRAME_SIZE
	.align		4
.L_325:
        /*06fc*/ 	.byte	0x04, 0x11
        /*06fe*/ 	.short	(.L_327 - .L_326)
	.align		4
.L_326:
        /*0700*/ 	.word	index@(_ZN2at6native51_GLOBAL__N__2c613397_18_DepthwiseConv2d_cu_9959487032conv_depthwise2d_backward_kernelILi5ELi2EN3c108BFloat16EiEEvNS_27GenericPackedTensorAccessorIKT1_Lm4ENS_16DefaultPtrTraitsEiEENS5_IS6_Lm4ES8_iEES9_T2_iiiiiiiiiiiiiii)
        /*0704*/ 	.word	0x00000000


	//----- nvinfo : EIATTR_REGCOUNT
	.align		4
.L_327:
        /*0708*/ 	.byte	0x04, 0x2f
        /*070a*/ 	.short	(.L_329 - .L_328)
	.align		4
.L_328:
        /*070c*/ 	.word	index@(_ZN2at6native51_GLOBAL__N__2c613397_18_DepthwiseConv2d_cu_9959487032conv_depthwise2d_backward_kernelILi5ELi0EN3c108BFloat16EiEEvNS_27GenericPackedTensorAccessorIKT1_Lm4ENS_16DefaultPtrTraitsEiEENS5_IS6_Lm4ES8_iEES9_T2_iiiiiiiiiiiiiii)
        /*0710*/ 	.word	0x00000020


	//----- nvinfo : EIATTR_FRAME_SIZE
	.align		4
.L_329:
        /*0714*/ 	.byte	0x04, 0x11
        /*0716*/ 	.short	(.L_331 - .L_330)
	.align		4
.L_330:
        /*0718*/ 	.word	index@($__internal_9_$__cuda_sm20_div_u64)
        /*071c*/ 	.word	0x00000010


	//----- nvinfo : EIATTR_FRAME_SIZE
	.align		4
.L_331:
        /*0720*/ 	.byte	0x04, 0x11
        /*0722*/ 	.short	(.L_333 - .L_332)
	.align		4
.L_332:
        /*0724*/ 	.word	index@(_ZN2at6native51_GLOBAL__N__2c613397_18_DepthwiseConv2d_cu_9959487032conv_depthwise2d_backward_kernelILi5ELi0EN3c108BFloat16EiEEvNS_27GenericPackedTensorAccessorIKT1_Lm4ENS_16DefaultPtrTraitsEiEENS5_IS6_Lm4ES8_iEES9_T2_iiiiiiiiiiiiiii)
        /*0728*/ 	.word	0x00000010


	//----- nvinfo : EIATTR_REGCOUNT
	.align		4
.L_333:
        /*072c*/ 	.byte	0x04, 0x2f
        /*072e*/ 	.short	(.L_335 - .L_334)
	.align		4
.L_334:
        /*0730*/ 	.word	index@(_ZN2at6native51_GLOBAL__N__2c613397_18_DepthwiseConv2d_cu_9959487032conv_depthwise2d_backward_kernelILi3ELi1EN3c108BFloat16EiEEvNS_27GenericPackedTensorAccessorIKT1_Lm4ENS_16DefaultPtrTraitsEiEENS5_IS6_Lm4ES8_iEES9_T2_iiiiiiiiiiiiiii)
        /*0734*/ 	.word	0x00000025


	//----- nvinfo : EIATTR_FRAME_SIZE
	.align		4
.L_335:
        /*0738*/ 	.byte	0x04, 0x11
        /*073a*/ 	.short	(.L_337 - .L_336)
	.align		4
.L_336:
        /*073c*/ 	.word	index@($__internal_8_$__cuda_sm20_div_u64)
        /*0740*/ 	.word	0x00000000


	//----- nvinfo : EIATTR_FRAME_SIZE
	.align		4
.L_337:
        /*0744*/ 	.byte	0x04, 0x11
        /*0746*/ 	.short	(.L_339 - .L_338)
	.align		4
.L_338:
        /*0748*/ 	.word	index@(_ZN2at6native51_GLOBAL__N__2c613397_18_DepthwiseConv2d_cu_9959487032conv_depthwise2d_backward_kernelILi3ELi1EN3c108BFloat16EiEEvNS_27GenericPackedTensorAccessorIKT1_Lm4ENS_16DefaultPtrTraitsEiEENS5_IS6_Lm4ES8_iEES9_T2_iiiiiiiiiiiiiii)
        /*074c*/ 	.word	0x00000000


	//----- nvinfo : EIATTR_REGCOUNT
	.align		4
.L_339:
        /*0750*/ 	.byte	0x04, 0x2f
        /*0752*/ 	.short	(.L_341 - .L_340)
	.align		4
.L_340:
        /*0754*/ 	.word	index@(_ZN2at6native51_GLOBAL__N__2c613397_18_DepthwiseConv2d_cu_9959487032conv_depthwise2d_backward_kernelILi3ELi2EN3c108BFloat16EiEEvNS_27GenericPackedTensorAccessorIKT1_Lm4ENS_16DefaultPtrTraitsEiEENS5_IS6_Lm4ES8_iEES9_T2_iiiiiiiiiiiiiii)
        /*0758*/ 	.word	0x00000028


	//----- nvinfo : EIATTR_FRAME_SIZE
	.align		4
.L_341:
        /*075c*/ 	.byte	0x04, 0x11
        /*075e*/ 	.short	(.L_343 - .L_342)
	.align		4
.L_342:
        /*0760*/ 	.word	index@($__internal_7_$__cuda_sm20_div_u64)
        /*0764*/ 	.word	0x00000000


	//----- nvinfo : EIATTR_FRAME_SIZE
	.align		4
.L_343:
        /*0768*/ 	.byte	0x04, 0x11
        /*076a*/ 	.short	(.L_345 - .L_344)
	.align		4
.L_344:
        /*076c*/ 	.word	index@(_ZN2at6native51_GLOBAL__N__2c613397_18_DepthwiseConv2d_cu_9959487032conv_depthwise2d_backward_kernelILi3ELi2EN3c108BFloat16EiEEvNS_27GenericPackedTensorAccessorIKT1_Lm4ENS_16DefaultPtrTraitsEiEENS5_IS6_Lm4ES8_iEES9_T2_iiiiiiiiiiiiiii)
        /*0770*/ 	.word	0x00000000


	//----- nvinfo : EIATTR_REGCOUNT
	.align		4
.L_345:
        /*0774*/ 	.byte	0x04, 0x2f
        /*0776*/ 	.short	(.L_347 - .L_346)
	.align		4
.L_346:
        /*0778*/ 	.word	index@(_ZN2at6native51_GLOBAL__N__2c613397_18_DepthwiseConv2d_cu_9959487032conv_depthwise2d_backward_kernelILi3ELi0EN3c108BFloat16EiEEvNS_27GenericPackedTensorAccessorIKT1_Lm4ENS_16DefaultPtrTraitsEiEENS5_IS6_Lm4ES8_iEES9_T2_iiiiiiiiiiiiiii)
        /*077c*/ 	.word	0x00000020


	//----- nvinfo : EIATTR_FRAME_SIZE
	.align		4
.L_347:
        /*0780*/ 	.byte	0x04, 0x11
        /*0782*/ 	.short	(.L_349 - .L_348)
	.align		4
.L_348:
        /*0784*/ 	.word	index@($__internal_6_$__cuda_sm20_div_u64)
        /*0788*/ 	.word	0x00000000


	//----- nvinfo : EIATTR_FRAME_SIZE
	.align		4
.L_349:
        /*078c*/ 	.byte	0x04, 0x11
        /*078e*/ 	.short	(.L_351 - .L_350)
	.align		4
.L_350:
        /*0790*/ 	.word	index@(_ZN2at6native51_GLOBAL__N__2c613397_18_DepthwiseConv2d_cu_9959487032conv_depthwise2d_backward_kernelILi3ELi0EN3c108BFloat16EiEEvNS_27GenericPackedTensorAccessorIKT1_Lm4ENS_16DefaultPtrTraitsEiEENS5_IS6_Lm4ES8_iEES9_T2_iiiiiiiiiiiiiii)
        /*0794*/ 	.word	0x00000000


	//----- nvinfo : EIATTR_REGCOUNT
	.align		4
.L_351:
        /*0798*/ 	.byte	0x04, 0x2f
        /*079a*/ 	.short	(.L_353 - .L_352)
	.align		4
.L_352:
        /*079c*/ 	.word	index@(_ZN2at6native51_GLOBAL__N__2c613397_18_DepthwiseConv2d_cu_9959487032conv_depthwise2d_backward_kernelILi1ELi1EN3c108BFloat16EiEEvNS_27GenericPackedTensorAccessorIKT1_Lm4ENS_16DefaultPtrTraitsEiEENS5_IS6_Lm4ES8_iEES9_T2_iiiiiiiiiiiiiii)
        /*07a0*/ 	.word	0x00000038


	//----- nvinfo : EIATTR_FRAME_SIZE
	.align		4
.L_353:
        /*07a4*/ 	.byte	0x04, 0x11
        /*07a6*/ 	.short	(.L_355 - .L_354)
	.align		4
.L_354:
        /*07a8*/ 	.word	index@($__internal_5_$__cuda_sm20_div_u64)
        /*07ac*/ 	.word	0x00000000


	//----- nvinfo : EIATTR_FRAME_SIZE
	.align		4
.L_355:
        /*07b0*/ 	.byte	0x04, 0x11
        /*07b2*/ 	.short	(.L_357 - .L_356)
	.align		4
.L_356:
        /*07b4*/ 	.word	index@(_ZN2at6native51_GLOBAL__N__2c613397_18_DepthwiseConv2d_cu_9959487032conv_depthwise2d_backward_kernelILi1ELi1EN3c108BFloat16EiEEvNS_27GenericPackedTensorAccessorIKT1_Lm4ENS_16DefaultPtrTraitsEiEENS5_IS6_Lm4ES8_iEES9_T2_iiiiiiiiiiiiiii)
        /*07b8*/ 	.word	0x00000000


	//----- nvinfo : EIATTR_REGCOUNT
	.align		4
.L_357:
        /*07bc*/ 	.byte	0x04, 0x2f
        /*07be*/ 	.short	(.L_359 - .L_358)
	.align		4
.L_358:
        /*07c0*/ 	.word	index@(_ZN2at6native51_GLOBAL__N__2c613397_18_DepthwiseConv2d_cu_9959487032conv_depthwise2d_backward_kernelILi1ELi2EN3c108BFloat16EiEEvNS_27GenericPackedTensorAccessorIKT1_Lm4ENS_16DefaultPtrTraitsEiEENS5_IS6_Lm4ES8_iEES9_T2_iiiiiiiiiiiiiii)
        /*07c4*/ 	.word	0x00000020


	//----- nvinfo : EIATTR_FRAME_SIZE
	.align		4
.L_359:
        /*07c8*/ 	.byte	0x04, 0x11
        /*07ca*/ 	.short	(.L_361 - .L_360)
	.align		4
.L_360:
        /*07cc*/ 	.word	index@($__internal_4_$__cuda_sm20_div_u64)
        /*07d0*/ 	.word	0x00000000


	//----- nvinfo : EIATTR_FRAME_SIZE
	.align		4
.L_361:
        /*07d4*/ 	.byte	0x04, 0x11
        /*07d6*/ 	.short	(.L_363 - .L_362)
	.align		4
.L_362:
        /*07d8*/ 	.word	index@(_ZN2at6native51_GLOBAL__N__2c613397_18_DepthwiseConv2d_cu_9959487032conv_depthwise2d_backward_kernelILi1ELi2EN3c108BFloat16EiEEvNS_27GenericPackedTensorAccessorIKT1_Lm4ENS_16DefaultPtrTraitsEiEENS5_IS6_Lm4ES8_iEES9_T2_iiiiiiiiiiiiiii)
        /*07dc*/ 	.word	0x00000000


	//----- nvinfo : EIATTR_REGCOUNT
	.align		4
.L_363:
        /*07e0*/ 	.byte	0x04, 0x2f
        /*07e2*/ 	.short	(.L_365 - .L_364)
	.align		4
.L_364:
        /*07e4*/ 	.word	index@(_ZN2at6native51_GLOBAL__N__2c613397_18_DepthwiseConv2d_cu_9959487032conv_depthwise2d_backward_kernelILi1ELi0EN3c108BFloat16EiEEvNS_27GenericPackedTensorAccessorIKT1_Lm4ENS_16DefaultPtrTraitsEiEENS5_IS6_Lm4ES8_iEES9_T2_iiiiiiiiiiiiiii)
        /*07e8*/ 	.word	0x00000020


	//----- nvinfo : EIATTR_FRAME_SIZE
	.align		4
.L_365:
        /*07ec*/ 	.byte	0x04, 0x11
        /*07ee*/ 	.short	(.L_367 - .L_366)
	.align		4
.L_366:
        /*07f0*/ 	.word	index@($__internal_3_$__cuda_sm20_div_u64)
        /*07f4*/ 	.word	0x00000000


	//----- nvinfo : EIATTR_FRAME_SIZE
	.align		4
.L_367:
        /*07f8*/ 	.byte	0x04, 0x11
        /*07fa*/ 	.short	(.L_369 - .L_368)
	.align		4
.L_368:
        /*07fc*/ 	.word	index@(_ZN2at6native51_GLOBAL__N__2c613397_18_DepthwiseConv2d_cu_9959487032conv_depthwise2d_backward_kernelILi1ELi0EN3c108BFloat16EiEEvNS_27GenericPackedTensorAccessorIKT1_Lm4ENS_16DefaultPtrTraitsEiEENS5_IS6_Lm4ES8_iEES9_T2_iiiiiiiiiiiiiii)
        /*0800*/ 	.word	0x00000000


	//----- nvinfo : EIATTR_REGCOUNT
	.align		4
.L_369:
        /*0804*/ 	.byte	0x04, 0x2f
        /*0806*/ 	.short	(.L_371 - .L_370)
	.align		4
.L_370:
        /*0808*/ 	.word	index@(_ZN2at6native51_GLOBAL__N__2c613397_18_DepthwiseConv2d_cu_9959487032conv_depthwise2d_backward_kernelILi0ELi1EN3c108BFloat16EiEEvNS_27GenericPackedTensorAccessorIKT1_Lm4ENS_16DefaultPtrTraitsEiEENS5_IS6_Lm4ES8_iEES9_T2_iiiiiiiiiiiiiii)
        /*080c*/ 	.word	0x00000032


	//----- nvinfo : EIATTR_FRAME_SIZE
	.align		4
.L_371:
        /*0810*/ 	.byte	0x04, 0x11
        /*0812*/ 	.short	(.L_373 - .L_372)
	.align		4
.L_372:
        /*0814*/ 	.word	index@($__internal_2_$__cuda_sm20_div_u64)
        /*0818*/ 	.word	0x00000000


	//----- nvinfo : EIATTR_FRAME_SIZE
	.align		4
.L_373:
        /*081c*/ 	.byte	0x04, 0x11
        /*081e*/ 	.short	(.L_375 - .L_374)
	.align		4
.L_374:
        /*0820*/ 	.word	index@(_ZN2at6native51_GLOBAL__N__2c613397_18_DepthwiseConv2d_cu_9959487032conv_depthwise2d_backward_kernelILi0ELi1EN3c108BFloat16EiEEvNS_27GenericPackedTensorAccessorIKT1_Lm4ENS_16DefaultPtrTraitsEiEENS5_IS6_Lm4ES8_iEES9_T2_iiiiiiiiiiiiiii)
        /*0824*/ 	.word	0x00000000


	//----- nvinfo : EIATTR_REGCOUNT
	.align		4
.L_375:
        /*0828*/ 	.byte	0x04, 0x2f
        /*082a*/ 	.short	(.L_377 - .L_376)
	.align		4
.L_376:
        /*082c*/ 	.word	index@(_ZN2at6native51_GLOBAL__N__2c613397_18_DepthwiseConv2d_cu_9959487032conv_depthwise2d_backward_kernelILi0ELi2EN3c108BFloat16EiEEvNS_27GenericPackedTensorAccessorIKT1_Lm4ENS_16DefaultPtrTraitsEiEENS5_IS6_Lm4ES8_iEES9_T2_iiiiiiiiiiiiiii)
        /*0830*/ 	.word	0x00000020


	//----- nvinfo : EIATTR_FRAME_SIZE
	.align		4
.L_377:
        /*0834*/ 	.byte	0x04, 0x11
        /*0836*/ 	.short	(.L_379 - .L_378)
	.align		4
.L_378:
        /*0838*/ 	.word	index@($__internal_1_$__cuda_sm20_div_u64)
        /*083c*/ 	.word	0x00000000


	//----- nvinfo : EIATTR_FRAME_SIZE
	.align		4
.L_379:
        /*0840*/ 	.byte	0x04, 0x11
        /*0842*/ 	.short	(.L_381 - .L_380)
	.align		4
.L_380:
        /*0844*/ 	.word	index@(_ZN2at6native51_GLOBAL__N__2c613397_18_DepthwiseConv2d_cu_9959487032conv_depthwise2d_backward_kernelILi0ELi2EN3c108BFloat16EiEEvNS_27GenericPackedTensorAccessorIKT1_Lm4ENS_16DefaultPtrTraitsEiEENS5_IS6_Lm4ES8_iEES9_T2_iiiiiiiiiiiiiii)
        /*0848*/ 	.word	0x00000000


	//----- nvinfo : EIATTR_REGCOUNT
	.align		4
.L_381:
        /*084c*/ 	.byte	0x04, 0x2f
        /*084e*/ 	.short	(.L_383 - .L_382)
	.align		4
.L_382:
        /*0850*/ 	.word	index@(_ZN2at6native51_GLOBAL__N__2c613397_18_DepthwiseConv2d_cu_9959487032conv_depthwise2d_backward_kernelILi0ELi0EN3c108BFloat16EiEEvNS_27GenericPackedTensorAccessorIKT1_Lm4ENS_16DefaultPtrTraitsEiEENS5_IS6_Lm4ES8_iEES9_T2_iiiiiiiiiiiiiii)
        /*0854*/ 	.word	0x00000020


	//----- nvinfo : EIATTR_FRAME_SIZE
	.align		4
.L_383:
        /*0858*/ 	.byte	0x04, 0x11
        /*085a*/ 	.short	(.L_385 - .L_384)
	.align		4
.L_384:
        /*085c*/ 	.word	index@($__internal_0_$__cuda_sm20_div_u64)
        /*0860*/ 	.word	0x00000010


	//----- nvinfo : EIATTR_FRAME_SIZE
	.align		4
.L_385:
        /*0864*/ 	.byte	0x04, 0x11
        /*0866*/ 	.short	(.L_387 - .L_386)
	.align		4
.L_386:
        /*0868*/ 	.word	index@(_ZN2at6native51_GLOBAL__N__2c613397_18_DepthwiseConv2d_cu_9959487032conv_depthwise2d_backward_kernelILi0ELi0EN3c108BFloat16EiEEvNS_27GenericPackedTensorAccessorIKT1_Lm4ENS_16DefaultPtrTraitsEiEENS5_IS6_Lm4ES8_iEES9_T2_iiiiiiiiiiiiiii)
        /*086c*/ 	.word	0x00000010


	//----- nvinfo : EIATTR_REGCOUNT
	.align		4
.L_387:
        /*0870*/ 	.byte	0x04, 0x2f
        /*0872*/ 	.short	(.L_389 - .L_388)
	.align		4
.L_388:
        /*0874*/ 	.word	index@(_ZN2at6native51_GLOBAL__N__2c613397_18_DepthwiseConv2d_cu_9959487035conv_depthwise2d_grad_weight_kernelIdjEEvNS_27GenericPackedTensorAccessorIKT_Lm4ENS_16DefaultPtrTraitsEiEES7_NS3_IS4_Lm4ES6_iEEiiiiiiiiiiiiiiii)
        /*0878*/ 	.word	0x00000020


	//----- nvinfo : EIATTR_FRAME_SIZE
	.align		4
.L_389:
        /*087c*/ 	.byte	0x04, 0x11
        /*087e*/ 	.short	(.L_391 - .L_390)
	.align		4
.L_390:
        /*0880*/ 	.word	index@(_ZN2at6native51_GLOBAL__N__2c613397_18_DepthwiseConv2d_cu_9959487035conv_depthwise2d_grad_weight_kernelIdjEEvNS_27GenericPackedTensorAccessorIKT_Lm4ENS_16DefaultPtrTraitsEiEES7_NS3_IS4_Lm4ES6_iEEiiiiiiiiiiiiiiii)
        /*0884*/ 	.word	0x00000000


	//----- nvinfo : EIATTR_REGCOUNT
	.align		4
.L_391:
        /*0888*/ 	.byte	0x04, 0x2f
        /*088a*/ 	.short	(.L_393 - .L_392)
	.align		4
.L_392:
        /*088c*/ 	.word	index@(_ZN2at6native51_GLOBAL__N__2c613397_18_DepthwiseConv2d_cu_9959487035conv_depthwise2d_grad_weight_kernelIfjEEvNS_27GenericPackedTensorAccessorIKT_Lm4ENS_16DefaultPtrTraitsEiEES7_NS3_IS4_Lm4ES6_iEEiiiiiiiiiiiiiiii)
        /*0890*/ 	.word	0x00000020


	//----- nvinfo : EIATTR_FRAME_SIZE
	.align		4
.L_393:
        /*0894*/ 	.byte	0x04, 0x11
        /*0896*/ 	.short	(.L_395 - .L_394)
	.align		4
.L_394:
        /*0898*/ 	.word	index@(_ZN2at6native51_GLOBAL__N__2c613397_18_DepthwiseConv2d_cu_9959487035conv_depthwise2d_grad_weight_kernelIfjEEvNS_27GenericPackedTensorAccessorIKT_Lm4ENS_16DefaultPtrTraitsEiEES7_NS3_IS4_Lm4ES6_iEEiiiiiiiiiiiiiiii)
        /*089c*/ 	.word	0x00000000


	//----- nvinfo : EIATTR_REGCOUNT
	.align		4
.L_395:
        /*08a0*/ 	.byte	0x04, 0x2f
        /*08a2*/ 	.short	(.L_397 - .L_396)
	.align		4
.L_396:
        /*08a4*/ 	.word	index@(_ZN2at6native51_GLOBAL__N__2c613397_18_DepthwiseConv2d_cu_9959487035conv_depthwise2d_grad_weight_kernelIN3c104HalfEjEEvNS_27GenericPackedTensorAccessorIKT_Lm4ENS_16DefaultPtrTraitsEiEES9_NS5_IS6_Lm4ES8_iEEiiiiiiiiiiiiiiii)
        /*08a8*/ 	.word	0x00000020


	//----- nvinfo : EIATTR_FRAME_SIZE
	.align		4
.L_397:
        /*08ac*/ 	.byte	0x04, 0x11
        /*08ae*/ 	.short	(.L_399 - .L_398)
	.align		4
.L_398:
        /*08b0*/ 	.word	index@(_ZN2at6native51_GLOBAL__N__2c613397_18_DepthwiseConv2d_cu_9959487035conv_depthwise2d_grad_weight_kernelIN3c104HalfEjEEvNS_27GenericPackedTensorAccessorIKT_Lm4ENS_16DefaultPtrTraitsEiEES9_NS5_IS6_Lm4ES8_iEEiiiiiiiiiiiiiiii)
        /*08b4*/ 	.word	0x00000000


	//----- nvinfo : EIATTR_REGCOUNT
	.align		4
.L_399:
        /*08b8*/ 	.byte	0x04, 0x2f
        /*08ba*/ 	.short	(.L_401 - .L_400)
	.align		4
.L_400:
        /*08bc*/ 	.word	index@(_ZN2at6native51_GLOBAL__N__2c613397_18_DepthwiseConv2d_cu_9959487035conv_depthwise2d_grad_weight_kernelIN3c108BFloat16EjEEvNS_27GenericPackedTensorAccessorIKT_Lm4ENS_16DefaultPtrTraitsEiEES9_NS5_IS6_Lm4ES8_iEEiiiiiiiiiiiiiiii)
        /*08c0*/ 	.word	0x00000020


	//----- nvinfo : EIATTR_FRAME_SIZE
	.align		4
.L_401:
        /*08c4*/ 	.byte	0x04, 0x11
        /*08c6*/ 	.short	(.L_403 - .L_402)
	.align		4
.L_402:
        /*08c8*/ 	.word	index@(_ZN2at6native51_GLOBAL__N__2c613397_18_DepthwiseConv2d_cu_9959487035conv_depthwise2d_grad_weight_kernelIN3c108BFloat16EjEEvNS_27GenericPackedTensorAccessorIKT_Lm4ENS_16DefaultPtrTraitsEiEES9_NS5_IS6_Lm4ES8_iEEiiiiiiiiiiiiiiii)
        /*08cc*/ 	.word	0x00000000


	//----- nvinfo : EIATTR_MIN_STACK_SIZE
	.align		4
.L_403:
        /*08d0*/ 	.byte	0x04, 0x12
        /*08d2*/ 	.short	(.L_405 - .L_404)
	.align		4
.L_404:
        /*08d4*/ 	.word	index@(_ZN2at6native51_GLOBAL__N__2c613397_18_DepthwiseConv2d_cu_9959487035conv_depthwise2d_grad_weight_kernelIN3c108BFloat16EjEEvNS_27GenericPackedTensorAccessorIKT_Lm4ENS_16DefaultPtrTraitsEiEES9_NS5_IS6_Lm4ES8_iEEiiiiiiiiiiiiiiii)
        /*08d8*/ 	.word	0x00000000


	//----- nvinfo : EIATTR_MIN_STACK_SIZE
	.align		4
.L_405:
        /*08dc*/ 	.byte	0x04, 0x12
        /*08de*/ 	.short	(.L_407 - .L_406)
	.align		4
.L_406:
        /*08e0*/ 	.word	index@(_ZN2at6native51_GLOBAL__N__2c613397_18_DepthwiseConv2d_cu_9959487035conv_depthwise2d_grad_weight_kernelIN3c104HalfEjEEvNS_27GenericPackedTensorAccessorIKT_Lm4ENS_16DefaultPtrTraitsEiEES9_NS5_IS6_Lm4ES8_iEEiiiiiiiiiiiiiiii)
        /*08e4*/ 	.word	0x00000000


	//----- nvinfo : EIATTR_MIN_STACK_SIZE
	.align		4
.L_407:
        /*08e8*/ 	.byte	0x04, 0x12
        /*08ea*/ 	.short	(.L_409 - .L_408)
	.align		4
.L_408:
        /*08ec*/ 	.word	index@(_ZN2at6native51_GLOBAL__N__2c613397_18_DepthwiseConv2d_cu_9959487035conv_depthwise2d_grad_weight_kernelIfjEEvNS_27GenericPackedTensorAccessorIKT_Lm4ENS_16DefaultPtrTraitsEiEES7_NS3_IS4_Lm4ES6_iEEiiiiiiiiiiiiiiii)
        /*08f0*/ 	.word	0x00000000


	//----- nvinfo : EIATTR_MIN_STACK_SIZE
	.align		4
.L_409:
        /*08f4*/ 	.byte	0x04, 0x12
        /*08f6*/ 	.short	(.L_411 - .L_410)
	.align		4
.L_410:
        /*08f8*/ 	.word	index@(_ZN2at6native51_GLOBAL__N__2c613397_18_DepthwiseConv2d_cu_9959487035conv_depthwise2d_grad_weight_kernelIdjEEvNS_27GenericPackedTensorAccessorIKT_Lm4ENS_16DefaultPtrTraitsEiEES7_NS3_IS4_Lm4ES6_iEEiiiiiiiiiiiiiiii)
        /*08fc*/ 	.word	0x00000000


	//----- nvinfo : EIATTR_MIN_STACK_SIZE
	.align		4
.L_411:
        /*0900*/ 	.byte	0x04, 0x12
        /*0902*/ 	.short	(.L_413 - .L_412)
	.align		4
.L_412:
        /*0904*/ 	.word	index@(_ZN2at6native51_GLOBAL__N__2c613397_18_DepthwiseConv2d_cu_9959487032conv_depthwise2d_backward_kernelILi0ELi0EN3c108BFloat16EiEEvNS_27GenericPackedTensorAccessorIKT1_Lm4ENS_16DefaultPtrTraitsEiEENS5_IS6_Lm4ES8_iEES9_T2_iiiiiiiiiiiiiii)
        /*0908*/ 	.word	0x00000010


	//----- nvinfo : EIATTR_MIN_STACK_SIZE
	.align		4
.L_413:
        /*090c*/ 	.byte	0x04, 0x12
        /*090e*/ 	.short	(.L_415 - .L_414)
	.align		4
.L_414:
        /*0910*/ 	.word	index@(_ZN2at6native51_GLOBAL__N__2c613397_18_DepthwiseConv2d_cu_9959487032conv_depthwise2d_backward_kernelILi0ELi2EN3c108BFloat16EiEEvNS_27GenericPackedTensorAccessorIKT1_Lm4ENS_16DefaultPtrTraitsEiEENS5_IS6_Lm4ES8_iEES9_T2_iiiiiiiiiiiiiii)
        /*0914*/ 	.word	0x00000000


	//----- nvinfo : EIATTR_MIN_STACK_SIZE
	.align		4
.L_415:
        /*0918*/ 	.byte	0x04, 0x12
        /*091a*/ 	.short	(.L_417 - .L_416)
	.align		4
.L_416:
        /*091c*/ 	.word	index@(_ZN2at6native51_GLOBAL__N__2c613397_18_DepthwiseConv2d_cu_9959487032conv_depthwise2d_backward_kernelILi0ELi1EN3c108BFloat16EiEEvNS_27GenericPackedTensorAccessorIKT1_Lm4ENS_16DefaultPtrTraitsEiEENS5_IS6_Lm4ES8_iEES9_T2_iiiiiiiiiiiiiii)
        /*0920*/ 	.word	0x00000000


	//----- nvinfo : EIATTR_MIN_STACK_SIZE
	.align		4
.L_417:
        /*0924*/ 	.byte	0x04, 0x12
        /*0926*/ 	.short	(.L_419 - .L_418)
	.align		4
.L_418:
        /*0928*/ 	.word	index@(_ZN2at6native51_GLOBAL__N__2c613397_18_DepthwiseConv2d_cu_9959487032conv_depthwise2d_backward_kernelILi1ELi0EN3c108BFloat16EiEEvNS_27GenericPackedTensorAccessorIKT1_Lm4ENS_16DefaultPtrTraitsEiEENS5_IS6_Lm4ES8_iEES9_T2_iiiiiiiiiiiiiii)
        /*092c*/ 	.word	0x00000000


	//----- nvinfo : EIATTR_MIN_STACK_SIZE
	.align		4
.L_419:
        /*0930*/ 	.byte	0x04, 0x12
        /*0932*/ 	.short	(.L_421 - .L_420)
	.align		4
.L_420:
        /*0934*/ 	.word	index@(_ZN2at6native51_GLOBAL__N__2c613397_18_DepthwiseConv2d_cu_9959487032conv_depthwise2d_backward_kernelILi1ELi2EN3c108BFloat16EiEEvNS_27GenericPackedTensorAccessorIKT1_Lm4ENS_16DefaultPtrTraitsEiEENS5_IS6_Lm4ES8_iEES9_T2_iiiiiiiiiiiiiii)
        /*0938*/ 	.word	0x00000000


	//----- nvinfo : EIATTR_MIN_STACK_SIZE
	.align		4
.L_421:
        /*093c*/ 	.byte	0x04, 0x12
        /*093e*/ 	.short	(.L_423 - .L_422)
	.align		4
.L_422:
        /*0940*/ 	.word	index@(_ZN2at6native51_GLOBAL__N__2c613397_18_DepthwiseConv2d_cu_9959487032conv_depthwise2d_backward_kernelILi1ELi1EN3c108BFloat16EiEEvNS_27GenericPackedTensorAccessorIKT1_Lm4ENS_16DefaultPtrTraitsEiEENS5_IS6_Lm4ES8_iEES9_T2_iiiiiiiiiiiiiii)
        /*0944*/ 	.word	0x00000000


	//----- nvinfo : EIATTR_MIN_STACK_SIZE
	.align		4
.L_423:
        /*0948*/ 	.byte	0x04, 0x12
        /*094a*/ 	.short	(.L_425 - .L_424)
	.align		4
.L_424:
        /*094c*/ 	.word	index@(_ZN2at6native51_GLOBAL__N__2c613397_18_DepthwiseConv2d_cu_9959487032conv_depthwise2d_backward_kernelILi3ELi0EN3c108BFloat16EiEEvNS_27GenericPackedTensorAccessorIKT1_Lm4ENS_16DefaultPtrTraitsEiEENS5_IS6_Lm4ES8_iEES9_T2_iiiiiiiiiiiiiii)
        /*0950*/ 	.word	0x00000000


	//----- nvinfo : EIATTR_MIN_STACK_SIZE
	.align		4
.L_425:
        /*0954*/ 	.byte	0x04, 0x12
        /*0956*/ 	.short	(.L_427 - .L_426)
	.align		4
.L_426:
        /*0958*/ 	.word	index@(_ZN2at6native51_GLOBAL__N__2c613397_18_DepthwiseConv2d_cu_9959487032conv_depthwise2d_backward_kernelILi3ELi2EN3c108BFloat16EiEEvNS_27GenericPackedTensorAccessorIKT1_Lm4ENS_16DefaultPtrTraitsEiEENS5_IS6_Lm4ES8_iEES9_T2_iiiiiiiiiiiiiii)
        /*095c*/ 	.word	0x00000000


	//----- nvinfo : EIATTR_MIN_STACK_SIZE
	.align		4
.L_427:
        /*0960*/ 	.byte	0x04, 0x12
        /*0962*/ 	.short	(.L_429 - .L_428)
	.align		4
.L_428:
        /*0964*/ 	.word	index@(_ZN2at6native51_GLOBAL__N__2c613397_18_DepthwiseConv2d_cu_9959487032conv_depthwise2d_backward_kernelILi3ELi1EN3c108BFloat16EiEEvNS_27GenericPackedTensorAccessorIKT1_Lm4ENS_16DefaultPtrTraitsEiEENS5_IS6_Lm4ES8_iEES9_T2_iiiiiiiiiiiiiii)
        /*0968*/ 	.word	0x00000000


	//----- nvinfo : EIATTR_MIN_STACK_SIZE
	.align		4
.L_429:
        /*096c*/ 	.byte	0x04, 0x12
        /*096e*/ 	.short	(.L_431 - .L_430)
	.align		4
.L_430:
        /*0970*/ 	.word	index@(_ZN2at6native51_GLOBAL__N__2c613397_18_DepthwiseConv2d_cu_9959487032conv_depthwise2d_backward_kernelILi5ELi0EN3c108BFloat16EiEEvNS_27GenericPackedTensorAccessorIKT1_Lm4ENS_16DefaultPtrTraitsEiEENS5_IS6_Lm4ES8_iEES9_T2_iiiiiiiiiiiiiii)
        /*0974*/ 	.word	0x00000010


	//----- nvinfo : EIATTR_MIN_STACK_SIZE
	.align		4
.L_431:
        /*0978*/ 	.byte	0x04, 0x12
        /*097a*/ 	.short	(.L_433 - .L_432)
	.align		4
.L_432:
        /*097c*/ 	.word	index@(_ZN2at6native51_GLOBAL__N__2c613397_18_DepthwiseConv2d_cu_9959487032conv_depthwise2d_backward_kernelILi5ELi2EN3c108BFloat16EiEEvNS_27GenericPackedTensorAccessorIKT1_Lm4ENS_16DefaultPtrTraitsEiEENS5_IS6_Lm4ES8_iEES9_T2_iiiiiiiiiiiiiii)
        /*0980*/ 	.word	0x00000000


	//----- nvinfo : EIATTR_MIN_STACK_SIZE
	.align		4
.L_433:
        /*0984*/ 	.byte	0x04, 0x12
        /*0986*/ 	.short	(.L_435 - .L_434)
	.align		4
.L_434:
        /*0988*/ 	.word	index@(_ZN2at6native51_GLOBAL__N__2c613397_18_DepthwiseConv2d_cu_9959487032conv_depthwise2d_backward_kernelILi5ELi1EN3c108BFloat16EiEEvNS_27GenericPackedTensorAccessorIKT1_Lm4ENS_16DefaultPtrTraitsEiEENS5_IS6_Lm4ES8_iEES9_T2_iiiiiiiiiiiiiii)
        /*098c*/ 	.word	0x00000000


	//----- nvinfo : EIATTR_MIN_STACK_SIZE
	.align		4
.L_435:
        /*0990*/ 	.byte	0x04, 0x12
        /*0992*/ 	.short	(.L_437 - .L_436)
	.align		4
.L_436:
        /*0994*/ 	.word	index@(_ZN2at6native51_GLOBAL__N__2c613397_18_DepthwiseConv2d_cu_9959487032conv_depthwise2d_backward_kernelILi0ELi0EN3c104HalfEiEEvNS_27GenericPackedTensorAccessorIKT1_Lm4ENS_16DefaultPtrTraitsEiEENS5_IS6_Lm4ES8_iEES9_T2_iiiiiiiiiiiiiii)
        /*0998*/ 	.word	0x00000010


	//----- nvinfo : EIATTR_MIN_STACK_SIZE
	.align		4
.L_437:
        /*099c*/ 	.byte	0x04, 0x12
        /*099e*/ 	.short	(.L_439 - .L_438)
	.align		4
.L_438:
        /*09a0*/ 	.word	index@(_ZN2at6native51_GLOBAL__N__2c613397_18_DepthwiseConv2d_cu_9959487032conv_depthwise2d_backward_kernelILi0ELi2EN3c104HalfEiEEvNS_27GenericPackedTensorAccessorIKT1_Lm4ENS_16DefaultPtrTraitsEiEENS5_IS6_Lm4ES8_iEES9_T2_iiiiiiiiiiiiiii)
        /*09a4*/ 	.word	0x00000000


	//----- nvinfo : EIATTR_MIN_STACK_SIZE
	.align		4
.L_439:
        /*09a8*/ 	.byte	0x04, 0x12
        /*09aa*/ 	.short	(.L_441 - .L_440)
	.align		4
.L_440:
        /*09ac*/ 	.word	index@(_ZN2at6native51_GLOBAL__N__2c613397_18_DepthwiseConv2d_cu_9959487032conv_depthwise2d_backward_kernelILi0ELi1EN3c104HalfEiEEvNS_27GenericPackedTensorAccessorIKT1_Lm4ENS_16DefaultPtrTraitsEiEENS5_IS6_Lm4ES8_iEES9_T2_iiiiiiiiiiiiiii)
        /*09b0*/ 	.word	0x00000000


	//----- nvinfo : EIATTR_MIN_STACK_SIZE
	.align		4
.L_441:
        /*09b4*/ 	.byte	0x04, 0x12
        /*09b6*/ 	.short	(.L_443 - .L_442)
	.align		4
.L_442:
        /*09b8*/ 	.word	index@(_ZN2at6native51_GLOBAL__N__2c613397_18_DepthwiseConv2d_cu_9959487032conv_depthwise2d_backward_kernelILi1ELi0EN3c104HalfEiEEvNS_27GenericPackedTensorAccessorIKT1_Lm4ENS_16DefaultPtrTraitsEiEENS5_IS6_Lm4ES8_iEES9_T2_iiiiiiiiiiiiiii)
        /*09bc*/ 	.word	0x00000000


	//----- nvinfo : EIATTR_MIN_STACK_SIZE
	.align		4
.L_443:
        /*09c0*/ 	.byte	0x04, 0x12
        /*09c2*/ 	.short	(.L_445 - .L_444)
	.align		4
.L_444:
        /*09c4*/ 	.word	index@(_ZN2at6native51_GLOBAL__N__2c613397_18_DepthwiseConv2d_cu_9959487032conv_depthwise2d_backward_kernelILi1ELi2EN3c104HalfEiEEvNS_27GenericPackedTensorAccessorIKT1_Lm4ENS_16DefaultPtrTraitsEiEENS5_IS6_Lm4ES8_iEES9_T2_iiiiiiiiiiiiiii)
        /*09c8*/ 	.word	0x00000000


	//----- nvinfo : EIATTR_MIN_STACK_SIZE
	.align		4
.L_445:
        /*09cc*/ 	.byte	0x04, 0x12
        /*09ce*/ 	.short	(.L_447 - .L_446)
	.align		4
.L_446:
        /*09d0*/ 	.word	index@(_ZN2at6native51_GLOBAL__N__2c613397_18_DepthwiseConv2d_cu_9959487032conv_depthwise2d_backward_kernelILi1ELi1EN3c104HalfEiEEvNS_27GenericPackedTensorAccessorIKT1_Lm4ENS_16DefaultPtrTraitsEiEENS5_IS6_Lm4ES8_iEES9_T2_iiiiiiiiiiiiiii)
        /*09d4*/ 	.word	0x00000000


	//----- nvinfo : EIATTR_MIN_STACK_SIZE
	.align		4
.L_447:
        /*09d8*/ 	.byte	0x04, 0x12
        /*09da*/ 	.short	(.L_449 - .L_448)
	.align		4
.L_448:
        /*09dc*/ 	.word	index@(_ZN2at6native51_GLOBAL__N__2c613397_18_DepthwiseConv2d_cu_9959487032conv_depthwise2d_backward_kernelILi3ELi0EN3c104HalfEiEEvNS_27GenericPackedTensorAccessorIKT1_Lm4ENS_16DefaultPtrTraitsEiEENS5_IS6_Lm4ES8_iEES9_T2_iiiiiiiiiiiiiii)
        /*09e0*/ 	.word	0x00000000


	//----- nvinfo : EIATTR_MIN_STACK_SIZE
	.align		4
.L_449:
        /*09e4*/ 	.byte	0x04, 0x12
        /*09e6*/ 	.short	(.L_451 - .L_450)
	.align		4
.L_450:
        /*09e8*/ 	.word	index@(_ZN2at6native51_GLOBAL__N__2c613397_18_DepthwiseConv2d_cu_9959487032conv_depthwise2d_backward_kernelILi3ELi2EN3c104HalfEiEEvNS_27GenericPackedTensorAccessorIKT1_Lm4ENS_16DefaultPtrTraitsEiEENS5_IS6_Lm4ES8_iEES9_T2_iiiiiiiiiiiiiii)
        /*09ec*/ 	.word	0x00000000


	//----- nvinfo : EIATTR_MIN_STACK_SIZE
	.align		4
.L_451:
        /*09f0*/ 	.byte	0x04, 0x12
        /*09f2*/ 	.short	(.L_453 - .L_452)
	.align		4
.L_452:
        /*09f4*/ 	.word	index@(_ZN2at6native51_GLOBAL__N__2c613397_18_DepthwiseConv2d_cu_9959487032conv_depthwise2d_backward_kernelILi3ELi1EN3c104HalfEiEEvNS_27GenericPackedTensorAccessorIKT1_Lm4ENS_16DefaultPtrTraitsEiEENS5_IS6_Lm4ES8_iEES9_T2_iiiiiiiiiiiiiii)
        /*09f8*/ 	.word	0x00000000


	//----- nvinfo : EIATTR_MIN_STACK_SIZE
	.align		4
.L_453:
        /*09fc*/ 	.byte	0x04, 0x12
        /*09fe*/ 	.short	(.L_455 - .L_454)
	.align		4
.L_454:
        /*0a00*/ 	.word	index@(_ZN2at6native51_GLOBAL__N__2c613397_18_DepthwiseConv2d_cu_9959487032conv_depthwise2d_backward_kernelILi5ELi0EN3c104HalfEiEEvNS_27GenericPackedTensorAccessorIKT1_Lm4ENS_16DefaultPtrTraitsEiEENS5_IS6_Lm4ES8_iEES9_T2_iiiiiiiiiiiiiii)
        /*0a04*/ 	.word	0x00000010


	//----- nvinfo : EIATTR_MIN_STACK_SIZE
	.align		4
.L_455:
        /*0a08*/ 	.byte	0x04, 0x12
        /*0a0a*/ 	.short	(.L_457 - .L_456)
	.align		4
.L_456:
        /*0a0c*/ 	.word	index@(_ZN2at6native51_GLOBAL__N__2c613397_18_DepthwiseConv2d_cu_9959487032conv_depthwise2d_backward_kernelILi5ELi2EN3c104HalfEiEEvNS_27GenericPackedTensorAccessorIKT1_Lm4ENS_16DefaultPtrTraitsEiEENS5_IS6_Lm4ES8_iEES9_T2_iiiiiiiiiiiiiii)
        /*0a10*/ 	.word	0x00000000


	//----- nvinfo : EIATTR_MIN_STACK_SIZE
	.align		4
.L_457:
        /*0a14*/ 	.byte	0x04, 0x12
        /*0a16*/ 	.short	(.L_459 - .L_458)
	.align		4
.L_458:
        /*0a18*/ 	.word	index@(_ZN2at6native51_GLOBAL__N__2c613397_18_DepthwiseConv2d_cu_9959487032conv_depthwise2d_backward_kernelILi5ELi1EN3c104HalfEiEEvNS_27GenericPackedTensorAccessorIKT1_Lm4ENS_16DefaultPtrTraitsEiEENS5_IS6_Lm4ES8_iEES9_T2_iiiiiiiiiiiiiii)
        /*0a1c*/ 	.word	0x00000000


	//----- nvinfo : EIATTR_MIN_STACK_SIZE
	.align		4
.L_459:
        /*0a20*/ 	.byte	0x04, 0x12
        /*0a22*/ 	.short	(.L_461 - .L_460)
	.align		4
.L_460:
        /*0a24*/ 	.word	index@(_ZN2at6native51_GLOBAL__N__2c613397_18_DepthwiseConv2d_cu_9959487032conv_depthwise2d_backward_kernelILi0ELi0EfiEEvNS_27GenericPackedTensorAccessorIKT1_Lm4ENS_16DefaultPtrTraitsEiEENS3_IS4_Lm4ES6_iEES7_T2_iiiiiiiiiiiiiii)
        /*0a28*/ 	.word	0x00000018


	//----- nvinfo : EIATTR_MIN_STACK_SIZE
	.align		4
.L_461:
        /*0a2c*/ 	.byte	0x04, 0x12
        /*0a2e*/ 	.short	(.L_463 - .L_462)
	.align		4
.L_462:
        /*0a30*/ 	.word	index@(_ZN2at6native51_GLOBAL__N__2c613397_18_DepthwiseConv2d_cu_9959487032conv_depthwise2d_backward_kernelILi0ELi2EfiEEvNS_27GenericPackedTensorAccessorIKT1_Lm4ENS_16DefaultPtrTraitsEiEENS3_IS4_Lm4ES6_iEES7_T2_iiiiiiiiiiiiiii)
        /*0a34*/ 	.word	0x00000000


	//----- nvinfo : EIATTR_MIN_STACK_SIZE
	.align		4
.L_463:
        /*0a38*/ 	.byte	0x04, 0x12
        /*0a3a*/ 	.short	(.L_465 - .L_464)
	.align		4
.L_464:
        /*0a3c*/ 	.word	index@(_ZN2at6native51_GLOBAL__N__2c613397_18_DepthwiseConv2d_cu_9959487032conv_depthwise2d_backward_kernelILi0ELi1EfiEEvNS_27GenericPackedTensorAccessorIKT1_Lm4ENS_16DefaultPtrTraitsEiEENS3_IS4_Lm4ES6_iEES7_T2_iiiiiiiiiiiiiii)
        /*0a40*/ 	.word	0x00000000


	//----- nvinfo : EIATTR_MIN_STACK_SIZE
	.align		4
.L_465:
        /*0a44*/ 	.byte	0x04, 0x12
        /*0a46*/ 	.short	(.L_467 - .L_466)
	.align		4
.L_466:
        /*0a48*/ 	.word	index@(_ZN2at6native51_GLOBAL__N__2c613397_18_DepthwiseConv2d_cu_9959487032conv_depthwise2d_backward_kernelILi1ELi0EfiEEvNS_27GenericPackedTensorAccessorIKT1_Lm4ENS_16DefaultPtrTraitsEiEENS3_IS4_Lm4ES6_iEES7_T2_iiiiiiiiiiiiiii)
        /*0a4c*/ 	.word	0x00000000


	//----- nvinfo : EIATTR_MIN_STACK_SIZE
	.align		4
.L_467:
        /*0a50*/ 	.byte	0x04, 0x12
        /*0a52*/ 	.short	(.L_469 - .L_468)
	.align		4
.L_468:
        /*0a54*/ 	.word	index@(_ZN2at6native51_GLOBAL__N__2c613397_18_DepthwiseConv2d_cu_9959487032conv_depthwise2d_backward_kernelILi1ELi2EfiEEvNS_27GenericPackedTensorAccessorIKT1_Lm4ENS_16DefaultPtrTraitsEiEENS3_IS4_Lm4ES6_iEES7_T2_iiiiiiiiiiiiiii)
        /*0a58*/ 	.word	0x00000000


	//----- nvinfo : EIATTR_MIN_STACK_SIZE
	.align		4
.L_469:
        /*0a5c*/ 	.byte	0x04, 0x12
        /*0a5e*/ 	.short	(.L_471 - .L_470)
	.align		4
.L_470:
        /*0a60*/ 	.word	index@(_ZN2at6native51_GLOBAL__N__2c613397_18_DepthwiseConv2d_cu_9959487032conv_depthwise2d_backward_kernelILi1ELi1EfiEEvNS_27GenericPackedTensorAccessorIKT1_Lm4ENS_16DefaultPtrTraitsEiEENS3_IS4_Lm4ES6_iEES7_T2_iiiiiiiiiiiiiii)
        /*0a64*/ 	.word	0x00000000


	//----- nvinfo : EIATTR_MIN_STACK_SIZE
	.align		4
.L_471:
        /*0a68*/ 	.byte	0x04, 0x12
        /*0a6a*/ 	.short	(.L_473 - .L_472)
	.align		4
.L_472:
        /*0a6c*/ 	.word	index@(_ZN2at6native51_GLOBAL__N__2c613397_18_DepthwiseConv2d_cu_9959487032conv_depthwise2d_backward_kernelILi3ELi0EfiEEvNS_27GenericPackedTensorAccessorIKT1_Lm4ENS_16DefaultPtrTraitsEiEENS3_IS4_Lm4ES6_iEES7_T2_iiiiiiiiiiiiiii)
        /*0a70*/ 	.word	0x00000000


	//----- nvinfo : EIATTR_MIN_STACK_SIZE
	.align		4
.L_473:
        /*0a74*/ 	.byte	0x04, 0x12
        /*0a76*/ 	.short	(.L_475 - .L_474)
	.align		4
.L_474:
        /*0a78*/ 	.word	index@(_ZN2at6native51_GLOBAL__N__2c613397_18_DepthwiseConv2d_cu_9959487032conv_depthwise2d_backward_kernelILi3ELi2EfiEEvNS_27GenericPackedTensorAccessorIKT1_Lm4ENS_16DefaultPtrTraitsEiEENS3_IS4_Lm4ES6_iEES7_T2_iiiiiiiiiiiiiii)
        /*0a7c*/ 	.word	0x00000000


	//----- nvinfo : EIATTR_MIN_STACK_SIZE
	.align		4
.L_475:
        /*0a80*/ 	.byte	0x04, 0x12
        /*0a82*/ 	.short	(.L_477 - .L_476)
	.align		4
.L_476:
        /*0a84*/ 	.word	index@(_ZN2at6native51_GLOBAL__N__2c613397_18_DepthwiseConv2d_cu_9959487032conv_depthwise2d_backward_kernelILi3ELi1EfiEEvNS_27GenericPackedTensorAccessorIKT1_Lm4ENS_16DefaultPtrTraitsEiEENS3_IS4_Lm4ES6_iEES7_T2_iiiiiiiiiiiiiii)
        /*0a88*/ 	.word	0x00000000


	//----- nvinfo : EIATTR_MIN_STACK_SIZE
	.align		4
.L_477:
        /*0a8c*/ 	.byte	0x04, 0x12
        /*0a8e*/ 	.short	(.L_479 - .L_478)
	.align		4
.L_478:
        /*0a90*/ 	.word	index@(_ZN2at6native51_GLOBAL__N__2c613397_18_DepthwiseConv2d_cu_9959487032conv_depthwise2d_backward_kernelILi5ELi0EfiEEvNS_27GenericPackedTensorAccessorIKT1_Lm4ENS_16DefaultPtrTraitsEiEENS3_IS4_Lm4ES6_iEES7_T2_iiiiiiiiiiiiiii)
        /*0a94*/ 	.word	0x00000010


	//----- nvinfo : EIATTR_MIN_STACK_SIZE
	.align		4
.L_479:
        /*0a98*/ 	.byte	0x04, 0x12
        /*0a9a*/ 	.short	(.L_481 - .L_480)
	.align		4
.L_480:
        /*0a9c*/ 	.word	index@(_ZN2at6native51_GLOBAL__N__2c613397_18_DepthwiseConv2d_cu_9959487032conv_depthwise2d_backward_kernelILi5ELi2EfiEEvNS_27GenericPackedTensorAccessorIKT1_Lm4ENS_16DefaultPtrTraitsEiEENS3_IS4_Lm4ES6_iEES7_T2_iiiiiiiiiiiiiii)
        /*0aa0*/ 	.word	0x00000000


	//----- nvinfo : EIATTR_MIN_STACK_SIZE
	.align		4
.L_481:
        /*0aa4*/ 	.byte	0x04, 0x12
        /*0aa6*/ 	.short	(.L_483 - .L_482)
	.align		4
.L_482:
        /*0aa8*/ 	.word	index@(_ZN2at6native51_GLOBAL__N__2c613397_18_DepthwiseConv2d_cu_9959487032conv_depthwise2d_backward_kernelILi5ELi1EfiEEvNS_27GenericPackedTensorAccessorIKT1_Lm4ENS_16DefaultPtrTraitsEiEENS3_IS4_Lm4ES6_iEES7_T2_iiiiiiiiiiiiiii)
        /*0aac*/ 	.word	0x00000000


	//----- nvinfo : EIATTR_MIN_STACK_SIZE
	.align		4
.L_483:
        /*0ab0*/ 	.byte	0x04, 0x12
        /*0ab2*/ 	.short	(.L_485 - .L_484)
	.align		4
.L_484:
        /*0ab4*/ 	.word	index@(_ZN2at6native51_GLOBAL__N__2c613397_18_DepthwiseConv2d_cu_9959487032conv_depthwise2d_backward_kernelILi0ELi0EdiEEvNS_27GenericPackedTensorAccessorIKT1_Lm4ENS_16DefaultPtrTraitsEiEENS3_IS4_Lm4ES6_iEES7_T2_iiiiiiiiiiiiiii)
        /*0ab8*/ 	.word	0x00000018


	//----- nvinfo : EIATTR_MIN_STACK_SIZE
	.align		4
.L_485:
        /*0abc*/ 	.byte	0x04, 0x12
        /*0abe*/ 	.short	(.L_487 - .L_486)
	.align		4
.L_486:
        /*0ac0*/ 	.word	index@(_ZN2at6native51_GLOBAL__N__2c613397_18_DepthwiseConv2d_cu_9959487032conv_depthwise2d_backward_kernelILi0ELi2EdiEEvNS_27GenericPackedTensorAccessorIKT1_Lm4ENS_16DefaultPtrTraitsEiEENS3_IS4_Lm4ES6_iEES7_T2_iiiiiiiiiiiiiii)
        /*0ac4*/ 	.word	0x00000010


	//----- nvinfo : EIATTR_MIN_STACK_SIZE
	.align		4
.L_487:
        /*0ac8*/ 	.byte	0x04, 0x12
        /*0aca*/ 	.short	(.L_489 - .L_488)
	.align		4
.L_488:
        /*0acc*/ 	.word	index@(_ZN2at6native51_GLOBAL__N__2c613397_18_DepthwiseConv2d_cu_9959487032conv_depthwise2d_backward_kernelILi0ELi1EdiEEvNS_27GenericPackedTensorAccessorIKT1_Lm4ENS_16DefaultPtrTraitsEiEENS3_IS4_Lm4ES6_iEES7_T2_iiiiiiiiiiiiiii)
        /*0ad0*/ 	.word	0x00000000


	//----- nvinfo : EIATTR_MIN_STACK_SIZE
	.align		4
.L_489:
        /*0ad4*/ 	.byte	0x04, 0x12
        /*0ad6*/ 	.short	(.L_491 - .L_490)
	.align		4
.L_490:
        /*0ad8*/ 	.word	index@(_ZN2at6native51_GLOBAL__N__2c613397_18_DepthwiseConv2d_cu_9959487032conv_depthwise2d_backward_kernelILi1ELi0EdiEEvNS_27GenericPackedTensorAccessorIKT1_Lm4ENS_16DefaultPtrTraitsEiEENS3_IS4_Lm4ES6_iEES7_T2_iiiiiiiiiiiiiii)
        /*0adc*/ 	.word	0x00000000


	//----- nvinfo : EIATTR_MIN_STACK_SIZE
	.align		4
.L_491:
        /*0ae0*/ 	.byte	0x04, 0x12
        /*0ae2*/ 	.short	(.L_493 - .L_492)
	.align		4
.L_492:
        /*0ae4*/ 	.word	index@(_ZN2at6native51_GLOBAL__N__2c613397_18_DepthwiseConv2d_cu_9959487032conv_depthwise2d_backward_kernelILi1ELi2EdiEEvNS_27GenericPackedTensorAccessorIKT1_Lm4ENS_16DefaultPtrTraitsEiEENS3_IS4_Lm4ES6_iEES7_T2_iiiiiiiiiiiiiii)
        /*0ae8*/ 	.word	0x00000000


	//----- nvinfo : EIATTR_MIN_STACK_SIZE
	.align		4
.L_493:
        /*0aec*/ 	.byte	0x04, 0x12
        /*0aee*/ 	.short	(.L_495 - .L_494)
	.align		4
.L_494:
        /*0af0*/ 	.word	index@(_ZN2at6native51_GLOBAL__N__2c613397_18_DepthwiseConv2d_cu_9959487032conv_depthwise2d_backward_kernelILi1ELi1EdiEEvNS_27GenericPackedTensorAccessorIKT1_Lm4ENS_16DefaultPtrTraitsEiEENS3_IS4_Lm4ES6_iEES7_T2_iiiiiiiiiiiiiii)
        /*0af4*/ 	.word	0x00000000


	//----- nvinfo : EIATTR_MIN_STACK_SIZE
	.align		4
.L_495:
        /*0af8*/ 	.byte	0x04, 0x12
        /*0afa*/ 	.short	(.L_497 - .L_496)
	.align		4
.L_496:
        /*0afc*/ 	.word	index@(_ZN2at6native51_GLOBAL__N__2c613397_18_DepthwiseConv2d_cu_9959487032conv_depthwise2d_backward_kernelILi3ELi0EdiEEvNS_27GenericPackedTensorAccessorIKT1_Lm4ENS_16DefaultPtrTraitsEiEENS3_IS4_Lm4ES6_iEES7_T2_iiiiiiiiiiiiiii)
        /*0b00*/ 	.word	0x00000000


	//----- nvinfo : EIATTR_MIN_STACK_SIZE
	.align		4
.L_497:
        /*0b04*/ 	.byte	0x04, 0x12
        /*0b06*/ 	.short	(.L_499 - .L_498)
	.align		4
.L_498:
        /*0b08*/ 	.word	index@(_ZN2at6native51_GLOBAL__N__2c613397_18_DepthwiseConv2d_cu_9959487032conv_depthwise2d_backward_kernelILi3ELi2EdiEEvNS_27GenericPackedTensorAccessorIKT1_Lm4ENS_16DefaultPtrTraitsEiEENS3_IS4_Lm4ES6_iEES7_T2_iiiiiiiiiiiiiii)
        /*0b0c*/ 	.word	0x00000000


	//----- nvinfo : EIATTR_MIN_STACK_SIZE
	.align		4
.L_499:
        /*0b10*/ 	.byte	0x04, 0x12
        /*0b12*/ 	.short	(.L_501 - .L_500)
	.align		4
.L_500:
        /*0b14*/ 	.word	index@(_ZN2at6native51_GLOBAL__N__2c613397_18_DepthwiseConv2d_cu_9959487032conv_depthwise2d_backward_kernelILi3ELi1EdiEEvNS_27GenericPackedTensorAccessorIKT1_Lm4ENS_16DefaultPtrTraitsEiEENS3_IS4_Lm4ES6_iEES7_T2_iiiiiiiiiiiiiii)
        /*0b18*/ 	.word	0x00000000


	//----- nvinfo : EIATTR_MIN_STACK_SIZE
	.align		4
.L_501:
        /*0b1c*/ 	.byte	0x04, 0x12
        /*0b1e*/ 	.short	(.L_503 - .L_502)
	.align		4
.L_502:
        /*0b20*/ 	.word	index@(_ZN2at6native51_GLOBAL__N__2c613397_18_DepthwiseConv2d_cu_9959487032conv_depthwise2d_backward_kernelILi5ELi0EdiEEvNS_27GenericPackedTensorAccessorIKT1_Lm4ENS_16DefaultPtrTraitsEiEENS3_IS4_Lm4ES6_iEES7_T2_iiiiiiiiiiiiiii)
        /*0b24*/ 	.word	0x00000010


	//----- nvinfo : EIATTR_MIN_STACK_SIZE
	.align		4
.L_503:
        /*0b28*/ 	.byte	0x04, 0x12
        /*0b2a*/ 	.short	(.L_505 - .L_504)
	.align		4
.L_504:
        /*0b2c*/ 	.word	index@(_ZN2at6native51_GLOBAL__N__2c613397_18_DepthwiseConv2d_cu_9959487032conv_depthwise2d_backward_kernelILi5ELi2EdiEEvNS_27GenericPackedTensorAccessorIKT1_Lm4ENS_16DefaultPtrTraitsEiEENS3_IS4_Lm4ES6_iEES7_T2_iiiiiiiiiiiiiii)
        /*0b30*/ 	.word	0x00000000


	//----- nvinfo : EIATTR_MIN_STACK_SIZE
	.align		4
.L_505:
        /*0b34*/ 	.byte	0x04, 0x12
        /*0b36*/ 	.short	(.L_507 - .L_506)
	.align		4
.L_506:
        /*0b38*/ 	.word	index@(_ZN2at6native51_GLOBAL__N__2c613397_18_DepthwiseConv2d_cu_9959487032conv_depthwise2d_backward_kernelILi5ELi1EdiEEvNS_27GenericPackedTensorAccessorIKT1_Lm4ENS_16DefaultPtrTraitsEiEENS3_IS4_Lm4ES6_iEES7_T2_iiiiiiiiiiiiiii)
        /*0b3c*/ 	.word	0x00000000


	//----- nvinfo : EIATTR_MIN_STACK_SIZE
	.align		4
.L_507:
        /*0b40*/ 	.byte	0x04, 0x12
        /*0b42*/ 	.short	(.L_509 - .L_508)
	.align		4
.L_508:
        /*0b44*/ 	.word	index@(_ZN2at6native51_GLOBAL__N__2c613397_18_DepthwiseConv2d_cu_9959487039conv_depthwise2d_forward_kernel_genericIN3c108BFloat16EiEEvNS_27GenericPackedTensorAccessorIKT_Lm4ENS_16DefaultPtrTraitsEiEENS5_IS6_Lm4ES8_iEES9_NS5_IS7_Lm1ES8_iEEbT0_iiiiiiiiiiiiii)
        /*0b48*/ 	.word	0x00000000


	//----- nvinfo : EIATTR_MIN_STACK_SIZE
	.align		4
.L_509:
        /*0b4c*/ 	.byte	0x04, 0x12
        /*0b4e*/ 	.short	(.L_511 - .L_510)
	.align		4
.L_510:
        /*0b50*/ 	.word	index@(_ZN2at6native51_GLOBAL__N__2c613397_18_DepthwiseConv2d_cu_9959487031conv_depthwise2d_forward_kernelILi1EN3c108BFloat16EiEEvNS_27GenericPackedTensorAccessorIKT0_Lm4ENS_16DefaultPtrTraitsEiEENS5_IS6_Lm4ES8_iEES9_NS5_IS7_Lm1ES8_iEEbT1_iiiiiiiiiiiiii)
        /*0b54*/ 	.word	0x00000000


	//----- nvinfo : EIATTR_MIN_STACK_SIZE
	.align		4
.L_511:
        /*0b58*/ 	.byte	0x04, 0x12
        /*0b5a*/ 	.short	(.L_513 - .L_512)
	.align		4
.L_512:
        /*0b5c*/ 	.word	index@(_ZN2at6native51_GLOBAL__N__2c613397_18_DepthwiseConv2d_cu_9959487031conv_depthwise2d_forward_kernelILi3EN3c108BFloat16EiEEvNS_27GenericPackedTensorAccessorIKT0_Lm4ENS_16DefaultPtrTraitsEiEENS5_IS6_Lm4ES8_iEES9_NS5_IS7_Lm1ES8_iEEbT1_iiiiiiiiiiiiii)
        /*0b60*/ 	.word	0x00000000


	//----- nvinfo : EIATTR_MIN_STACK_SIZE
	.align		4
.L_513:
        /*0b64*/ 	.byte	0x04, 0x12
        /*0b66*/ 	.short	(.L_515 - .L_514)
	.align		4
.L_514:
        /*0b68*/ 	.word	index@(_ZN2at6native51_GLOBAL__N__2c613397_18_DepthwiseConv2d_cu_9959487031conv_depthwise2d_forward_kernelILi5EN3c108BFloat16EiEEvNS_27GenericPackedTensorAccessorIKT0_Lm4ENS_16DefaultPtrTraitsEiEENS5_IS6_Lm4ES8_iEES9_NS5_IS7_Lm1ES8_iEEbT1_iiiiiiiiiiiiii)
        /*0b6c*/ 	.word	0x00000000


	//----- nvinfo : EIATTR_MIN_STACK_SIZE
	.align		4
.L_515:
        /*0b70*/ 	.byte	0x04, 0x12
        /*0b72*/ 	.short	(.L_517 - .L_516)
	.align		4
.L_516:
        /*0b74*/ 	.word	index@(_ZN2at6native51_GLOBAL__N__2c613397_18_DepthwiseConv2d_cu_9959487039conv_depthwise2d_forward_kernel_genericIN3c104HalfEiEEvNS_27GenericPackedTensorAccessorIKT_Lm4ENS_16DefaultPtrTraitsEiEENS5_IS6_Lm4ES8_iEES9_NS5_IS7_Lm1ES8_iEEbT0_iiiiiiiiiiiiii)
        /*0b78*/ 	.word	0x00000000


	//----- nvinfo : EIATTR_MIN_STACK_SIZE
	.align		4
.L_517:
        /*0b7c*/ 	.byte	0x04, 0x12
        /*0b7e*/ 	.short	(.L_519 - .L_518)
	.align		4
.L_518:
        /*0b80*/ 	.word	index@(_ZN2at6native51_GLOBAL__N__2c613397_18_DepthwiseConv2d_cu_9959487031conv_depthwise2d_forward_kernelILi1EN3c104HalfEiEEvNS_27GenericPackedTensorAccessorIKT0_Lm4ENS_16DefaultPtrTraitsEiEENS5_IS6_Lm4ES8_iEES9_NS5_IS7_Lm1ES8_iEEbT1_iiiiiiiiiiiiii)
        /*0b84*/ 	.word	0x00000000


	//----- nvinfo : EIATTR_MIN_STACK_SIZE
	.align		4
.L_519:
        /*0b88*/ 	.byte	0x04, 0x12
        /*0b8a*/ 	.short	(.L_521 - .L_520)
	.align		4
.L_520:
        /*0b8c*/ 	.word	index@(_ZN2at6native51_GLOBAL__N__2c613397_18_DepthwiseConv2d_cu_9959487031conv_depthwise2d_forward_kernelILi3EN3c104HalfEiEEvNS_27GenericPackedTensorAccessorIKT0_Lm4ENS_16DefaultPtrTraitsEiEENS5_IS6_Lm4ES8_iEES9_NS5_IS7_Lm1ES8_iEEbT1_iiiiiiiiiiiiii)
        /*0b90*/ 	.word	0x00000000


	//----- nvinfo : EIATTR_MIN_STACK_SIZE
	.align		4
.L_521:
        /*0b94*/ 	.byte	0x04, 0x12
        /*0b96*/ 	.short	(.L_523 - .L_522)
	.align		4
.L_522:
        /*0b98*/ 	.word	index@(_ZN2at6native51_GLOBAL__N__2c613397_18_DepthwiseConv2d_cu_9959487031conv_depthwise2d_forward_kernelILi5EN3c104HalfEiEEvNS_27GenericPackedTensorAccessorIKT0_Lm4ENS_16DefaultPtrTraitsEiEENS5_IS6_Lm4ES8_iEES9_NS5_IS7_Lm1ES8_iEEbT1_iiiiiiiiiiiiii)
        /*0b9c*/ 	.word	0x00000000


	//----- nvinfo : EIATTR_MIN_STACK_SIZE
	.align		4
.L_523:
        /*0ba0*/ 	.byte	0x04, 0x12
        /*0ba2*/ 	.short	(.L_525 - .L_524)
	.align		4
.L_524:
        /*0ba4*/ 	.word	index@(_ZN2at6native51_GLOBAL__N__2c613397_18_DepthwiseConv2d_cu_9959487039conv_depthwise2d_forward_kernel_genericIfiEEvNS_27GenericPackedTensorAccessorIKT_Lm4ENS_16DefaultPtrTraitsEiEENS3_IS4_Lm4ES6_iEES7_NS3_IS5_Lm1ES6_iEEbT0_iiiiiiiiiiiiii)
        /*0ba8*/ 	.word	0x00000000


	//----- nvinfo : EIATTR_MIN_STACK_SIZE
	.align		4
.L_525:
        /*0bac*/ 	.byte	0x04, 0x12
        /*0bae*/ 	.short	(.L_527 - .L_526)
	.align		4
.L_526:
        /*0bb0*/ 	.word	index@(_ZN2at6native51_GLOBAL__N__2c613397_18_DepthwiseConv2d_cu_9959487031conv_depthwise2d_forward_kernelILi1EfiEEvNS_27GenericPackedTensorAccessorIKT0_Lm4ENS_16DefaultPtrTraitsEiEENS3_IS4_Lm4ES6_iEES7_NS3_IS5_Lm1ES6_iEEbT1_iiiiiiiiiiiiii)
        /*0bb4*/ 	.word	0x00000000


	//----- nvinfo : EIATTR_MIN_STACK_SIZE
	.align		4
.L_527:
        /*0bb8*/ 	.byte	0x04, 0x12
        /*0bba*/ 	.short	(.L_529 - .L_528)
	.align		4
.L_528:
        /*0bbc*/ 	.word	index@(_ZN2at6native51_GLOBAL__N__2c613397_18_DepthwiseConv2d_cu_9959487031conv_depthwise2d_forward_kernelILi3EfiEEvNS_27GenericPackedTensorAccessorIKT0_Lm4ENS_16DefaultPtrTraitsEiEENS3_IS4_Lm4ES6_iEES7_NS3_IS5_Lm1ES6_iEEbT1_iiiiiiiiiiiiii)
        /*0bc0*/ 	.word	0x00000000


	//----- nvinfo : EIATTR_MIN_STACK_SIZE
	.align		4
.L_529:
        /*0bc4*/ 	.byte	0x04, 0x12
        /*0bc6*/ 	.short	(.L_531 - .L_530)
	.align		4
.L_530:
        /*0bc8*/ 	.word	index@(_ZN2at6native51_GLOBAL__N__2c613397_18_DepthwiseConv2d_cu_9959487031conv_depthwise2d_forward_kernelILi5EfiEEvNS_27GenericPackedTensorAccessorIKT0_Lm4ENS_16DefaultPtrTraitsEiEENS3_IS4_Lm4ES6_iEES7_NS3_IS5_Lm1ES6_iEEbT1_iiiiiiiiiiiiii)
        /*0bcc*/ 	.word	0x00000000


	//----- nvinfo : EIATTR_MIN_STACK_SIZE
	.align		4
.L_531:
        /*0bd0*/ 	.byte	0x04, 0x12
        /*0bd2*/ 	.short	(.L_533 - .L_532)
	.align		4
.L_532:
        /*0bd4*/ 	.word	index@(_ZN2at6native51_GLOBAL__N__2c613397_18_DepthwiseConv2d_cu_9959487039conv_depthwise2d_forward_kernel_genericIdiEEvNS_27GenericPackedTensorAccessorIKT_Lm4ENS_16DefaultPtrTraitsEiEENS3_IS4_Lm4ES6_iEES7_NS3_IS5_Lm1ES6_iEEbT0_iiiiiiiiiiiiii)
        /*0bd8*/ 	.word	0x00000000


	//----- nvinfo : EIATTR_MIN_STACK_SIZE
	.align		4
.L_533:
        /*0bdc*/ 	.byte	0x04, 0x12
        /*0bde*/ 	.short	(.L_535 - .L_534)
	.align		4
.L_534:
        /*0be0*/ 	.word	index@(_ZN2at6native51_GLOBAL__N__2c613397_18_DepthwiseConv2d_cu_9959487031conv_depthwise2d_forward_kernelILi1EdiEEvNS_27GenericPackedTensorAccessorIKT0_Lm4ENS_16DefaultPtrTraitsEiEENS3_IS4_Lm4ES6_iEES7_NS3_IS5_Lm1ES6_iEEbT1_iiiiiiiiiiiiii)
        /*0be4*/ 	.word	0x00000000


	//----- nvinfo : EIATTR_MIN_STACK_SIZE
	.align		4
.L_535:
        /*0be8*/ 	.byte	0x04, 0x12
        /*0bea*/ 	.short	(.L_537 - .L_536)
	.align		4
.L_536:
        /*0bec*/ 	.word	index@(_ZN2at6native51_GLOBAL__N__2c613397_18_DepthwiseConv2d_cu_9959487031conv_depthwise2d_forward_kernelILi3EdiEEvNS_27GenericPackedTensorAccessorIKT0_Lm4ENS_16DefaultPtrTraitsEiEENS3_IS4_Lm4ES6_iEES7_NS3_IS5_Lm1ES6_iEEbT1_iiiiiiiiiiiiii)
        /*0bf0*/ 	.word	0x00000000


	//----- nvinfo : EIATTR_MIN_STACK_SIZE
	.align		4
.L_537:
        /*0bf4*/ 	.byte	0x04, 0x12
        /*0bf6*/ 	.short	(.L_539 - .L_538)
	.align		4
.L_538:
        /*0bf8*/ 	.word	index@(_ZN2at6native51_GLOBAL__N__2c613397_18_DepthwiseConv2d_cu_9959487031conv_depthwise2d_forward_kernelILi5EdiEEvNS_27GenericPackedTensorAccessorIKT0_Lm4ENS_16DefaultPtrTraitsEiEENS3_IS4_Lm4ES6_iEES7_NS3_IS5_Lm1ES6_iEEbT1_iiiiiiiiiiiiii)
        /*0bfc*/ 	.word	0x00000000
.L_539:


//--------------------- .nv.compat                --------------------------
	.section	.nv.compat,"",@"SHT_CUDA_COMPAT_INFO"
	.align	4
        /*0000*/ 	.byte	0x02, 0x09, 0x01, 0x00, 0x02, 0x02, 0x01, 0x00, 0x02, 0x05, 0x05, 0x00, 0x03, 0x07, 0x01, 0x01
        /*0010*/ 	.byte	0x02, 0x03, 0x00, 0x00, 0x02, 0x06, 0x01, 0x00, 0x04, 0x0b, 0x08, 0x00, 0x01, 0x00, 0x00, 0x00
        /*0020*/ 	.byte	0x00, 0x00, 0x00, 0x00


//--------------------- .nv.info._ZN2at6native51_GLOBAL__N__2c613397_18_DepthwiseConv2d_cu_9959487035conv_depthwise2d_grad_weight_kernelIN3c108BFloat16EjEEvNS_27GenericPackedTensorAccessorIKT_Lm4ENS_16DefaultPtrTraitsEiEES9_NS5_IS6_Lm4ES8_iEEiiiiiiiiiiiiiiii --------------------------
	.section	.nv.info._ZN2at6native51_GLOBAL__N__2c613397_18_DepthwiseConv2d_cu_9959487035conv_depthwise2d_grad_weight_kernelIN3c108BFloat16EjEEvNS_27GenericPackedTensorAccessorIKT_Lm4ENS_16DefaultPtrTraitsEiEES9_NS5_IS6_Lm4ES8_iEEiiiiiiiiiiiiiiii,"",@"SHT_CUDA_INFO"
	.sectionflags	@""
	.align	4


	//----- nvinfo : EIATTR_CUDA_API_VERSION
	.align		4
        /*0000*/ 	.byte	0x04, 0x37
        /*0002*/ 	.short	(.L_541 - .L_540)
.L_540:
        /*0004*/ 	.word	0x00000082


	//----- nvinfo : EIATTR_KPARAM_INFO
	.align		4
.L_541:
        /*0008*/ 	.byte	0x04, 0x17
        /*000a*/ 	.short	(.L_543 - .L_542)
.L_542:
        /*000c*/ 	.word	0x00000000
        /*0010*/ 	.short	0x0012
        /*0012*/ 	.short	0x00b4
        /*0014*/ 	.byte	0x00, 0xf0, 0x11, 0x00


	//----- nvinfo : EIATTR_KPARAM_INFO
	.align		4
.L_543:
        /*0018*/ 	.byte	0x04, 0x17
        /*001a*/ 	.short	(.L_545 - .L_544)
.L_544:
        /*001c*/ 	.word	0x00000000
        /*0020*/ 	.short	0x0011
        /*0022*/ 	.short	0x00b0
        /*0024*/ 	.byte	0x00, 0xf0, 0x11, 0x00


	//----- nvinfo : EIATTR_KPARAM_INFO
	.align		4
.L_545:
        /*0028*/ 	.byte	0x04, 0x17
        /*002a*/ 	.short	(.L_547 - .L_546)
.L_546:
        /*002c*/ 	.word	0x00000000
        /*0030*/ 	.short	0x0010
        /*0032*/ 	.short	0x00ac
        /*0034*/ 	.byte	0x00, 0xf0, 0x11, 0x00


	//----- nvinfo : EIATTR_KPARAM_INFO
	.align		4
.L_547:
        /*0038*/ 	.byte	0x04, 0x17
        /*003a*/ 	.short	(.L_549 - .L_548)
.L_548:
        /*003c*/ 	.word	0x00000000
        /*0040*/ 	.short	0x000f
        /*0042*/ 	.short	0x00a8
        /*0044*/ 	.byte	0x00, 0xf0, 0x11, 0x00


	//----- nvinfo : EIATTR_KPARAM_INFO
	.align		4
.L_549:
        /*0048*/ 	.byte	0x04, 0x17
        /*004a*/ 	.short	(.L_551 - .L_550)
.L_550:
        /*004c*/ 	.word	0x00000000
        /*0050*/ 	.short	0x000e
        /*0052*/ 	.short	0x00a4
        /*0054*/ 	.byte	0x00, 0xf0, 0x11, 0x00


	//----- nvinfo : EIATTR_KPARAM_INFO
	.align		4
.L_551:
        /*0058*/ 	.byte	0x04, 0x17
        /*005a*/ 	.short	(.L_553 - .L_552)
.L_552:
        /*005c*/ 	.word	0x00000000
        /*0060*/ 	.short	0x000d
        /*0062*/ 	.short	0x00a0
        /*0064*/ 	.byte	0x00, 0xf0, 0x11, 0x00


	//----- nvinfo : EIATTR_KPARAM_INFO
	.align		4
.L_553:
        /*0068*/ 	.byte	0x04, 0x17
        /*006a*/ 	.short	(.L_555 - .L_554)
.L_554:
        /*006c*/ 	.word	0x00000000
        /*0070*/ 	.short	0x000c
        /*0072*/ 	.short	0x009c
        /*0074*/ 	.byte	0x00, 0xf0, 0x11, 0x00


	//----- nvinfo : EIATTR_KPARAM_INFO
	.align		4
.L_555:
        /*0078*/ 	.byte	0x04, 0x17
        /*007a*/ 	.short	(.L_557 - .L_556)
.L_556:
        /*007c*/ 	.word	0x00000000
        /*0080*/ 	.short	0x000b
        /*0082*/ 	.short	0x0098
        /*0084*/ 	.byte	0x00, 0xf0, 0x11, 0x00


	//----- nvinfo : EIATTR_KPARAM_INFO
	.align		4
.L_557:
        /*0088*/ 	.byte	0x04, 0x17
        /*008a*/ 	.short	(.L_559 - .L_558)
.L_558:
        /*008c*/ 	.word	0x00000000
        /*0090*/ 	.short	0x000a
        /*0092*/ 	.short	0x0094
        /*0094*/ 	.byte	0x00, 0xf0, 0x11, 0x00


	//----- nvinfo : EIATTR_KPARAM_INFO
	.align		4
.L_559:
        /*0098*/ 	.byte	0x04, 0x17
        /*009a*/ 	.short	(.L_561 - .L_560)
.L_560:
        /*009c*/ 	.word	0x00000000
        /*00a0*/ 	.short	0x0009
        /*00a2*/ 	.short	0x0090
        /*00a4*/ 	.byte	0x00, 0xf0, 0x11, 0x00


	//----- nvinfo : EIATTR_KPARAM_INFO
	.align		4
.L_561:
        /*00a8*/ 	.byte	0x04, 0x17
        /*00aa*/ 	.short	(.L_563 - .L_562)
.L_562:
        /*00ac*/ 	.word	0x00000000
        /*00b0*/ 	.short	0x0008
        /*00b2*/ 	.short	0x008c
        /*00b4*/ 	.byte	0x00, 0xf0, 0x11, 0x00


	//----- nvinfo : EIATTR_KPARAM_INFO
	.align		4
.L_563:
        /*00b8*/ 	.byte	0x04, 0x17
        /*00ba*/ 	.short	(.L_565 - .L_564)
.L_564:
        /*00bc*/ 	.word	0x00000000
        /*00c0*/ 	.short	0x0007
        /*00c2*/ 	.short	0x0088
        /*00c4*/ 	.byte	0x00, 0xf0, 0x11, 0x00


	//----- nvinfo : EIATTR_KPARAM_INFO
	.align		4
.L_565:
        /*00c8*/ 	.byte	0x04, 0x17
        /*00ca*/ 	.short	(.L_567 - .L_566)
.L_566:
        /*00cc*/ 	.word	0x00000000
        /*00d0*/ 	.short	0x0006
        /*00d2*/ 	.short	0x0084
        /*00d4*/ 	.byte	0x00, 0xf0, 0x11, 0x00


	//----- nvinfo : EIATTR_KPARAM_INFO
	.align		4
.L_567:
        /*00d8*/ 	.byte	0x04, 0x17
        /*00da*/ 	.short	(.L_569 - .L_568)
.L_568:
        /*00dc*/ 	.word	0x00000000
        /*00e0*/ 	.short	0x0005
        /*00e2*/ 	.short	0x0080
        /*00e4*/ 	.byte	0x00, 0xf0, 0x11, 0x00


	//----- nvinfo : EIATTR_KPARAM_INFO
	.align		4
.L_569:
        /*00e8*/ 	.byte	0x04, 0x17
        /*00ea*/ 	.short	(.L_571 - .L_570)
.L_570:
        /*00ec*/ 	.word	0x00000000
        /*00f0*/ 	.short	0x0004
        /*00f2*/ 	.short	0x007c
        /*00f4*/ 	.byte	0x00, 0xf0, 0x11, 0x00


	//----- nvinfo : EIATTR_KPARAM_INFO
	.align		4
.L_571:
        /*00f8*/ 	.byte	0x04, 0x17
        /*00fa*/ 	.short	(.L_573 - .L_572)
.L_572:
        /*00fc*/ 	.word	0x00000000
        /*0100*/ 	.short	0x0003
        /*0102*/ 	.short	0x0078
        /*0104*/ 	.byte	0x00, 0xf0, 0x11, 0x00


	//----- nvinfo : EIATTR_KPARAM_INFO
	.align		4
.L_573:
        /*0108*/ 	.byte	0x04, 0x17
        /*010a*/ 	.short	(.L_575 - .L_574)
.L_574:
        /*010c*/ 	.word	0x00000000
        /*0110*/ 	.short	0x0002
        /*0112*/ 	.short	0x0050
        /*0114*/ 	.byte	0x00, 0xf0, 0xa1, 0x00


	//----- nvinfo : EIATTR_KPARAM_INFO
	.align		4
.L_575:
        /*0118*/ 	.byte	0x04, 0x17
        /*011a*/ 	.short	(.L_577 - .L_576)
.L_576:
        /*011c*/ 	.word	0x00000000
        /*0120*/ 	.short	0x0001
        /*0122*/ 	.short	0x0028
        /*0124*/ 	.byte	0x00, 0xf0, 0xa1, 0x00


	//----- nvinfo : EIATTR_KPARAM_INFO
	.align		4
.L_577:
        /*0128*/ 	.byte	0x04, 0x17
        /*012a*/ 	.short	(.L_579 - .L_578)
.L_578:
        /*012c*/ 	.word	0x00000000
        /*0130*/ 	.short	0x0000
        /*0132*/ 	.short	0x0000
        /*0134*/ 	.byte	0x00, 0xf0, 0xa1, 0x00


	//----- nvinfo : EIATTR_SPARSE_MMA_MASK
	.align		4
.L_579:
        /*0138*/ 	.byte	0x03, 0x50
        /*013a*/ 	.short	0x0000


	//----- nvinfo : EIATTR_MAXREG_COUNT
	.align		4
        /*013c*/ 	.byte	0x03, 0x1b
        /*013e*/ 	.short	0x00ff


	//----- nvinfo : EIATTR_NUM_BARRIERS
	.align		4
        /*0140*/ 	.byte	0x02, 0x4c
        /*0142*/ 	.byte	0x01
	.zero		1


	//----- nvinfo : EIATTR_MERCURY_ISA_VERSION
	.align		4
        /*0144*/ 	.byte	0x03, 0x5f
        /*0146*/ 	.short	0x0101


	//----- nvinfo : EIATTR_COOP_GROUP_MASK_REGIDS
	.align		4
        /*0148*/ 	.byte	0x04, 0x29
        /*014a*/ 	.short	(.L_581 - .L_580)


	//   ....[0]....
.L_580:
        /*014c*/ 	.word	0xffffffff


	//   ....[1]....
        /*0150*/ 	.word	0xffffffff


	//   ....[2]....
        /*0154*/ 	.word	0xffffffff


	//   ....[3]....
        /*0158*/ 	.word	0xffffffff


	//   ....[4]....
        /*015c*/ 	.word	0xffffffff


	//   ....[5]....
        /*0160*/ 	.word	0xffffffff


	//   ....[6]....
        /*0164*/ 	.word	0xffffffff


	//   ....[7]....
        /*0168*/ 	.word	0xffffffff


	//   ....[8]....
        /*016c*/ 	.word	0xffffffff


	//   ....[9]....
        /*0170*/ 	.word	0xffffffff


	//----- nvinfo : EIATTR_COOP_GROUP_INSTR_OFFSETS
	.align		4
.L_581:
        /*0174*/ 	.byte	0x04, 0x28
        /*0176*/ 	.short	(.L_583 - .L_582)


	//   ....[0]....
.L_582:
        /*0178*/ 	.word	0x00001a20


	//   ....[1]....
        /*017c*/ 	.word	0x00001a60


	//   ....[2]....
        /*0180*/ 	.word	0x00001ae0


	//   ....[3]....
        /*0184*/ 	.word	0x00001b20


	//   ....[4]....
        /*0188*/ 	.word	0x00001b70


	//   ....[5]....
        /*018c*/ 	.word	0x00001bf0


	//   ....[6]....
        /*0190*/ 	.word	0x00001c20


	//   ....[7]....
        /*0194*/ 	.word	0x00001c40


	//   ....[8]....
        /*0198*/ 	.word	0x00001c60


	//   ....[9]....
        /*019c*/ 	.word	0x00001c80


	//----- nvinfo : EIATTR_VRC_CTA_INIT_COUNT
	.align		4
.L_583:
        /*01a0*/ 	.byte	0x02, 0x4a
	.zero		1
	.zero		1


	//----- nvinfo : EIATTR_EXIT_INSTR_OFFSETS
	.align		4
        /*01a4*/ 	.byte	0x04, 0x1c
        /*01a6*/ 	.short	(.L_585 - .L_584)


	//   ....[0]....
.L_584:
        /*01a8*/ 	.word	0x00001be0


	//   ....[1]....
        /*01ac*/ 	.word	0x00001c90


	//   ....[2]....
        /*01b0*/ 	.word	0x00001d60


	//----- nvinfo : EIATTR_CRS_STACK_SIZE
	.align		4
.L_585:
        /*01b4*/ 	.byte	0x04, 0x1e
        /*01b6*/ 	.short	(.L_587 - .L_586)
.L_586:
        /*01b8*/ 	.word	0x00000000


	//----- nvinfo : EIATTR_CBANK_PARAM_SIZE
	.align		4
.L_587:
        /*01bc*/ 	.byte	0x03, 0x19
        /*01be*/ 	.short	0x00b8


	//----- nvinfo : EIATTR_PARAM_CBANK
	.align		4
        /*01c0*/ 	.byte	0x04, 0x0a
        /*01c2*/ 	.short	(.L_589 - .L_588)
	.align		4
.L_588:
        /*01c4*/ 	.word	index@(.nv.constant0._ZN2at6native51_GLOBAL__N__2c613397_18_DepthwiseConv2d_cu_9959487035conv_depthwise2d_grad_weight_kernelIN3c108BFloat16EjEEvNS_27GenericPackedTensorAccessorIKT_Lm4ENS_16DefaultPtrTraitsEiEES9_NS5_IS6_Lm4ES8_iEEiiiiiiiiiiiiiiii)
        /*01c8*/ 	.short	0x0380
        /*01ca*/ 	.short	0x00b8


	//----- nvinfo : EIATTR_SW_WAR
	.align		4
.L_589:
        /*01cc*/ 	.byte	0x04, 0x36
        /*01ce*/ 	.short	(.L_591 - .L_590)
.L_590:
        /*01d0*/ 	.word	0x00000008
.L_591:


//--------------------- .nv.info._ZN2at6native51_GLOBAL__N__2c613397_18_DepthwiseConv2d_cu_9959487035conv_depthwise2d_grad_weight_kernelIN3c104HalfEjEEvNS_27GenericPackedTensorAccessorIKT_Lm4ENS_16DefaultPtrTraitsEiEES9_NS5_IS6_Lm4ES8_iEEiiiiiiiiiiiiiiii --------------------------
	.section	.nv.info._ZN2at6native51_GLOBAL__N__2c613397_18_DepthwiseConv2d_cu_9959487035conv_depthwise2d_grad_weight_kernelIN3c104HalfEjEEvNS_27GenericPackedTensorAccessorIKT_Lm4ENS_16DefaultPtrTraitsEiEES9_NS5_IS6_Lm4ES8_iEEiiiiiiiiiiiiiiii,"",@"SHT_CUDA_INFO"
	.sectionflags	@""
	.align	4


	//----- nvinfo : EIATTR_CUDA_API_VERSION
	.align		4
        /*0000*/ 	.byte	0x04, 0x37
        /*0002*/ 	.short	(.L_593 - .L_592)
.L_592:
        /*0004*/ 	.word	0x00000082


	//----- nvinfo : EIATTR_KPARAM_INFO
	.align		4
.L_593:
        /*0008*/ 	.byte	0x04, 0x17
        /*000a*/ 	.short	(.L_595 - .L_594)
.L_594:
        /*000c*/ 	.word	0x00000000
        /*0010*/ 	.short	0x0012
        /*0012*/ 	.short	0x00b4
        /*0014*/ 	.byte	0x00, 0xf0, 0x11, 0x00


	//----- nvinfo : EIATTR_KPARAM_INFO
	.align		4
.L_595:
        /*0018*/ 	.byte	0x04, 0x17
        /*001a*/ 	.short	(.L_597 - .L_596)
.L_596:
        /*001c*/ 	.word	0x00000000
        /*0020*/ 	.short	0x0011
        /*0022*/ 	.short	0x00b0
        /*0024*/ 	.byte	0x00, 0xf0, 0x11, 0x00


	//----- nvinfo : EIATTR_KPARAM_INFO
	.align		4
.L_597:
        /*0028*/ 	.byte	0x04, 0x17
        /*002a*/ 	.short	(.L_599 - .L_598)
.L_598:
        /*002c*/ 	.word	0x00000000
        /*0030*/ 	.short	0x0010
        /*0032*/ 	.short	0x00ac
        /*0034*/ 	.byte	0x00, 0xf0, 0x11, 0x00


	//----- nvinfo : EIATTR_KPARAM_INFO
	.align		4
.L_599:
        /*0038*/ 	.byte	0x04, 0x17
        /*003a*/ 	.short	(.L_601 - .L_600)
.L_600:
        /*003c*/ 	.word	0x00000000
        /*0040*/ 	.short	0x000f
        /*0042*/ 	.short	0x00a8
        /*0044*/ 	.byte	0x00, 0xf0, 0x11, 0x00


	//----- nvinfo : EIATTR_KPARAM_INFO
	.align		4
.L_601:
        /*0048*/ 	.byte	0x04, 0x17
        /*004a*/ 	.short	(.L_603 - .L_602)
.L_602:
        /*004c*/ 	.word	0x00000000
        /*0050*/ 	.short	0x000e
        /*0052*/ 	.short	0x00a4
        /*0054*/ 	.byte	0x00, 0xf0, 0x11, 0x00


	//----- nvinfo : EIATTR_KPARAM_INFO
	.align		4
.L_603:
        /*0058*/ 	.byte	0x04, 0x17
        /*005a*/ 	.short	(.L_605 - .L_604)
.L_604:
        /*005c*/ 	.word	0x00000000
        /*0060*/ 	.short	0x000d
        /*0062*/ 	.short	0x00a0
        /*0064*/ 	.byte	0x00, 0xf0, 0x11, 0x00


	//----- nvinfo : EIATTR_KPARAM_INFO
	.align		4
.L_605:
        /*0068*/ 	.byte	0x04, 0x17
        /*006a*/ 	.short	(.L_607 - .L_606)
.L_606:
        /*006c*/ 	.word	0x00000000
        /*0070*/ 	.short	0x000c
        /*0072*/ 	.short	0x009c
        /*0074*/ 	.byte	0x00, 0xf0, 0x11, 0x00


	//----- nvinfo : EIATTR_KPARAM_INFO
	.align		4
.L_607:
        /*0078*/ 	.byte	0x04, 0x17
        /*007a*/ 	.short	(.L_609 - .L_608)
.L_608:
        /*007c*/ 	.word	0x00000000
        /*0080*/ 	.short	0x000b
        /*0082*/ 	.short	0x0098
        /*0084*/ 	.byte	0x00, 0xf0, 0x11, 0x00


	//----- nvinfo : EIATTR_KPARAM_INFO
	.align		4
.L_609:
        /*0088*/ 	.byte	0x04, 0x17
        /*008a*/ 	.short	(.L_611 - .L_610)
.L_610:
        /*008c*/ 	.word	0x00000000
        /*0090*/ 	.short	0x000a
        /*0092*/ 	.short	0x0094
        /*0094*/ 	.byte	0x00, 0xf0, 0x11, 0x00


	//----- nvinfo : EIATTR_KPARAM_INFO
	.align		4
.L_611:
        /*0098*/ 	.byte	0x04, 0x17
        /*009a*/ 	.short	(.L_613 - .L_612)
.L_612:
        /*009c*/ 	.word	0x00000000
        /*00a0*/ 	.short	0x0009
        /*00a2*/ 	.short	0x0090
        /*00a4*/ 	.byte	0x00, 0xf0, 0x11, 0x00


	//----- nvinfo : EIATTR_KPARAM_INFO
	.align		4
.L_613:
        /*00a8*/ 	.byte	0x04, 0x17
        /*00aa*/ 	.short	(.L_615 - .L_614)
.L_614:
        /*00ac*/ 	.word	0x00000000
        /*00b0*/ 	.short	0x0008
        /*00b2*/ 	.short	0x008c
        /*00b4*/ 	.byte	0x00, 0xf0, 0x11, 0x00


	//----- nvinfo : EIATTR_KPARAM_INFO
	.align		4
.L_615:
        /*00b8*/ 	.byte	0x04, 0x17
        /*00ba*/ 	.short	(.L_617 - .L_616)
.L_616:
        /*00bc*/ 	.word	0x00000000
        /*00c0*/ 	.short	0x0007
        /*00c2*/ 	.short	0x0088
        /*00c4*/ 	.byte	0x00, 0xf0, 0x11, 0x00


	//----- nvinfo : EIATTR_KPARAM_INFO
	.align		4
.L_617:
        /*00c8*/ 	.byte	0x04, 0x17
        /*00ca*/ 	.short	(.L_619 - .L_618)
.L_618:
        /*00cc*/ 	.word	0x00000000
        /*00d0*/ 	.short	0x0006
        /*00d2*/ 	.short	0x0084
        /*00d4*/ 	.byte	0x00, 0xf0, 0x11, 0x00


	//----- nvinfo : EIATTR_KPARAM_INFO
	.align		4
.L_619:
        /*00d8*/ 	.byte	0x04, 0x17
        /*00da*/ 	.short	(.L_621 - .L_620)
.L_620:
        /*00dc*/ 	.word	0x00000000
        /*00e0*/ 	.short	0x0005
        /*00e2*/ 	.short	0x0080
        /*00e4*/ 	.byte	0x00, 0xf0, 0x11, 0x00


	//----- nvinfo : EIATTR_KPARAM_INFO
	.align		4
.L_621:
        /*00e8*/ 	.byte	0x04, 0x17
        /*00ea*/ 	.short	(.L_623 - .L_622)
.L_622:
        /*00ec*/ 	.word	0x00000000
        /*00f0*/ 	.short	0x0004
        /*00f2*/ 	.short	0x007c
        /*00f4*/ 	.byte	0x00, 0xf0, 0x11, 0x00


	//----- nvinfo : EIATTR_KPARAM_INFO
	.align		4
.L_623:
        /*00f8*/ 	.byte	0x04, 0x17
        /*00fa*/ 	.short	(.L_625 - .L_624)
.L_624:
        /*00fc*/ 	.word	0x00000000
        /*0100*/ 	.short	0x0003
        /*0102*/ 	.short	0x0078
        /*0104*/ 	.byte	0x00, 0xf0, 0x11, 0x00


	//----- nvinfo : EIATTR_KPARAM_INFO
	.align		4
.L_625:
        /*0108*/ 	.byte	0x04, 0x17
        /*010a*/ 	.short	(.L_627 - .L_626)
.L_626:
        /*010c*/ 	.word	0x00000000
        /*0110*/ 	.short	0x0002
        /*0112*/ 	.short	0x0050
        /*0114*/ 	.byte	0x00, 0xf0, 0xa1, 0x00


	//----- nvinfo : EIATTR_KPARAM_INFO
	.align		4
.L_627:
        /*0118*/ 	.byte	0x04, 0x17
        /*011a*/ 	.short	(.L_629 - .L_628)
.L_628:
        /*011c*/ 	.word	0x00000000
        /*0120*/ 	.short	0x0001
        /*0122*/ 	.short	0x0028
        /*0124*/ 	.byte	0x00, 0xf0, 0xa1, 0x00


	//----- nvinfo : EIATTR_KPARAM_INFO
	.align		4
.L_629:
        /*0128*/ 	.byte	0x04, 0x17
        /*012a*/ 	.short	(.L_631 - .L_630)
.L_630:
        /*012c*/ 	.word	0x00000000
        /*0130*/ 	.short	0x0000
        /*0132*/ 	.short	0x0000
        /*0134*/ 	.byte	0x00, 0xf0, 0xa1, 0x00


	//----- nvinfo : EIATTR_SPARSE_MMA_MASK
	.align		4
.L_631:
        /*0138*/ 	.byte	0x03, 0x50
        /*013a*/ 	.short	0x0000


	//----- nvinfo : EIATTR_MAXREG_COUNT
	.align		4
        /*013c*/ 	.byte	0x03, 0x1b
        /*013e*/ 	.short	0x00ff


	//----- nvinfo : EIATTR_NUM_BARRIERS
	.align		4
        /*0140*/ 	.byte	0x02, 0x4c
        /*0142*/ 	.byte	0x01
	.zero		1


	//----- nvinfo : EIATTR_MERCURY_ISA_VERSION
	.align		4
        /*0144*/ 	.byte	0x03, 0x5f
        /*0146*/ 	.short	0x0101


	//----- nvinfo : EIATTR_COOP_GROUP_MASK_REGIDS
	.align		4
        /*0148*/ 	.byte	0x04, 0x29
        /*014a*/ 	.short	(.L_633 - .L_632)


	//   ....[0]....
.L_632:
        /*014c*/ 	.word	0xffffffff


	//   ....[1]....
        /*0150*/ 	.word	0xffffffff


	//   ....[2]....
        /*0154*/ 	.word	0xffffffff


	//   ....[3]....
        /*0158*/ 	.word	0xffffffff


	//   ....[4]....
        /*015c*/ 	.word	0xffffffff


	//   ....[5]....
        /*0160*/ 	.word	0xffffffff


	//   ....[6]....
        /*0164*/ 	.word	0xffffffff


	//   ....[7]....
        /*0168*/ 	.word	0xffffffff


	//   ....[8]....
        /*016c*/ 	.word	0xffffffff


	//   ....[9]....
        /*0170*/ 	.word	0xffffffff


	//----- nvinfo : EIATTR_COOP_GROUP_INSTR_OFFSETS
	.align		4
.L_633:
        /*0174*/ 	.byte	0x04, 0x28
        /*0176*/ 	.short	(.L_635 - .L_634)


	//   ....[0]....
.L_634:
        /*0178*/ 	.word	0x00001a20


	//   ....[1]....
        /*017c*/ 	.word	0x00001a60


	//   ....[2]....
        /*0180*/ 	.word	0x00001ae0


	//   ....[3]....
        /*0184*/ 	.word	0x00001b20


	//   ....[4]....
        /*0188*/ 	.word	0x00001b70


	//   ....[5]....
        /*018c*/ 	.word	0x00001bf0


	//   ....[6]....
        /*0190*/ 	.word	0x00001c20


	//   ....[7]....
        /*0194*/ 	.word	0x00001c40


	//   ....[8]....
        /*0198*/ 	.word	0x00001c60


	//   ....[9]....
        /*019c*/ 	.word	0x00001c80


	//----- nvinfo : EIATTR_VRC_CTA_INIT_COUNT
	.align		4
.L_635:
        /*01a0*/ 	.byte	0x02, 0x4a
	.zero		1
	.zero		1


	//----- nvinfo : EIATTR_EXIT_INSTR_OFFSETS
	.align		4
        /*01a4*/ 	.byte	0x04, 0x1c
        /*01a6*/ 	.short	(.L_637 - .L_636)


	//   ....[0]....
.L_636:
        /*01a8*/ 	.word	0x00001be0


	//   ....[1]....
        /*01ac*/ 	.word	0x00001c90


	//   ....[2]....
        /*01b0*/ 	.word	0x00001d60


	//----- nvinfo : EIATTR_CRS_STACK_SIZE
	.align		4
.L_637:
        /*01b4*/ 	.byte	0x04, 0x1e
        /*01b6*/ 	.short	(.L_639 - .L_638)
.L_638:
        /*01b8*/ 	.word	0x00000000


	//----- nvinfo : EIATTR_CBANK_PARAM_SIZE
	.align		4
.L_639:
        /*01bc*/ 	.byte	0x03, 0x19
        /*01be*/ 	.short	0x00b8


	//----- nvinfo : EIATTR_PARAM_CBANK
	.align		4
        /*01c0*/ 	.byte	0x04, 0x0a
        /*01c2*/ 	.short	(.L_641 - .L_640)
	.align		4
.L_640:
        /*01c4*/ 	.word	index@(.nv.constant0._ZN2at6native51_GLOBAL__N__2c613397_18_DepthwiseConv2d_cu_9959487035conv_depthwise2d_grad_weight_kernelIN3c104HalfEjEEvNS_27GenericPackedTensorAccessorIKT_Lm4ENS_16DefaultPtrTraitsEiEES9_NS5_IS6_Lm4ES8_iEEiiiiiiiiiiiiiiii)
        /*01c8*/ 	.short	0x0380
        /*01ca*/ 	.short	0x00b8


	//----- nvinfo : EIATTR_SW_WAR
	.align		4
.L_641:
        /*01cc*/ 	.byte	0x04, 0x36
        /*01ce*/ 	.short	(.L_643 - .L_642)
.L_642:
        /*01d0*/ 	.word	0x00000008
.L_643:


//--------------------- .nv.info._ZN2at6native51_GLOBAL__N__2c613397_18_DepthwiseConv2d_cu_9959487035conv_depthwise2d_grad_weight_kernelIfjEEvNS_27GenericPackedTensorAccessorIKT_Lm4ENS_16DefaultPtrTraitsEiEES7_NS3_IS4_Lm4ES6_iEEiiiiiiiiiiiiiiii --------------------------
	.section	.nv.info._ZN2at6native51_GLOBAL__N__2c613397_18_DepthwiseConv2d_cu_9959487035conv_depthwise2d_grad_weight_kernelIfjEEvNS_27GenericPackedTensorAccessorIKT_Lm4ENS_16DefaultPtrTraitsEiEES7_NS3_IS4_Lm4ES6_iEEiiiiiiiiiiiiiiii,"",@"SHT_CUDA_INFO"
	.sectionflags	@""
	.align	4


	//----- nvinfo : EIATTR_CUDA_API_VERSION
	.align		4
        /*0000*/ 	.byte	0x04, 0x37
        /*0002*/ 	.short	(.L_645 - .L_644)
.L_644:
        /*0004*/ 	.word	0x00000082


	//----- nvinfo : EIATTR_KPARAM_INFO
	.align		4
.L_645:
        /*0008*/ 	.byte	0x04, 0x17
        /*000a*/ 	.short	(.L_647 - .L_646)
.L_646:
        /*000c*/ 	.word	0x00000000
        /*0010*/ 	.short	0x0012
        /*0012*/ 	.short	0x00b4
        /*0014*/ 	.byte	0x00, 0xf0, 0x11, 0x00


	//----- nvinfo : EIATTR_KPARAM_INFO
	.align		4
.L_647:
        /*0018*/ 	.byte	0x04, 0x17
        /*001a*/ 	.short	(.L_649 - .L_648)
.L_648:
        /*001c*/ 	.word	0x00000000
        /*0020*/ 	.short	0x0011
        /*0022*/ 	.short	0x00b0
        /*0024*/ 	.byte	0x00, 0xf0, 0x11, 0x00


	//----- nvinfo : EIATTR_KPARAM_INFO
	.align		4
.L_649:
        /*0028*/ 	.byte	0x04, 0x17
        /*002a*/ 	.short	(.L_651 - .L_650)
.L_650:
        /*002c*/ 	.word	0x00000000
        /*0030*/ 	.short	0x0010
        /*0032*/ 	.short	0x00ac
        /*0034*/ 	.byte	0x00, 0xf0, 0x11, 0x00


	//----- nvinfo : EIATTR_KPARAM_INFO
	.align		4
.L_651:
        /*0038*/ 	.byte	0x04, 0x17
        /*003a*/ 	.short	(.L_653 - .L_652)
.L_652:
        /*003c*/ 	.word	0x00000000
        /*0040*/ 	.short	0x000f
        /*0042*/ 	.short	0x00a8
        /*0044*/ 	.byte	0x00, 0xf0, 0x11, 0x00


	//----- nvinfo : EIATTR_KPARAM_INFO
	.align		4
.L_653:
        /*0048*/ 	.byte	0x04, 0x17
        /*004a*/ 	.short	(.L_655 - .L_654)
.L_654:
        /*004c*/ 	.word	0x00000000
        /*0050*/ 	.short	0x000e
        /*0052*/ 	.short	0x00a4
        /*0054*/ 	.byte	0x00, 0xf0, 0x11, 0x00


	//----- nvinfo : EIATTR_KPARAM_INFO
	.align		4
.L_655:
        /*0058*/ 	.byte	0x04, 0x17
        /*005a*/ 	.short	(.L_657 - .L_656)
.L_656:
        /*005c*/ 	.word	0x00000000
        /*0060*/ 	.short	0x000d
        /*0062*/ 	.short	0x00a0
        /*0064*/ 	.byte	0x00, 0xf0, 0x11, 0x00


	//----- nvinfo : EIATTR_KPARAM_INFO
	.align		4
.L_657:
        /*0068*/ 	.byte	0x04, 0x17
        /*006a*/ 	.short	(.L_659 - .L_658)
.L_658:
        /*006c*/ 	.word	0x00000000
        /*0070*/ 	.short	0x000c
        /*0072*/ 	.short	0x009c
        /*0074*/ 	.byte	0x00, 0xf0, 0x11, 0x00


	//----- nvinfo : EIATTR_KPARAM_INFO
	.align		4
.L_659:
        /*0078*/ 	.byte	0x04, 0x17
        /*007a*/ 	.short	(.L_661 - .L_660)
.L_660:
        /*007c*/ 	.word	0x00000000
        /*0080*/ 	.short	0x000b
        /*0082*/ 	.short	0x0098
        /*0084*/ 	.byte	0x00, 0xf0, 0x11, 0x00


	//----- nvinfo : EIATTR_KPARAM_INFO
	.align		4
.L_661:
        /*0088*/ 	.byte	0x04, 0x17
        /*008a*/ 	.short	(.L_663 - .L_662)
.L_662:
        /*008c*/ 	.word	0x00000000
        /*0090*/ 	.short	0x000a
        /*0092*/ 	.short	0x0094
        /*0094*/ 	.byte	0x00, 0xf0, 0x11, 0x00


	//----- nvinfo : EIATTR_KPARAM_INFO
	.align		4
.L_663:
        /*0098*/ 	.byte	0x04, 0x17
        /*009a*/ 	.short	(.L_665 - .L_664)
.L_664:
        /*009c*/ 	.word	0x00000000
        /*00a0*/ 	.short	0x0009
        /*00a2*/ 	.short	0x0090
        /*00a4*/ 	.byte	0x00, 0xf0, 0x11, 0x00


	//----- nvinfo : EIATTR_KPARAM_INFO
	.align		4
.L_665:
        /*00a8*/ 	.byte	0x04, 0x17
        /*00aa*/ 	.short	(.L_667 - .L_666)
.L_666:
        /*00ac*/ 	.word	0x00000000
        /*00b0*/ 	.short	0x0008
        /*00b2*/ 	.short	0x008c
        /*00b4*/ 	.byte	0x00, 0xf0, 0x11, 0x00


	//----- nvinfo : EIATTR_KPARAM_INFO
	.align		4
.L_667:
        /*00b8*/ 	.byte	0x04, 0x17
        /*00ba*/ 	.short	(.L_669 - .L_668)
.L_668:
        /*00bc*/ 	.word	0x00000000
        /*00c0*/ 	.short	0x0007
        /*00c2*/ 	.short	0x0088
        /*00c4*/ 	.byte	0x00, 0xf0, 0x11, 0x00


	//----- nvinfo : EIATTR_KPARAM_INFO
	.align		4
.L_669:
        /*00c8*/ 	.byte	0x04, 0x17
        /*00ca*/ 	.short	(.L_671 - .L_670)
.L_670:
        /*00cc*/ 	.word	0x00000000
        /*00d0*/ 	.short	0x0006
        /*00d2*/ 	.short	0x0084
        /*00d4*/ 	.byte	0x00, 0xf0, 0x11, 0x00


	//----- nvinfo : EIATTR_KPARAM_INFO
	.align		4
.L_671:
        /*00d8*/ 	.byte	0x04, 0x17
        /*00da*/ 	.short	(.L_673 - .L_672)
.L_672:
        /*00dc*/ 	.word	0x00000000
        /*00e0*/ 	.short	0x0005
        /*00e2*/ 	.short	0x0080
        /*00e4*/ 	.byte	0x00, 0xf0, 0x11, 0x00


	//----- nvinfo : EIATTR_KPARAM_INFO
	.align		4
.L_673:
        /*00e8*/ 	.byte	0x04, 0x17
        /*00ea*/ 	.short	(.L_675 - .L_674)
.L_674:
        /*00ec*/ 	.word	0x00000000
        /*00f0*/ 	.short	0x0004
        /*00f2*/ 	.short	0x007c
        /*00f4*/ 	.byte	0x00, 0xf0, 0x11, 0x00


	//----- nvinfo : EIATTR_KPARAM_INFO
	.align		4
.L_675:
        /*00f8*/ 	.byte	0x04, 0x17
        /*00fa*/ 	.short	(.L_677 - .L_676)
.L_676:
        /*00fc*/ 	.word	0x00000000
        /*0100*/ 	.short	0x0003
        /*0102*/ 	.short	0x0078
        /*0104*/ 	.byte	0x00, 0xf0, 0x11, 0x00


	//----- nvinfo : EIATTR_KPARAM_INFO
	.align		4
.L_677:
        /*0108*/ 	.byte	0x04, 0x17
        /*010a*/ 	.short	(.L_679 - .L_678)
.L_678:
        /*010c*/ 	.word	0x00000000
        /*0110*/ 	.short	0x0002
        /*0112*/ 	.short	0x0050
        /*0114*/ 	.byte	0x00, 0xf0, 0xa1, 0x00


	//----- nvinfo : EIATTR_KPARAM_INFO
	.align		4
.L_679:
        /*0118*/ 	.byte	0x04, 0x17
        /*011a*/ 	.short	(.L_681 - .L_680)
.L_680:
        /*011c*/ 	.word	0x00000000
        /*0120*/ 	.short	0x0001
        /*0122*/ 	.short	0x0028
        /*0124*/ 	.byte	0x00, 0xf0, 0xa1, 0x00


	//----- nvinfo : EIATTR_KPARAM_INFO
	.align		4
.L_681:
        /*0128*/ 	.byte	0x04, 0x17
        /*012a*/ 	.short	(.L_683 - .L_682)
.L_682:
        /*012c*/ 	.word	0x00000000
        /*0130*/ 	.short	0x0000
        /*0132*/ 	.short	0x0000
        /*0134*/ 	.byte	0x00, 0xf0, 0xa1, 0x00


	//----- nvinfo : EIATTR_SPARSE_MMA_MASK
	.align		4
.L_683:
        /*0138*/ 	.byte	0x03, 0x50
        /*013a*/ 	.short	0x0000


	//----- nvinfo : EIATTR_MAXREG_COUNT
	.align		4
        /*013c*/ 	.byte	0x03, 0x1b
        /*013e*/ 	.short	0x00ff


	//----- nvinfo : EIATTR_NUM_BARRIERS
	.align		4
        /*0140*/ 	.byte	0x02, 0x4c
        /*0142*/ 	.byte	0x01
	.zero		1


	//----- nvinfo : EIATTR_MERCURY_ISA_VERSION
	.align		4
        /*0144*/ 	.byte	0x03, 0x5f
        /*0146*/ 	.short	0x0101


	//----- nvinfo : EIATTR_COOP_GROUP_MASK_REGIDS
	.align		4
        /*0148*/ 	.byte	0x04, 0x29
        /*014a*/ 	.short	(.L_685 - .L_684)


	//   ....[0]....
.L_684:
        /*014c*/ 	.word	0xffffffff


	//   ....[1]....
        /*0150*/ 	.word	0xffffffff


	//   ....[2]....
        /*0154*/ 	.word	0xffffffff


	//   ....[3]....
        /*0158*/ 	.word	0xffffffff


	//   ....[4]....
        /*015c*/ 	.word	0xffffffff


	//   ....[5]....
        /*0160*/ 	.word	0xffffffff


	//   ....[6]....
        /*0164*/ 	.word	0xffffffff


	//   ....[7]....
        /*0168*/ 	.word	0xffffffff


	//   ....[8]....
        /*016c*/ 	.word	0xffffffff


	//   ....[9]....
        /*0170*/ 	.word	0xffffffff


	//----- nvinfo : EIATTR_COOP_GROUP_INSTR_OFFSETS
	.align		4
.L_685:
        /*0174*/ 	.byte	0x04, 0x28
        /*0176*/ 	.short	(.L_687 - .L_686)


	//   ....[0]....
.L_686:
        /*0178*/ 	.word	0x00001940


	//   ....[1]....
        /*017c*/ 	.word	0x00001980


	//   ....[2]....
        /*0180*/ 	.word	0x00001a00


	//   ....[3]....
        /*0184*/ 	.word	0x00001a40


	//   ....[4]....
        /*0188*/ 	.word	0x00001a90


	//   ....[5]....
        /*018c*/ 	.word	0x00001b10


	//   ....[6]....
        /*0190*/ 	.word	0x00001b40


	//   ....[7]....
        /*0194*/ 	.word	0x00001b60


	//   ....[8]....
        /*0198*/ 	.word	0x00001b80


	//   ....[9]....
        /*019c*/ 	.word	0x00001ba0


	//----- nvinfo : EIATTR_VRC_CTA_INIT_COUNT
	.align		4
.L_687:
        /*01a0*/ 	.byte	0x02, 0x4a
	.zero		1
	.zero		1


	//----- nvinfo : EIATTR_EXIT_INSTR_OFFSETS
	.align		4
        /*01a4*/ 	.byte	0x04, 0x1c
        /*01a6*/ 	.short	(.L_689 - .L_688)


	//   ....[0]....
.L_688:
        /*01a8*/ 	.word	0x00001b00


	//   ....[1]....
        /*01ac*/ 	.word	0x00001bb0


	//   ....[2]....
        /*01b0*/ 	.word	0x00001c60


	//----- nvinfo : EIATTR_CRS_STACK_SIZE
	.align		4
.L_689:
        /*01b4*/ 	.byte	0x04, 0x1e
        /*01b6*/ 	.short	(.L_691 - .L_690)
.L_690:
        /*01b8*/ 	.word	0x00000000


	//----- nvinfo : EIATTR_CBANK_PARAM_SIZE
	.align		4
.L_691:
        /*01bc*/ 	.byte	0x03, 0x19
        /*01be*/ 	.short	0x00b8


	//----- nvinfo : EIATTR_PARAM_CBANK
	.align		4
        /*01c0*/ 	.byte	0x04, 0x0a
        /*01c2*/ 	.short	(.L_693 - .L_692)
	.align		4
.L_692:
        /*01c4*/ 	.word	index@(.nv.constant0._ZN2at6native51_GLOBAL__N__2c613397_18_DepthwiseConv2d_cu_9959487035conv_depthwise2d_grad_weight_kernelIfjEEvNS_27GenericPackedTensorAccessorIKT_Lm4ENS_16DefaultPtrTraitsEiEES7_NS3_IS4_Lm4ES6_iEEiiiiiiiiiiiiiiii)
        /*01c8*/ 	.short	0x0380
        /*01ca*/ 	.short	0x00b8


	//----- nvinfo : EIATTR_SW_WAR
	.align		4
.L_693:
        /*01cc*/ 	.byte	0x04, 0x36
        /*01ce*/ 	.short	(.L_695 - .L_694)
.L_694:
        /*01d0*/ 	.word	0x00000008
.L_695:


//--------------------- .nv.info._ZN2at6native51_GLOBAL__N__2c613397_18_DepthwiseConv2d_cu_9959487035conv_depthwise2d_grad_weight_kernelIdjEEvNS_27GenericPackedTensorAccessorIKT_Lm4ENS_16DefaultPtrTraitsEiEES7_NS3_IS4_Lm4ES6_iEEiiiiiiiiiiiiiiii --------------------------
	.section	.nv.info._ZN2at6native51_GLOBAL__N__2c613397_18_DepthwiseConv2d_cu_9959487035conv_depthwise2d_grad_weight_kernelIdjEEvNS_27GenericPackedTensorAccessorIKT_Lm4ENS_16DefaultPtrTraitsEiEES7_NS3_IS4_Lm4ES6_iEEiiiiiiiiiiiiiiii,"",@"SHT_CUDA_INFO"
	.sectionflags	@""
	.align	4


	//----- nvinfo : EIATTR_CUDA_API_VERSION
	.align		4
        /*0000*/ 	.byte	0x04, 0x37
        /*0002*/ 	.short	(.L_697 - .L_696)
.L_696:
        /*0004*/ 	.word	0x00000082


	//----- nvinfo : EIATTR_KPARAM_INFO
	.align		4
.L_697:
        /*0008*/ 	.byte	0x04, 0x17
        /*000a*/ 	.short	(.L_699 - .L_698)
.L_698:
        /*000c*/ 	.word	0x00000000
        /*0010*/ 	.short	0x0012
        /*0012*/ 	.short	0x00b4
        /*0014*/ 	.byte	0x00, 0xf0, 0x11, 0x00


	//----- nvinfo : EIATTR_KPARAM_INFO
	.align		4
.L_699:
        /*0018*/ 	.byte	0x04, 0x17
        /*001a*/ 	.short	(.L_701 - .L_700)
.L_700:
        /*001c*/ 	.word	0x00000000
        /*0020*/ 	.short	0x0011
        /*0022*/ 	.short	0x00b0
        /*0024*/ 	.byte	0x00, 0xf0, 0x11, 0x00


	//----- nvinfo : EIATTR_KPARAM_INFO
	.align		4
.L_701:
        /*0028*/ 	.byte	0x04, 0x17
        /*002a*/ 	.short	(.L_703 - .L_702)
.L_702:
        /*002c*/ 	.word	0x00000000
        /*0030*/ 	.short	0x0010
        /*0032*/ 	.short	0x00ac
        /*0034*/ 	.byte	0x00, 0xf0, 0x11, 0x00


	//----- nvinfo : EIATTR_KPARAM_INFO
	.align		4
.L_703:
        /*0038*/ 	.byte	0x04, 0x17
        /*003a*/ 	.short	(.L_705 - .L_704)
.L_704:
        /*003c*/ 	.word	0x00000000
        /*0040*/ 	.short	0x000f
        /*0042*/ 	.short	0x00a8
        /*0044*/ 	.byte	0x00, 0xf0, 0x11, 0x00


	//----- nvinfo : EIATTR_KPARAM_INFO
	.align		4
.L_705:
        /*0048*/ 	.byte	0x04, 0x17
        /*004a*/ 	.short	(.L_707 - .L_706)
.L_706:
        /*004c*/ 	.word	0x00000000
        /*0050*/ 	.short	0x000e
        /*0052*/ 	.short	0x00a4
        /*0054*/ 	.byte	0x00, 0xf0, 0x11, 0x00


	//----- nvinfo : EIATTR_KPARAM_INFO
	.align		4
.L_707:
        /*0058*/ 	.byte	0x04, 0x17
        /*005a*/ 	.short	(.L_709 - .L_708)
.L_708:
        /*005c*/ 	.word	0x00000000
        /*0060*/ 	.short	0x000d
        /*0062*/ 	.short	0x00a0
        /*0064*/ 	.byte	0x00, 0xf0, 0x11, 0x00


	//----- nvinfo : EIATTR_KPARAM_INFO
	.align		4
.L_709:
        /*0068*/ 	.byte	0x04, 0x17
        /*006a*/ 	.short	(.L_711 - .L_710)
.L_710:
        /*006c*/ 	.word	0x00000000
        /*0070*/ 	.short	0x000c
        /*0072*/ 	.short	0x009c
        /*0074*/ 	.byte	0x00, 0xf0, 0x11, 0x00


	//----- nvinfo : EIATTR_KPARAM_INFO
	.align		4
.L_711:
        /*0078*/ 	.byte	0x04, 0x17
        /*007a*/ 	.short	(.L_713 - .L_712)
.L_712:
        /*007c*/ 	.word	0x00000000
        /*0080*/ 	.short	0x000b
        /*0082*/ 	.short	0x0098
        /*0084*/ 	.byte	0x00, 0xf0, 0x11, 0x00


	//----- nvinfo : EIATTR_KPARAM_INFO
	.align		4
.L_713:
        /*0088*/ 	.byte	0x04, 0x17
        /*008a*/ 	.short	(.L_715 - .L_714)
.L_714:
        /*008c*/ 	.word	0x00000000
        /*0090*/ 	.short	0x000a
        /*0092*/ 	.short	0x0094
        /*0094*/ 	.byte	0x00, 0xf0, 0x11, 0x00


	//----- nvinfo : EIATTR_KPARAM_INFO
	.align		4
.L_715:
        /*0098*/ 	.byte	0x04, 0x17
        /*009a*/ 	.short	(.L_717 - .L_716)
.L_716:
        /*009c*/ 	.word	0x00000000
        /*00a0*/ 	.short	0x0009
        /*00a2*/ 	.short	0x0090
        /*00a4*/ 	.byte	0x00, 0xf0, 0x11, 0x00


	//----- nvinfo : EIATTR_KPARAM_INFO
	.align		4
.L_717:
        /*00a8*/ 	.byte	0x04, 0x17
        /*00aa*/ 	.short	(.L_719 - .L_718)
.L_718:
        /*00ac*/ 	.word	0x00000000
        /*00b0*/ 	.short	0x0008
        /*00b2*/ 	.short	0x008c
        /*00b4*/ 	.byte	0x00, 0xf0, 0x11, 0x00


	//----- nvinfo : EIATTR_KPARAM_INFO
	.align		4
.L_719:
        /*00b8*/ 	.byte	0x04, 0x17
        /*00ba*/ 	.short	(.L_721 - .L_720)
.L_720:
        /*00bc*/ 	.word	0x00000000
        /*00c0*/ 	.short	0x0007
        /*00c2*/ 	.short	0x0088
        /*00c4*/ 	.byte	0x00, 0xf0, 0x11, 0x00


	//----- nvinfo : EIATTR_KPARAM_INFO
	.align		4
.L_721:
        /*00c8*/ 	.byte	0x04, 0x17
        /*00ca*/ 	.short	(.L_723 - .L_722)
.L_722:
        /*00cc*/ 	.word	0x00000000
        /*00d0*/ 	.short	0x0006
        /*00d2*/ 	.short	0x0084
        /*00d4*/ 	.byte	0x00, 0xf0, 0x11, 0x00


	//----- nvinfo : EIATTR_KPARAM_INFO
	.align		4
.L_723:
        /*00d8*/ 	.byte	0x04, 0x17
        /*00da*/ 	.short	(.L_725 - .L_724)
.L_724:
        /*00dc*/ 	.word	0x00000000
        /*00e0*/ 	.short	0x0005
        /*00e2*/ 	.short	0x0080
        /*00e4*/ 	.byte	0x00, 0xf0, 0x11, 0x00


	//----- nvinfo : EIATTR_KPARAM_INFO
	.align		4
.L_725:
        /*00e8*/ 	.byte	0x04, 0x17
        /*00ea*/ 	.short	(.L_727 - .L_726)
.L_726:
        /*00ec*/ 	.word	0x00000000
        /*00f0*/ 	.short	0x0004
        /*00f2*/ 	.short	0x007c
        /*00f4*/ 	.byte	0x00, 0xf0, 0x11, 0x00


	//----- nvinfo : EIATTR_KPARAM_INFO
	.align		4
.L_727:
        /*00f8*/ 	.byte	0x04, 0x17
        /*00fa*/ 	.short	(.L_729 - .L_728)
.L_728:
        /*00fc*/ 	.word	0x00000000
        /*0100*/ 	.short	0x0003
        /*0102*/ 	.short	0x0078
        /*0104*/ 	.byte	0x00, 0xf0, 0x11, 0x00


	//----- nvinfo : EIATTR_KPARAM_INFO
	.align		4
.L_729:
        /*0108*/ 	.byte	0x04, 0x17
        /*010a*/ 	.short	(.L_731 - .L_730)
.L_730:
        /*010c*/ 	.word	0x00000000
        /*0110*/ 	.short	0x0002
        /*0112*/ 	.short	0x0050
        /*0114*/ 	.byte	0x00, 0xf0, 0xa1, 0x00


	//----- nvinfo : EIATTR_KPARAM_INFO
	.align		4
.L_731:
        /*0118*/ 	.byte	0x04, 0x17
        /*011a*/ 	.short	(.L_733 - .L_732)
.L_732:
        /*011c*/ 	.word	0x00000000
        /*0120*/ 	.short	0x0001
        /*0122*/ 	.short	0x0028
        /*0124*/ 	.byte	0x00, 0xf0, 0xa1, 0x00


	//----- nvinfo : EIATTR_KPARAM_INFO
	.align		4
.L_733:
        /*0128*/ 	.byte	0x04, 0x17
        /*012a*/ 	.short	(.L_735 - .L_734)
.L_734:
        /*012c*/ 	.word	0x00000000
        /*0130*/ 	.short	0x0000
        /*0132*/ 	.short	0x0000
        /*0134*/ 	.byte	0x00, 0xf0, 0xa1, 0x00


	//----- nvinfo : EIATTR_SPARSE_MMA_MASK
	.align		4
.L_735:
        /*0138*/ 	.byte	0x03, 0x50
        /*013a*/ 	.short	0x0000


	//----- nvinfo : EIATTR_MAXREG_COUNT
	.align		4
        /*013c*/ 	.byte	0x03, 0x1b
        /*013e*/ 	.short	0x00ff


	//----- nvinfo : EIATTR_NUM_BARRIERS
	.align		4
        /*0140*/ 	.byte	0x02, 0x4c
        /*0142*/ 	.byte	0x01
	.zero		1


	//----- nvinfo : EIATTR_MERCURY_ISA_VERSION
	.align		4
        /*0144*/ 	.byte	0x03, 0x5f
        /*0146*/ 	.short	0x0101


	//----- nvinfo : EIATTR_COOP_GROUP_MASK_REGIDS
	.align		4
        /*0148*/ 	.byte	0x04, 0x29
        /*014a*/ 	.short	(.L_737 - .L_736)


	//   ....[0]....
.L_736:
        /*014c*/ 	.word	0xffffffff


	//   ....[1]....
        /*0150*/ 	.word	0xffffffff


	//   ....[2]....
        /*0154*/ 	.word	0xffffffff


	//   ....[3]....
        /*0158*/ 	.word	0xffffffff


	//   ....[4]....
        /*015c*/ 	.word	0xffffffff


	//   ....[5]....
        /*0160*/ 	.word	0xffffffff


	//   ....[6]....
        /*0164*/ 	.word	0xffffffff


	//   ....[7]....
        /*0168*/ 	.word	0xffffffff


	//   ....[8]....
        /*016c*/ 	.word	0xffffffff


	//   ....[9]....
        /*0170*/ 	.word	0xffffffff


	//   ....[10]....
        /*0174*/ 	.word	0xffffffff


	//   ....[11]....
        /*0178*/ 	.word	0xffffffff


	//   ....[12]....
        /*017c*/ 	.word	0xffffffff


	//   ....[13]....
        /*0180*/ 	.word	0xffffffff


	//   ....[14]....
        /*0184*/ 	.word	0xffffffff


	//   ....[15]....
        /*0188*/ 	.word	0xffffffff


	//   ....[16]....
        /*018c*/ 	.word	0xffffffff


	//   ....[17]....
        /*0190*/ 	.word	0xffffffff


	//   ....[18]....
        /*0194*/ 	.word	0xffffffff


	//   ....[19]....
        /*0198*/ 	.word	0xffffffff


	//----- nvinfo : EIATTR_COOP_GROUP_INSTR_OFFSETS
	.align		4
.L_737:
        /*019c*/ 	.byte	0x04, 0x28
        /*019e*/ 	.short	(.L_739 - .L_738)


	//   ....[0]....
.L_738:
        /*01a0*/ 	.word	0x00001970


	//   ....[1]....
        /*01a4*/ 	.word	0x00001980


	//   ....[2]....
        /*01a8*/ 	.word	0x000019c0


	//   ....[3]....
        /*01ac*/ 	.word	0x000019d0


	//   ....[4]....
        /*01b0*/ 	.word	0x00001a50


	//   ....[5]....
        /*01b4*/ 	.word	0x00001a60


	//   ....[6]....
        /*01b8*/ 	.word	0x00001ac0


	//   ....[7]....
        /*01bc*/ 	.word	0x00001ae0


	//   ....[8]....
        /*01c0*/ 	.word	0x00001b00


	//   ....[9]....
        /*01c4*/ 	.word	0x00001b10


	//   ....[10]....
        /*01c8*/ 	.word	0x00001b90


	//   ....[11]....
        /*01cc*/ 	.word	0x00001bb0


	//   ....[12]....
        /*01d0*/ 	.word	0x00001bd0


	//   ....[13]....
        /*01d4*/ 	.word	0x00001be0


	//   ....[14]....
        /*01d8*/ 	.word	0x00001c00


	//   ....[15]....
        /*01dc*/ 	.word	0x00001c10


	//   ....[16]....
        /*01e0*/ 	.word	0x00001c30


	//   ....[17]....
        /*01e4*/ 	.word	0x00001c40


	//   ....[18]....
        /*01e8*/ 	.word	0x00001c60


	//   ....[19]....
        /*01ec*/ 	.word	0x00001c70


	//----- nvinfo : EIATTR_VRC_CTA_INIT_COUNT
	.align		4
.L_739:
        /*01f0*/ 	.byte	0x02, 0x4a
	.zero		1
	.zero		1


	//----- nvinfo : EIATTR_EXIT_INSTR_OFFSETS
	.align		4
        /*01f4*/ 	.byte	0x04, 0x1c
        /*01f6*/ 	.short	(.L_741 - .L_740)


	//   ....[0]....
.L_740:
        /*01f8*/ 	.word	0x00001b80


	//   ....[1]....
        /*01fc*/ 	.word	0x00001c80


	//   ....[2]....
        /*0200*/ 	.word	0x00001d30


	//----- nvinfo : EIATTR_CRS_STACK_SIZE
	.align		4
.L_741:
        /*0204*/ 	.byte	0x04, 0x1e
        /*0206*/ 	.short	(.L_743 - .L_742)
.L_742:
        /*0208*/ 	.word	0x00000000


	//----- nvinfo : EIATTR_CBANK_PARAM_SIZE
	.align		4
.L_743:
        /*020c*/ 	.byte	0x03, 0x19
        /*020e*/ 	.short	0x00b8


	//----- nvinfo : EIATTR_PARAM_CBANK
	.align		4
        /*0210*/ 	.byte	0x04, 0x0a
        /*0212*/ 	.short	(.L_745 - .L_744)
	.align		4
.L_744:
        /*0214*/ 	.word	index@(.nv.constant0._ZN2at6native51_GLOBAL__N__2c613397_18_DepthwiseConv2d_cu_9959487035conv_depthwise2d_grad_weight_kernelIdjEEvNS_27GenericPackedTensorAccessorIKT_Lm4ENS_16DefaultPtrTraitsEiEES7_NS3_IS4_Lm4ES6_iEEiiiiiiiiiiiiiiii)
        /*0218*/ 	.short	0x0380
        /*021a*/ 	.short	0x00b8


	//----- nvinfo : EIATTR_SW_WAR
	.align		4
.L_745:
        /*021c*/ 	.byte	0x04, 0x36
        /*021e*/ 	.short	(.L_747 - .L_746)
.L_746:
        /*0220*/ 	.word	0x00000008
.L_747:


//--------------------- .nv.info._ZN2at6native51_GLOBAL__N__2c613397_18_DepthwiseConv2d_cu_9959487032conv_depthwise2d_backward_kernelILi0ELi0EN3c108BFloat16EiEEvNS_27GenericPackedTensorAccessorIKT1_Lm4ENS_16DefaultPtrTraitsEiEENS5_IS6_Lm4ES8_iEES9_T2_iiiiiiiiiiiiiii --------------------------
	.section	.nv.info._ZN2at6native51_GLOBAL__N__2c613397_18_DepthwiseConv2d_cu_9959487032conv_depthwise2d_backward_kernelILi0ELi0EN3c108BFloat16EiEEvNS_27GenericPackedTensorAccessorIKT1_Lm4ENS_16DefaultPtrTraitsEiEENS5_IS6_Lm4ES8_iEES9_T2_iiiiiiiiiiiiiii,"",@"SHT_CUDA_INFO"
	.sectionflags	@""
	.align	4


	//----- nvinfo : EIATTR_CUDA_API_VERSION
	.align		4
        /*0000*/ 	.byte	0x04, 0x37
        /*0002*/ 	.short	(.L_749 - .L_748)
.L_748:
        /*0004*/ 	.word	0x00000082


	//----- nvinfo : EIATTR_KPARAM_INFO
	.align		4
.L_749:
        /*0008*/ 	.byte	0x04, 0x17
        /*000a*/ 	.short	(.L_751 - .L_750)
.L_750:
        /*000c*/ 	.word	0x00000000
        /*0010*/ 	.short	0x0012
        /*0012*/ 	.short	0x00b4
        /*0014*/ 	.byte	0x00, 0xf0, 0x11, 0x00


	//----- nvinfo : EIATTR_KPARAM_INFO
	.align		4
.L_751:
        /*0018*/ 	.byte	0x04, 0x17
        /*001a*/ 	.short	(.L_753 - .L_752)
.L_752:
        /*001c*/ 	.word	0x00000000
        /*0020*/ 	.short	0x0011
        /*0022*/ 	.short	0x00b0
        /*0024*/ 	.byte	0x00, 0xf0, 0x11, 0x00


	//----- nvinfo : EIATTR_KPARAM_INFO
	.align		4
.L_753:
        /*0028*/ 	.byte	0x04, 0x17
        /*002a*/ 	.short	(.L_755 - .L_754)
.L_754:
        /*002c*/ 	.word	0x00000000
        /*0030*/ 	.short	0x0010
        /*0032*/ 	.short	0x00ac
        /*0034*/ 	.byte	0x00, 0xf0, 0x11, 0x00


	//----- nvinfo : EIATTR_KPARAM_INFO
	.align		4
.L_755:
        /*0038*/ 	.byte	0x04, 0x17
        /*003a*/ 	.short	(.L_757 - .L_756)
.L_756:
        /*003c*/ 	.word	0x00000000
        /*0040*/ 	.short	0x000f
        /*0042*/ 	.short	0x00a8
        /*0044*/ 	.byte	0x00, 0xf0, 0x11, 0x00


	//----- nvinfo : EIATTR_KPARAM_INFO
	.align		4
.L_757:
        /*0048*/ 	.byte	0x04, 0x17
        /*004a*/ 	.short	(.L_759 - .L_758)
.L_758:
        /*004c*/ 	.word	0x00000000
        /*0050*/ 	.short	0x000e
        /*0052*/ 	.short	0x00a4
        /*0054*/ 	.byte	0x00, 0xf0, 0x11, 0x00


	//----- nvinfo : EIATTR_KPARAM_INFO
	.align		4
.L_759:
        /*0058*/ 	.byte	0x04, 0x17
        /*005a*/ 	.short	(.L_761 - .L_760)
.L_760:
        /*005c*/ 	.word	0x00000000
        /*0060*/ 	.short	0x000d
        /*0062*/ 	.short	0x00a0
        /*0064*/ 	.byte	0x00, 0xf0, 0x11, 0x00


	//----- nvinfo : EIATTR_KPARAM_INFO
	.align		4
.L_761:
        /*0068*/ 	.byte	0x04, 0x17
        /*006a*/ 	.short	(.L_763 - .L_762)
.L_762:
        /*006c*/ 	.word	0x00000000
        /*0070*/ 	.short	0x000c
        /*0072*/ 	.short	0x009c
        /*0074*/ 	.byte	0x00, 0xf0, 0x11, 0x00


	//----- nvinfo : EIATTR_KPARAM_INFO
	.align		4
.L_763:
        /*0078*/ 	.byte	0x04, 0x17
        /*007a*/ 	.short	(.L_765 - .L_764)
.L_764:
        /*007c*/ 	.word	0x00000000
        /*0080*/ 	.short	0x000b
        /*0082*/ 	.short	0x0098
        /*0084*/ 	.byte	0x00, 0xf0, 0x11, 0x00


	//----- nvinfo : EIATTR_KPARAM_INFO
	.align		4
.L_765:
        /*0088*/ 	.byte	0x04, 0x17
        /*008a*/ 	.short	(.L_767 - .L_766)
.L_766:
        /*008c*/ 	.word	0x00000000
        /*0090*/ 	.short	0x000a
        /*0092*/ 	.short	0x0094
        /*0094*/ 	.byte	0x00, 0xf0, 0x11, 0x00


	//----- nvinfo : EIATTR_KPARAM_INFO
	.align		4
.L_767:
        /*0098*/ 	.byte	0x04, 0x17
        /*009a*/ 	.short	(.L_769 - .L_768)
.L_768:
        /*009c*/ 	.word	0x00000000
        /*00a0*/ 	.short	0x0009
        /*00a2*/ 	.short	0x0090
        /*00a4*/ 	.byte	0x00, 0xf0, 0x11, 0x00


	//----- nvinfo : EIATTR_KPARAM_INFO
	.align		4
.L_769:
        /*00a8*/ 	.byte	0x04, 0x17
        /*00aa*/ 	.short	(.L_771 - .L_770)
.L_770:
        /*00ac*/ 	.word	0x00000000
        /*00b0*/ 	.short	0x0008
        /*00b2*/ 	.short	0x008c
        /*00b4*/ 	.byte	0x00, 0xf0, 0x11, 0x00


	//----- nvinfo : EIATTR_KPARAM_INFO
	.align		4
.L_771:
        /*00b8*/ 	.byte	0x04, 0x17
        /*00ba*/ 	.short	(.L_773 - .L_772)
.L_772:
        /*00bc*/ 	.word	0x00000000
        /*00c0*/ 	.short	0x0007
        /*00c2*/ 	.short	0x0088
        /*00c4*/ 	.byte	0x00, 0xf0, 0x11, 0x00


	//----- nvinfo : EIATTR_KPARAM_INFO
	.align		4
.L_773:
        /*00c8*/ 	.byte	0x04, 0x17
        /*00ca*/ 	.short	(.L_775 - .L_774)
.L_774:
        /*00cc*/ 	.word	0x00000000
        /*00d0*/ 	.short	0x0006
        /*00d2*/ 	.short	0x0084
        /*00d4*/ 	.byte	0x00, 0xf0, 0x11, 0x00


	//----- nvinfo : EIATTR_KPARAM_INFO
	.align		4
.L_775:
        /*00d8*/ 	.byte	0x04, 0x17
        /*00da*/ 	.short	(.L_777 - .L_776)
.L_776:
        /*00dc*/ 	.word	0x00000000
        /*00e0*/ 	.short	0x0005
        /*00e2*/ 	.short	0x0080
        /*00e4*/ 	.byte	0x00, 0xf0, 0x11, 0x00


	//----- nvinfo : EIATTR_KPARAM_INFO
	.align		4
.L_777:
        /*00e8*/ 	.byte	0x04, 0x17
        /*00ea*/ 	.short	(.L_779 - .L_778)
.L_778:
        /*00ec*/ 	.word	0x00000000
        /*00f0*/ 	.short	0x0004
        /*00f2*/ 	.short	0x007c
        /*00f4*/ 	.byte	0x00, 0xf0, 0x11, 0x00


	//----- nvinfo : EIATTR_KPARAM_INFO
	.align		4
.L_779:
        /*00f8*/ 	.byte	0x04, 0x17
        /*00fa*/ 	.short	(.L_781 - .L_780)
.L_780:
        /*00fc*/ 	.word	0x00000000
        /*0100*/ 	.short	0x0003
        /*0102*/ 	.short	0x0078
        /*0104*/ 	.byte	0x00, 0xf0, 0x11, 0x00


	//----- nvinfo : EIATTR_KPARAM_INFO
	.align		4
.L_781:
        /*0108*/ 	.byte	0x04, 0x17
        /*010a*/ 	.short	(.L_783 - .L_782)
.L_782:
        /*010c*/ 	.word	0x00000000
        /*0110*/ 	.short	0x0002
        /*0112*/ 	.short	0x0050
        /*0114*/ 	.byte	0x00, 0xf0, 0xa1, 0x00


	//----- nvinfo : EIATTR_KPARAM_INFO
	.align		4
.L_783:
        /*0118*/ 	.byte	0x04, 0x17
        /*011a*/ 	.short	(.L_785 - .L_784)
.L_784:
        /*011c*/ 	.word	0x00000000
        /*0120*/ 	.short	0x0001
        /*0122*/ 	.short	0x0028
        /*0124*/ 	.byte	0x00, 0xf0, 0xa1, 0x00


	//----- nvinfo : EIATTR_KPARAM_INFO
	.align		4
.L_785:
        /*0128*/ 	.byte	0x04, 0x17
        /*012a*/ 	.short	(.L_787 - .L_786)
.L_786:
        /*012c*/ 	.word	0x00000000
        /*0130*/ 	.short	0x0000
        /*0132*/ 	.short	0x0000
        /*0134*/ 	.byte	0x00, 0xf0, 0xa1, 0x00


	//----- nvinfo : EIATTR_SPARSE_MMA_MASK
	.align		4
.L_787:
        /*0138*/ 	.byte	0x03, 0x50
        /*013a*/ 	.short	0x0000


	//----- nvinfo : EIATTR_MAXREG_COUNT
	.align		4
        /*013c*/ 	.byte	0x03, 0x1b
        /*013e*/ 	.short	0x0040


	//----- nvinfo : EIATTR_ANNOTATIONS
	.align		4
        /*0140*/ 	.byte	0x04, 0x55
        /*0142*/ 	.short	(.L_789 - .L_788)


	//   ....[0]....
.L_788:
        /*0144*/ 	.word	0x00000001
        /*0148*/ 	.byte	0xd0, 0x00, 0x00, 0x00, 0x01, 0x00, 0x00, 0x00, 0xc0, 0x01, 0x00, 0x00, 0x01, 0x00, 0x00, 0x00
        /* <DEDUP_REMOVED lines=9> */
        /*01e8*/ 	.byte	0x00, 0x3b, 0x00, 0x00, 0x01, 0x00, 0x00, 0x00, 0x00, 0x3c, 0x00, 0x00


	//----- nvinfo : EIATTR_MERCURY_ISA_VERSION
	.align		4
.L_789:
        /*01f4*/ 	.byte	0x03, 0x5f
        /*01f6*/ 	.short	0x0101


	//----- nvinfo : EIATTR_VRC_CTA_INIT_COUNT
	.align		4
        /*01f8*/ 	.byte	0x02, 0x4a
	.zero		1
	.zero		1


	//----- nvinfo : EIATTR_EXIT_INSTR_OFFSETS
	.align		4
        /*01fc*/ 	.byte	0x04, 0x1c
        /*01fe*/ 	.short	(.L_791 - .L_790)


	//   ....[0]....
.L_790:
        /*0200*/ 	.word	0x000000b0


	//   ....[1]....
        /*0204*/ 	.word	0x00000260


	//   ....[2]....
        /*0208*/ 	.word	0x00003090


	//   ....[3]....
        /*020c*/ 	.word	0x000034e0


	//   ....[4]....
        /*0210*/ 	.word	0x00003660


	//   ....[5]....
        /*0214*/ 	.word	0x00003ab0


	//   ....[6]....
        /*0218*/ 	.word	0x00003c30


	//----- nvinfo : EIATTR_MAX_THREADS
	.align		4
.L_791:
        /*021c*/ 	.byte	0x04, 0x05
        /*021e*/ 	.short	(.L_793 - .L_792)
.L_792:
        /*0220*/ 	.word	0x00000400
        /*0224*/ 	.word	0x00000001
        /*0228*/ 	.word	0x00000001


	//----- nvinfo : EIATTR_CRS_STACK_SIZE
	.align		4
.L_793:
        /*022c*/ 	.byte	0x04, 0x1e
        /*022e*/ 	.short	(.L_795 - .L_794)
.L_794:
        /*0230*/ 	.word	0x00000000


	//----- nvinfo : EIATTR_CBANK_PARAM_SIZE
	.align		4
.L_795:
        /*0234*/ 	.byte	0x03, 0x19
        /*0236*/ 	.short	0x00b8


	//----- nvinfo : EIATTR_PARAM_CBANK
	.align		4
        /*0238*/ 	.byte	0x04, 0x0a
        /*023a*/ 	.short	(.L_797 - .L_796)
	.align		4
.L_796:
        /*023c*/ 	.word	index@(.nv.constant0._ZN2at6native51_GLOBAL__N__2c613397_18_DepthwiseConv2d_cu_9959487032conv_depthwise2d_backward_kernelILi0ELi0EN3c108BFloat16EiEEvNS_27GenericPackedTensorAccessorIKT1_Lm4ENS_16DefaultPtrTraitsEiEENS5_IS6_Lm4ES8_iEES9_T2_iiiiiiiiiiiiiii)
        /*0240*/ 	.short	0x0380
        /*0242*/ 	.short	0x00b8


	//----- nvinfo : EIATTR_SW_WAR
	.align		4
.L_797:
        /*0244*/ 	.byte	0x04, 0x36
        /*0246*/ 	.short	(.L_799 - .L_798)
.L_798:
        /*0248*/ 	.word	0x00000008
.L_799:


//--------------------- .nv.info._ZN2at6native51_GLOBAL__N__2c613397_18_DepthwiseConv2d_cu_9959487032conv_depthwise2d_backward_kernelILi0ELi2EN3c108BFloat16EiEEvNS_27GenericPackedTensorAccessorIKT1_Lm4ENS_16DefaultPtrTraitsEiEENS5_IS6_Lm4ES8_iEES9_T2_iiiiiiiiiiiiiii --------------------------
	.section	.nv.info._ZN2at6native51_GLOBAL__N__2c613397_18_DepthwiseConv2d_cu_9959487032conv_depthwise2d_backward_kernelILi0ELi2EN3c108BFloat16EiEEvNS_27GenericPackedTensorAccessorIKT1_Lm4ENS_16DefaultPtrTraitsEiEENS5_IS6_Lm4ES8_iEES9_T2_iiiiiiiiiiiiiii,"",@"SHT_CUDA_INFO"
	.sectionflags	@""
	.align	4


	//----- nvinfo : EIATTR_CUDA_API_VERSION
	.align		4
        /*0000*/ 	.byte	0x04, 0x37
        /*0002*/ 	.short	(.L_801 - .L_800)
.L_800:
        /*0004*/ 	.word	0x00000082


	//----- nvinfo : EIATTR_KPARAM_INFO
	.align		4
.L_801:
        /*0008*/ 	.byte	0x04, 0x17
        /*000a*/ 	.short	(.L_803 - .L_802)
.L_802:
        /*000c*/ 	.word	0x00000000
        /*0010*/ 	.short	0x0012
        /*0012*/ 	.short	0x00b4
        /*0014*/ 	.byte	0x00, 0xf0, 0x11, 0x00


	//----- nvinfo : EIATTR_KPARAM_INFO
	.align		4
.L_803:
        /*0018*/ 	.byte	0x04, 0x17
        /*001a*/ 	.short	(.L_805 - .L_804)
.L_804:
        /*001c*/ 	.word	0x00000000
        /*0020*/ 	.short	0x0011
        /*0022*/ 	.short	0x00b0
        /*0024*/ 	.byte	0x00, 0xf0, 0x11, 0x00


	//----- nvinfo : EIATTR_KPARAM_INFO
	.align		4
.L_805:
        /*0028*/ 	.byte	0x04, 0x17
        /*002a*/ 	.short	(.L_807 - .L_806)
.L_806:
        /*002c*/ 	.word	0x00000000
        /*0030*/ 	.short	0x0010
        /*0032*/ 	.short	0x00ac
        /*0034*/ 	.byte	0x00, 0xf0, 0x11, 0x00


	//----- nvinfo : EIATTR_KPARAM_INFO
	.align		4
.L_807:
        /*0038*/ 	.byte	0x04, 0x17
        /*003a*/ 	.short	(.L_809 - .L_808)
.L_808:
        /*003c*/ 	.word	0x00000000
        /*0040*/ 	.short	0x000f
        /*0042*/ 	.short	0x00a8
        /*0044*/ 	.byte	0x00, 0xf0, 0x11, 0x00


	//----- nvinfo : EIATTR_KPARAM_INFO
	.align		4
.L_809:
        /*0048*/ 	.byte	0x04, 0x17
        /*004a*/ 	.short	(.L_811 - .L_810)
.L_810:
        /*004c*/ 	.word	0x00000000
        /*0050*/ 	.short	0x000e
        /*0052*/ 	.short	0x00a4
        /*0054*/ 	.byte	0x00, 0xf0, 0x11, 0x00


	//----- nvinfo : EIATTR_KPARAM_INFO
	.align		4
.L_811:
        /*0058*/ 	.byte	0x04, 0x17
        /*005a*/ 	.short	(.L_813 - .L_812)
.L_812:
        /*005c*/ 	.word	0x00000000
        /*0060*/ 	.short	0x000d
        /*0062*/ 	.short	0x00a0
        /*0064*/ 	.byte	0x00, 0xf0, 0x11, 0x00


	//----- nvinfo : EIATTR_KPARAM_INFO
	.align		4
.L_813:
        /*0068*/ 	.byte	0x04, 0x17
        /*006a*/ 	.short	(.L_815 - .L_814)
.L_814:
        /*006c*/ 	.word	0x00000000
        /*0070*/ 	.short	0x000c
        /*0072*/ 	.short	0x009c
        /*0074*/ 	.byte	0x00, 0xf0, 0x11, 0x00


	//----- nvinfo : EIATTR_KPARAM_INFO
	.align		4
.L_815:
        /*0078*/ 	.byte	0x04, 0x17
        /*007a*/ 	.short	(.L_817 - .L_816)
.L_816:
        /*007c*/ 	.word	0x00000000
        /*0080*/ 	.short	0x000b
        /*0082*/ 	.short	0x0098
        /*0084*/ 	.byte	0x00, 0xf0, 0x11, 0x00


	//----- nvinfo : EIATTR_KPARAM_INFO
	.align		4
.L_817:
        /*0088*/ 	.byte	0x04, 0x17
        /*008a*/ 	.short	(.L_819 - .L_818)
.L_818:
        /*008c*/ 	.word	0x00000000
        /*0090*/ 	.short	0x000a
        /*0092*/ 	.short	0x0094
        /*0094*/ 	.byte	0x00, 0xf0, 0x11, 0x00


	//----- nvinfo : EIATTR_KPARAM_INFO
	.align		4
.L_819:
        /*0098*/ 	.byte	0x04, 0x17
        /*009a*/ 	.short	(.L_821 - .L_820)
.L_820:
        /*009c*/ 	.word	0x00000000
        /*00a0*/ 	.short	0x0009
        /*00a2*/ 	.short	0x0090
        /*00a4*/ 	.byte	0x00, 0xf0, 0x11, 0x00


	//----- nvinfo : EIATTR_KPARAM_INFO
	.align		4
.L_821:
        /*00a8*/ 	.byte	0x04, 0x17
        /*00aa*/ 	.short	(.L_823 - .L_822)
.L_822:
        /*00ac*/ 	.word	0x00000000
        /*00b0*/ 	.short	0x0008
        /*00b2*/ 	.short	0x008c
        /*00b4*/ 	.byte	0x00, 0xf0, 0x11, 0x00


	//----- nvinfo : EIATTR_KPARAM_INFO
	.align		4
.L_823:
        /*00b8*/ 	.byte	0x04, 0x17
        /*00ba*/ 	.short	(.L_825 - .L_824)
.L_824:
        /*00bc*/ 	.word	0x00000000
        /*00c0*/ 	.short	0x0007
        /*00c2*/ 	.short	0x0088
        /*00c4*/ 	.byte	0x00, 0xf0, 0x11, 0x00


	//----- nvinfo : EIATTR_KPARAM_INFO
	.align		4
.L_825:
        /*00c8*/ 	.byte	0x04, 0x17
        /*00ca*/ 	.short	(.L_827 - .L_826)
.L_826:
        /*00cc*/ 	.word	0x00000000
        /*00d0*/ 	.short	0x0006
        /*00d2*/ 	.short	0x0084
        /*00d4*/ 	.byte	0x00, 0xf0, 0x11, 0x00


	//----- nvinfo : EIATTR_KPARAM_INFO
	.align		4
.L_827:
        /*00d8*/ 	.byte	0x04, 0x17
        /*00da*/ 	.short	(.L_829 - .L_828)
.L_828:
        /*00dc*/ 	.word	0x00000000
        /*00e0*/ 	.short	0x0005
        /*00e2*/ 	.short	0x0080
        /*00e4*/ 	.byte	0x00, 0xf0, 0x11, 0x00


	//----- nvinfo : EIATTR_KPARAM_INFO
	.align		4
.L_829:
        /*00e8*/ 	.byte	0x04, 0x17
        /*00ea*/ 	.short	(.L_831 - .L_830)
.L_830:
        /*00ec*/ 	.word	0x00000000
        /*00f0*/ 	.short	0x0004
        /*00f2*/ 	.short	0x007c
        /*00f4*/ 	.byte	0x00, 0xf0, 0x11, 0x00


	//----- nvinfo : EIATTR_KPARAM_INFO
	.align		4
.L_831:
        /*00f8*/ 	.byte	0x04, 0x17
        /*00fa*/ 	.short	(.L_833 - .L_832)
.L_832:
        /*00fc*/ 	.word	0x00000000
        /*0100*/ 	.short	0x0003
        /*0102*/ 	.short	0x0078
        /*0104*/ 	.byte	0x00, 0xf0, 0x11, 0x00


	//----- nvinfo : EIATTR_KPARAM_INFO
	.align		4
.L_833:
        /*0108*/ 	.byte	0x04, 0x17
        /*010a*/ 	.short	(.L_835 - .L_834)
.L_834:
        /*010c*/ 	.word	0x00000000
        /*0110*/ 	.short	0x0002
        /*0112*/ 	.short	0x0050
        /*0114*/ 	.byte	0x00, 0xf0, 0xa1, 0x00


	//----- nvinfo : EIATTR_KPARAM_INFO
	.align		4
.L_835:
        /*0118*/ 	.byte	0x04, 0x17
        /*011a*/ 	.short	(.L_837 - .L_836)
.L_836:
        /*011c*/ 	.word	0x00000000
        /*0120*/ 	.short	0x0001
        /*0122*/ 	.short	0x0028
        /*0124*/ 	.byte	0x00, 0xf0, 0xa1, 0x00


	//----- nvinfo : EIATTR_KPARAM_INFO
	.align		4
.L_837:
        /*0128*/ 	.byte	0x04, 0x17
        /*012a*/ 	.short	(.L_839 - .L_838)
.L_838:
        /*012c*/ 	.word	0x00000000
        /*0130*/ 	.short	0x0000
        /*0132*/ 	.short	0x0000
        /*0134*/ 	.byte	0x00, 0xf0, 0xa1, 0x00


	//----- nvinfo : EIATTR_SPARSE_MMA_MASK
	.align		4
.L_839:
        /*0138*/ 	.byte	0x03, 0x50
        /*013a*/ 	.short	0x0000


	//----- nvinfo : EIATTR_MAXREG_COUNT
	.align		4
        /*013c*/ 	.byte	0x03, 0x1b
        /*013e*/ 	.short	0x0040


	//----- nvinfo : EIATTR_MERCURY_ISA_VERSION
	.align		4
        /*0140*/ 	.byte	0x03, 0x5f
        /*0142*/ 	.short	0x0101


	//----- nvinfo : EIATTR_VRC_CTA_INIT_COUNT
	.align		4
        /*0144*/ 	.byte	0x02, 0x4a
	.zero		1
	.zero		1


	//----- nvinfo : EIATTR_EXIT_INSTR_OFFSETS
	.align		4
        /*0148*/ 	.byte	0x04, 0x1c
        /*014a*/ 	.short	(.L_841 - .L_840)


	//   ....[0]....
.L_840:
        /*014c*/ 	.word	0x000000a0


	//   ....[1]....
        /*0150*/ 	.word	0x00000210


	//   ....[2]....
        /*0154*/ 	.word	0x00001490


	//   ....[3]....
        /*0158*/ 	.word	0x000018b0


	//   ....[4]....
        /*015c*/ 	.word	0x00001a10


	//   ....[5]....
        /*0160*/ 	.word	0x00001e30


	//   ....[6]....
        /*0164*/ 	.word	0x00001f90


	//----- nvinfo : EIATTR_MAX_THREADS
	.align		4
.L_841:
        /*0168*/ 	.byte	0x04, 0x05
        /*016a*/ 	.short	(.L_843 - .L_842)
.L_842:
        /*016c*/ 	.word	0x00000400
        /*0170*/ 	.word	0x00000001
        /*0174*/ 	.word	0x00000001


	//----- nvinfo : EIATTR_CRS_STACK_SIZE
	.align		4
.L_843:
        /*0178*/ 	.byte	0x04, 0x1e
        /*017a*/ 	.short	(.L_845 - .L_844)
.L_844:
        /*017c*/ 	.word	0x00000000


	//----- nvinfo : EIATTR_CBANK_PARAM_SIZE
	.align		4
.L_845:
        /*0180*/ 	.byte	0x03, 0x19
        /*0182*/ 	.short	0x00b8


	//----- nvinfo : EIATTR_PARAM_CBANK
	.align		4
        /*0184*/ 	.byte	0x04, 0x0a
        /*0186*/ 	.short	(.L_847 - .L_846)
	.align		4
.L_846:
        /*0188*/ 	.word	index@(.nv.constant0._ZN2at6native51_GLOBAL__N__2c613397_18_DepthwiseConv2d_cu_9959487032conv_depthwise2d_backward_kernelILi0ELi2EN3c108BFloat16EiEEvNS_27GenericPackedTensorAccessorIKT1_Lm4ENS_16DefaultPtrTraitsEiEENS5_IS6_Lm4ES8_iEES9_T2_iiiiiiiiiiiiiii)
        /*018c*/ 	.short	0x0380
        /*018e*/ 	.short	0x00b8


	//----- nvinfo : EIATTR_SW_WAR
	.align		4
.L_847:
        /*0190*/ 	.byte	0x04, 0x36
        /*0192*/ 	.short	(.L_849 - .L_848)
.L_848:
        /*0194*/ 	.word	0x00000008
.L_849:


//--------------------- .nv.info._ZN2at6native51_GLOBAL__N__2c613397_18_DepthwiseConv2d_cu_9959487032conv_depthwise2d_backward_kernelILi0ELi1EN3c108BFloat16EiEEvNS_27GenericPackedTensorAccessorIKT1_Lm4ENS_16DefaultPtrTraitsEiEENS5_IS6_Lm4ES8_iEES9_T2_iiiiiiiiiiiiiii --------------------------
	.section	.nv.info._ZN2at6native51_GLOBAL__N__2c613397_18_DepthwiseConv2d_cu_9959487032conv_depthwise2d_backward_kernelILi0ELi1EN3c108BFloat16EiEEvNS_27GenericPackedTensorAccessorIKT1_Lm4ENS_16DefaultPtrTraitsEiEENS5_IS6_Lm4ES8_iEES9_T2_iiiiiiiiiiiiiii,"",@"SHT_CUDA_INFO"
	.sectionflags	@""
	.align	4


	//----- nvinfo : EIATTR_CUDA_API_VERSION
	.align		4
        /*0000*/ 	.byte	0x04, 0x37
        /*0002*/ 	.short	(.L_851 - .L_850)
.L_850:
        /*0004*/ 	.word	0x00000082


	//----- nvinfo : EIATTR_KPARAM_INFO
	.align		4
.L_851:
        /*0008*/ 	.byte	0x04, 0x17
        /*000a*/ 	.short	(.L_853 - .L_852)
.L_852:
        /*000c*/ 	.word	0x00000000
        /*0010*/ 	.short	0x0012
        /*0012*/ 	.short	0x00b4
        /*0014*/ 	.byte	0x00, 0xf0, 0x11, 0x00


	//----- nvinfo : EIATTR_KPARAM_INFO
	.align		4
.L_853:
        /*0018*/ 	.byte	0x04, 0x17
        /*001a*/ 	.short	(.L_855 - .L_854)
.L_854:
        /*001c*/ 	.word	0x00000000
        /*0020*/ 	.short	0x0011
        /*0022*/ 	.short	0x00b0
        /*0024*/ 	.byte	0x00, 0xf0, 0x11, 0x00


	//----- nvinfo : EIATTR_KPARAM_INFO
	.align		4
.L_855:
        /*0028*/ 	.byte	0x04, 0x17
        /*002a*/ 	.short	(.L_857 - .L_856)
.L_856:
        /*002c*/ 	.word	0x00000000
        /*0030*/ 	.short	0x0010
        /*0032*/ 	.short	0x00ac
        /*0034*/ 	.byte	0x00, 0xf0, 0x11, 0x00


	//----- nvinfo : EIATTR_KPARAM_INFO
	.align		4
.L_857:
        /*0038*/ 	.byte	0x04, 0x17
        /*003a*/ 	.short	(.L_859 - .L_858)
.L_858:
        /*003c*/ 	.word	0x00000000
        /*0040*/ 	.short	0x000f
        /*0042*/ 	.short	0x00a8
        /*0044*/ 	.byte	0x00, 0xf0, 0x11, 0x00


	//----- nvinfo : EIATTR_KPARAM_INFO
	.align		4
.L_859:
        /*0048*/ 	.byte	0x04, 0x17
        /*004a*/ 	.short	(.L_861 - .L_860)
.L_860:
        /*004c*/ 	.word	0x00000000
        /*0050*/ 	.short	0x000e
        /*0052*/ 	.short	0x00a4
        /*0054*/ 	.byte	0x00, 0xf0, 0x11, 0x00


	//----- nvinfo : EIATTR_KPARAM_INFO
	.align		4
.L_861:
        /*0058*/ 	.byte	0x04, 0x17
        /*005a*/ 	.short	(.L_863 - .L_862)
.L_862:
        /*005c*/ 	.word	0x00000000
        /*0060*/ 	.short	0x000d
        /*0062*/ 	.short	0x00a0
        /*0064*/ 	.byte	0x00, 0xf0, 0x11, 0x00


	//----- nvinfo : EIATTR_KPARAM_INFO
	.align		4
.L_863:
        /*0068*/ 	.byte	0x04, 0x17
        /*006a*/ 	.short	(.L_865 - .L_864)
.L_864:
        /*006c*/ 	.word	0x00000000
        /*0070*/ 	.short	0x000c
        /*0072*/ 	.short	0x009c
        /*0074*/ 	.byte	0x00, 0xf0, 0x11, 0x00


	//----- nvinfo : EIATTR_KPARAM_INFO
	.align		4
.L_865:
        /*0078*/ 	.byte	0x04, 0x17
        /*007a*/ 	.short	(.L_867 - .L_866)
.L_866:
        /*007c*/ 	.word	0x00000000
        /*0080*/ 	.short	0x000b
        /*0082*/ 	.short	0x0098
        /*0084*/ 	.byte	0x00, 0xf0, 0x11, 0x00


	//----- nvinfo : EIATTR_KPARAM_INFO
	.align		4
.L_867:
        /*0088*/ 	.byte	0x04, 0x17
        /*008a*/ 	.short	(.L_869 - .L_868)
.L_868:
        /*008c*/ 	.word	0x00000000
        /*0090*/ 	.short	0x000a
        /*0092*/ 	.short	0x0094
        /*0094*/ 	.byte	0x00, 0xf0, 0x11, 0x00


	//----- nvinfo : EIATTR_KPARAM_INFO
	.align		4
.L_869:
        /*0098*/ 	.byte	0x04, 0x17
        /*009a*/ 	.short	(.L_871 - .L_870)
.L_870:
        /*009c*/ 	.word	0x00000000
        /*00a0*/ 	.short	0x0009
        /*00a2*/ 	.short	0x0090
        /*00a4*/ 	.byte	0x00, 0xf0, 0x11, 0x00


	//----- nvinfo : EIATTR_KPARAM_INFO
	.align		4
.L_871:
        /*00a8*/ 	.byte	0x04, 0x17
        /*00aa*/ 	.short	(.L_873 - .L_872)
.L_872:
        /*00ac*/ 	.word	0x00000000
        /*00b0*/ 	.short	0x0008
        /*00b2*/ 	.short	0x008c
        /*00b4*/ 	.byte	0x00, 0xf0, 0x11, 0x00


	//----- nvinfo : EIATTR_KPARAM_INFO
	.align		4
.L_873:
        /*00b8*/ 	.byte	0x04, 0x17
        /*00ba*/ 	.short	(.L_875 - .L_874)
.L_874:
        /*00bc*/ 	.word	0x00000000
        /*00c0*/ 	.short	0x0007
        /*00c2*/ 	.short	0x0088
        /*00c4*/ 	.byte	0x00, 0xf0, 0x11, 0x00


	//----- nvinfo : EIATTR_KPARAM_INFO
	.align		4
.L_875:
        /*00c8*/ 	.byte	0x04, 0x17
        /*00ca*/ 	.short	(.L_877 - .L_876)
.L_876:
        /*00cc*/ 	.word	0x00000000
        /*00d0*/ 	.short	0x0006
        /*00d2*/ 	.short	0x0084
        /*00d4*/ 	.byte	0x00, 0xf0, 0x11, 0x00


	//----- nvinfo : EIATTR_KPARAM_INFO
	.align		4
.L_877:
        /*00d8*/ 	.byte	0x04, 0x17
        /*00da*/ 	.short	(.L_879 - .L_878)
.L_878:
        /*00dc*/ 	.word	0x00000000
        /*00e0*/ 	.short	0x0005
        /*00e2*/ 	.short	0x0080
        /*00e4*/ 	.byte	0x00, 0xf0, 0x11, 0x00


	//----- nvinfo : EIATTR_KPARAM_INFO
	.align		4
.L_879:
        /*00e8*/ 	.byte	0x04, 0x17
        /*00ea*/ 	.short	(.L_881 - .L_880)
.L_880:
        /*00ec*/ 	.word	0x00000000
        /*00f0*/ 	.short	0x0004
        /*00f2*/ 	.short	0x007c
        /*00f4*/ 	.byte	0x00, 0xf0, 0x11, 0x00


	//----- nvinfo : EIATTR_KPARAM_INFO
	.align		4
.L_881:
        /*00f8*/ 	.byte	0x04, 0x17
        /*00fa*/ 	.short	(.L_883 - .L_882)
.L_882:
        /*00fc*/ 	.word	0x00000000
        /*0100*/ 	.short	0x0003
        /*0102*/ 	.short	0x0078
        /*0104*/ 	.byte	0x00, 0xf0, 0x11, 0x00


	//----- nvinfo : EIATTR_KPARAM_INFO
	.align		4
.L_883:
        /*0108*/ 	.byte	0x04, 0x17
        /*010a*/ 	.short	(.L_885 - .L_884)
.L_884:
        /*010c*/ 	.word	0x00000000
        /*0110*/ 	.short	0x0002
        /*0112*/ 	.short	0x0050
        /*0114*/ 	.byte	0x00, 0xf0, 0xa1, 0x00


	//----- nvinfo : EIATTR_KPARAM_INFO
	.align		4
.L_885:
        /*0118*/ 	.byte	0x04, 0x17
        /*011a*/ 	.short	(.L_887 - .L_886)
.L_886:
        /*011c*/ 	.word	0x00000000
        /*0120*/ 	.short	0x0001
        /*0122*/ 	.short	0x0028
        /*0124*/ 	.byte	0x00, 0xf0, 0xa1, 0x00


	//----- nvinfo : EIATTR_KPARAM_INFO
	.align		4
.L_887:
        /*0128*/ 	.byte	0x04, 0x17
        /*012a*/ 	.short	(.L_889 - .L_888)
.L_888:
        /*012c*/ 	.word	0x00000000
        /*0130*/ 	.short	0x0000
        /*0132*/ 	.short	0x0000
        /*0134*/ 	.byte	0x00, 0xf0, 0xa1, 0x00


	//----- nvinfo : EIATTR_SPARSE_MMA_MASK
	.align		4
.L_889:
        /*0138*/ 	.byte	0x03, 0x50
        /*013a*/ 	.short	0x0000


	//----- nvinfo : EIATTR_MAXREG_COUNT
	.align		4
        /*013c*/ 	.byte	0x03, 0x1b
        /*013e*/ 	.short	0x0040


	//----- nvinfo : EIATTR_MERCURY_ISA_VERSION
	.align		4
        /*0140*/ 	.byte	0x03, 0x5f
        /*0142*/ 	.short	0x0101


	//----- nvinfo : EIATTR_VRC_CTA_INIT_COUNT
	.align		4
        /*0144*/ 	.byte	0x02, 0x4a
	.zero		1
	.zero		1


	//----- nvinfo : EIATTR_EXIT_INSTR_OFFSETS
	.align		4
        /*0148*/ 	.byte	0x04, 0x1c
        /*014a*/ 	.short	(.L_891 - .L_890)


	//   ....[0]....
.L_890:
        /*014c*/ 	.word	0x000000a0


	//   ....[1]....
        /*0150*/ 	.word	0x00000220


	//   ....[2]....
        /*0154*/ 	.word	0x00001a40


	//   ....[3]....
        /*0158*/ 	.word	0x00001e60


	//   ....[4]....
        /*015c*/ 	.word	0x00001fc0


	//   ....[5]....
        /*0160*/ 	.word	0x000023e0


	//   ....[6]....
        /*0164*/ 	.word	0x00002540


	//----- nvinfo : EIATTR_MAX_THREADS
	.align		4
.L_891:
        /*0168*/ 	.byte	0x04, 0x05
        /*016a*/ 	.short	(.L_893 - .L_892)
.L_892:
        /*016c*/ 	.word	0x00000400
        /*0170*/ 	.word	0x00000001
        /*0174*/ 	.word	0x00000001


	//----- nvinfo : EIATTR_CRS_STACK_SIZE
	.align		4
.L_893:
        /*0178*/ 	.byte	0x04, 0x1e
        /*017a*/ 	.short	(.L_895 - .L_894)
.L_894:
        /*017c*/ 	.word	0x00000000


	//----- nvinfo : EIATTR_CBANK_PARAM_SIZE
	.align		4
.L_895:
        /*0180*/ 	.byte	0x03, 0x19
        /*0182*/ 	.short	0x00b8


	//----- nvinfo : EIATTR_PARAM_CBANK
	.align		4
        /*0184*/ 	.byte	0x04, 0x0a
        /*0186*/ 	.short	(.L_897 - .L_896)
	.align		4
.L_896:
        /*0188*/ 	.word	index@(.nv.constant0._ZN2at6native51_GLOBAL__N__2c613397_18_DepthwiseConv2d_cu_9959487032conv_depthwise2d_backward_kernelILi0ELi1EN3c108BFloat16EiEEvNS_27GenericPackedTensorAccessorIKT1_Lm4ENS_16DefaultPtrTraitsEiEENS5_IS6_Lm4ES8_iEES9_T2_iiiiiiiiiiiiiii)
        /*018c*/ 	.short	0x0380
        /*018e*/ 	.short	0x00b8


	//----- nvinfo : EIATTR_SW_WAR
	.align		4
.L_897:
        /*0190*/ 	.byte	0x04, 0x36
        /*0192*/ 	.short	(.L_899 - .L_898)
.L_898:
        /*0194*/ 	.word	0x00000008
.L_899:


//--------------------- .nv.info._ZN2at6native51_GLOBAL__N__2c613397_18_DepthwiseConv2d_cu_9959487032conv_depthwise2d_backward_kernelILi1ELi0EN3c108BFloat16EiEEvNS_27GenericPackedTensorAccessorIKT1_Lm4ENS_16DefaultPtrTraitsEiEENS5_IS6_Lm4ES8_iEES9_T2_iiiiiiiiiiiiiii --------------------------
	.section	.nv.info._ZN2at6native51_GLOBAL__N__2c613397_18_DepthwiseConv2d_cu_9959487032conv_depthwise2d_backward_kernelILi1ELi0EN3c108BFloat16EiEEvNS_27GenericPackedTensorAccessorIKT1_Lm4ENS_16DefaultPtrTraitsEiEENS5_IS6_Lm4ES8_iEES9_T2_iiiiiiiiiiiiiii,"",@"SHT_CUDA_INFO"
	.sectionflags	@""
	.align	4


	//----- nvinfo : EIATTR_CUDA_API_VERSION
	.align		4
        /*0000*/ 	.byte	0x04, 0x37
        /*0002*/ 	.short	(.L_901 - .L_900)
.L_900:
        /*0004*/ 	.word	0x00000082


	//----- nvinfo : EIATTR_KPARAM_INFO
	.align		4
.L_901:
        /*0008*/ 	.byte	0x04, 0x17
        /*000a*/ 	.short	(.L_903 - .L_902)
.L_902:
        /*000c*/ 	.word	0x00000000
        /*0010*/ 	.short	0x0012
        /*0012*/ 	.short	0x00b4
        /*0014*/ 	.byte	0x00, 0xf0, 0x11, 0x00


	//----- nvinfo : EIATTR_KPARAM_INFO
	.align		4
.L_903:
        /*0018*/ 	.byte	0x04, 0x17
        /*001a*/ 	.short	(.L_905 - .L_904)
.L_904:
        /*001c*/ 	.word	0x00000000
        /*0020*/ 	.short	0x0011
        /*0022*/ 	.short	0x00b0
        /*0024*/ 	.byte	0x00, 0xf0, 0x11, 0x00


	//----- nvinfo : EIATTR_KPARAM_INFO
	.align		4
.L_905:
        /*0028*/ 	.byte	0x04, 0x17
        /*002a*/ 	.short	(.L_907 - .L_906)
.L_906:
        /*002c*/ 	.word	0x00000000
        /*0030*/ 	.short	0x0010
        /*0032*/ 	.short	0x00ac
        /*0034*/ 	.byte	0x00, 0xf0, 0x11, 0x00


	//----- nvinfo : EIATTR_KPARAM_INFO
	.align		4
.L_907:
        /*0038*/ 	.byte	0x04, 0x17
        /*003a*/ 	.short	(.L_909 - .L_908)
.L_908:
        /*003c*/ 	.word	0x00000000
        /*0040*/ 	.short	0x000f
        /*0042*/ 	.short	0x00a8
        /*0044*/ 	.byte	0x00, 0xf0, 0x11, 0x00


	//----- nvinfo : EIATTR_KPARAM_INFO
	.align		4
.L_909:
        /*0048*/ 	.byte	0x04, 0x17
        /*004a*/ 	.short	(.L_911 - .L_910)
.L_910:
        /*004c*/ 	.word	0x00000000
        /*0050*/ 	.short	0x000e
        /*0052*/ 	.short	0x00a4
        /*0054*/ 	.byte	0x00, 0xf0, 0x11, 0x00


	//----- nvinfo : EIATTR_KPARAM_INFO
	.align		4
.L_911:
        /*0058*/ 	.byte	0x04, 0x17
        /*005a*/ 	.short	(.L_913 - .L_912)
.L_912:
        /*005c*/ 	.word	0x00000000
        /*0060*/ 	.short	0x000d
        /*0062*/ 	.short	0x00a0
        /*0064*/ 	.byte	0x00, 0xf0, 0x11, 0x00


	//----- nvinfo : EIATTR_KPARAM_INFO
	.align		4
.L_913:
        /*0068*/ 	.byte	0x04, 0x17
        /*006a*/ 	.short	(.L_915 - .L_914)
.L_914:
        /*006c*/ 	.word	0x00000000
        /*0070*/ 	.short	0x000c
        /*0072*/ 	.short	0x009c
        /*0074*/ 	.byte	0x00, 0xf0, 0x11, 0x00


	//----- nvinfo : EIATTR_KPARAM_INFO
	.align		4
.L_915:
        /*0078*/ 	.byte	0x04, 0x17
        /*007a*/ 	.short	(.L_917 - .L_916)
.L_916:
        /*007c*/ 	.word	0x00000000
        /*0080*/ 	.short	0x000b
        /*0082*/ 	.short	0x0098
        /*0084*/ 	.byte	0x00, 0xf0, 0x11, 0x00


	//----- nvinfo : EIATTR_KPARAM_INFO
	.align		4
.L_917:
        /*0088*/ 	.byte	0x04, 0x17
        /*008a*/ 	.short	(.L_919 - .L_918)
.L_918:
        /*008c*/ 	.word	0x00000000
        /*0090*/ 	.short	0x000a
        /*0092*/ 	.short	0x0094
        /*0094*/ 	.byte	0x00, 0xf0, 0x11, 0x00


	//----- nvinfo : EIATTR_KPARAM_INFO
	.align		4
.L_919:
        /*0098*/ 	.byte	0x04, 0x17
        /*009a*/ 	.short	(.L_921 - .L_920)
.L_920:
        /*009c*/ 	.word	0x00000000
        /*00a0*/ 	.short	0x0009
        /*00a2*/ 	.short	0x0090
        /*00a4*/ 	.byte	0x00, 0xf0, 0x11, 0x00


	//----- nvinfo : EIATTR_KPARAM_INFO
	.align		4
.L_921:
        /*00a8*/ 	.byte	0x04, 0x17
        /*00aa*/ 	.short	(.L_923 - .L_922)
.L_922:
        /*00ac*/ 	.word	0x00000000
        /*00b0*/ 	.short	0x0008
        /*00b2*/ 	.short	0x008c
        /*00b4*/ 	.byte	0x00, 0xf0, 0x11, 0x00


	//----- nvinfo : EIATTR_KPARAM_INFO
	.align		4
.L_923:
        /*00b8*/ 	.byte	0x04, 0x17
        /*00ba*/ 	.short	(.L_925 - .L_924)
.L_924:
        /*00bc*/ 	.word	0x00000000
        /*00c0*/ 	.short	0x0007
        /*00c2*/ 	.short	0x0088
        /*00c4*/ 	.byte	0x00, 0xf0, 0x11, 0x00


	//----- nvinfo : EIATTR_KPARAM_INFO
	.align		4
.L_925:
        /*00c8*/ 	.byte	0x04, 0x17
        /*00ca*/ 	.short	(.L_927 - .L_926)
.L_926:
        /*00cc*/ 	.word	0x00000000
        /*00d0*/ 	.short	0x0006
        /*00d2*/ 	.short	0x0084
        /*00d4*/ 	.byte	0x00, 0xf0, 0x11, 0x00


	//----- nvinfo : EIATTR_KPARAM_INFO
	.align		4
.L_927:
        /*00d8*/ 	.byte	0x04, 0x17
        /*00da*/ 	.short	(.L_929 - .L_928)
.L_928:
        /*00dc*/ 	.word	0x00000000
        /*00e0*/ 	.short	0x0005
        /*00e2*/ 	.short	0x0080
        /*00e4*/ 	.byte	0x00, 0xf0, 0x11, 0x00


	//----- nvinfo : EIATTR_KPARAM_INFO
	.align		4
.L_929:
        /*00e8*/ 	.byte	0x04, 0x17
        /*00ea*/ 	.short	(.L_931 - .L_930)
.L_930:
        /*00ec*/ 	.word	0x00000000
        /*00f0*/ 	.short	0x0004
        /*00f2*/ 	.short	0x007c
        /*00f4*/ 	.byte	0x00, 0xf0, 0x11, 0x00


	//----- nvinfo : EIATTR_KPARAM_INFO
	.align		4
.L_931:
        /*00f8*/ 	.byte	0x04, 0x17
        /*00fa*/ 	.short	(.L_933 - .L_932)
.L_932:
        /*00fc*/ 	.word	0x00000000
        /*0100*/ 	.short	0x0003
        /*0102*/ 	.short	0x0078
        /*0104*/ 	.byte	0x00, 0xf0, 0x11, 0x00


	//----- nvinfo : EIATTR_KPARAM_INFO
	.align		4
.L_933:
        /*0108*/ 	.byte	0x04, 0x17
        /*010a*/ 	.short	(.L_935 - .L_934)
.L_934:
        /*010c*/ 	.word	0x00000000
        /*0110*/ 	.short	0x0002
        /*0112*/ 	.short	0x0050
        /*0114*/ 	.byte	0x00, 0xf0, 0xa1, 0x00


	//----- nvinfo : EIATTR_KPARAM_INFO
	.align		4
.L_935:
        /*0118*/ 	.byte	0x04, 0x17
        /*011a*/ 	.short	(.L_937 - .L_936)
.L_936:
        /*011c*/ 	.word	0x00000000
        /*0120*/ 	.short	0x0001
        /*0122*/ 	.short	0x0028
        /*0124*/ 	.byte	0x00, 0xf0, 0xa1, 0x00


	//----- nvinfo : EIATTR_KPARAM_INFO
	.align		4
.L_937:
        /*0128*/ 	.byte	0x04, 0x17
        /*012a*/ 	.short	(.L_939 - .L_938)
.L_938:
        /*012c*/ 	.word	0x00000000
        /*0130*/ 	.short	0x0000
        /*0132*/ 	.short	0x0000
        /*0134*/ 	.byte	0x00, 0xf0, 0xa1, 0x00


	//----- nvinfo : EIATTR_SPARSE_MMA_MASK
	.align		4
.L_939:
        /*0138*/ 	.byte	0x03, 0x50
        /*013a*/ 	.short	0x0000


	//----- nvinfo : EIATTR_MAXREG_COUNT
	.align		4
        /*013c*/ 	.byte	0x03, 0x1b
        /*013e*/ 	.short	0x0040


	//----- nvinfo : EIATTR_MERCURY_ISA_VERSION
	.align		4
        /*0140*/ 	.byte	0x03, 0x5f
        /*0142*/ 	.short	0x0101


	//----- nvinfo : EIATTR_VRC_CTA_INIT_COUNT
	.align		4
        /*0144*/ 	.byte	0x02, 0x4a
	.zero		1
	.zero		1


	//----- nvinfo : EIATTR_EXIT_INSTR_OFFSETS
	.align		4
        /*0148*/ 	.byte	0x04, 0x1c
        /*014a*/ 	.short	(.L_941 - .L_940)


	//   ....[0]....
.L_940:
        /*014c*/ 	.word	0x000000a0


	//   ....[1]....
        /*0150*/ 	.word	0x00004080


	//   ....[2]....
        /*0154*/ 	.word	0x000044b0


	//   ....[3]....
        /*0158*/ 	.word	0x00004610


	//----- nvinfo : EIATTR_MAX_THREADS
	.align		4
.L_941:
        /*015c*/ 	.byte	0x04, 0x05
        /*015e*/ 	.short	(.L_943 - .L_942)
.L_942:
        /*0160*/ 	.word	0x00000400
        /*0164*/ 	.word	0x00000001
        /*0168*/ 	.word	0x00000001


	//----- nvinfo : EIATTR_CRS_STACK_SIZE
	.align		4
.L_943:
        /*016c*/ 	.byte	0x04, 0x1e
        /*016e*/ 	.short	(.L_945 - .L_944)
.L_944:
        /*0170*/ 	.word	0x00000000


	//----- nvinfo : EIATTR_CBANK_PARAM_SIZE
	.align		4
.L_945:
        /*0174*/ 	.byte	0x03, 0x19
        /*0176*/ 	.short	0x00b8


	//----- nvinfo : EIATTR_PARAM_CBANK
	.align		4
        /*0178*/ 	.byte	0x04, 0x0a
        /*017a*/ 	.short	(.L_947 - .L_946)
	.align		4
.L_946:
        /*017c*/ 	.word	index@(.nv.constant0._ZN2at6native51_GLOBAL__N__2c613397_18_DepthwiseConv2d_cu_9959487032conv_depthwise2d_backward_kernelILi1ELi0EN3c108BFloat16EiEEvNS_27GenericPackedTensorAccessorIKT1_Lm4ENS_16DefaultPtrTraitsEiEENS5_IS6_Lm4ES8_iEES9_T2_iiiiiiiiiiiiiii)
        /*0180*/ 	.short	0x0380
        /*0182*/ 	.short	0x00b8


	//----- nvinfo : EIATTR_SW_WAR
	.align		4
.L_947:
        /*0184*/ 	.byte	0x04, 0x36
        /*0186*/ 	.short	(.L_949 - .L_948)
.L_948:
        /*0188*/ 	.word	0x00000008
.L_949:


//--------------------- .nv.info._ZN2at6native51_GLOBAL__N__2c613397_18_DepthwiseConv2d_cu_9959487032conv_depthwise2d_backward_kernelILi1ELi2EN3c108BFloat16EiEEvNS_27GenericPackedTensorAccessorIKT1_Lm4ENS_16DefaultPtrTraitsEiEENS5_IS6_Lm4ES8_iEES9_T2_iiiiiiiiiiiiiii --------------------------
	.section	.nv.info._ZN2at6native51_GLOBAL__N__2c613397_18_DepthwiseConv2d_cu_9959487032conv_depthwise2d_backward_kernelILi1ELi2EN3c108BFloat16EiEEvNS_27GenericPackedTensorAccessorIKT1_Lm4ENS_16DefaultPtrTraitsEiEENS5_IS6_Lm4ES8_iEES9_T2_iiiiiiiiiiiiiii,"",@"SHT_CUDA_INFO"
	.sectionflags	@""
	.align	4


	//----- nvinfo : EIATTR_CUDA_API_VERSION
	.align		4
        /*0000*/ 	.byte	0x04, 0x37
        /*0002*/ 	.short	(.L_951 - .L_950)
.L_950:
        /*0004*/ 	.word	0x00000082


	//----- nvinfo : EIATTR_KPARAM_INFO
	.align		4
.L_951:
        /*0008*/ 	.byte	0x04, 0x17
        /*000a*/ 	.short	(.L_953 - .L_952)
.L_952:
        /*000c*/ 	.word	0x00000000
        /*0010*/ 	.short	0x0012
        /*0012*/ 	.short	0x00b4
        /*0014*/ 	.byte	0x00, 0xf0, 0x11, 0x00


	//----- nvinfo : EIATTR_KPARAM_INFO
	.align		4
.L_953:
        /*0018*/ 	.byte	0x04, 0x17
        /*001a*/ 	.short	(.L_955 - .L_954)
.L_954:
        /*001c*/ 	.word	0x00000000
        /*0020*/ 	.short	0x0011
        /*0022*/ 	.short	0x00b0
        /*0024*/ 	.byte	0x00, 0xf0, 0x11, 0x00


	//----- nvinfo : EIATTR_KPARAM_INFO
	.align		4
.L_955:
        /*0028*/ 	.byte	0x04, 0x17
        /*002a*/ 	.short	(.L_957 - .L_956)
.L_956:
        /*002c*/ 	.word	0x00000000
        /*0030*/ 	.short	0x0010
        /*0032*/ 	.short	0x00ac
        /*0034*/ 	.byte	0x00, 0xf0, 0x11, 0x00


	//----- nvinfo : EIATTR_KPARAM_INFO
	.align		4
.L_957:
        /*0038*/ 	.byte	0x04, 0x17
        /*003a*/ 	.short	(.L_959 - .L_958)
.L_958:
        /*003c*/ 	.word	0x00000000
        /*0040*/ 	.short	0x000f
        /*0042*/ 	.short	0x00a8
        /*0044*/ 	.byte	0x00, 0xf0, 0x11, 0x00


	//----- nvinfo : EIATTR_KPARAM_INFO
	.align		4
.L_959:
        /*0048*/ 	.byte	0x04, 0x17
        /*004a*/ 	.short	(.L_961 - .L_960)
.L_960:
        /*004c*/ 	.word	0x00000000
        /*0050*/ 	.short	0x000e
        /*0052*/ 	.short	0x00a4
        /*0054*/ 	.byte	0x00, 0xf0, 0x11, 0x00


	//----- nvinfo : EIATTR_KPARAM_INFO
	.align		4
.L_961:
        /*0058*/ 	.byte	0x04, 0x17
        /*005a*/ 	.short	(.L_963 - .L_962)
.L_962:
        /*005c*/ 	.word	0x00000000
        /*0060*/ 	.short	0x000d
        /*0062*/ 	.short	0x00a0
        /*0064*/ 	.byte	0x00, 0xf0, 0x11, 0x00


	//----- nvinfo : EIATTR_KPARAM_INFO
	.align		4
.L_963:
        /*0068*/ 	.byte	0x04, 0x17
        /*006a*/ 	.short	(.L_965 - .L_964)
.L_964:
        /*006c*/ 	.word	0x00000000
        /*0070*/ 	.short	0x000c
        /*0072*/ 	.short	0x009c
        /*0074*/ 	.byte	0x00, 0xf0, 0x11, 0x00


	//----- nvinfo : EIATTR_KPARAM_INFO
	.align		4
.L_965:
        /*0078*/ 	.byte	0x04, 0x17
        /*007a*/ 	.short	(.L_967 - .L_966)
.L_966:
        /*007c*/ 	.word	0x00000000
        /*0080*/ 	.short	0x000b
        /*0082*/ 	.short	0x0098
        /*0084*/ 	.byte	0x00, 0xf0, 0x11, 0x00


	//----- nvinfo : EIATTR_KPARAM_INFO
	.align		4
.L_967:
        /*0088*/ 	.byte	0x04, 0x17
        /*008a*/ 	.short	(.L_969 - .L_968)
.L_968:
        /*008c*/ 	.word	0x00000000
        /*0090*/ 	.short	0x000a
        /*0092*/ 	.short	0x0094
        /*0094*/ 	.byte	0x00, 0xf0, 0x11, 0x00


	//----- nvinfo : EIATTR_KPARAM_INFO
	.align		4
.L_969:
        /*0098*/ 	.byte	0x04, 0x17
        /*009a*/ 	.short	(.L_971 - .L_970)
.L_970:
        /*009c*/ 	.word	0x00000000
        /*00a0*/ 	.short	0x0009
        /*00a2*/ 	.short	0x0090
        /*00a4*/ 	.byte	0x00, 0xf0, 0x11, 0x00


	//----- nvinfo : EIATTR_KPARAM_INFO
	.align		4
.L_971:
        /*00a8*/ 	.byte	0x04, 0x17
        /*00aa*/ 	.short	(.L_973 - .L_972)
.L_972:
        /*00ac*/ 	.word	0x00000000
        /*00b0*/ 	.short	0x0008
        /*00b2*/ 	.short	0x008c
        /*00b4*/ 	.byte	0x00, 0xf0, 0x11, 0x00


	//----- nvinfo : EIATTR_KPARAM_INFO
	.align		4
.L_973:
        /*00b8*/ 	.byte	0x04, 0x17
        /*00ba*/ 	.short	(.L_975 - .L_974)
.L_974:
        /*00bc*/ 	.word	0x00000000
        /*00c0*/ 	.short	0x0007
        /*00c2*/ 	.short	0x0088
        /*00c4*/ 	.byte	0x00, 0xf0, 0x11, 0x00


	//----- nvinfo : EIATTR_KPARAM_INFO
	.align		4
.L_975:
        /*00c8*/ 	.byte	0x04, 0x17
        /*00ca*/ 	.short	(.L_977 - .L_976)
.L_976:
        /*00cc*/ 	.word	0x00000000
        /*00d0*/ 	.short	0x0006
        /*00d2*/ 	.short	0x0084
        /*00d4*/ 	.byte	0x00, 0xf0, 0x11, 0x00


	//----- nvinfo : EIATTR_KPARAM_INFO
	.align		4
.L_977:
        /*00d8*/ 	.byte	0x04, 0x17
        /*00da*/ 	.short	(.L_979 - .L_978)
.L_978:
        /*00dc*/ 	.word	0x00000000
        /*00e0*/ 	.short	0x0005
        /*00e2*/ 	.short	0x0080
        /*00e4*/ 	.byte	0x00, 0xf0, 0x11, 0x00


	//----- nvinfo : EIATTR_KPARAM_INFO
	.align		4
.L_979:
        /*00e8*/ 	.byte	0x04, 0x17
        /*00ea*/ 	.short	(.L_981 - .L_980)
.L_980:
        /*00ec*/ 	.word	0x00000000
        /*00f0*/ 	.short	0x0004
        /*00f2*/ 	.short	0x007c
        /*00f4*/ 	.byte	0x00, 0xf0, 0x11, 0x00


	//----- nvinfo : EIATTR_KPARAM_INFO
	.align		4
.L_981:
        /*00f8*/ 	.byte	0x04, 0x17
        /*00fa*/ 	.short	(.L_983 - .L_982)
.L_982:
        /*00fc*/ 	.word	0x00000000
        /*0100*/ 	.short	0x0003
        /*0102*/ 	.short	0x0078
        /*0104*/ 	.byte	0x00, 0xf0, 0x11, 0x00


	//----- nvinfo : EIATTR_KPARAM_INFO
	.align		4
.L_983:
        /*0108*/ 	.byte	0x04, 0x17
        /*010a*/ 	.short	(.L_985 - .L_984)
.L_984:
        /*010c*/ 	.word	0x00000000
        /*0110*/ 	.short	0x0002
        /*0112*/ 	.short	0x0050
        /*0114*/ 	.byte	0x00, 0xf0, 0xa1, 0x00


	//----- nvinfo : EIATTR_KPARAM_INFO
	.align		4
.L_985:
        /*0118*/ 	.byte	0x04, 0x17
        /*011a*/ 	.short	(.L_987 - .L_986)
.L_986:
        /*011c*/ 	.word	0x00000000
        /*0120*/ 	.short	0x0001
        /*0122*/ 	.short	0x0028
        /*0124*/ 	.byte	0x00, 0xf0, 0xa1, 0x00


	//----- nvinfo : EIATTR_KPARAM_INFO
	.align		4
.L_987:
        /*0128*/ 	.byte	0x04, 0x17
        /*012a*/ 	.short	(.L_989 - .L_988)
.L_988:
        /*012c*/ 	.word	0x00000000
        /*0130*/ 	.short	0x0000
        /*0132*/ 	.short	0x0000
        /*0134*/ 	.byte	0x00, 0xf0, 0xa1, 0x00


	//----- nvinfo : EIATTR_SPARSE_MMA_MASK
	.align		4
.L_989:
        /*0138*/ 	.byte	0x03, 0x50
        /*013a*/ 	.short	0x0000


	//----- nvinfo : EIATTR_MAXREG_COUNT
	.align		4
        /*013c*/ 	.byte	0x03, 0x1b
        /*013e*/ 	.short	0x0040


	//----- nvinfo : EIATTR_MERCURY_ISA_VERSION
	.align		4
        /*0140*/ 	.byte	0x03, 0x5f
        /*0142*/ 	.short	0x0101


	//----- nvinfo : EIATTR_VRC_CTA_INIT_COUNT
	.align		4
        /*0144*/ 	.byte	0x02, 0x4a
	.zero		1
	.zero		1


	//----- nvinfo : EIATTR_EXIT_INSTR_OFFSETS
	.align		4
        /*0148*/ 	.byte	0x04, 0x1c
        /*014a*/ 	.short	(.L_991 - .L_990)


	//   ....[0]....
.L_990:
        /*014c*/ 	.word	0x000000a0


	//   ....[1]....
        /*0150*/ 	.word	0x00001360


	//   ....[2]....
        /*0154*/ 	.word	0x00001770


	//   ....[3]....
        /*0158*/ 	.word	0x000018d0


	//----- nvinfo : EIATTR_MAX_THREADS
	.align		4
.L_991:
        /*015c*/ 	.byte	0x04, 0x05
        /*015e*/ 	.short	(.L_993 - .L_992)
.L_992:
        /*0160*/ 	.word	0x00000400
        /*0164*/ 	.word	0x00000001
        /*0168*/ 	.word	0x00000001


	//----- nvinfo : EIATTR_CRS_STACK_SIZE
	.align		4
.L_993:
        /*016c*/ 	.byte	0x04, 0x1e
        /*016e*/ 	.short	(.L_995 - .L_994)
.L_994:
        /*0170*/ 	.word	0x00000000


	//----- nvinfo : EIATTR_CBANK_PARAM_SIZE
	.align		4
.L_995:
        /*0174*/ 	.byte	0x03, 0x19
        /*0176*/ 	.short	0x00b8


	//----- nvinfo : EIATTR_PARAM_CBANK
	.align		4
        /*0178*/ 	.byte	0x04, 0x0a
        /*017a*/ 	.short	(.L_997 - .L_996)
	.align		4
.L_996:
        /*017c*/ 	.word	index@(.nv.constant0._ZN2at6native51_GLOBAL__N__2c613397_18_DepthwiseConv2d_cu_9959487032conv_depthwise2d_backward_kernelILi1ELi2EN3c108BFloat16EiEEvNS_27GenericPackedTensorAccessorIKT1_Lm4ENS_16DefaultPtrTraitsEiEENS5_IS6_Lm4ES8_iEES9_T2_iiiiiiiiiiiiiii)
        /*0180*/ 	.short	0x0380
        /*0182*/ 	.short	0x00b8


	//----- nvinfo : EIATTR_SW_WAR
	.align		4
.L_997:
        /*0184*/ 	.byte	0x04, 0x36
        /*0186*/ 	.short	(.L_999 - .L_998)
.L_998:
        /*0188*/ 	.word	0x00000008
.L_999:


//--------------------- .nv.info._ZN2at6native51_GLOBAL__N__2c613397_18_DepthwiseConv2d_cu_9959487032conv_depthwise2d_backward_kernelILi1ELi1EN3c108BFloat16EiEEvNS_27GenericPackedTensorAccessorIKT1_Lm4ENS_16DefaultPtrTraitsEiEENS5_IS6_Lm4ES8_iEES9_T2_iiiiiiiiiiiiiii --------------------------
	.section	.nv.info._ZN2at6native51_GLOBAL__N__2c613397_18_DepthwiseConv2d_cu_9959487032conv_depthwise2d_backward_kernelILi1ELi1EN3c108BFloat16EiEEvNS_27GenericPackedTensorAccessorIKT1_Lm4ENS_16DefaultPtrTraitsEiEENS5_IS6_Lm4ES8_iEES9_T2_iiiiiiiiiiiiiii,"",@"SHT_CUDA_INFO"
	.sectionflags	@""
	.align	4


	//----- nvinfo : EIATTR_CUDA_API_VERSION
	.align		4
        /*0000*/ 	.byte	0x04, 0x37
        /*0002*/ 	.short	(.L_1001 - .L_1000)
.L_1000:
        /*0004*/ 	.word	0x00000082


	//----- nvinfo : EIATTR_KPARAM_INFO
	.align		4
.L_1001:
        /*0008*/ 	.byte	0x04, 0x17
        /*000a*/ 	.short	(.L_1003 - .L_1002)
.L_1002:
        /*000c*/ 	.word	0x00000000
        /*0010*/ 	.short	0x0012
        /*0012*/ 	.short	0x00b4
        /*0014*/ 	.byte	0x00, 0xf0, 0x11, 0x00


	//----- nvinfo : EIATTR_KPARAM_INFO
	.align		4
.L_1003:
        /*0018*/ 	.byte	0x04, 0x17
        /*001a*/ 	.short	(.L_1005 - .L_1004)
.L_1004:
        /*001c*/ 	.word	0x00000000
        /*0020*/ 	.short	0x0011
        /*0022*/ 	.short	0x00b0
        /*0024*/ 	.byte	0x00, 0xf0, 0x11, 0x00


	//----- nvinfo : EIATTR_KPARAM_INFO
	.align		4
.L_1005:
        /*0028*/ 	.byte	0x04, 0x17
        /*002a*/ 	.short	(.L_1007 - .L_1006)
.L_1006:
        /*002c*/ 	.word	0x00000000
        /*0030*/ 	.short	0x0010
        /*0032*/ 	.short	0x00ac
        /*0034*/ 	.byte	0x00, 0xf0, 0x11, 0x00


	//----- nvinfo : EIATTR_KPARAM_INFO
	.align		4
.L_1007:
        /*0038*/ 	.byte	0x04, 0x17
        /*003a*/ 	.short	(.L_1009 - .L_1008)
.L_1008:
        /*003c*/ 	.word	0x00000000
        /*0040*/ 	.short	0x000f
        /*0042*/ 	.short	0x00a8
        /*0044*/ 	.byte	0x00, 0xf0, 0x11, 0x00


	//----- nvinfo : EIATTR_KPARAM_INFO
	.align		4
.L_1009:
        /*0048*/ 	.byte	0x04, 0x17
        /*004a*/ 	.short	(.L_1011 - .L_1010)
.L_1010:
        /*004c*/ 	.word	0x00000000
        /*0050*/ 	.short	0x000e
        /*0052*/ 	.short	0x00a4
        /*0054*/ 	.byte	0x00, 0xf0, 0x11, 0x00


	//----- nvinfo : EIATTR_KPARAM_INFO
	.align		4
.L_1011:
        /*0058*/ 	.byte	0x04, 0x17
        /*005a*/ 	.short	(.L_1013 - .L_1012)
.L_1012:
        /*005c*/ 	.word	0x00000000
        /*0060*/ 	.short	0x000d
        /*0062*/ 	.short	0x00a0
        /*0064*/ 	.byte	0x00, 0xf0, 0x11, 0x00


	//----- nvinfo : EIATTR_KPARAM_INFO
	.align		4
.L_1013:
        /*0068*/ 	.byte	0x04, 0x17
        /*006a*/ 	.short	(.L_1015 - .L_1014)
.L_1014:
        /*006c*/ 	.word	0x00000000
        /*0070*/ 	.short	0x000c
        /*0072*/ 	.short	0x009c
        /*0074*/ 	.byte	0x00, 0xf0, 0x11, 0x00


	//----- nvinfo : EIATTR_KPARAM_INFO
	.align		4
.L_1015:
        /*0078*/ 	.byte	0x04, 0x17
        /*007a*/ 	.short	(.L_1017 - .L_1016)
.L_1016:
        /*007c*/ 	.word	0x00000000
        /*0080*/ 	.short	0x000b
        /*0082*/ 	.short	0x0098
        /*0084*/ 	.byte	0x00, 0xf0, 0x11, 0x00


	//----- nvinfo : EIATTR_KPARAM_INFO
	.align		4
.L_1017:
        /*0088*/ 	.byte	0x04, 0x17
        /*008a*/ 	.short	(.L_1019 - .L_1018)
.L_1018:
        /*008c*/ 	.word	0x00000000
        /*0090*/ 	.short	0x000a
        /*0092*/ 	.short	0x0094
        /*0094*/ 	.byte	0x00, 0xf0, 0x11, 0x00


	//----- nvinfo : EIATTR_KPARAM_INFO
	.align		4
.L_1019:
        /*0098*/ 	.byte	0x04, 0x17
        /*009a*/ 	.short	(.L_1021 - .L_1020)
.L_1020:
        /*009c*/ 	.word	0x00000000
        /*00a0*/ 	.short	0x0009
        /*00a2*/ 	.short	0x0090
        /*00a4*/ 	.byte	0x00, 0xf0, 0x11, 0x00


	//----- nvinfo : EIATTR_KPARAM_INFO
	.align		4
.L_1021:
        /*00a8*/ 	.byte	0x04, 0x17
        /*00aa*/ 	.short	(.L_1023 - .L_1022)
.L_1022:
        /*00ac*/ 	.word	0x00000000
        /*00b0*/ 	.short	0x0008
        /*00b2*/ 	.short	0x008c
        /*00b4*/ 	.byte	0x00, 0xf0, 0x11, 0x00


	//----- nvinfo : EIATTR_KPARAM_INFO
	.align		4
.L_1023:
        /*00b8*/ 	.byte	0x04, 0x17
        /*00ba*/ 	.short	(.L_1025 - .L_1024)
.L_1024:
        /*00bc*/ 	.word	0x00000000
        /*00c0*/ 	.short	0x0007
        /*00c2*/ 	.short	0x0088
        /*00c4*/ 	.byte	0x00, 0xf0, 0x11, 0x00


	//----- nvinfo : EIATTR_KPARAM_INFO
	.align		4
.L_1025:
        /*00c8*/ 	.byte	0x04, 0x17
        /*00ca*/ 	.short	(.L_1027 - .L_1026)
.L_1026:
        /*00cc*/ 	.word	0x00000000
        /*00d0*/ 	.short	0x0006
        /*00d2*/ 	.short	0x0084
        /*00d4*/ 	.byte	0x00, 0xf0, 0x11, 0x00


	//----- nvinfo : EIATTR_KPARAM_INFO
	.align		4
.L_1027:
        /*00d8*/ 	.byte	0x04, 0x17
        /*00da*/ 	.short	(.L_1029 - .L_1028)
.L_1028:
        /*00dc*/ 	.word	0x00000000
        /*00e0*/ 	.short	0x0005
        /*00e2*/ 	.short	0x0080
        /*00e4*/ 	.byte	0x00, 0xf0, 0x11, 0x00


	//----- nvinfo : EIATTR_KPARAM_INFO
	.align		4
.L_1029:
        /*00e8*/ 	.byte	0x04, 0x17
        /*00ea*/ 	.short	(.L_1031 - .L_1030)
.L_1030:
        /*00ec*/ 	.word	0x00000000
        /*00f0*/ 	.short	0x0004
        /*00f2*/ 	.short	0x007c
        /*00f4*/ 	.byte	0x00, 0xf0, 0x11, 0x00


	//----- nvinfo : EIATTR_KPARAM_INFO
	.align		4
.L_1031:
        /*00f8*/ 	.byte	0x04, 0x17
        /*00fa*/ 	.short	(.L_1033 - .L_1032)
.L_1032:
        /*00fc*/ 	.word	0x00000000
        /*0100*/ 	.short	0x0003
        /*0102*/ 	.short	0x0078
        /*0104*/ 	.byte	0x00, 0xf0, 0x11, 0x00


	//----- nvinfo : EIATTR_KPARAM_INFO
	.align		4
.L_1033:
        /*0108*/ 	.byte	0x04, 0x17
        /*010a*/ 	.short	(.L_1035 - .L_1034)
.L_1034:
        /*010c*/ 	.word	0x00000000
        /*0110*/ 	.short	0x0002
        /*0112*/ 	.short	0x0050
        /*0114*/ 	.byte	0x00, 0xf0, 0xa1, 0x00


	//----- nvinfo : EIATTR_KPARAM_INFO
	.align		4
.L_1035:
        /*0118*/ 	.byte	0x04, 0x17
        /*011a*/ 	.short	(.L_1037 - .L_1036)
.L_1036:
        /*011c*/ 	.word	0x00000000
        /*0120*/ 	.short	0x0001
        /*0122*/ 	.short	0x0028
        /*0124*/ 	.byte	0x00, 0xf0, 0xa1, 0x00


	//----- nvinfo : EIATTR_KPARAM_INFO
	.align		4
.L_1037:
        /*0128*/ 	.byte	0x04, 0x17
        /*012a*/ 	.short	(.L_1039 - .L_1038)
.L_1038:
        /*012c*/ 	.word	0x00000000
        /*0130*/ 	.short	0x0000
        /*0132*/ 	.short	0x0000
        /*0134*/ 	.byte	0x00, 0xf0, 0xa1, 0x00


	//----- nvinfo : EIATTR_SPARSE_MMA_MASK
	.align		4
.L_1039:
        /*0138*/ 	.byte	0x03, 0x50
        /*013a*/ 	.short	0x0000


	//----- nvinfo : EIATTR_MAXREG_COUNT
	.align		4
        /*013c*/ 	.byte	0x03, 0x1b
        /*013e*/ 	.short	0x0040


	//----- nvinfo : EIATTR_MERCURY_ISA_VERSION
	.align		4
        /*0140*/ 	.byte	0x03, 0x5f
        /*0142*/ 	.short	0x0101


	//----- nvinfo : EIATTR_VRC_CTA_INIT_COUNT
	.align		4
        /*0144*/ 	.byte	0x02, 0x4a
	.zero		1
	.zero		1


	//----- nvinfo : EIATTR_EXIT_INSTR_OFFSETS
	.align		4
        /*0148*/ 	.byte	0x04, 0x1c
        /*014a*/ 	.short	(.L_1041 - .L_1040)


	//   ....[0]....
.L_1040:
        /*014c*/ 	.word	0x000000a0


	//   ....[1]....
        /*0150*/ 	.word	0x00002040


	//   ....[2]....
        /*0154*/ 	.word	0x00002450


	//   ....[3]....
        /*0158*/ 	.word	0x000025b0


	//----- nvinfo : EIATTR_MAX_THREADS
	.align		4
.L_1041:
        /*015c*/ 	.byte	0x04, 0x05
        /*015e*/ 	.short	(.L_1043 - .L_1042)
.L_1042:
        /*0160*/ 	.word	0x00000400
        /*0164*/ 	.word	0x00000001
        /*0168*/ 	.word	0x00000001


	//----- nvinfo : EIATTR_CRS_STACK_SIZE
	.align		4
.L_1043:
        /*016c*/ 	.byte	0x04, 0x1e
        /*016e*/ 	.short	(.L_1045 - .L_1044)
.L_1044:
        /*0170*/ 	.word	0x00000000


	//----- nvinfo : EIATTR_CBANK_PARAM_SIZE
	.align		4
.L_1045:
        /*0174*/ 	.byte	0x03, 0x19
        /*0176*/ 	.short	0x00b8


	//----- nvinfo : EIATTR_PARAM_CBANK
	.align		4
        /*0178*/ 	.byte	0x04, 0x0a
        /*017a*/ 	.short	(.L_1047 - .L_1046)
	.align		4
.L_1046:
        /*017c*/ 	.word	index@(.nv.constant0._ZN2at6native51_GLOBAL__N__2c613397_18_DepthwiseConv2d_cu_9959487032conv_depthwise2d_backward_kernelILi1ELi1EN3c108BFloat16EiEEvNS_27GenericPackedTensorAccessorIKT1_Lm4ENS_16DefaultPtrTraitsEiEENS5_IS6_Lm4ES8_iEES9_T2_iiiiiiiiiiiiiii)
        /*0180*/ 	.short	0x0380
        /*0182*/ 	.short	0x00b8


	//----- nvinfo : EIATTR_SW_WAR
	.align		4
.L_1047:
        /*0184*/ 	.byte	0x04, 0x36
        /*0186*/ 	.short	(.L_1049 - .L_1048)
.L_1048:
        /*0188*/ 	.word	0x00000008
.L_1049:


//--------------------- .nv.info._ZN2at6native51_GLOBAL__N__2c613397_18_DepthwiseConv2d_cu_9959487032conv_depthwise2d_backward_kernelILi3ELi0EN3c108BFloat16EiEEvNS_27GenericPackedTensorAccessorIKT1_Lm4ENS_16DefaultPtrTraitsEiEENS5_IS6_Lm4ES8_iEES9_T2_iiiiiiiiiiiiiii --------------------------
	.section	.nv.info._ZN2at6native51_GLOBAL__N__2c613397_18_DepthwiseConv2d_cu_9959487032conv_depthwise2d_backward_kernelILi3ELi0EN3c108BFloat16EiEEvNS_27GenericPackedTensorAccessorIKT1_Lm4ENS_16DefaultPtrTraitsEiEENS5_IS6_Lm4ES8_iEES9_T2_iiiiiiiiiiiiiii,"",@"SHT_CUDA_INFO"
	.sectionflags	@""
	.align	4


	//----- nvinfo : EIATTR_CUDA_API_VERSION
	.align		4
        /*0000*/ 	.byte	0x04, 0x37
        /*0002*/ 	.short	(.L_1051 - .L_1050)
.L_1050:
        /*0004*/ 	.word	0x00000082


	//----- nvinfo : EIATTR_KPARAM_INFO
	.align		4
.L_1051:
        /*0008*/ 	.byte	0x04, 0x17
        /*000a*/ 	.short	(.L_1053 - .L_1052)
.L_1052:
        /*000c*/ 	.word	0x00000000
        /*0010*/ 	.short	0x0012
        /*0012*/ 	.short	0x00b4
        /*0014*/ 	.byte	0x00, 0xf0, 0x11, 0x00


	//----- nvinfo : EIATTR_KPARAM_INFO
	.align		4
.L_1053:
        /*0018*/ 	.byte	0x04, 0x17
        /*001a*/ 	.short	(.L_1055 - .L_1054)
.L_1054:
        /*001c*/ 	.word	0x00000000
        /*0020*/ 	.short	0x0011
        /*0022*/ 	.short	0x00b0
        /*0024*/ 	.byte	0x00, 0xf0, 0x11, 0x00


	//----- nvinfo : EIATTR_KPARAM_INFO
	.align		4
.L_1055:
        /*0028*/ 	.byte	0x04, 0x17
        /*002a*/ 	.short	(.L_1057 - .L_1056)
.L_1056:
        /*002c*/ 	.word	0x00000000
        /*0030*/ 	.short	0x0010
        /*0032*/ 	.short	0x00ac
        /*0034*/ 	.byte	0x00, 0xf0, 0x11, 0x00


	//----- nvinfo : EIATTR_KPARAM_INFO
	.align		4
.L_1057:
        /*0038*/ 	.byte	0x04, 0x17
        /*003a*/ 	.short	(.L_1059 - .L_1058)
.L_1058:
        /*003c*/ 	.word	0x00000000
        /*0040*/ 	.short	0x000f
        /*0042*/ 	.short	0x00a8
        /*0044*/ 	.byte	0x00, 0xf0, 0x11, 0x00


	//----- nvinfo : EIATTR_KPARAM_INFO
	.align		4
.L_1059:
        /*0048*/ 	.byte	0x04, 0x17
        /*004a*/ 	.short	(.L_1061 - .L_1060)
.L_1060:
        /*004c*/ 	.word	0x00000000
        /*0050*/ 	.short	0x000e
        /*0052*/ 	.short	0x00a4
        /*0054*/ 	.byte	0x00, 0xf0, 0x11, 0x00


	//----- nvinfo : EIATTR_KPARAM_INFO
	.align		4
.L_1061:
        /*0058*/ 	.byte	0x04, 0x17
        /*005a*/ 	.short	(.L_1063 - .L_1062)
.L_1062:
        /*005c*/ 	.word	0x00000000
        /*0060*/ 	.short	0x000d
        /*0062*/ 	.short	0x00a0
        /*0064*/ 	.byte	0x00, 0xf0, 0x11, 0x00


	//----- nvinfo : EIATTR_KPARAM_INFO
	.align		4
.L_1063:
        /*0068*/ 	.byte	0x04, 0x17
        /*006a*/ 	.short	(.L_1065 - .L_1064)
.L_1064:
        /*006c*/ 	.word	0x00000000
        /*0070*/ 	.short	0x000c
        /*0072*/ 	.short	0x009c
        /*0074*/ 	.byte	0x00, 0xf0, 0x11, 0x00


	//----- nvinfo : EIATTR_KPARAM_INFO
	.align		4
.L_1065:
        /*0078*/ 	.byte	0x04, 0x17
        /*007a*/ 	.short	(.L_1067 - .L_1066)
.L_1066:
        /*007c*/ 	.word	0x00000000
        /*0080*/ 	.short	0x000b
        /*0082*/ 	.short	0x0098
        /*0084*/ 	.byte	0x00, 0xf0, 0x11, 0x00


	//----- nvinfo : EIATTR_KPARAM_INFO
	.align		4
.L_1067:
        /*0088*/ 	.byte	0x04, 0x17
        /*008a*/ 	.short	(.L_1069 - .L_1068)
.L_1068:
        /*008c*/ 	.word	0x00000000
        /*0090*/ 	.short	0x000a
        /*0092*/ 	.short	0x0094
        /*0094*/ 	.byte	0x00, 0xf0, 0x11, 0x00


	//----- nvinfo : EIATTR_KPARAM_INFO
	.align		4
.L_1069:
        /*0098*/ 	.byte	0x04, 0x17
        /*009a*/ 	.short	(.L_1071 - .L_1070)
.L_1070:
        /*009c*/ 	.word	0x00000000
        /*00a0*/ 	.short	0x0009
        /*00a2*/ 	.short	0x0090
        /*00a4*/ 	.byte	0x00, 0xf0, 0x11, 0x00


	//----- nvinfo : EIATTR_KPARAM_INFO
	.align		4
.L_1071:
        /*00a8*/ 	.byte	0x04, 0x17
        /*00aa*/ 	.short	(.L_1073 - .L_1072)
.L_1072:
        /*00ac*/ 	.word	0x00000000
        /*00b0*/ 	.short	0x0008
        /*00b2*/ 	.short	0x008c
        /*00b4*/ 	.byte	0x00, 0xf0, 0x11, 0x00


	//----- nvinfo : EIATTR_KPARAM_INFO
	.align		4
.L_1073:
        /*00b8*/ 	.byte	0x04, 0x17
        /*00ba*/ 	.short	(.L_1075 - .L_1074)
.L_1074:
        /*00bc*/ 	.word	0x00000000
        /*00c0*/ 	.short	0x0007
        /*00c2*/ 	.short	0x0088
        /*00c4*/ 	.byte	0x00, 0xf0, 0x11, 0x00


	//----- nvinfo : EIATTR_KPARAM_INFO
	.align		4
.L_1075:
        /*00c8*/ 	.byte	0x04, 0x17
        /*00ca*/ 	.short	(.L_1077 - .L_1076)
.L_1076:
        /*00cc*/ 	.word	0x00000000
        /*00d0*/ 	.short	0x0006
        /*00d2*/ 	.short	0x0084
        /*00d4*/ 	.byte	0x00, 0xf0, 0x11, 0x00


	//----- nvinfo : EIATTR_KPARAM_INFO
	.align		4
.L_1077:
        /*00d8*/ 	.byte	0x04, 0x17
        /*00da*/ 	.short	(.L_1079 - .L_1078)
.L_1078:
        /*00dc*/ 	.word	0x00000000
        /*00e0*/ 	.short	0x0005
        /*00e2*/ 	.short	0x0080
        /*00e4*/ 	.byte	0x00, 0xf0, 0x11, 0x00


	//----- nvinfo : EIATTR_KPARAM_INFO
	.align		4
.L_1079:
        /*00e8*/ 	.byte	0x04, 0x17
        /*00ea*/ 	.short	(.L_1081 - .L_1080)
.L_1080:
        /*00ec*/ 	.word	0x00000000
        /*00f0*/ 	.short	0x0004
        /*00f2*/ 	.short	0x007c
        /*00f4*/ 	.byte	0x00, 0xf0, 0x11, 0x00


	//----- nvinfo : EIATTR_KPARAM_INFO
	.align		4
.L_1081:
        /*00f8*/ 	.byte	0x04, 0x17
        /*00fa*/ 	.short	(.L_1083 - .L_1082)
.L_1082:
        /*00fc*/ 	.word	0x00000000
        /*0100*/ 	.short	0x0003
        /*0102*/ 	.short	0x0078
        /*0104*/ 	.byte	0x00, 0xf0, 0x11, 0x00


	//----- nvinfo : EIATTR_KPARAM_INFO
	.align		4
.L_1083:
        /*0108*/ 	.byte	0x04, 0x17
        /*010a*/ 	.short	(.L_1085 - .L_1084)
.L_1084:
        /*010c*/ 	.word	0x00000000
        /*0110*/ 	.short	0x0002
        /*0112*/ 	.short	0x0050
        /*0114*/ 	.byte	0x00, 0xf0, 0xa1, 0x00


	//----- nvinfo : EIATTR_KPARAM_INFO
	.align		4
.L_1085:
        /*0118*/ 	.byte	0x04, 0x17
        /*011a*/ 	.short	(.L_1087 - .L_1086)
.L_1086:
        /*011c*/ 	.word	0x00000000
        /*0120*/ 	.short	0x0001
        /*0122*/ 	.short	0x0028
        /*0124*/ 	.byte	0x00, 0xf0, 0xa1, 0x00


	//----- nvinfo : EIATTR_KPARAM_INFO
	.align		4
.L_1087:
        /*0128*/ 	.byte	0x04, 0x17
        /*012a*/ 	.short	(.L_1089 - .L_1088)
.L_1088:
        /*012c*/ 	.word	0x00000000
        /*0130*/ 	.short	0x0000
        /*0132*/ 	.short	0x0000
        /*0134*/ 	.byte	0x00, 0xf0, 0xa1, 0x00


	//----- nvinfo : EIATTR_SPARSE_MMA_MASK
	.align		4
.L_1089:
        /*0138*/ 	.byte	0x03, 0x50
        /*013a*/ 	.short	0x0000


	//----- nvinfo : EIATTR_MAXREG_COUNT
	.align		4
        /*013c*/ 	.byte	0x03, 0x1b
        /*013e*/ 	.short	0x0040


	//----- nvinfo : EIATTR_MERCURY_ISA_VERSION
	.align		4
        /*0140*/ 	.byte	0x03, 0x5f
        /*0142*/ 	.short	0x0101


	//----- nvinfo : EIATTR_VRC_CTA_INIT_COUNT
	.align		4
        /*0144*/ 	.byte	0x02, 0x4a
	.zero		1
	.zero		1


	//----- nvinfo : EIATTR_EXIT_INSTR_OFFSETS
	.align		4
        /*0148*/ 	.byte	0x04, 0x1c
        /*014a*/ 	.short	(.L_1091 - .L_1090)


	//   ....[0]....
.L_1090:
        /*014c*/ 	.word	0x000000a0


	//   ....[1]....
        /*0150*/ 	.word	0x00003700


	//   ....[2]....
        /*0154*/ 	.word	0x00003b00


	//   ....[3]....
        /*0158*/ 	.word	0x00003c60


	//----- nvinfo : EIATTR_MAX_THREADS
	.align		4
.L_1091:
        /*015c*/ 	.byte	0x04, 0x05
        /*015e*/ 	.short	(.L_1093 - .L_1092)
.L_1092:
        /*0160*/ 	.word	0x00000400
        /*0164*/ 	.word	0x00000001
        /*0168*/ 	.word	0x00000001


	//----- nvinfo : EIATTR_CRS_STACK_SIZE
	.align		4
.L_1093:
        /*016c*/ 	.byte	0x04, 0x1e
        /*016e*/ 	.short	(.L_1095 - .L_1094)
.L_1094:
        /*0170*/ 	.word	0x00000000


	//----- nvinfo : EIATTR_CBANK_PARAM_SIZE
	.align		4
.L_1095:
        /*0174*/ 	.byte	0x03, 0x19
        /*0176*/ 	.short	0x00b8


	//----- nvinfo : EIATTR_PARAM_CBANK
	.align		4
        /*0178*/ 	.byte	0x04, 0x0a
        /*017a*/ 	.short	(.L_1097 - .L_1096)
	.align		4
.L_1096:
        /*017c*/ 	.word	index@(.nv.constant0._ZN2at6native51_GLOBAL__N__2c613397_18_DepthwiseConv2d_cu_9959487032conv_depthwise2d_backward_kernelILi3ELi0EN3c108BFloat16EiEEvNS_27GenericPackedTensorAccessorIKT1_Lm4ENS_16DefaultPtrTraitsEiEENS5_IS6_Lm4ES8_iEES9_T2_iiiiiiiiiiiiiii)
        /*0180*/ 	.short	0x0380
        /*0182*/ 	.short	0x00b8


	//----- nvinfo : EIATTR_SW_WAR
	.align		4
.L_1097:
        /*0184*/ 	.byte	0x04, 0x36
        /*0186*/ 	.short	(.L_1099 - .L_1098)
.L_1098:
        /*0188*/ 	.word	0x00000008
.L_1099:


//--------------------- .nv.info._ZN2at6native51_GLOBAL__N__2c613397_18_DepthwiseConv2d_cu_9959487032conv_depthwise2d_backward_kernelILi3ELi2EN3c108BFloat16EiEEvNS_27GenericPackedTensorAccessorIKT1_Lm4ENS_16DefaultPtrTraitsEiEENS5_IS6_Lm4ES8_iEES9_T2_iiiiiiiiiiiiiii --------------------------
	.section	.nv.info._ZN2at6native51_GLOBAL__N__2c613397_18_DepthwiseConv2d_cu_9959487032conv_depthwise2d_backward_kernelILi3ELi2EN3c108BFloat16EiEEvNS_27GenericPackedTensorAccessorIKT1_Lm4ENS_16DefaultPtrTraitsEiEENS5_IS6_Lm4ES8_iEES9_T2_iiiiiiiiiiiiiii,"",@"SHT_CUDA_INFO"
	.sectionflags	@""
	.align	4


	//----- nvinfo : EIATTR_CUDA_API_VERSION
	.align		4
        /*0000*/ 	.byte	0x04, 0x37
        /*0002*/ 	.short	(.L_1101 - .L_1100)
.L_1100:
        /*0004*/ 	.word	0x00000082


	//----- nvinfo : EIATTR_KPARAM_INFO
	.align		4
.L_1101:
        /*0008*/ 	.byte	0x04, 0x17
        /*000a*/ 	.short	(.L_1103 - .L_1102)
.L_1102:
        /*000c*/ 	.word	0x00000000
        /*0010*/ 	.short	0x0012
        /*0012*/ 	.short	0x00b4
        /*0014*/ 	.byte	0x00, 0xf0, 0x11, 0x00


	//----- nvinfo : EIATTR_KPARAM_INFO
	.align		4
.L_1103:
        /*0018*/ 	.byte	0x04, 0x17
        /*001a*/ 	.short	(.L_1105 - .L_1104)
.L_1104:
        /*001c*/ 	.word	0x00000000
        /*0020*/ 	.short	0x0011
        /*0022*/ 	.short	0x00b0
        /*0024*/ 	.byte	0x00, 0xf0, 0x11, 0x00


	//----- nvinfo : EIATTR_KPARAM_INFO
	.align		4
.L_1105:
        /*0028*/ 	.byte	0x04, 0x17
        /*002a*/ 	.short	(.L_1107 - .L_1106)
.L_1106:
        /*002c*/ 	.word	0x00000000
        /*0030*/ 	.short	0x0010
        /*0032*/ 	.short	0x00ac
        /*0034*/ 	.byte	0x00, 0xf0, 0x11, 0x00


	//----- nvinfo : EIATTR_KPARAM_INFO
	.align		4
.L_1107:
        /*0038*/ 	.byte	0x04, 0x17
        /*003a*/ 	.short	(.L_1109 - .L_1108)
.L_1108:
        /*003c*/ 	.word	0x00000000
        /*0040*/ 	.short	0x000f
        /*0042*/ 	.short	0x00a8
        /*0044*/ 	.byte	0x00, 0xf0, 0x11, 0x00


	//----- nvinfo : EIATTR_KPARAM_INFO
	.align		4
.L_1109:
        /*0048*/ 	.byte	0x04, 0x17
        /*004a*/ 	.short	(.L_1111 - .L_1110)
.L_1110:
        /*004c*/ 	.word	0x00000000
        /*0050*/ 	.short	0x000e
        /*0052*/ 	.short	0x00a4
        /*0054*/ 	.byte	0x00, 0xf0, 0x11, 0x00


	//----- nvinfo : EIATTR_KPARAM_INFO
	.align		4
.L_1111:
        /*0058*/ 	.byte	0x04, 0x17
        /*005a*/ 	.short	(.L_1113 - .L_1112)
.L_1112:
        /*005c*/ 	.word	0x00000000
        /*0060*/ 	.short	0x000d
        /*0062*/ 	.short	0x00a0
        /*0064*/ 	.byte	0x00, 0xf0, 0x11, 0x00


	//----- nvinfo : EIATTR_KPARAM_INFO
	.align		4
.L_1113:
        /*0068*/ 	.byte	0x04, 0x17
        /*006a*/ 	.short	(.L_1115 - .L_1114)
.L_1114:
        /*006c*/ 	.word	0x00000000
        /*0070*/ 	.short	0x000c
        /*0072*/ 	.short	0x009c
        /*0074*/ 	.byte	0x00, 0xf0, 0x11, 0x00


	//----- nvinfo : EIATTR_KPARAM_INFO
	.align		4
.L_1115:
        /*0078*/ 	.byte	0x04, 0x17
        /*007a*/ 	.short	(.L_1117 - .L_1116)
.L_1116:
        /*007c*/ 	.word	0x00000000
        /*0080*/ 	.short	0x000b
        /*0082*/ 	.short	0x0098
        /*0084*/ 	.byte	0x00, 0xf0, 0x11, 0x00


	//----- nvinfo : EIATTR_KPARAM_INFO
	.align		4
.L_1117:
        /*0088*/ 	.byte	0x04, 0x17
        /*008a*/ 	.short	(.L_1119 - .L_1118)
.L_1118:
        /*008c*/ 	.word	0x00000000
        /*0090*/ 	.short	0x000a
        /*0092*/ 	.short	0x0094
        /*0094*/ 	.byte	0x00, 0xf0, 0x11, 0x00


	//----- nvinfo : EIATTR_KPARAM_INFO
	.align		4
.L_1119:
        /*0098*/ 	.byte	0x04, 0x17
        /*009a*/ 	.short	(.L_1121 - .L_1120)
.L_1120:
        /*009c*/ 	.word	0x00000000
        /*00a0*/ 	.short	0x0009
        /*00a2*/ 	.short	0x0090
        /*00a4*/ 	.byte	0x00, 0xf0, 0x11, 0x00


	//----- nvinfo : EIATTR_KPARAM_INFO
	.align		4
.L_1121:
        /*00a8*/ 	.byte	0x04, 0x17
        /*00aa*/ 	.short	(.L_1123 - .L_1122)
.L_1122:
        /*00ac*/ 	.word	0x00000000
        /*00b0*/ 	.short	0x0008
        /*00b2*/ 	.short	0x008c
        /*00b4*/ 	.byte	0x00, 0xf0, 0x11, 0x00


	//----- nvinfo : EIATTR_KPARAM_INFO
	.align		4
.L_1123:
        /*00b8*/ 	.byte	0x04, 0x17
        /*00ba*/ 	.short	(.L_1125 - .L_1124)
.L_1124:
        /*00bc*/ 	.word	0x00000000
        /*00c0*/ 	.short	0x0007
        /*00c2*/ 	.short	0x0088
        /*00c4*/ 	.byte	0x00, 0xf0, 0x11, 0x00


	//----- nvinfo : EIATTR_KPARAM_INFO
	.align		4
.L_1125:
        /*00c8*/ 	.byte	0x04, 0x17
        /*00ca*/ 	.short	(.L_1127 - .L_1126)
.L_1126:
        /*00cc*/ 	.word	0x00000000
        /*00d0*/ 	.short	0x0006
        /*00d2*/ 	.short	0x0084
        /*00d4*/ 	.byte	0x00, 0xf0, 0x11, 0x00


	//----- nvinfo : EIATTR_KPARAM_INFO
	.align		4
.L_1127:
        /*00d8*/ 	.byte	0x04, 0x17
        /*00da*/ 	.short	(.L_1129 - .L_1128)
.L_1128:
        /*00dc*/ 	.word	0x00000000
        /*00e0*/ 	.short	0x0005
        /*00e2*/ 	.short	0x0080
        /*00e4*/ 	.byte	0x00, 0xf0, 0x11, 0x00


	//----- nvinfo : EIATTR_KPARAM_INFO
	.align		4
.L_1129:
        /*00e8*/ 	.byte	0x04, 0x17
        /*00ea*/ 	.short	(.L_1131 - .L_1130)
.L_1130:
        /*00ec*/ 	.word	0x00000000
        /*00f0*/ 	.short	0x0004
        /*00f2*/ 	.short	0x007c
        /*00f4*/ 	.byte	0x00, 0xf0, 0x11, 0x00


	//----- nvinfo : EIATTR_KPARAM_INFO
	.align		4
.L_1131:
        /*00f8*/ 	.byte	0x04, 0x17
        /*00fa*/ 	.short	(.L_1133 - .L_1132)
.L_1132:
        /*00fc*/ 	.word	0x00000000
        /*0100*/ 	.short	0x0003
        /*0102*/ 	.short	0x0078
        /*0104*/ 	.byte	0x00, 0xf0, 0x11, 0x00


	//----- nvinfo : EIATTR_KPARAM_INFO
	.align		4
.L_1133:
        /*0108*/ 	.byte	0x04, 0x17
        /*010a*/ 	.short	(.L_1135 - .L_1134)
.L_1134:
        /*010c*/ 	.word	0x00000000
        /*0110*/ 	.short	0x0002
        /*0112*/ 	.short	0x0050
        /*0114*/ 	.byte	0x00, 0xf0, 0xa1, 0x00


	//----- nvinfo : EIATTR_KPARAM_INFO
	.align		4
.L_1135:
        /*0118*/ 	.byte	0x04, 0x17
        /*011a*/ 	.short	(.L_1137 - .L_1136)
.L_1136:
        /*011c*/ 	.word	0x00000000
        /*0120*/ 	.short	0x0001
        /*0122*/ 	.short	0x0028
        /*0124*/ 	.byte	0x00, 0xf0, 0xa1, 0x00


	//----- nvinfo : EIATTR_KPARAM_INFO
	.align		4
.L_1137:
        /*0128*/ 	.byte	0x04, 0x17
        /*012a*/ 	.short	(.L_1139 - .L_1138)
.L_1138:
        /*012c*/ 	.word	0x00000000
        /*0130*/ 	.short	0x0000
        /*0132*/ 	.short	0x0000
        /*0134*/ 	.byte	0x00, 0xf0, 0xa1, 0x00


	//----- nvinfo : EIATTR_SPARSE_MMA_MASK
	.align		4
.L_1139:
        /*0138*/ 	.byte	0x03, 0x50
        /*013a*/ 	.short	0x0000


	//----- nvinfo : EIATTR_MAXREG_COUNT
	.align		4
        /*013c*/ 	.byte	0x03, 0x1b
        /*013e*/ 	.short	0x0040


	//----- nvinfo : EIATTR_MERCURY_ISA_VERSION
	.align		4
        /*0140*/ 	.byte	0x03, 0x5f
        /*0142*/ 	.short	0x0101


	//----- nvinfo : EIATTR_VRC_CTA_INIT_COUNT
	.align		4
        /*0144*/ 	.byte	0x02, 0x4a
	.zero		1
	.zero		1


	//----- nvinfo : EIATTR_EXIT_INSTR_OFFSETS
	.align		4
        /*0148*/ 	.byte	0x04, 0x1c
        /*014a*/ 	.short	(.L_1141 - .L_1140)


	//   ....[0]....
.L_1140:
        /*014c*/ 	.word	0x000000a0


	//   ....[1]....
        /*0150*/ 	.word	0x000012c0


	//   ....[2]....
        /*0154*/ 	.word	0x000016f0


	//   ....[3]....
        /*0158*/ 	.word	0x00001850


	//----- nvinfo : EIATTR_MAX_THREADS
	.align		4
.L_1141:
        /*015c*/ 	.byte	0x04, 0x05
        /*015e*/ 	.short	(.L_1143 - .L_1142)
.L_1142:
        /*0160*/ 	.word	0x00000400
        /*0164*/ 	.word	0x00000001
        /*0168*/ 	.word	0x00000001


	//----- nvinfo : EIATTR_CRS_STACK_SIZE
	.align		4
.L_1143:
        /*016c*/ 	.byte	0x04, 0x1e
        /*016e*/ 	.short	(.L_1145 - .L_1144)
.L_1144:
        /*0170*/ 	.word	0x00000000


	//----- nvinfo : EIATTR_CBANK_PARAM_SIZE
	.align		4
.L_1145:
        /*0174*/ 	.byte	0x03, 0x19
        /*0176*/ 	.short	0x00b8


	//----- nvinfo : EIATTR_PARAM_CBANK
	.align		4
        /*0178*/ 	.byte	0x04, 0x0a
        /*017a*/ 	.short	(.L_1147 - .L_1146)
	.align		4
.L_1146:
        /*017c*/ 	.word	index@(.nv.constant0._ZN2at6native51_GLOBAL__N__2c613397_18_DepthwiseConv2d_cu_9959487032conv_depthwise2d_backward_kernelILi3ELi2EN3c108BFloat16EiEEvNS_27GenericPackedTensorAccessorIKT1_Lm4ENS_16DefaultPtrTraitsEiEENS5_IS6_Lm4ES8_iEES9_T2_iiiiiiiiiiiiiii)
        /*0180*/ 	.short	0x0380
        /*0182*/ 	.short	0x00b8


	//----- nvinfo : EIATTR_SW_WAR
	.align		4
.L_1147:
        /*0184*/ 	.byte	0x04, 0x36
        /*0186*/ 	.short	(.L_1149 - .L_1148)
.L_1148:
        /*0188*/ 	.word	0x00000008
.L_1149:


//--------------------- .nv.info._ZN2at6native51_GLOBAL__N__2c613397_18_DepthwiseConv2d_cu_9959487032conv_depthwise2d_backward_kernelILi3ELi1EN3c108BFloat16EiEEvNS_27GenericPackedTensorAccessorIKT1_Lm4ENS_16DefaultPtrTraitsEiEENS5_IS6_Lm4ES8_iEES9_T2_iiiiiiiiiiiiiii --------------------------
	.section	.nv.info._ZN2at6native51_GLOBAL__N__2c613397_18_DepthwiseConv2d_cu_9959487032conv_depthwise2d_backward_kernelILi3ELi1EN3c108BFloat16EiEEvNS_27GenericPackedTensorAccessorIKT1_Lm4ENS_16DefaultPtrTraitsEiEENS5_IS6_Lm4ES8_iEES9_T2_iiiiiiiiiiiiiii,"",@"SHT_CUDA_INFO"
	.sectionflags	@""
	.align	4


	//----- nvinfo : EIATTR_CUDA_API_VERSION
	.align		4
        /*0000*/ 	.byte	0x04, 0x37
        /*0002*/ 	.short	(.L_1151 - .L_1150)
.L_1150:
        /*0004*/ 	.word	0x00000082


	//----- nvinfo : EIATTR_KPARAM_INFO
	.align		4
.L_1151:
        /*0008*/ 	.byte	0x04, 0x17
        /*000a*/ 	.short	(.L_1153 - .L_1152)
.L_1152:
        /*000c*/ 	.word	0x00000000
        /*0010*/ 	.short	0x0012
        /*0012*/ 	.short	0x00b4
        /*0014*/ 	.byte	0x00, 0xf0, 0x11, 0x00


	//----- nvinfo : EIATTR_KPARAM_INFO
	.align		4
.L_1153:
        /*0018*/ 	.byte	0x04, 0x17
        /*001a*/ 	.short	(.L_1155 - .L_1154)
.L_1154:
        /*001c*/ 	.word	0x00000000
        /*0020*/ 	.short	0x0011
        /*0022*/ 	.short	0x00b0
        /*0024*/ 	.byte	0x00, 0xf0, 0x11, 0x00


	//----- nvinfo : EIATTR_KPARAM_INFO
	.align		4
.L_1155:
        /*0028*/ 	.byte	0x04, 0x17
        /*002a*/ 	.short	(.L_1157 - .L_1156)
.L_1156:
        /*002c*/ 	.word	0x00000000
        /*0030*/ 	.short	0x0010
        /*0032*/ 	.short	0x00ac
        /*0034*/ 	.byte	0x00, 0xf0, 0x11, 0x00


	//----- nvinfo : EIATTR_KPARAM_INFO
	.align		4
.L_1157:
        /*0038*/ 	.byte	0x04, 0x17
        /*003a*/ 	.short	(.L_1159 - .L_1158)
.L_1158:
        /*003c*/ 	.word	0x00000000
        /*0040*/ 	.short	0x000f
        /*0042*/ 	.short	0x00a8
        /*0044*/ 	.byte	0x00, 0xf0, 0x11, 0x00


	//----- nvinfo : EIATTR_KPARAM_INFO
	.align		4
.L_1159:
        /*0048*/ 	.byte	0x04, 0x17
        /*004a*/ 	.short	(.L_1161 - .L_1160)
.L_1160:
        /*004c*/ 	.word	0x00000000
        /*0050*/ 	.short	0x000e
        /*0052*/ 	.short	0x00a4
        /*0054*/ 	.byte	0x00, 0xf0, 0x11, 0x00


	//----- nvinfo : EIATTR_KPARAM_INFO
	.align		4
.L_1161:
        /*0058*/ 	.byte	0x04, 0x17
        /*005a*/ 	.short	(.L_1163 - .L_1162)
.L_1162:
        /*005c*/ 	.word	0x00000000
        /*0060*/ 	.short	0x000d
        /*0062*/ 	.short	0x00a0
        /*0064*/ 	.byte	0x00, 0xf0, 0x11, 0x00


	//----- nvinfo : EIATTR_KPARAM_INFO
	.align		4
.L_1163:
        /*0068*/ 	.byte	0x04, 0x17
        /*006a*/ 	.short	(.L_1165 - .L_1164)
.L_1164:
        /*006c*/ 	.word	0x00000000
        /*0070*/ 	.short	0x000c
        /*0072*/ 	.short	0x009c
        /*0074*/ 	.byte	0x00, 0xf0, 0x11, 0x00


	//----- nvinfo : EIATTR_KPARAM_INFO
	.align		4
.L_1165:
        /*0078*/ 	.byte	0x04, 0x17
        /*007a*/ 	.short	(.L_1167 - .L_1166)
.L_1166:
        /*007c*/ 	.word	0x00000000
        /*0080*/ 	.short	0x000b
        /*0082*/ 	.short	0x0098
        /*0084*/ 	.byte	0x00, 0xf0, 0x11, 0x00


	//----- nvinfo : EIATTR_KPARAM_INFO
	.align		4
.L_1167:
        /*0088*/ 	.byte	0x04, 0x17
        /*008a*/ 	.short	(.L_1169 - .L_1168)
.L_1168:
        /*008c*/ 	.word	0x00000000
        /*0090*/ 	.short	0x000a
        /*0092*/ 	.short	0x0094
        /*0094*/ 	.byte	0x00, 0xf0, 0x11, 0x00


	//----- nvinfo : EIATTR_KPARAM_INFO
	.align		4
.L_1169:
        /*0098*/ 	.byte	0x04, 0x17
        /*009a*/ 	.short	(.L_1171 - .L_1170)
.L_1170:
        /*009c*/ 	.word	0x00000000
        /*00a0*/ 	.short	0x0009
        /*00a2*/ 	.short	0x0090
        /*00a4*/ 	.byte	0x00, 0xf0, 0x11, 0x00


	//----- nvinfo : EIATTR_KPARAM_INFO
	.align		4
.L_1171:
        /*00a8*/ 	.byte	0x04, 0x17
        /*00aa*/ 	.short	(.L_1173 - .L_1172)
.L_1172:
        /*00ac*/ 	.word	0x00000000
        /*00b0*/ 	.short	0x0008
        /*00b2*/ 	.short	0x008c
        /*00b4*/ 	.byte	0x00, 0xf0, 0x11, 0x00


	//----- nvinfo : EIATTR_KPARAM_INFO
	.align		4
.L_1173:
        /*00b8*/ 	.byte	0x04, 0x17
        /*00ba*/ 	.short	(.L_1175 - .L_1174)
.L_1174:
        /*00bc*/ 	.word	0x00000000
        /*00c0*/ 	.short	0x0007
        /*00c2*/ 	.short	0x0088
        /*00c4*/ 	.byte	0x00, 0xf0, 0x11, 0x00


	//----- nvinfo : EIATTR_KPARAM_INFO
	.align		4
.L_1175:
        /*00c8*/ 	.byte	0x04, 0x17
        /*00ca*/ 	.short	(.L_1177 - .L_1176)
.L_1176:
        /*00cc*/ 	.word	0x00000000
        /*00d0*/ 	.short	0x0006
        /*00d2*/ 	.short	0x0084
        /*00d4*/ 	.byte	0x00, 0xf0, 0x11, 0x00


	//----- nvinfo : EIATTR_KPARAM_INFO
	.align		4
.L_1177:
        /*00d8*/ 	.byte	0x04, 0x17
        /*00da*/ 	.short	(.L_1179 - .L_1178)
.L_1178:
        /*00dc*/ 	.word	0x00000000
        /*00e0*/ 	.short	0x0005
        /*00e2*/ 	.short	0x0080
        /*00e4*/ 	.byte	0x00, 0xf0, 0x11, 0x00


	//----- nvinfo : EIATTR_KPARAM_INFO
	.align		4
.L_1179:
        /*00e8*/ 	.byte	0x04, 0x17
        /*00ea*/ 	.short	(.L_1181 - .L_1180)
.L_1180:
        /*00ec*/ 	.word	0x00000000
        /*00f0*/ 	.short	0x0004
        /*00f2*/ 	.short	0x007c
        /*00f4*/ 	.byte	0x00, 0xf0, 0x11, 0x00


	//----- nvinfo : EIATTR_KPARAM_INFO
	.align		4
.L_1181:
        /*00f8*/ 	.byte	0x04, 0x17
        /*00fa*/ 	.short	(.L_1183 - .L_1182)
.L_1182:
        /*00fc*/ 	.word	0x00000000
        /*0100*/ 	.short	0x0003
        /*0102*/ 	.short	0x0078
        /*0104*/ 	.byte	0x00, 0xf0, 0x11, 0x00


	//----- nvinfo : EIATTR_KPARAM_INFO
	.align		4
.L_1183:
        /*0108*/ 	.byte	0x04, 0x17
        /*010a*/ 	.short	(.L_1185 - .L_1184)
.L_1184:
        /*010c*/ 	.word	0x00000000
        /*0110*/ 	.short	0x0002
        /*0112*/ 	.short	0x0050
        /*0114*/ 	.byte	0x00, 0xf0, 0xa1, 0x00


	//----- nvinfo : EIATTR_KPARAM_INFO
	.align		4
.L_1185:
        /*0118*/ 	.byte	0x04, 0x17
        /*011a*/ 	.short	(.L_1187 - .L_1186)
.L_1186:
        /*011c*/ 	.word	0x00000000
        /*0120*/ 	.short	0x0001
        /*0122*/ 	.short	0x0028
        /*0124*/ 	.byte	0x00, 0xf0, 0xa1, 0x00


	//----- nvinfo : EIATTR_KPARAM_INFO
	.align		4
.L_1187:
        /*0128*/ 	.byte	0x04, 0x17
        /*012a*/ 	.short	(.L_1189 - .L_1188)
.L_1188:
        /*012c*/ 	.word	0x00000000
        /*0130*/ 	.short	0x0000
        /*0132*/ 	.short	0x0000
        /*0134*/ 	.byte	0x00, 0xf0, 0xa1, 0x00


	//----- nvinfo : EIATTR_SPARSE_MMA_MASK
	.align		4
.L_1189:
        /*0138*/ 	.byte	0x03, 0x50
        /*013a*/ 	.short	0x0000


	//----- nvinfo : EIATTR_MAXREG_COUNT
	.align		4
        /*013c*/ 	.byte	0x03, 0x1b
        /*013e*/ 	.short	0x0040


	//----- nvinfo : EIATTR_MERCURY_ISA_VERSION
	.align		4
        /*0140*/ 	.byte	0x03, 0x5f
        /*0142*/ 	.short	0x0101


	//----- nvinfo : EIATTR_VRC_CTA_INIT_COUNT
	.align		4
        /*0144*/ 	.byte	0x02, 0x4a
	.zero		1
	.zero		1


	//----- nvinfo : EIATTR_EXIT_INSTR_OFFSETS
	.align		4
        /*0148*/ 	.byte	0x04, 0x1c
        /*014a*/ 	.short	(.L_1191 - .L_1190)


	//   ....[0]....
.L_1190:
        /*014c*/ 	.word	0x000000a0


	//   ....[1]....
        /*0150*/ 	.word	0x00001140


	//   ....[2]....
        /*0154*/ 	.word	0x00001580


	//   ....[3]....
        /*0158*/ 	.word	0x000016e0


	//----- nvinfo : EIATTR_MAX_THREADS
	.align		4
.L_1191:
        /*015c*/ 	.byte	0x04, 0x05
        /*015e*/ 	.short	(.L_1193 - .L_1192)
.L_1192:
        /*0160*/ 	.word	0x00000400
        /*0164*/ 	.word	0x00000001
        /*0168*/ 	.word	0x00000001


	//----- nvinfo : EIATTR_CRS_STACK_SIZE
	.align		4
.L_1193:
        /*016c*/ 	.byte	0x04, 0x1e
        /*016e*/ 	.short	(.L_1195 - .L_1194)
.L_1194:
        /*0170*/ 	.word	0x00000000


	//----- nvinfo : EIATTR_CBANK_PARAM_SIZE
	.align		4
.L_1195:
        /*0174*/ 	.byte	0x03, 0x19
        /*0176*/ 	.short	0x00b8


	//----- nvinfo : EIATTR_PARAM_CBANK
	.align		4
        /*0178*/ 	.byte	0x04, 0x0a
        /*017a*/ 	.short	(.L_1197 - .L_1196)
	.align		4
.L_1196:
        /*017c*/ 	.word	index@(.nv.constant0._ZN2at6native51_GLOBAL__N__2c613397_18_DepthwiseConv2d_cu_9959487032conv_depthwise2d_backward_kernelILi3ELi1EN3c108BFloat16EiEEvNS_27GenericPackedTensorAccessorIKT1_Lm4ENS_16DefaultPtrTraitsEiEENS5_IS6_Lm4ES8_iEES9_T2_iiiiiiiiiiiiiii)
        /*0180*/ 	.short	0x0380
        /*0182*/ 	.short	0x00b8


	//----- nvinfo : EIATTR_SW_WAR
	.align		4
.L_1197:
        /*0184*/ 	.byte	0x04, 0x36
        /*0186*/ 	.short	(.L_1199 - .L_1198)
.L_1198:
        /*0188*/ 	.word	0x00000008
.L_1199:


//--------------------- .nv.info._ZN2at6native51_GLOBAL__N__2c613397_18_DepthwiseConv2d_cu_9959487032conv_depthwise2d_backward_kernelILi5ELi0EN3c108BFloat16EiEEvNS_27GenericPackedTensorAccessorIKT1_Lm4ENS_16DefaultPtrTraitsEiEENS5_IS6_Lm4ES8_iEES9_T2_iiiiiiiiiiiiiii --------------------------
	.section	.nv.info._ZN2at6native51_GLOBAL__N__2c613397_18_DepthwiseConv2d_cu_9959487032conv_depthwise2d_backward_kernelILi5ELi0EN3c108BFloat16EiEEvNS_27GenericPackedTensorAccessorIKT1_Lm4ENS_16DefaultPtrTraitsEiEENS5_IS6_Lm4ES8_iEES9_T2_iiiiiiiiiiiiiii,"",@"SHT_CUDA_INFO"
	.sectionflags	@""
	.align	4


	//----- nvinfo : EIATTR_CUDA_API_VERSION
	.align		4
        /*0000*/ 	.byte	0x04, 0x37
        /*0002*/ 	.short	(.L_1201 - .L_1200)
.L_1200:
        /*0004*/ 	.word	0x00000082


	//----- nvinfo : EIATTR_KPARAM_INFO
	.align		4
.L_1201:
        /*0008*/ 	.byte	0x04, 0x17
        /*000a*/ 	.short	(.L_1203 - .L_1202)
.L_1202:
        /*000c*/ 	.word	0x00000000
        /*0010*/ 	.short	0x0012
        /*0012*/ 	.short	0x00b4
        /*0014*/ 	.byte	0x00, 0xf0, 0x11, 0x00


	//----- nvinfo : EIATTR_KPARAM_INFO
	.align		4
.L_1203:
        /*0018*/ 	.byte	0x04, 0x17
        /*001a*/ 	.short	(.L_1205 - .L_1204)
.L_1204:
        /*001c*/ 	.word	0x00000000
        /*0020*/ 	.short	0x0011
        /*0022*/ 	.short	0x00b0
        /*0024*/ 	.byte	0x00, 0xf0, 0x11, 0x00


	//----- nvinfo : EIATTR_KPARAM_INFO
	.align		4
.L_1205:
        /*0028*/ 	.byte	0x04, 0x17
        /*002a*/ 	.short	(.L_1207 - .L_1206)
.L_1206:
        /*002c*/ 	.word	0x00000000
        /*0030*/ 	.short	0x0010
        /*0032*/ 	.short	0x00ac
        /*0034*/ 	.byte	0x00, 0xf0, 0x11, 0x00


	//----- nvinfo : EIATTR_KPARAM_INFO
	.align		4
.L_1207:
        /*0038*/ 	.byte	0x04, 0x17
        /*003a*/ 	.short	(.L_1209 - .L_1208)
.L_1208:
        /*003c*/ 	.word	0x00000000
        /*0040*/ 	.short	0x000f
        /*0042*/ 	.short	0x00a8
        /*0044*/ 	.byte	0x00, 0xf0, 0x11, 0x00


	//----- nvinfo : EIATTR_KPARAM_INFO
	.align		4
.L_1209:
        /*0048*/ 	.byte	0x04, 0x17
        /*004a*/ 	.short	(.L_1211 - .L_1210)
.L_1210:
        /*004c*/ 	.word	0x00000000
        /*0050*/ 	.short	0x000e
        /*0052*/ 	.short	0x00a4
        /*0054*/ 	.byte	0x00, 0xf0, 0x11, 0x00


	//----- nvinfo : EIATTR_KPARAM_INFO
	.align		4
.L_1211:
        /*0058*/ 	.byte	0x04, 0x17
        /*005a*/ 	.short	(.L_1213 - .L_1212)
.L_1212:
        /*005c*/ 	.word	0x00000000
        /*0060*/ 	.short	0x000d
        /*0062*/ 	.short	0x00a0
        /*0064*/ 	.byte	0x00, 0xf0, 0x11, 0x00


	//----- nvinfo : EIATTR_KPARAM_INFO
	.align		4
.L_1213:
        /*0068*/ 	.byte	0x04, 0x17
        /*006a*/ 	.short	(.L_1215 - .L_1214)
.L_1214:
        /*006c*/ 	.word	0x00000000
        /*0070*/ 	.short	0x000c
        /*0072*/ 	.short	0x009c
        /*0074*/ 	.byte	0x00, 0xf0, 0x11, 0x00


	//----- nvinfo : EIATTR_KPARAM_INFO
	.align		4
.L_1215:
        /*0078*/ 	.byte	0x04, 0x17
        /*007a*/ 	.short	(.L_1217 - .L_1216)
.L_1216:
        /*007c*/ 	.word	0x00000000
        /*0080*/ 	.short	0x000b
        /*0082*/ 	.short	0x0098
        /*0084*/ 	.byte	0x00, 0xf0, 0x11, 0x00


	//----- nvinfo : EIATTR_KPARAM_INFO
	.align		4
.L_1217:
        /*0088*/ 	.byte	0x04, 0x17
        /*008a*/ 	.short	(.L_1219 - .L_1218)
.L_1218:
        /*008c*/ 	.word	0x00000000
        /*0090*/ 	.short	0x000a
        /*0092*/ 	.short	0x0094
        /*0094*/ 	.byte	0x00, 0xf0, 0x11, 0x00


	//----- nvinfo : EIATTR_KPARAM_INFO
	.align		4
.L_1219:
        /*0098*/ 	.byte	0x04, 0x17
        /*009a*/ 	.short	(.L_1221 - .L_1220)
.L_1220:
        /*009c*/ 	.word	0x00000000
        /*00a0*/ 	.short	0x0009
        /*00a2*/ 	.short	0x0090
        /*00a4*/ 	.byte	0x00, 0xf0, 0x11, 0x00


	//----- nvinfo : EIATTR_KPARAM_INFO
	.align		4
.L_1221:
        /*00a8*/ 	.byte	0x04, 0x17
        /*00aa*/ 	.short	(.L_1223 - .L_1222)
.L_1222:
        /*00ac*/ 	.word	0x00000000
        /*00b0*/ 	.short	0x0008
        /*00b2*/ 	.short	0x008c
        /*00b4*/ 	.byte	0x00, 0xf0, 0x11, 0x00


	//----- nvinfo : EIATTR_KPARAM_INFO
	.align		4
.L_1223:
        /*00b8*/ 	.byte	0x04, 0x17
        /*00ba*/ 	.short	(.L_1225 - .L_1224)
.L_1224:
        /*00bc*/ 	.word	0x00000000
        /*00c0*/ 	.short	0x0007
        /*00c2*/ 	.short	0x0088
        /*00c4*/ 	.byte	0x00, 0xf0, 0x11, 0x00


	//----- nvinfo : EIATTR_KPARAM_INFO
	.align		4
.L_1225:
        /*00c8*/ 	.byte	0x04, 0x17
        /*00ca*/ 	.short	(.L_1227 - .L_1226)
.L_1226:
        /*00cc*/ 	.word	0x00000000
        /*00d0*/ 	.short	0x0006
        /*00d2*/ 	.short	0x0084
        /*00d4*/ 	.byte	0x00, 0xf0, 0x11, 0x00


	//----- nvinfo : EIATTR_KPARAM_INFO
	.align		4
.L_1227:
        /*00d8*/ 	.byte	0x04, 0x17
        /*00da*/ 	.short	(.L_1229 - .L_1228)
.L_1228:
        /*00dc*/ 	.word	0x00000000
        /*00e0*/ 	.short	0x0005
        /*00e2*/ 	.short	0x0080
        /*00e4*/ 	.byte	0x00, 0xf0, 0x11, 0x00


	//----- nvinfo : EIATTR_KPARAM_INFO
	.align		4
.L_1229:
        /*00e8*/ 	.byte	0x04, 0x17
        /*00ea*/ 	.short	(.L_1231 - .L_1230)
.L_1230:
        /*00ec*/ 	.word	0x00000000
        /*00f0*/ 	.short	0x0004
        /*00f2*/ 	.short	0x007c
        /*00f4*/ 	.byte	0x00, 0xf0, 0x11, 0x00


	//----- nvinfo : EIATTR_KPARAM_INFO
	.align		4
.L_1231:
        /*00f8*/ 	.byte	0x04, 0x17
        /*00fa*/ 	.short	(.L_1233 - .L_1232)
.L_1232:
        /*00fc*/ 	.word	0x00000000
        /*0100*/ 	.short	0x0003
        /*0102*/ 	.short	0x0078
        /*0104*/ 	.byte	0x00, 0xf0, 0x11, 0x00


	//----- nvinfo : EIATTR_KPARAM_INFO
	.align		4
.L_1233:
        /*0108*/ 	.byte	0x04, 0x17
        /*010a*/ 	.short	(.L_1235 - .L_1234)
.L_1234:
        /*010c*/ 	.word	0x00000000
        /*0110*/ 	.short	0x0002
        /*0112*/ 	.short	0x0050
        /*0114*/ 	.byte	0x00, 0xf0, 0xa1, 0x00


	//----- nvinfo : EIATTR_KPARAM_INFO
	.align		4
.L_1235:
        /*0118*/ 	.byte	0x04, 0x17
        /*011a*/ 	.short	(.L_1237 - .L_1236)
.L_1236:
        /*011c*/ 	.word	0x00000000
        /*0120*/ 	.short	0x0001
        /*0122*/ 	.short	0x0028
        /*0124*/ 	.byte	0x00, 0xf0, 0xa1, 0x00


	//----- nvinfo : EIATTR_KPARAM_INFO
	.align		4
.L_1237:
        /*0128*/ 	.byte	0x04, 0x17
        /*012a*/ 	.short	(.L_1239 - .L_1238)
.L_1238:
        /*012c*/ 	.word	0x00000000
        /*0130*/ 	.short	0x0000
        /*0132*/ 	.short	0x0000
        /*0134*/ 	.byte	0x00, 0xf0, 0xa1, 0x00


	//----- nvinfo : EIATTR_SPARSE_MMA_MASK
	.align		4
.L_1239:
        /*0138*/ 	.byte	0x03, 0x50
        /*013a*/ 	.short	0x0000


	//----- nvinfo : EIATTR_MAXREG_COUNT
	.align		4
        /*013c*/ 	.byte	0x03, 0x1b
        /*013e*/ 	.short	0x0040


	//----- nvinfo : EIATTR_ANNOTATIONS
	.align		4
        /*0140*/ 	.byte	0x04, 0x55
        /*0142*/ 	.short	(.L_1241 - .L_1240)


	//   ....[0]....
.L_1240:
        /*0144*/ 	.word	0x00000001
        /*0148*/ 	.byte	0xd0, 0x00, 0x00, 0x00, 0x01, 0x00, 0x00, 0x00, 0xa0, 0x06, 0x00, 0x00, 0x01, 0x00, 0x00, 0x00
        /*0158*/ 	.byte	0x70, 0x07, 0x00, 0x00, 0x01, 0x00, 0x00, 0x00, 0x90, 0x07, 0x00, 0x00, 0x01, 0x00, 0x00, 0x00
        /*0168*/ 	.byte	0x10, 0x08, 0x00, 0x00, 0x01, 0x00, 0x00, 0x00, 0x70, 0x1f, 0x00, 0x00, 0x01, 0x00, 0x00, 0x00
        /*0178*/ 	.byte	0x50, 0x20, 0x00, 0x00, 0x01, 0x00, 0x00, 0x00, 0x90, 0x20, 0x00, 0x00, 0x01, 0x00, 0x00, 0x00
        /*0188*/ 	.byte	0xe0, 0x23, 0x00, 0x00, 0x01, 0x00, 0x00, 0x00, 0x70, 0x24, 0x00, 0x00, 0x01, 0x00, 0x00, 0x00
        /*0198*/ 	.byte	0x00, 0x25, 0x00, 0x00, 0x01, 0x00, 0x00, 0x00, 0x00, 0x26, 0x00, 0x00


	//----- nvinfo : EIATTR_MERCURY_ISA_VERSION
	.align		4
.L_1241:
        /*01a4*/ 	.byte	0x03, 0x5f
        /*01a6*/ 	.short	0x0101


	//----- nvinfo : EIATTR_VRC_CTA_INIT_COUNT
	.align		4
        /*01a8*/ 	.byte	0x02, 0x4a
	.zero		1
	.zero		1


	//----- nvinfo : EIATTR_EXIT_INSTR_OFFSETS
	.align		4
        /*01ac*/ 	.byte	0x04, 0x1c
        /*01ae*/ 	.short	(.L_1243 - .L_1242)


	//   ....[0]....
.L_1242:
        /*01b0*/ 	.word	0x000000b0


	//   ....[1]....
        /*01b4*/ 	.word	0x00002080


	//   ....[2]....
        /*01b8*/ 	.word	0x000024b0


	//   ....[3]....
        /*01bc*/ 	.word	0x00002630


	//----- nvinfo : EIATTR_MAX_THREADS
	.align		4
.L_1243:
        /*01c0*/ 	.byte	0x04, 0x05
        /*01c2*/ 	.short	(.L_1245 - .L_1244)
.L_1244:
        /*01c4*/ 	.word	0x00000400
        /*01c8*/ 	.word	0x00000001
        /*01cc*/ 	.word	0x00000001


	//----- nvinfo : EIATTR_CRS_STACK_SIZE
	.align		4
.L_1245:
        /*01d0*/ 	.byte	0x04, 0x1e
        /*01d2*/ 	.short	(.L_1247 - .L_1246)
.L_1246:
        /*01d4*/ 	.word	0x00000000


	//----- nvinfo : EIATTR_CBANK_PARAM_SIZE
	.align		4
.L_1247:
        /*01d8*/ 	.byte	0x03, 0x19
        /*01da*/ 	.short	0x00b8


	//----- nvinfo : EIATTR_PARAM_CBANK
	.align		4
        /*01dc*/ 	.byte	0x04, 0x0a
        /*01de*/ 	.short	(.L_1249 - .L_1248)
	.align		4
.L_1248:
        /*01e0*/ 	.word	index@(.nv.constant0._ZN2at6native51_GLOBAL__N__2c613397_18_DepthwiseConv2d_cu_9959487032conv_depthwise2d_backward_kernelILi5ELi0EN3c108BFloat16EiEEvNS_27GenericPackedTensorAccessorIKT1_Lm4ENS_16DefaultPtrTraitsEiEENS5_IS6_Lm4ES8_iEES9_T2_iiiiiiiiiiiiiii)
        /*01e4*/ 	.short	0x0380
        /*01e6*/ 	.short	0x00b8


	//----- nvinfo : EIATTR_SW_WAR
	.align		4
.L_1249:
        /*01e8*/ 	.byte	0x04, 0x36
        /*01ea*/ 	.short	(.L_1251 - .L_1250)
.L_1250:
        /*01ec*/ 	.word	0x00000008
.L_1251:


//--------------------- .nv.info._ZN2at6native51_GLOBAL__N__2c613397_18_DepthwiseConv2d_cu_9959487032conv_depthwise2d_backward_kernelILi5ELi2EN3c108BFloat16EiEEvNS_27GenericPackedTensorAccessorIKT1_Lm4ENS_16DefaultPtrTraitsEiEENS5_IS6_Lm4ES8_iEES9_T2_iiiiiiiiiiiiiii --------------------------
	.section	.nv.info._ZN2at6native51_GLOBAL__N__2c613397_18_DepthwiseConv2d_cu_9959487032conv_depthwise2d_backward_kernelILi5ELi2EN3c108BFloat16EiEEvNS_27GenericPackedTensorAccessorIKT1_Lm4ENS_16DefaultPtrTraitsEiEENS5_IS6_Lm4ES8_iEES9_T2_iiiiiiiiiiiiiii,"",@"SHT_CUDA_INFO"
	.sectionflags	@""
	.align	4


	//----- nvinfo : EIATTR_CUDA_API_VERSION
	.align		4
        /*0000*/ 	.byte	0x04, 0x37
        /*0002*/ 	.short	(.L_1253 - .L_1252)
.L_1252:
        /*0004*/ 	.word	0x00000082


	//----- nvinfo : EIATTR_KPARAM_INFO
	.align		4
.L_1253:
        /*0008*/ 	.byte	0x04, 0x17
        /*000a*/ 	.short	(.L_1255 - .L_1254)
.L_1254:
        /*000c*/ 	.word	0x00000000
        /*0010*/ 	.short	0x0012
        /*0012*/ 	.short	0x00b4
        /*0014*/ 	.byte	0x00, 0xf0, 0x11, 0x00


	//----- nvinfo : EIATTR_KPARAM_INFO
	.align		4
.L_1255:
        /*0018*/ 	.byte	0x04, 0x17
        /*001a*/ 	.short	(.L_1257 - .L_1256)
.L_1256:
        /*001c*/ 	.word	0x00000000
        /*0020*/ 	.short	0x0011
        /*0022*/ 	.short	0x00b0
        /*0024*/ 	.byte	0x00, 0xf0, 0x11, 0x00


	//----- nvinfo : EIATTR_KPARAM_INFO
	.align		4
.L_1257:
        /*0028*/ 	.byte	0x04, 0x17
        /*002a*/ 	.short	(.L_1259 - .L_1258)
.L_1258:
        /*002c*/ 	.word	0x00000000
        /*0030*/ 	.short	0x0010
        /*0032*/ 	.short	0x00ac
        /*0034*/ 	.byte	0x00, 0xf0, 0x11, 0x00


	//----- nvinfo : EIATTR_KPARAM_INFO
	.align		4
.L_1259:
        /*0038*/ 	.byte	0x04, 0x17
        /*003a*/ 	.short	(.L_1261 - .L_1260)
.L_1260:
        /*003c*/ 	.word	0x00000000
        /*0040*/ 	.short	0x000f
        /*0042*/ 	.short	0x00a8
        /*0044*/ 	.byte	0x00, 0xf0, 0x11, 0x00


	//----- nvinfo : EIATTR_KPARAM_INFO
	.align		4
.L_1261:
        /*0048*/ 	.byte	0x04, 0x17
        /*004a*/ 	.short	(.L_1263 - .L_1262)
.L_1262:
        /*004c*/ 	.word	0x00000000
        /*0050*/ 	.short	0x000e
        /*0052*/ 	.short	0x00a4
        /*0054*/ 	.byte	0x00, 0xf0, 0x11, 0x00


	//----- nvinfo : EIATTR_KPARAM_INFO
	.align		4
.L_1263:
        /*0058*/ 	.byte	0x04, 0x17
        /*005a*/ 	.short	(.L_1265 - .L_1264)
.L_1264:
        /*005c*/ 	.word	0x00000000
        /*0060*/ 	.short	0x000d
        /*0062*/ 	.short	0x00a0
        /*0064*/ 	.byte	0x00, 0xf0, 0x11, 0x00


	//----- nvinfo : EIATTR_KPARAM_INFO
	.align		4
.L_1265:
        /*0068*/ 	.byte	0x04, 0x17
        /*006a*/ 	.short	(.L_1267 - .L_1266)
.L_1266:
        /*006c*/ 	.word	0x00000000
        /*0070*/ 	.short	0x000c
        /*0072*/ 	.short	0x009c
        /*0074*/ 	.byte	0x00, 0xf0, 0x11, 0x00


	//----- nvinfo : EIATTR_KPARAM_INFO
	.align		4
.L_1267:
        /*0078*/ 	.byte	0x04, 0x17
        /*007a*/ 	.short	(.L_1269 - .L_1268)
.L_1268:
        /*007c*/ 	.word	0x00000000
        /*0080*/ 	.short	0x000b
        /*0082*/ 	.short	0x0098
        /*0084*/ 	.byte	0x00, 0xf0, 0x11, 0x00


	//----- nvinfo : EIATTR_KPARAM_INFO
	.align		4
.L_1269:
        /*0088*/ 	.byte	0x04, 0x17
        /*008a*/ 	.short	(.L_1271 - .L_1270)
.L_1270:
        /*008c*/ 	.word	0x00000000
        /*0090*/ 	.short	0x000a
        /*0092*/ 	.short	0x0094
        /*0094*/ 	.byte	0x00, 0xf0, 0x11, 0x00


	//----- nvinfo : EIATTR_KPARAM_INFO
	.align		4
.L_1271:
        /*0098*/ 	.byte	0x04, 0x17
        /*009a*/ 	.short	(.L_1273 - .L_1272)
.L_1272:
        /*009c*/ 	.word	0x00000000
        /*00a0*/ 	.short	0x0009
        /*00a2*/ 	.short	0x0090
        /*00a4*/ 	.byte	0x00, 0xf0, 0x11, 0x00


	//----- nvinfo : EIATTR_KPARAM_INFO
	.align		4
.L_1273:
        /*00a8*/ 	.byte	0x04, 0x17
        /*00aa*/ 	.short	(.L_1275 - .L_1274)
.L_1274:
        /*00ac*/ 	.word	0x00000000
        /*00b0*/ 	.short	0x0008
        /*00b2*/ 	.short	0x008c
        /*00b4*/ 	.byte	0x00, 0xf0, 0x11, 0x00


	//----- nvinfo : EIATTR_KPARAM_INFO
	.align		4
.L_1275:
        /*00b8*/ 	.byte	0x04, 0x17
        /*00ba*/ 	.short	(.L_1277 - .L_1276)
.L_1276:
        /*00bc*/ 	.word	0x00000000
        /*00c0*/ 	.short	0x0007
        /*00c2*/ 	.short	0x0088
        /*00c4*/ 	.byte	0x00, 0xf0, 0x11, 0x00


	//----- nvinfo : EIATTR_KPARAM_INFO
	.align		4
.L_1277:
        /*00c8*/ 	.byte	0x04, 0x17
        /*00ca*/ 	.short	(.L_1279 - .L_1278)
.L_1278:
        /*00cc*/ 	.word	0x00000000
        /*00d0*/ 	.short	0x0006
        /*00d2*/ 	.short	0x0084
        /*00d4*/ 	.byte	0x00, 0xf0, 0x11, 0x00


	//----- nvinfo : EIATTR_KPARAM_INFO
	.align		4
.L_1279:
        /*00d8*/ 	.byte	0x04, 0x17
        /*00da*/ 	.short	(.L_1281 - .L_1280)
.L_1280:
        /*00dc*/ 	.word	0x00000000
        /*00e0*/ 	.short	0x0005
        /*00e2*/ 	.short	0x0080
        /*00e4*/ 	.byte	0x00, 0xf0, 0x11, 0x00


	//----- nvinfo : EIATTR_KPARAM_INFO
	.align		4
.L_1281:
        /*00e8*/ 	.byte	0x04, 0x17
        /*00ea*/ 	.short	(.L_1283 - .L_1282)
.L_1282:
        /*00ec*/ 	.word	0x00000000
        /*00f0*/ 	.short	0x0004
        /*00f2*/ 	.short	0x007c
        /*00f4*/ 	.byte	0x00, 0xf0, 0x11, 0x00


	//----- nvinfo : EIATTR_KPARAM_INFO
	.align		4
.L_1283:
        /*00f8*/ 	.byte	0x04, 0x17
        /*00fa*/ 	.short	(.L_1285 - .L_1284)
.L_1284:
        /*00fc*/ 	.word	0x00000000
        /*0100*/ 	.short	0x0003
        /*0102*/ 	.short	0x0078
        /*0104*/ 	.byte	0x00, 0xf0, 0x11, 0x00


	//----- nvinfo : EIATTR_KPARAM_INFO
	.align		4
.L_1285:
        /*0108*/ 	.byte	0x04, 0x17
        /*010a*/ 	.short	(.L_1287 - .L_1286)
.L_1286:
        /*010c*/ 	.word	0x00000000
        /*0110*/ 	.short	0x0002
        /*0112*/ 	.short	0x0050
        /*0114*/ 	.byte	0x00, 0xf0, 0xa1, 0x00


	//----- nvinfo : EIATTR_KPARAM_INFO
	.align		4
.L_1287:
        /*0118*/ 	.byte	0x04, 0x17
        /*011a*/ 	.short	(.L_1289 - .L_1288)
.L_1288:
        /*011c*/ 	.word	0x00000000
        /*0120*/ 	.short	0x0001
        /*0122*/ 	.short	0x0028
        /*0124*/ 	.byte	0x00, 0xf0, 0xa1, 0x00


	//----- nvinfo : EIATTR_KPARAM_INFO
	.align		4
.L_1289:
        /*0128*/ 	.byte	0x04, 0x17
        /*012a*/ 	.short	(.L_1291 - .L_1290)
.L_1290:
        /*012c*/ 	.word	0x00000000
        /*0130*/ 	.short	0x0000
        /*0132*/ 	.short	0x0000
        /*0134*/ 	.byte	0x00, 0xf0, 0xa1, 0x00


	//----- nvinfo : EIATTR_SPARSE_MMA_MASK
	.align		4
.L_1291:
        /*0138*/ 	.byte	0x03, 0x50
        /*013a*/ 	.short	0x0000


	//----- nvinfo : EIATTR_MAXREG_COUNT
	.align		4
        /*013c*/ 	.byte	0x03, 0x1b
        /*013e*/ 	.short	0x0040


	//----- nvinfo : EIATTR_MERCURY_ISA_VERSION
	.align		4
        /*0140*/ 	.byte	0x03, 0x5f
        /*0142*/ 	.short	0x0101


	//----- nvinfo : EIATTR_VRC_CTA_INIT_COUNT
	.align		4
        /*0144*/ 	.byte	0x02, 0x4a
	.zero		1
	.zero		1


	//----- nvinfo : EIATTR_EXIT_INSTR_OFFSETS
	.align		4
        /*0148*/ 	.byte	0x04, 0x1c
        /*014a*/ 	.short	(.L_1293 - .L_1292)


	//   ....[0]....
.L_1292:
        /*014c*/ 	.word	0x000000a0


	//   ....[1]....
        /*0150*/ 	.word	0x00000e40


	//   ....[2]....
        /*0154*/ 	.word	0x00001250


	//   ....[3]....
        /*0158*/ 	.word	0x000013b0


	//----- nvinfo : EIATTR_MAX_THREADS
	.align		4
.L_1293:
        /*015c*/ 	.byte	0x04, 0x05
        /*015e*/ 	.short	(.L_1295 - .L_1294)
.L_1294:
        /*0160*/ 	.word	0x00000400
        /*0164*/ 	.word	0x00000001
        /*0168*/ 	.word	0x00000001


	//----- nvinfo : EIATTR_CRS_STACK_SIZE
	.align		4
.L_1295:
        /*016c*/ 	.byte	0x04, 0x1e
        /*016e*/ 	.short	(.L_1297 - .L_1296)
.L_1296:
        /*0170*/ 	.word	0x00000000


	//----- nvinfo : EIATTR_CBANK_PARAM_SIZE
	.align		4
.L_1297:
        /*0174*/ 	.byte	0x03, 0x19
        /*0176*/ 	.short	0x00b8


	//----- nvinfo : EIATTR_PARAM_CBANK
	.align		4
        /*0178*/ 	.byte	0x04, 0x0a
        /*017a*/ 	.short	(.L_1299 - .L_1298)
	.align		4
.L_1298:
        /*017c*/ 	.word	index@(.nv.constant0._ZN2at6native51_GLOBAL__N__2c613397_18_DepthwiseConv2d_cu_9959487032conv_depthwise2d_backward_kernelILi5ELi2EN3c108BFloat16EiEEvNS_27GenericPackedTensorAccessorIKT1_Lm4ENS_16DefaultPtrTraitsEiEENS5_IS6_Lm4ES8_iEES9_T2_iiiiiiiiiiiiiii)
        /*0180*/ 	.short	0x0380
        /*0182*/ 	.short	0x00b8


	//----- nvinfo : EIATTR_SW_WAR
	.align		4
.L_1299:
        /*0184*/ 	.byte	0x04, 0x36
        /*0186*/ 	.short	(.L_1301 - .L_1300)
.L_1300:
        /*0188*/ 	.word	0x00000008
.L_1301:


//--------------------- .nv.info._ZN2at6native51_GLOBAL__N__2c613397_18_DepthwiseConv2d_cu_9959487032conv_depthwise2d_backward_kernelILi5ELi1EN3c108BFloat16EiEEvNS_27GenericPackedTensorAccessorIKT1_Lm4ENS_16DefaultPtrTraitsEiEENS5_IS6_Lm4ES8_iEES9_T2_iiiiiiiiiiiiiii --------------------------
	.section	.nv.info._ZN2at6native51_GLOBAL__N__2c613397_18_DepthwiseConv2d_cu_9959487032conv_depthwise2d_backward_kernelILi5ELi1EN3c108BFloat16EiEEvNS_27GenericPackedTensorAccessorIKT1_Lm4ENS_16DefaultPtrTraitsEiEENS5_IS6_Lm4ES8_iEES9_T2_iiiiiiiiiiiiiii,"",@"SHT_CUDA_INFO"
	.sectionflags	@""
	.align	4


	//----- nvinfo : EIATTR_CUDA_API_VERSION
	.align		4
        /*0000*/ 	.byte	0x04, 0x37
        /*0002*/ 	.short	(.L_1303 - .L_1302)
.L_1302:
        /*0004*/ 	.word	0x00000082


	//----- nvinfo : EIATTR_KPARAM_INFO
	.align		4
.L_1303:
        /*0008*/ 	.byte	0x04, 0x17
        /*000a*/ 	.short	(.L_1305 - .L_1304)
.L_1304:
        /*000c*/ 	.word	0x00000000
        /*0010*/ 	.short	0x0012
        /*0012*/ 	.short	0x00b4
        /*0014*/ 	.byte	0x00, 0xf0, 0x11, 0x00


	//----- nvinfo : EIATTR_KPARAM_INFO
	.align		4
.L_1305:
        /*0018*/ 	.byte	0x04, 0x17
        /*001a*/ 	.short	(.L_1307 - .L_1306)
.L_1306:
        /*001c*/ 	.word	0x00000000
        /*0020*/ 	.short	0x0011
        /*0022*/ 	.short	0x00b0
        /*0024*/ 	.byte	0x00, 0xf0, 0x11, 0x00


	//----- nvinfo : EIATTR_KPARAM_INFO
	.align		4
.L_1307:
        /*0028*/ 	.byte	0x04, 0x17
        /*002a*/ 	.short	(.L_1309 - .L_1308)
.L_1308:
        /*002c*/ 	.word	0x00000000
        /*0030*/ 	.short	0x0010
        /*0032*/ 	.short	0x00ac
        /*0034*/ 	.byte	0x00, 0xf0, 0x11, 0x00


	//----- nvinfo : EIATTR_KPARAM_INFO
	.align		4
.L_1309:
        /*0038*/ 	.byte	0x04, 0x17
        /*003a*/ 	.short	(.L_1311 - .L_1310)
.L_1310:
        /*003c*/ 	.word	0x00000000
        /*0040*/ 	.short	0x000f
        /*0042*/ 	.short	0x00a8
        /*0044*/ 	.byte	0x00, 0xf0, 0x11, 0x00


	//----- nvinfo : EIATTR_KPARAM_INFO
	.align		4
.L_1311:
        /*0048*/ 	.byte	0x04, 0x17
        /*004a*/ 	.short	(.L_1313 - .L_1312)
.L_1312:
        /*004c*/ 	.word	0x00000000
        /*0050*/ 	.short	0x000e
        /*0052*/ 	.short	0x00a4
        /*0054*/ 	.byte	0x00, 0xf0, 0x11, 0x00


	//----- nvinfo : EIATTR_KPARAM_INFO
	.align		4
.L_1313:
        /*0058*/ 	.byte	0x04, 0x17
        /*005a*/ 	.short	(.L_1315 - .L_1314)
.L_1314:
        /*005c*/ 	.word	0x00000000
        /*0060*/ 	.short	0x000d
        /*0062*/ 	.short	0x00a0
        /*0064*/ 	.byte	0x00, 0xf0, 0x11, 0x00


	//----- nvinfo : EIATTR_KPARAM_INFO
	.align		4
.L_1315:
        /*0068*/ 	.byte	0x04, 0x17
        /*006a*/ 	.short	(.L_1317 - .L_1316)
.L_1316:
        /*006c*/ 	.word	0x00000000
        /*0070*/ 	.short	0x000c
        /*0072*/ 	.short	0x009c
        /*0074*/ 	.byte	0x00, 0xf0, 0x11, 0x00


	//----- nvinfo : EIATTR_KPARAM_INFO
	.align		4
.L_1317:
        /*0078*/ 	.byte	0x04, 0x17
        /*007a*/ 	.short	(.L_1319 - .L_1318)
.L_1318:
        /*007c*/ 	.word	0x00000000
        /*0080*/ 	.short	0x000b
        /*0082*/ 	.short	0x0098
        /*0084*/ 	.byte	0x00, 0xf0, 0x11, 0x00


	//----- nvinfo : EIATTR_KPARAM_INFO
	.align		4
.L_1319:
        /*0088*/ 	.byte	0x04, 0x17
        /*008a*/ 	.short	(.L_1321 - .L_1320)
.L_1320:
        /*008c*/ 	.word	0x00000000
        /*0090*/ 	.short	0x000a
        /*0092*/ 	.short	0x0094
        /*0094*/ 	.byte	0x00, 0xf0, 0x11, 0x00


	//----- nvinfo : EIATTR_KPARAM_INFO
	.align		4
.L_1321:
        /*0098*/ 	.byte	0x04, 0x17
        /*009a*/ 	.short	(.L_1323 - .L_1322)
.L_1322:
        /*009c*/ 	.word	0x00000000
        /*00a0*/ 	.short	0x0009
        /*00a2*/ 	.short	0x0090
        /*00a4*/ 	.byte	0x00, 0xf0, 0x11, 0x00


	//----- nvinfo : EIATTR_KPARAM_INFO
	.align		4
.L_1323:
        /*00a8*/ 	.byte	0x04, 0x17
        /*00aa*/ 	.short	(.L_1325 - .L_1324)
.L_1324:
        /*00ac*/ 	.word	0x00000000
        /*00b0*/ 	.short	0x0008
        /*00b2*/ 	.short	0x008c
        /*00b4*/ 	.byte	0x00, 0xf0, 0x11, 0x00


	//----- nvinfo : EIATTR_KPARAM_INFO
	.align		4
.L_1325:
        /*00b8*/ 	.byte	0x04, 0x17
        /*00ba*/ 	.short	(.L_1327 - .L_1326)
.L_1326:
        /*00bc*/ 	.word	0x00000000
        /*00c0*/ 	.short	0x0007
        /*00c2*/ 	.short	0x0088
        /*00c4*/ 	.byte	0x00, 0xf0, 0x11, 0x00


	//----- nvinfo : EIATTR_KPARAM_INFO
	.align		4
.L_1327:
        /*00c8*/ 	.byte	0x04, 0x17
        /*00ca*/ 	.short	(.L_1329 - .L_1328)
.L_1328:
        /*00cc*/ 	.word	0x00000000
        /*00d0*/ 	.short	0x0006
        /*00d2*/ 	.short	0x0084
        /*00d4*/ 	.byte	0x00, 0xf0, 0x11, 0x00


	//----- nvinfo : EIATTR_KPARAM_INFO
	.align		4
.L_1329:
        /*00d8*/ 	.byte	0x04, 0x17
        /*00da*/ 	.short	(.L_1331 - .L_1330)
.L_1330:
        /*00dc*/ 	.word	0x00000000
        /*00e0*/ 	.short	0x0005
        /*00e2*/ 	.short	0x0080
        /*00e4*/ 	.byte	0x00, 0xf0, 0x11, 0x00


	//----- nvinfo : EIATTR_KPARAM_INFO
	.align		4
.L_1331:
        /*00e8*/ 	.byte	0x04, 0x17
        /*00ea*/ 	.short	(.L_1333 - .L_1332)
.L_1332:
        /*00ec*/ 	.word	0x00000000
        /*00f0*/ 	.short	0x0004
        /*00f2*/ 	.short	0x007c
        /*00f4*/ 	.byte	0x00, 0xf0, 0x11, 0x00


	//----- nvinfo : EIATTR_KPARAM_INFO
	.align		4
.L_1333:
        /*00f8*/ 	.byte	0x04, 0x17
        /*00fa*/ 	.short	(.L_1335 - .L_1334)
.L_1334:
        /*00fc*/ 	.word	0x00000000
        /*0100*/ 	.short	0x0003
        /*0102*/ 	.short	0x0078
        /*0104*/ 	.byte	0x00, 0xf0, 0x11, 0x00


	//----- nvinfo : EIATTR_KPARAM_INFO
	.align		4
.L_1335:
        /*0108*/ 	.byte	0x04, 0x17
        /*010a*/ 	.short	(.L_1337 - .L_1336)
.L_1336:
        /*010c*/ 	.word	0x00000000
        /*0110*/ 	.short	0x0002
        /*0112*/ 	.short	0x0050
        /*0114*/ 	.byte	0x00, 0xf0, 0xa1, 0x00


	//----- nvinfo : EIATTR_KPARAM_INFO
	.align		4
.L_1337:
        /*0118*/ 	.byte	0x04, 0x17
        /*011a*/ 	.short	(.L_1339 - .L_1338)
.L_1338:
        /*011c*/ 	.word	0x00000000
        /*0120*/ 	.short	0x0001
        /*0122*/ 	.short	0x0028
        /*0124*/ 	.byte	0x00, 0xf0, 0xa1, 0x00


	//----- nvinfo : EIATTR_KPARAM_INFO
	.align		4
.L_1339:
        /*0128*/ 	.byte	0x04, 0x17
        /*012a*/ 	.short	(.L_1341 - .L_1340)
.L_1340:
        /*012c*/ 	.word	0x00000000
        /*0130*/ 	.short	0x0000
        /*0132*/ 	.short	0x0000
        /*0134*/ 	.byte	0x00, 0xf0, 0xa1, 0x00


	//----- nvinfo : EIATTR_SPARSE_MMA_MASK
	.align		4
.L_1341:
        /*0138*/ 	.byte	0x03, 0x50
        /*013a*/ 	.short	0x0000


	//----- nvinfo : EIATTR_MAXREG_COUNT
	.align		4
        /*013c*/ 	.byte	0x03, 0x1b
        /*013e*/ 	.short	0x0040


	//----- nvinfo : EIATTR_MERCURY_ISA_VERSION
	.align		4
        /*0140*/ 	.byte	0x03, 0x5f
        /*0142*/ 	.short	0x0101


	//----- nvinfo : EIATTR_VRC_CTA_INIT_COUNT
	.align		4
        /*0144*/ 	.byte	0x02, 0x4a
	.zero		1
	.zero		1


	//----- nvinfo : EIATTR_EXIT_INSTR_OFFSETS
	.align		4
        /*0148*/ 	.byte	0x04, 0x1c
        /*014a*/ 	.short	(.L_1343 - .L_1342)


	//   ....[0]....
.L_1342:
        /*014c*/ 	.word	0x000000a0


	//   ....[1]....
        /*0150*/ 	.word	0x00002300


	//   ....[2]....
        /*0154*/ 	.word	0x00002740


	//   ....[3]....
        /*0158*/ 	.word	0x000028a0


	//----- nvinfo : EIATTR_MAX_THREADS
	.align		4
.L_1343:
        /*015c*/ 	.byte	0x04, 0x05
        /*015e*/ 	.short	(.L_1345 - .L_1344)
.L_1344:
        /*0160*/ 	.word	0x00000400
        /*0164*/ 	.word	0x00000001
        /*0168*/ 	.word	0x00000001


	//----- nvinfo : EIATTR_CRS_STACK_SIZE
	.align		4
.L_1345:
        /*016c*/ 	.byte	0x04, 0x1e
        /*016e*/ 	.short	(.L_1347 - .L_1346)
.L_1346:
        /*0170*/ 	.word	0x00000000


	//----- nvinfo : EIATTR_CBANK_PARAM_SIZE
	.align		4
.L_1347:
        /*0174*/ 	.byte	0x03, 0x19
        /*0176*/ 	.short	0x00b8


	//----- nvinfo : EIATTR_PARAM_CBANK
	.align		4
        /*0178*/ 	.byte	0x04, 0x0a
        /*017a*/ 	.short	(.L_1349 - .L_1348)
	.align		4
.L_1348:
        /*017c*/ 	.word	index@(.nv.constant0._ZN2at6native51_GLOBAL__N__2c613397_18_DepthwiseConv2d_cu_9959487032conv_depthwise2d_backward_kernelILi5ELi1EN3c108BFloat16EiEEvNS_27GenericPackedTensorAccessorIKT1_Lm4ENS_16DefaultPtrTraitsEiEENS5_IS6_Lm4ES8_iEES9_T2_iiiiiiiiiiiiiii)
        /*0180*/ 	.short	0x0380
        /*0182*/ 	.short	0x00b8


	//----- nvinfo : EIATTR_SW_WAR
	.align		4
.L_1349:
        /*0184*/ 	.byte	0x04, 0x36
        /*0186*/ 	.short	(.L_1351 - .L_1350)
.L_1350:
        /*0188*/ 	.word	0x00000008
.L_1351:


//--------------------- .nv.info._ZN2at6native51_GLOBAL__N__2c613397_18_DepthwiseConv2d_cu_9959487032conv_depthwise2d_backward_kernelILi0ELi0EN3c104HalfEiEEvNS_27GenericPackedTensorAccessorIKT1_Lm4ENS_16DefaultPtrTraitsEiEENS5_IS6_Lm4ES8_iEES9_T2_iiiiiiiiiiiiiii --------------------------
	.section	.nv.info._ZN2at6native51_GLOBAL__N__2c613397_18_DepthwiseConv2d_cu_9959487032conv_depthwise2d_backward_kernelILi0ELi0EN3c104HalfEiEEvNS_27GenericPackedTensorAccessorIKT1_Lm4ENS_16DefaultPtrTraitsEiEENS5_IS6_Lm4ES8_iEES9_T2_iiiiiiiiiiiiiii,"",@"SHT_CUDA_INFO"
	.sectionflags	@""
	.align	4


	//----- nvinfo : EIATTR_CUDA_API_VERSION
	.align		4
        /*0000*/ 	.byte	0x04, 0x37
        /*0002*/ 	.short	(.L_1353 - .L_1352)
.L_1352:
        /*0004*/ 	.word	0x00000082


	//----- nvinfo : EIATTR_KPARAM_INFO
	.align		4
.L_1353:
        /*0008*/ 	.byte	0x04, 0x17
        /*000a*/ 	.short	(.L_1355 - .L_1354)
.L_1354:
        /*000c*/ 	.word	0x00000000
        /*0010*/ 	.short	0x0012
        /*0012*/ 	.short	0x00b4
        /*0014*/ 	.byte	0x00, 0xf0, 0x11, 0x00


	//----- nvinfo : EIATTR_KPARAM_INFO
	.align		4
.L_1355:
        /*0018*/ 	.byte	0x04, 0x17
        /*001a*/ 	.short	(.L_1357 - .L_1356)
.L_1356:
        /*001c*/ 	.word	0x00000000
        /*0020*/ 	.short	0x0011
        /*0022*/ 	.short	0x00b0
        /*0024*/ 	.byte	0x00, 0xf0, 0x11, 0x00


	//----- nvinfo : EIATTR_KPARAM_INFO
	.align		4
.L_1357:
        /*0028*/ 	.byte	0x04, 0x17
        /*002a*/ 	.short	(.L_1359 - .L_1358)
.L_1358:
        /*002c*/ 	.word	0x00000000
        /*0030*/ 	.short	0x0010
        /*0032*/ 	.short	0x00ac
        /*0034*/ 	.byte	0x00, 0xf0, 0x11, 0x00


	//----- nvinfo : EIATTR_KPARAM_INFO
	.align		4
.L_1359:
        /*0038*/ 	.byte	0x04, 0x17
        /*003a*/ 	.short	(.L_1361 - .L_1360)
.L_1360:
        /*003c*/ 	.word	0x00000000
        /*0040*/ 	.short	0x000f
        /*0042*/ 	.short	0x00a8
        /*0044*/ 	.byte	0x00, 0xf0, 0x11, 0x00


	//----- nvinfo : EIATTR_KPARAM_INFO
	.align		4
.L_1361:
        /*0048*/ 	.byte	0x04, 0x17
        /*004a*/ 	.short	(.L_1363 - .L_1362)
.L_1362:
        /*004c*/ 	.word	0x00000000
        /*0050*/ 	.short	0x000e
        /*0052*/ 	.short	0x00a4
        /*0054*/ 	.byte	0x00, 0xf0, 0x11, 0x00


	//----- nvinfo : EIATTR_KPARAM_INFO
	.align		4
.L_1363:
        /*0058*/ 	.byte	0x04, 0x17
        /*005a*/ 	.short	(.L_1365 - .L_1364)
.L_1364:
        /*005c*/ 	.word	0x00000000
        /*0060*/ 	.short	0x000d
        /*0062*/ 	.short	0x00a0
        /*0064*/ 	.byte	0x00, 0xf0, 0x11, 0x00


	//----- nvinfo : EIATTR_KPARAM_INFO
	.align		4
.L_1365:
        /*0068*/ 	.byte	0x04, 0x17
        /*006a*/ 	.short	(.L_1367 - .L_1366)
.L_1366:
        /*006c*/ 	.word	0x00000000
        /*0070*/ 	.short	0x000c
        /*0072*/ 	.short	0x009c
        /*0074*/ 	.byte	0x00, 0xf0, 0x11, 0x00


	//----- nvinfo : EIATTR_KPARAM_INFO
	.align		4
.L_1367:
        /*0078*/ 	.byte	0x04, 0x17
        /*007a*/ 	.short	(.L_1369 - .L_1368)
.L_1368:
        /*007c*/ 	.word	0x00000000
        /*0080*/ 	.short	0x000b
        /*0082*/ 	.short	0x0098
        /*0084*/ 	.byte	0x00, 0xf0, 0x11, 0x00


	//----- nvinfo : EIATTR_KPARAM_INFO
	.align		4
.L_1369:
        /*0088*/ 	.byte	0x04, 0x17
        /*008a*/ 	.short	(.L_1371 - .L_1370)
.L_1370:
        /*008c*/ 	.word	0x00000000
        /*0090*/ 	.short	0x000a
        /*0092*/ 	.short	0x0094
        /*0094*/ 	.byte	0x00, 0xf0, 0x11, 0x00


	//----- nvinfo : EIATTR_KPARAM_INFO
	.align		4
.L_1371:
        /*0098*/ 	.byte	0x04, 0x17
        /*009a*/ 	.short	(.L_1373 - .L_1372)
.L_1372:
        /*009c*/ 	.word	0x00000000
        /*00a0*/ 	.short	0x0009
        /*00a2*/ 	.short	0x0090
        /*00a4*/ 	.byte	0x00, 0xf0, 0x11, 0x00


	//----- nvinfo : EIATTR_KPARAM_INFO
	.align		4
.L_1373:
        /*00a8*/ 	.byte	0x04, 0x17
        /*00aa*/ 	.short	(.L_1375 - .L_1374)
.L_1374:
        /*00ac*/ 	.word	0x00000000
        /*00b0*/ 	.short	0x0008
        /*00b2*/ 	.short	0x008c
        /*00b4*/ 	.byte	0x00, 0xf0, 0x11, 0x00


	//----- nvinfo : EIATTR_KPARAM_INFO
	.align		4
.L_1375:
        /*00b8*/ 	.byte	0x04, 0x17
        /*00ba*/ 	.short	(.L_1377 - .L_1376)
.L_1376:
        /*00bc*/ 	.word	0x00000000
        /*00c0*/ 	.short	0x0007
        /*00c2*/ 	.short	0x0088
        /*00c4*/ 	.byte	0x00, 0xf0, 0x11, 0x00


	//----- nvinfo : EIATTR_KPARAM_INFO
	.align		4
.L_1377:
        /*00c8*/ 	.byte	0x04, 0x17
        /*00ca*/ 	.short	(.L_1379 - .L_1378)
.L_1378:
        /*00cc*/ 	.word	0x00000000
        /*00d0*/ 	.short	0x0006
        /*00d2*/ 	.short	0x0084
        /*00d4*/ 	.byte	0x00, 0xf0, 0x11, 0x00


	//----- nvinfo : EIATTR_KPARAM_INFO
	.align		4
.L_1379:
        /*00d8*/ 	.byte	0x04, 0x17
        /*00da*/ 	.short	(.L_1381 - .L_1380)
.L_1380:
        /*00dc*/ 	.word	0x00000000
        /*00e0*/ 	.short	0x0005
        /*00e2*/ 	.short	0x0080
        /*00e4*/ 	.byte	0x00, 0xf0, 0x11, 0x00


	//----- nvinfo : EIATTR_KPARAM_INFO
	.align		4
.L_1381:
        /*00e8*/ 	.byte	0x04, 0x17
        /*00ea*/ 	.short	(.L_1383 - .L_1382)
.L_1382:
        /*00ec*/ 	.word	0x00000000
        /*00f0*/ 	.short	0x0004
        /*00f2*/ 	.short	0x007c
        /*00f4*/ 	.byte	0x00, 0xf0, 0x11, 0x00


	//----- nvinfo : EIATTR_KPARAM_INFO
	.align		4
.L_1383:
        /*00f8*/ 	.byte	0x04, 0x17
        /*00fa*/ 	.short	(.L_1385 - .L_1384)
.L_1384:
        /*00fc*/ 	.word	0x00000000
        /*0100*/ 	.short	0x0003
        /*0102*/ 	.short	0x0078
        /*0104*/ 	.byte	0x00, 0xf0, 0x11, 0x00


	//----- nvinfo : EIATTR_KPARAM_INFO
	.align		4
.L_1385:
        /*0108*/ 	.byte	0x04, 0x17
        /*010a*/ 	.short	(.L_1387 - .L_1386)
.L_1386:
        /*010c*/ 	.word	0x00000000
        /*0110*/ 	.short	0x0002
        /*0112*/ 	.short	0x0050
        /*0114*/ 	.byte	0x00, 0xf0, 0xa1, 0x00


	//----- nvinfo : EIATTR_KPARAM_INFO
	.align		4
.L_1387:
        /*0118*/ 	.byte	0x04, 0x17
        /*011a*/ 	.short	(.L_1389 - .L_1388)
.L_1388:
        /*011c*/ 	.word	0x00000000
        /*0120*/ 	.short	0x0001
        /*0122*/ 	.short	0x0028
        /*0124*/ 	.byte	0x00, 0xf0, 0xa1, 0x00


	//----- nvinfo : EIATTR_KPARAM_INFO
	.align		4
.L_1389:
        /*0128*/ 	.byte	0x04, 0x17
        /*012a*/ 	.short	(.L_1391 - .L_1390)
.L_1390:
        /*012c*/ 	.word	0x00000000
        /*0130*/ 	.short	0x0000
        /*0132*/ 	.short	0x0000
        /*0134*/ 	.byte	0x00, 0xf0, 0xa1, 0x00


	//----- nvinfo : EIATTR_SPARSE_MMA_MASK
	.align		4
.L_1391:
        /*0138*/ 	.byte	0x03, 0x50
        /*013a*/ 	.short	0x0000


	//----- nvinfo : EIATTR_MAXREG_COUNT
	.align		4
        /*013c*/ 	.byte	0x03, 0x1b
        /*013e*/ 	.short	0x0040


	//----- nvinfo : EIATTR_ANNOTATIONS
	.align		4
        /*0140*/ 	.byte	0x04, 0x55
        /*0142*/ 	.short	(.L_1393 - .L_1392)


	//   ....[0]....
.L_1392:
        /* <DEDUP_REMOVED lines=12> */


	//----- nvinfo : EIATTR_MERCURY_ISA_VERSION
	.align		4
.L_1393:
        /*01f4*/ 	.byte	0x03, 0x5f
        /*01f6*/ 	.short	0x0101


	//----- nvinfo : EIATTR_VRC_CTA_INIT_COUNT
	.align		4
        /*01f8*/ 	.byte	0x02, 0x4a
	.zero		1
	.zero		1


	//----- nvinfo : EIATTR_EXIT_INSTR_OFFSETS
	.align		4
        /*01fc*/ 	.byte	0x04, 0x1c
        /*01fe*/ 	.short	(.L_1395 - .L_1394)


	//   ....[0]....
.L_1394:
        /*0200*/ 	.word	0x000000b0


	//   ....[1]....
        /*0204*/ 	.word	0x00000260


	//   ....[2]....
        /*0208*/ 	.word	0x00003090


	//   ....[3]....
        /*020c*/ 	.word	0x000034e0


	//   ....[4]....
        /*0210*/ 	.word	0x00003660


	//   ....[5]....
        /*0214*/ 	.word	0x00003ab0


	//   ....[6]....
        /*0218*/ 	.word	0x00003c30


	//----- nvinfo : EIATTR_MAX_THREADS
	.align		4
.L_1395:
        /*021c*/ 	.byte	0x04, 0x05
        /*021e*/ 	.short	(.L_1397 - .L_1396)
.L_1396:
        /*0220*/ 	.word	0x00000400
        /*0224*/ 	.word	0x00000001
        /*0228*/ 	.word	0x00000001


	//----- nvinfo : EIATTR_CRS_STACK_SIZE
	.align		4
.L_1397:
        /*022c*/ 	.byte	0x04, 0x1e
        /*022e*/ 	.short	(.L_1399 - .L_1398)
.L_1398:
        /*0230*/ 	.word	0x00000000


	//----- nvinfo : EIATTR_CBANK_PARAM_SIZE
	.align		4
.L_1399:
        /*0234*/ 	.byte	0x03, 0x19
        /*0236*/ 	.short	0x00b8


	//----- nvinfo : EIATTR_PARAM_CBANK
	.align		4
        /*0238*/ 	.byte	0x04, 0x0a
        /*023a*/ 	.short	(.L_1401 - .L_1400)
	.align		4
.L_1400:
        /*023c*/ 	.word	index@(.nv.constant0._ZN2at6native51_GLOBAL__N__2c613397_18_DepthwiseConv2d_cu_9959487032conv_depthwise2d_backward_kernelILi0ELi0EN3c104HalfEiEEvNS_27GenericPackedTensorAccessorIKT1_Lm4ENS_16DefaultPtrTraitsEiEENS5_IS6_Lm4ES8_iEES9_T2_iiiiiiiiiiiiiii)
        /*0240*/ 	.short	0x0380
        /*0242*/ 	.short	0x00b8


	//----- nvinfo : EIATTR_SW_WAR
	.align		4
.L_1401:
        /*0244*/ 	.byte	0x04, 0x36
        /*0246*/ 	.short	(.L_1403 - .L_1402)
.L_1402:
        /*0248*/ 	.word	0x00000008
.L_1403:


//--------------------- .nv.info._ZN2at6native51_GLOBAL__N__2c613397_18_DepthwiseConv2d_cu_9959487032conv_depthwise2d_backward_kernelILi0ELi2EN3c104HalfEiEEvNS_27GenericPackedTensorAccessorIKT1_Lm4ENS_16DefaultPtrTraitsEiEENS5_IS6_Lm4ES8_iEES9_T2_iiiiiiiiiiiiiii --------------------------
	.section	.nv.info._ZN2at6native51_GLOBAL__N__2c613397_18_DepthwiseConv2d_cu_9959487032conv_depthwise2d_backward_kernelILi0ELi2EN3c104HalfEiEEvNS_27GenericPackedTensorAccessorIKT1_Lm4ENS_16DefaultPtrTraitsEiEENS5_IS6_Lm4ES8_iEES9_T2_iiiiiiiiiiiiiii,"",@"SHT_CUDA_INFO"
	.sectionflags	@""
	.align	4


	//----- nvinfo : EIATTR_CUDA_API_VERSION
	.align		4
        /*0000*/ 	.byte	0x04, 0x37
        /*0002*/ 	.short	(.L_1405 - .L_1404)
.L_1404:
        /*0004*/ 	.word	0x00000082


	//----- nvinfo : EIATTR_KPARAM_INFO
	.align		4
.L_1405:
        /*0008*/ 	.byte	0x04, 0x17
        /*000a*/ 	.short	(.L_1407 - .L_1406)
.L_1406:
        /*000c*/ 	.word	0x00000000
        /*0010*/ 	.short	0x0012
        /*0012*/ 	.short	0x00b4
        /*0014*/ 	.byte	0x00, 0xf0, 0x11, 0x00


	//----- nvinfo : EIATTR_KPARAM_INFO
	.align		4
.L_1407:
        /*0018*/ 	.byte	0x04, 0x17
        /*001a*/ 	.short	(.L_1409 - .L_1408)
.L_1408:
        /*001c*/ 	.word	0x00000000
        /*0020*/ 	.short	0x0011
        /*0022*/ 	.short	0x00b0
        /*0024*/ 	.byte	0x00, 0xf0, 0x11, 0x00


	//----- nvinfo : EIATTR_KPARAM_INFO
	.align		4
.L_1409:
        /*0028*/ 	.byte	0x04, 0x17
        /*002a*/ 	.short	(.L_1411 - .L_1410)
.L_1410:
        /*002c*/ 	.word	0x00000000
        /*0030*/ 	.short	0x0010
        /*0032*/ 	.short	0x00ac
        /*0034*/ 	.byte	0x00, 0xf0, 0x11, 0x00


	//----- nvinfo : EIATTR_KPARAM_INFO
	.align		4
.L_1411:
        /*0038*/ 	.byte	0x04, 0x17
        /*003a*/ 	.short	(.L_1413 - .L_1412)
.L_1412:
        /*003c*/ 	.word	0x00000000
        /*0040*/ 	.short	0x000f
        /*0042*/ 	.short	0x00a8
        /*0044*/ 	.byte	0x00, 0xf0, 0x11, 0x00


	//----- nvinfo : EIATTR_KPARAM_INFO
	.align		4
.L_1413:
        /*0048*/ 	.byte	0x04, 0x17
        /*004a*/ 	.short	(.L_1415 - .L_1414)
.L_1414:
        /*004c*/ 	.word	0x00000000
        /*0050*/ 	.short	0x000e
        /*0052*/ 	.short	0x00a4
        /*0054*/ 	.byte	0x00, 0xf0, 0x11, 0x00


	//----- nvinfo : EIATTR_KPARAM_INFO
	.align		4
.L_1415:
        /*0058*/ 	.byte	0x04, 0x17
        /*005a*/ 	.short	(.L_1417 - .L_1416)
.L_1416:
        /*005c*/ 	.word	0x00000000
        /*0060*/ 	.short	0x000d
        /*0062*/ 	.short	0x00a0
        /*0064*/ 	.byte	0x00, 0xf0, 0x11, 0x00


	//----- nvinfo : EIATTR_KPARAM_INFO
	.align		4
.L_1417:
        /*0068*/ 	.byte	0x04, 0x17
        /*006a*/ 	.short	(.L_1419 - .L_1418)
.L_1418:
        /*006c*/ 	.word	0x00000000
        /*0070*/ 	.short	0x000c
        /*0072*/ 	.short	0x009c
        /*0074*/ 	.byte	0x00, 0xf0, 0x11, 0x00


	//----- nvinfo : EIATTR_KPARAM_INFO
	.align		4
.L_1419:
        /*0078*/ 	.byte	0x04, 0x17
        /*007a*/ 	.short	(.L_1421 - .L_1420)
.L_1420:
        /*007c*/ 	.word	0x00000000
        /*0080*/ 	.short	0x000b
        /*0082*/ 	.short	0x0098
        /*0084*/ 	.byte	0x00, 0xf0, 0x11, 0x00


	//----- nvinfo : EIATTR_KPARAM_INFO
	.align		4
.L_1421:
        /*0088*/ 	.byte	0x04, 0x17
        /*008a*/ 	.short	(.L_1423 - .L_1422)
.L_1422:
        /*008c*/ 	.word	0x00000000
        /*0090*/ 	.short	0x000a
        /*0092*/ 	.short	0x0094
        /*0094*/ 	.byte	0x00, 0xf0, 0x11, 0x00


	//----- nvinfo : EIATTR_KPARAM_INFO
	.align		4
.L_1423:
        /*0098*/ 	.byte	0x04, 0x17
        /*009a*/ 	.short	(.L_1425 - .L_1424)
.L_1424:
        /*009c*/ 	.word	0x00000000
        /*00a0*/ 	.short	0x0009
        /*00a2*/ 	.short	0x0090
        /*00a4*/ 	.byte	0x00, 0xf0, 0x11, 0x00


	//----- nvinfo : EIATTR_KPARAM_INFO
	.align		4
.L_1425:
        /*00a8*/ 	.byte	0x04, 0x17
        /*00aa*/ 	.short	(.L_1427 - .L_1426)
.L_1426:
        /*00ac*/ 	.word	0x00000000
        /*00b0*/ 	.short	0x0008
        /*00b2*/ 	.short	0x008c
        /*00b4*/ 	.byte	0x00, 0xf0, 0x11, 0x00


	//----- nvinfo : EIATTR_KPARAM_INFO
	.align		4
.L_1427:
        /*00b8*/ 	.byte	0x04, 0x17
        /*00ba*/ 	.short	(.L_1429 - .L_1428)
.L_1428:
        /*00bc*/ 	.word	0x00000000
        /*00c0*/ 	.short	0x0007
        /*00c2*/ 	.short	0x0088
        /*00c4*/ 	.byte	0x00, 0xf0, 0x11, 0x00


	//----- nvinfo : EIATTR_KPARAM_INFO
	.align		4
.L_1429:
        /*00c8*/ 	.byte	0x04, 0x17
        /*00ca*/ 	.short	(.L_1431 - .L_1430)
.L_1430:
        /*00cc*/ 	.word	0x00000000
        /*00d0*/ 	.short	0x0006
        /*00d2*/ 	.short	0x0084
        /*00d4*/ 	.byte	0x00, 0xf0, 0x11, 0x00


	//----- nvinfo : EIATTR_KPARAM_INFO
	.align		4
.L_1431:
        /*00d8*/ 	.byte	0x04, 0x17
        /*00da*/ 	.short	(.L_1433 - .L_1432)
.L_1432:
        /*00dc*/ 	.word	0x00000000
        /*00e0*/ 	.short	0x0005
        /*00e2*/ 	.short	0x0080
        /*00e4*/ 	.byte	0x00, 0xf0, 0x11, 0x00


	//----- nvinfo : EIATTR_KPARAM_INFO
	.align		4
.L_1433:
        /*00e8*/ 	.byte	0x04, 0x17
        /*00ea*/ 	.short	(.L_1435 - .L_1434)
.L_1434:
        /*00ec*/ 	.word	0x00000000
        /*00f0*/ 	.short	0x0004
        /*00f2*/ 	.short	0x007c
        /*00f4*/ 	.byte	0x00, 0xf0, 0x11, 0x00


	//----- nvinfo : EIATTR_KPARAM_INFO
	.align		4
.L_1435:
        /*00f8*/ 	.byte	0x04, 0x17
        /*00fa*/ 	.short	(.L_1437 - .L_1436)
.L_1436:
        /*00fc*/ 	.word	0x00000000
        /*0100*/ 	.short	0x0003
        /*0102*/ 	.short	0x0078
        /*0104*/ 	.byte	0x00, 0xf0, 0x11, 0x00


	//----- nvinfo : EIATTR_KPARAM_INFO
	.align		4
.L_1437:
        /*0108*/ 	.byte	0x04, 0x17
        /*010a*/ 	.short	(.L_1439 - .L_1438)
.L_1438:
        /*010c*/ 	.word	0x00000000
        /*0110*/ 	.short	0x0002
        /*0112*/ 	.short	0x0050
        /*0114*/ 	.byte	0x00, 0xf0, 0xa1, 0x00


	//----- nvinfo : EIATTR_KPARAM_INFO
	.align		4
.L_1439:
        /*0118*/ 	.byte	0x04, 0x17
        /*011a*/ 	.short	(.L_1441 - .L_1440)
.L_1440:
        /*011c*/ 	.word	0x00000000
        /*0120*/ 	.short	0x0001
        /*0122*/ 	.short	0x0028
        /*0124*/ 	.byte	0x00, 0xf0, 0xa1, 0x00


	//----- nvinfo : EIATTR_KPARAM_INFO
	.align		4
.L_1441:
        /*0128*/ 	.byte	0x04, 0x17
        /*012a*/ 	.short	(.L_1443 - .L_1442)
.L_1442:
        /*012c*/ 	.word	0x00000000
        /*0130*/ 	.short	0x0000
        /*0132*/ 	.short	0x0000
        /*0134*/ 	.byte	0x00, 0xf0, 0xa1, 0x00


	//----- nvinfo : EIATTR_SPARSE_MMA_MASK
	.align		4
.L_1443:
        /*0138*/ 	.byte	0x03, 0x50
        /*013a*/ 	.short	0x0000


	//----- nvinfo : EIATTR_MAXREG_COUNT
	.align		4
        /*013c*/ 	.byte	0x03, 0x1b
        /*013e*/ 	.short	0x0040


	//----- nvinfo : EIATTR_MERCURY_ISA_VERSION
	.align		4
        /*0140*/ 	.byte	0x03, 0x5f
        /*0142*/ 	.short	0x0101


	//----- nvinfo : EIATTR_VRC_CTA_INIT_COUNT
	.align		4
        /*0144*/ 	.byte	0x02, 0x4a
	.zero		1
	.zero		1


	//----- nvinfo : EIATTR_EXIT_INSTR_OFFSETS
	.align		4
        /*0148*/ 	.byte	0x04, 0x1c
        /*014a*/ 	.short	(.L_1445 - .L_1444)


	//   ....[0]....
.L_1444:
        /*014c*/ 	.word	0x000000a0


	//   ....[1]....
        /*0150*/ 	.word	0x00000210


	//   ....[2]....
        /*0154*/ 	.word	0x00001490


	//   ....[3]....
        /*0158*/ 	.word	0x000018b0


	//   ....[4]....
        /*015c*/ 	.word	0x00001a10


	//   ....[5]....
        /*0160*/ 	.word	0x00001e30


	//   ....[6]....
        /*0164*/ 	.word	0x00001f90


	//----- nvinfo : EIATTR_MAX_THREADS
	.align		4
.L_1445:
        /*0168*/ 	.byte	0x04, 0x05
        /*016a*/ 	.short	(.L_1447 - .L_1446)
.L_1446:
        /*016c*/ 	.word	0x00000400
        /*0170*/ 	.word	0x00000001
        /*0174*/ 	.word	0x00000001


	//----- nvinfo : EIATTR_CRS_STACK_SIZE
	.align		4
.L_1447:
        /*0178*/ 	.byte	0x04, 0x1e
        /*017a*/ 	.short	(.L_1449 - .L_1448)
.L_1448:
        /*017c*/ 	.word	0x00000000


	//----- nvinfo : EIATTR_CBANK_PARAM_SIZE
	.align		4
.L_1449:
        /*0180*/ 	.byte	0x03, 0x19
        /*0182*/ 	.short	0x00b8


	//----- nvinfo : EIATTR_PARAM_CBANK
	.align		4
        /*0184*/ 	.byte	0x04, 0x0a
        /*0186*/ 	.short	(.L_1451 - .L_1450)
	.align		4
.L_1450:
        /*0188*/ 	.word	index@(.nv.constant0._ZN2at6native51_GLOBAL__N__2c613397_18_DepthwiseConv2d_cu_9959487032conv_depthwise2d_backward_kernelILi0ELi2EN3c104HalfEiEEvNS_27GenericPackedTensorAccessorIKT1_Lm4ENS_16DefaultPtrTraitsEiEENS5_IS6_Lm4ES8_iEES9_T2_iiiiiiiiiiiiiii)
        /*018c*/ 	.short	0x0380
        /*018e*/ 	.short	0x00b8


	//----- nvinfo : EIATTR_SW_WAR
	.align		4
.L_1451:
        /*0190*/ 	.byte	0x04, 0x36
        /*0192*/ 	.short	(.L_1453 - .L_1452)
.L_1452:
        /*0194*/ 	.word	0x00000008
.L_1453:


//--------------------- .nv.info._ZN2at6native51_GLOBAL__N__2c613397_18_DepthwiseConv2d_cu_9959487032conv_depthwise2d_backward_kernelILi0ELi1EN3c104HalfEiEEvNS_27GenericPackedTensorAccessorIKT1_Lm4ENS_16DefaultPtrTraitsEiEENS5_IS6_Lm4ES8_iEES9_T2_iiiiiiiiiiiiiii --------------------------
	.section	.nv.info._ZN2at6native51_GLOBAL__N__2c613397_18_DepthwiseConv2d_cu_9959487032conv_depthwise2d_backward_kernelILi0ELi1EN3c104HalfEiEEvNS_27GenericPackedTensorAccessorIKT1_Lm4ENS_16DefaultPtrTraitsEiEENS5_IS6_Lm4ES8_iEES9_T2_iiiiiiiiiiiiiii,"",@"SHT_CUDA_INFO"
	.sectionflags	@""
	.align	4


	//----- nvinfo : EIATTR_CUDA_API_VERSION
	.align		4
        /*0000*/ 	.byte	0x04, 0x37
        /*0002*/ 	.short	(.L_1455 - .L_1454)
.L_1454:
        /*0004*/ 	.word	0x00000082


	//----- nvinfo : EIATTR_KPARAM_INFO
	.align		4
.L_1455:
        /*0008*/ 	.byte	0x04, 0x17
        /*000a*/ 	.short	(.L_1457 - .L_1456)
.L_1456:
        /*000c*/ 	.word	0x00000000
        /*0010*/ 	.short	0x0012
        /*0012*/ 	.short	0x00b4
        /*0014*/ 	.byte	0x00, 0xf0, 0x11, 0x00


	//----- nvinfo : EIATTR_KPARAM_INFO
	.align		4
.L_1457:
        /*0018*/ 	.byte	0x04, 0x17
        /*001a*/ 	.short	(.L_1459 - .L_1458)
.L_1458:
        /*001c*/ 	.word	0x00000000
        /*0020*/ 	.short	0x0011
        /*0022*/ 	.short	0x00b0
        /*0024*/ 	.byte	0x00, 0xf0, 0x11, 0x00


	//----- nvinfo : EIATTR_KPARAM_INFO
	.align		4
.L_1459:
        /*0028*/ 	.byte	0x04, 0x17
        /*002a*/ 	.short	(.L_1461 - .L_1460)
.L_1460:
        /*002c*/ 	.word	0x00000000
        /*0030*/ 	.short	0x0010
        /*0032*/ 	.short	0x00ac
        /*0034*/ 	.byte	0x00, 0xf0, 0x11, 0x00


	//----- nvinfo : EIATTR_KPARAM_INFO
	.align		4
.L_1461:
        /*0038*/ 	.byte	0x04, 0x17
        /*003a*/ 	.short	(.L_1463 - .L_1462)
.L_1462:
        /*003c*/ 	.word	0x00000000
        /*0040*/ 	.short	0x000f
        /*0042*/ 	.short	0x00a8
        /*0044*/ 	.byte	0x00, 0xf0, 0x11, 0x00


	//----- nvinfo : EIATTR_KPARAM_INFO
	.align		4
.L_1463:
        /*0048*/ 	.byte	0x04, 0x17
        /*004a*/ 	.short	(.L_1465 - .L_1464)
.L_1464:
        /*004c*/ 	.word	0x00000000
        /*0050*/ 	.short	0x000e
        /*0052*/ 	.short	0x00a4
        /*0054*/ 	.byte	0x00, 0xf0, 0x11, 0x00


	//----- nvinfo : EIATTR_KPARAM_INFO
	.align		4
.L_1465:
        /*0058*/ 	.byte	0x04, 0x17
        /*005a*/ 	.short	(.L_1467 - .L_1466)
.L_1466:
        /*005c*/ 	.word	0x00000000
        /*0060*/ 	.short	0x000d
        /*0062*/ 	.short	0x00a0
        /*0064*/ 	.byte	0x00, 0xf0, 0x11, 0x00


	//----- nvinfo : EIATTR_KPARAM_INFO
	.align		4
.L_1467:
        /*0068*/ 	.byte	0x04, 0x17
        /*006a*/ 	.short	(.L_1469 - .L_1468)
.L_1468:
        /*006c*/ 	.word	0x00000000
        /*0070*/ 	.short	0x000c
        /*0072*/ 	.short	0x009c
        /*0074*/ 	.byte	0x00, 0xf0, 0x11, 0x00


	//----- nvinfo : EIATTR_KPARAM_INFO
	.align		4
.L_1469:
        /*0078*/ 	.byte	0x04, 0x17
        /*007a*/ 	.short	(.L_1471 - .L_1470)
.L_1470:
        /*007c*/ 	.word	0x00000000
        /*0080*/ 	.short	0x000b
        /*0082*/ 	.short	0x0098
        /*0084*/ 	.byte	0x00, 0xf0, 0x11, 0x00


	//----- nvinfo : EIATTR_KPARAM_INFO
	.align		4
.L_1471:
        /*0088*/ 	.byte	0x04, 0x17
        /*008a*/ 	.short	(.L_1473 - .L_1472)
.L_1472:
        /*008c*/ 	.word	0x00000000
        /*0090*/ 	.short	0x000a
        /*0092*/ 	.short	0x0094
        /*0094*/ 	.byte	0x00, 0xf0, 0x11, 0x00


	//----- nvinfo : EIATTR_KPARAM_INFO
	.align		4
.L_1473:
        /*0098*/ 	.byte	0x04, 0x17
        /*009a*/ 	.short	(.L_1475 - .L_1474)
.L_1474:
        /*009c*/ 	.word	0x00000000
        /*00a0*/ 	.short	0x0009
        /*00a2*/ 	.short	0x0090
        /*00a4*/ 	.byte	0x00, 0xf0, 0x11, 0x00


	//----- nvinfo : EIATTR_KPARAM_INFO
	.align		4
.L_1475:
        /*00a8*/ 	.byte	0x04, 0x17
        /*00aa*/ 	.short	(.L_1477 - .L_1476)
.L_1476:
        /*00ac*/ 	.word	0x00000000
        /*00b0*/ 	.short	0x0008
        /*00b2*/ 	.short	0x008c
        /*00b4*/ 	.byte	0x00, 0xf0, 0x11, 0x00


	//----- nvinfo : EIATTR_KPARAM_INFO
	.align		4
.L_1477:
        /*00b8*/ 	.byte	0x04, 0x17
        /*00ba*/ 	.short	(.L_1479 - .L_1478)
.L_1478:
        /*00bc*/ 	.word	0x00000000
        /*00c0*/ 	.short	0x0007
        /*00c2*/ 	.short	0x0088
        /*00c4*/ 	.byte	0x00, 0xf0, 0x11, 0x00


	//----- nvinfo : EIATTR_KPARAM_INFO
	.align		4
.L_1479:
        /*00c8*/ 	.byte	0x04, 0x17
        /*00ca*/ 	.short	(.L_1481 - .L_1480)
.L_1480:
        /*00cc*/ 	.word	0x00000000
        /*00d0*/ 	.short	0x0006
        /*00d2*/ 	.short	0x0084
        /*00d4*/ 	.byte	0x00, 0xf0, 0x11, 0x00


	//----- nvinfo : EIATTR_KPARAM_INFO
	.align		4
.L_1481:
        /*00d8*/ 	.byte	0x04, 0x17
        /*00da*/ 	.short	(.L_1483 - .L_1482)
.L_1482:
        /*00dc*/ 	.word	0x00000000
        /*00e0*/ 	.short	0x0005
        /*00e2*/ 	.short	0x0080
        /*00e4*/ 	.byte	0x00, 0xf0, 0x11, 0x00


	//----- nvinfo : EIATTR_KPARAM_INFO
	.align		4
.L_1483:
        /*00e8*/ 	.byte	0x04, 0x17
        /*00ea*/ 	.short	(.L_1485 - .L_1484)
.L_1484:
        /*00ec*/ 	.word	0x00000000
        /*00f0*/ 	.short	0x0004
        /*00f2*/ 	.short	0x007c
        /*00f4*/ 	.byte	0x00, 0xf0, 0x11, 0x00


	//----- nvinfo : EIATTR_KPARAM_INFO
	.align		4
.L_1485:
        /*00f8*/ 	.byte	0x04, 0x17
        /*00fa*/ 	.short	(.L_1487 - .L_1486)
.L_1486:
        /*00fc*/ 	.word	0x00000000
        /*0100*/ 	.short	0x0003
        /*0102*/ 	.short	0x0078
        /*0104*/ 	.byte	0x00, 0xf0, 0x11, 0x00


	//----- nvinfo : EIATTR_KPARAM_INFO
	.align		4
.L_1487:
        /*0108*/ 	.byte	0x04, 0x17
        /*010a*/ 	.short	(.L_1489 - .L_1488)
.L_1488:
        /*010c*/ 	.word	0x00000000
        /*0110*/ 	.short	0x0002
        /*0112*/ 	.short	0x0050
        /*0114*/ 	.byte	0x00, 0xf0, 0xa1, 0x00


	//----- nvinfo : EIATTR_KPARAM_INFO
	.align		4
.L_1489:
        /*0118*/ 	.byte	0x04, 0x17
        /*011a*/ 	.short	(.L_1491 - .L_1490)
.L_1490:
        /*011c*/ 	.word	0x00000000
        /*0120*/ 	.short	0x0001
        /*0122*/ 	.short	0x0028
        /*0124*/ 	.byte	0x00, 0xf0, 0xa1, 0x00


	//----- nvinfo : EIATTR_KPARAM_INFO
	.align		4
.L_1491:
        /*0128*/ 	.byte	0x04, 0x17
        /*012a*/ 	.short	(.L_1493 - .L_1492)
.L_1492:
        /*012c*/ 	.word	0x00000000
        /*0130*/ 	.short	0x0000
        /*0132*/ 	.short	0x0000
        /*0134*/ 	.byte	0x00, 0xf0, 0xa1, 0x00


	//----- nvinfo : EIATTR_SPARSE_MMA_MASK
	.align		4
.L_1493:
        /*0138*/ 	.byte	0x03, 0x50
        /*013a*/ 	.short	0x0000


	//----- nvinfo : EIATTR_MAXREG_COUNT
	.align		4
        /*013c*/ 	.byte	0x03, 0x1b
        /*013e*/ 	.short	0x0040


	//----- nvinfo : EIATTR_MERCURY_ISA_VERSION
	.align		4
        /*0140*/ 	.byte	0x03, 0x5f
        /*0142*/ 	.short	0x0101


	//----- nvinfo : EIATTR_VRC_CTA_INIT_COUNT
	.align		4
        /*0144*/ 	.byte	0x02, 0x4a
	.zero		1
	.zero		1


	//----- nvinfo : EIATTR_EXIT_INSTR_OFFSETS
	.align		4
        /*0148*/ 	.byte	0x04, 0x1c
        /*014a*/ 	.short	(.L_1495 - .L_1494)


	//   ....[0]....
.L_1494:
        /*014c*/ 	.word	0x000000a0


	//   ....[1]....
        /*0150*/ 	.word	0x00000220


	//   ....[2]....
        /*0154*/ 	.word	0x00001a40


	//   ....[3]....
        /*0158*/ 	.word	0x00001e60


	//   ....[4]....
        /*015c*/ 	.word	0x00001fc0


	//   ....[5]....
        /*0160*/ 	.word	0x000023e0


	//   ....[6]....
        /*0164*/ 	.word	0x00002540


	//----- nvinfo : EIATTR_MAX_THREADS
	.align		4
.L_1495:
        /*0168*/ 	.byte	0x04, 0x05
        /*016a*/ 	.short	(.L_1497 - .L_1496)
.L_1496:
        /*016c*/ 	.word	0x00000400
        /*0170*/ 	.word	0x00000001
        /*0174*/ 	.word	0x00000001


	//----- nvinfo : EIATTR_CRS_STACK_SIZE
	.align		4
.L_1497:
        /*0178*/ 	.byte	0x04, 0x1e
        /*017a*/ 	.short	(.L_1499 - .L_1498)
.L_1498:
        /*017c*/ 	.word	0x00000000


	//----- nvinfo : EIATTR_CBANK_PARAM_SIZE
	.align		4
.L_1499:
        /*0180*/ 	.byte	0x03, 0x19
        /*0182*/ 	.short	0x00b8


	//----- nvinfo : EIATTR_PARAM_CBANK
	.align		4
        /*0184*/ 	.byte	0x04, 0x0a
        /*0186*/ 	.short	(.L_1501 - .L_1500)
	.align		4
.L_1500:
        /*0188*/ 	.word	index@(.nv.constant0._ZN2at6native51_GLOBAL__N__2c613397_18_DepthwiseConv2d_cu_9959487032conv_depthwise2d_backward_kernelILi0ELi1EN3c104HalfEiEEvNS_27GenericPackedTensorAccessorIKT1_Lm4ENS_16DefaultPtrTraitsEiEENS5_IS6_Lm4ES8_iEES9_T2_iiiiiiiiiiiiiii)
        /*018c*/ 	.short	0x0380
        /*018e*/ 	.short	0x00b8


	//----- nvinfo : EIATTR_SW_WAR
	.align		4
.L_1501:
        /*0190*/ 	.byte	0x04, 0x36
        /*0192*/ 	.short	(.L_1503 - .L_1502)
.L_1502:
        /*0194*/ 	.word	0x00000008
.L_1503:


//--------------------- .nv.info._ZN2at6native51_GLOBAL__N__2c613397_18_DepthwiseConv2d_cu_9959487032conv_depthwise2d_backward_kernelILi1ELi0EN3c104HalfEiEEvNS_27GenericPackedTensorAccessorIKT1_Lm4ENS_16DefaultPtrTraitsEiEENS5_IS6_Lm4ES8_iEES9_T2_iiiiiiiiiiiiiii --------------------------
	.section	.nv.info._ZN2at6native51_GLOBAL__N__2c613397_18_DepthwiseConv2d_cu_9959487032conv_depthwise2d_backward_kernelILi1ELi0EN3c104HalfEiEEvNS_27GenericPackedTensorAccessorIKT1_Lm4ENS_16DefaultPtrTraitsEiEENS5_IS6_Lm4ES8_iEES9_T2_iiiiiiiiiiiiiii,"",@"SHT_CUDA_INFO"
	.sectionflags	@""
	.align	4


	//----- nvinfo : EIATTR_CUDA_API_VERSION
	.align		4
        /*0000*/ 	.byte	0x04, 0x37
        /*0002*/ 	.short	(.L_1505 - .L_1504)
.L_1504:
        /*0004*/ 	.word	0x00000082


	//----- nvinfo : EIATTR_KPARAM_INFO
	.align		4
.L_1505:
        /*0008*/ 	.byte	0x04, 0x17
        /*000a*/ 	.short	(.L_1507 - .L_1506)
.L_1506:
        /*000c*/ 	.word	0x00000000
        /*0010*/ 	.short	0x0012
        /*0012*/ 	.short	0x00b4
        /*0014*/ 	.byte	0x00, 0xf0, 0x11, 0x00


	//----- nvinfo : EIATTR_KPARAM_INFO
	.align		4
.L_1507:
        /*0018*/ 	.byte	0x04, 0x17
        /*001a*/ 	.short	(.L_1509 - .L_1508)
.L_1508:
        /*001c*/ 	.word	0x00000000
        /*0020*/ 	.short	0x0011
        /*0022*/ 	.short	0x00b0
        /*0024*/ 	.byte	0x00, 0xf0, 0x11, 0x00


	//----- nvinfo : EIATTR_KPARAM_INFO
	.align		4
.L_1509:
        /*0028*/ 	.byte	0x04, 0x17
        /*002a*/ 	.short	(.L_1511 - .L_1510)
.L_1510:
        /*002c*/ 	.word	0x00000000
        /*0030*/ 	.short	0x0010
        /*0032*/ 	.short	0x00ac
        /*0034*/ 	.byte	0x00, 0xf0, 0x11, 0x00


	//----- nvinfo : EIATTR_KPARAM_INFO
	.align		4
.L_1511:
        /*0038*/ 	.byte	0x04, 0x17
        /*003a*/ 	.short	(.L_1513 - .L_1512)
.L_1512:
        /*003c*/ 	.word	0x00000000
        /*0040*/ 	.short	0x000f
        /*0042*/ 	.short	0x00a8
        /*0044*/ 	.byte	0x00, 0xf0, 0x11, 0x00


	//----- nvinfo : EIATTR_KPARAM_INFO
	.align		4
.L_1513:
        /*0048*/ 	.byte	0x04, 0x17
        /*004a*/ 	.short	(.L_1515 - .L_1514)
.L_1514:
        /*004c*/ 	.word	0x00000000
        /*0050*/ 	.short	0x000e
        /*0052*/ 	.short	0x00a4
        /*0054*/ 	.byte	0x00, 0xf0, 0x11, 0x00


	//----- nvinfo : EIATTR_KPARAM_INFO
	.align		4
.L_1515:
        /*0058*/ 	.byte	0x04, 0x17
        /*005a*/ 	.short	(.L_1517 - .L_1516)
.L_1516:
        /*005c*/ 	.word	0x00000000
        /*0060*/ 	.short	0x000d
        /*0062*/ 	.short	0x00a0
        /*0064*/ 	.byte	0x00, 0xf0, 0x11, 0x00


	//----- nvinfo : EIATTR_KPARAM_INFO
	.align		4
.L_1517:
        /*0068*/ 	.byte	0x04, 0x17
        /*006a*/ 	.short	(.L_1519 - .L_1518)
.L_1518:
        /*006c*/ 	.word	0x00000000
        /*0070*/ 	.short	0x000c
        /*0072*/ 	.short	0x009c
        /*0074*/ 	.byte	0x00, 0xf0, 0x11, 0x00


	//----- nvinfo : EIATTR_KPARAM_INFO
	.align		4
.L_1519:
        /*0078*/ 	.byte	0x04, 0x17
        /*007a*/ 	.short	(.L_1521 - .L_1520)
.L_1520:
        /*007c*/ 	.word	0x00000000
        /*0080*/ 	.short	0x000b
        /*0082*/ 	.short	0x0098
        /*0084*/ 	.byte	0x00, 0xf0, 0x11, 0x00


	//----- nvinfo : EIATTR_KPARAM_INFO
	.align		4
.L_1521:
        /*0088*/ 	.byte	0x04, 0x17
        /*008a*/ 	.short	(.L_1523 - .L_1522)
.L_1522:
        /*008c*/ 	.word	0x00000000
        /*0090*/ 	.short	0x000a
        /*0092*/ 	.short	0x0094
        /*0094*/ 	.byte	0x00, 0xf0, 0x11, 0x00


	//----- nvinfo : EIATTR_KPARAM_INFO
	.align		4
.L_1523:
        /*0098*/ 	.byte	0x04, 0x17
        /*009a*/ 	.short	(.L_1525 - .L_1524)
.L_1524:
        /*009c*/ 	.word	0x00000000
        /*00a0*/ 	.short	0x0009
        /*00a2*/ 	.short	0x0090
        /*00a4*/ 	.byte	0x00, 0xf0, 0x11, 0x00


	//----- nvinfo : EIATTR_KPARAM_INFO
	.align		4
.L_1525:
        /*00a8*/ 	.byte	0x04, 0x17
        /*00aa*/ 	.short	(.L_1527 - .L_1526)
.L_1526:
        /*00ac*/ 	.word	0x00000000
        /*00b0*/ 	.short	0x0008
        /*00b2*/ 	.short	0x008c
        /*00b4*/ 	.byte	0x00, 0xf0, 0x11, 0x00


	//----- nvinfo : EIATTR_KPARAM_INFO
	.align		4
.L_1527:
        /*00b8*/ 	.byte	0x04, 0x17
        /*00ba*/ 	.short	(.L_1529 - .L_1528)
.L_1528:
        /*00bc*/ 	.word	0x00000000
        /*00c0*/ 	.short	0x0007
        /*00c2*/ 	.short	0x0088
        /*00c4*/ 	.byte	0x00, 0xf0, 0x11, 0x00


	//----- nvinfo : EIATTR_KPARAM_INFO
	.align		4
.L_1529:
        /*00c8*/ 	.byte	0x04, 0x17
        /*00ca*/ 	.short	(.L_1531 - .L_1530)
.L_1530:
        /*00cc*/ 	.word	0x00000000
        /*00d0*/ 	.short	0x0006
        /*00d2*/ 	.short	0x0084
        /*00d4*/ 	.byte	0x00, 0xf0, 0x11, 0x00


	//----- nvinfo : EIATTR_KPARAM_INFO
	.align		4
.L_1531:
        /*00d8*/ 	.byte	0x04, 0x17
        /*00da*/ 	.short	(.L_1533 - .L_1532)
.L_1532:
        /*00dc*/ 	.word	0x00000000
        /*00e0*/ 	.short	0x0005
        /*00e2*/ 	.short	0x0080
        /*00e4*/ 	.byte	0x00, 0xf0, 0x11, 0x00


	//----- nvinfo : EIATTR_KPARAM_INFO
	.align		4
.L_1533:
        /*00e8*/ 	.byte	0x04, 0x17
        /*00ea*/ 	.short	(.L_1535 - .L_1534)
.L_1534:
        /*00ec*/ 	.word	0x00000000
        /*00f0*/ 	.short	0x0004
        /*00f2*/ 	.short	0x007c
        /*00f4*/ 	.byte	0x00, 0xf0, 0x11, 0x00


	//----- nvinfo : EIATTR_KPARAM_INFO
	.align		4
.L_1535:
        /*00f8*/ 	.byte	0x04, 0x17
        /*00fa*/ 	.short	(.L_1537 - .L_1536)
.L_1536:
        /*00fc*/ 	.word	0x00000000
        /*0100*/ 	.short	0x0003
        /*0102*/ 	.short	0x0078
        /*0104*/ 	.byte	0x00, 0xf0, 0x11, 0x00


	//----- nvinfo : EIATTR_KPARAM_INFO
	.align		4
.L_1537:
        /*0108*/ 	.byte	0x04, 0x17
        /*010a*/ 	.short	(.L_1539 - .L_1538)
.L_1538:
        /*010c*/ 	.word	0x00000000
        /*0110*/ 	.short	0x0002
        /*0112*/ 	.short	0x0050
        /*0114*/ 	.byte	0x00, 0xf0, 0xa1, 0x00


	//----- nvinfo : EIATTR_KPARAM_INFO
	.align		4
.L_1539:
        /*0118*/ 	.byte	0x04, 0x17
        /*011a*/ 	.short	(.L_1541 - .L_1540)
.L_1540:
        /*011c*/ 	.word	0x00000000
        /*0120*/ 	.short	0x0001
        /*0122*/ 	.short	0x0028
        /*0124*/ 	.byte	0x00, 0xf0, 0xa1, 0x00


	//----- nvinfo : EIATTR_KPARAM_INFO
	.align		4
.L_1541:
        /*0128*/ 	.byte	0x04, 0x17
        /*012a*/ 	.short	(.L_1543 - .L_1542)
.L_1542:
        /*012c*/ 	.word	0x00000000
        /*0130*/ 	.short	0x0000
        /*0132*/ 	.short	0x0000
        /*0134*/ 	.byte	0x00, 0xf0, 0xa1, 0x00


	//----- nvinfo : EIATTR_SPARSE_MMA_MASK
	.align		4
.L_1543:
        /*0138*/ 	.byte	0x03, 0x50
        /*013a*/ 	.short	0x0000


	//----- nvinfo : EIATTR_MAXREG_COUNT
	.align		4
        /*013c*/ 	.byte	0x03, 0x1b
        /*013e*/ 	.short	0x0040


	//----- nvinfo : EIATTR_MERCURY_ISA_VERSION
	.align		4
        /*0140*/ 	.byte	0x03, 0x5f
        /*0142*/ 	.short	0x0101


	//----- nvinfo : EIATTR_VRC_CTA_INIT_COUNT
	.align		4
        /*0144*/ 	.byte	0x02, 0x4a
	.zero		1
	.zero		1


	//----- nvinfo : EIATTR_EXIT_INSTR_OFFSETS
	.align		4
        /*0148*/ 	.byte	0x04, 0x1c
        /*014a*/ 	.short	(.L_1545 - .L_1544)


	//   ....[0]....
.L_1544:
        /*014c*/ 	.word	0x000000a0


	//   ....[1]....
        /*0150*/ 	.word	0x00004080


	//   ....[2]....
        /*0154*/ 	.word	0x000044b0


	//   ....[3]....
        /*0158*/ 	.word	0x00004610


	//----- nvinfo : EIATTR_MAX_THREADS
	.align		4
.L_1545:
        /*015c*/ 	.byte	0x04, 0x05
        /*015e*/ 	.short	(.L_1547 - .L_1546)
.L_1546:
        /*0160*/ 	.word	0x00000400
        /*0164*/ 	.word	0x00000001
        /*0168*/ 	.word	0x00000001


	//----- nvinfo : EIATTR_CRS_STACK_SIZE
	.align		4
.L_1547:
        /*016c*/ 	.byte	0x04, 0x1e
        /*016e*/ 	.short	(.L_1549 - .L_1548)
.L_1548:
        /*0170*/ 	.word	0x00000000


	//----- nvinfo : EIATTR_CBANK_PARAM_SIZE
	.align		4
.L_1549:
        /*0174*/ 	.byte	0x03, 0x19
        /*0176*/ 	.short	0x00b8


	//----- nvinfo : EIATTR_PARAM_CBANK
	.align		4
        /*0178*/ 	.byte	0x04, 0x0a
        /*017a*/ 	.short	(.L_1551 - .L_1550)
	.align		4
.L_1550:
        /*017c*/ 	.word	index@(.nv.constant0._ZN2at6native51_GLOBAL__N__2c613397_18_DepthwiseConv2d_cu_9959487032conv_depthwise2d_backward_kernelILi1ELi0EN3c104HalfEiEEvNS_27GenericPackedTensorAccessorIKT1_Lm4ENS_16DefaultPtrTraitsEiEENS5_IS6_Lm4ES8_iEES9_T2_iiiiiiiiiiiiiii)
        /*0180*/ 	.short	0x0380
        /*0182*/ 	.short	0x00b8


	//----- nvinfo : EIATTR_SW_WAR
	.align		4
.L_1551:
        /*0184*/ 	.byte	0x04, 0x36
        /*0186*/ 	.short	(.L_1553 - .L_1552)
.L_1552:
        /*0188*/ 	.word	0x00000008
.L_1553:


//--------------------- .nv.info._ZN2at6native51_GLOBAL__N__2c613397_18_DepthwiseConv2d_cu_9959487032conv_depthwise2d_backward_kernelILi1ELi2EN3c104HalfEiEEvNS_27GenericPackedTensorAccessorIKT1_Lm4ENS_16DefaultPtrTraitsEiEENS5_IS6_Lm4ES8_iEES9_T2_iiiiiiiiiiiiiii --------------------------
	.section	.nv.info._ZN2at6native51_GLOBAL__N__2c613397_18_DepthwiseConv2d_cu_9959487032conv_depthwise2d_backward_kernelILi1ELi2EN3c104HalfEiEEvNS_27GenericPackedTensorAccessorIKT1_Lm4ENS_16DefaultPtrTraitsEiEENS5_IS6_Lm4ES8_iEES9_T2_iiiiiiiiiiiiiii,"",@"SHT_CUDA_INFO"
	.sectionflags	@""
	.align	4


	//----- nvinfo : EIATTR_CUDA_API_VERSION
	.align		4
        /*0000*/ 	.byte	0x04, 0x37
        /*0002*/ 	.short	(.L_1555 - .L_1554)
.L_1554:
        /*0004*/ 	.word	0x00000082


	//----- nvinfo : EIATTR_KPARAM_INFO
	.align		4
.L_1555:
        /*0008*/ 	.byte	0x04, 0x17
        /*000a*/ 	.short	(.L_1557 - .L_1556)
.L_1556:
        /*000c*/ 	.word	0x00000000
        /*0010*/ 	.short	0x0012
        /*0012*/ 	.short	0x00b4
        /*0014*/ 	.byte	0x00, 0xf0, 0x11, 0x00


	//----- nvinfo : EIATTR_KPARAM_INFO
	.align		4
.L_1557:
        /*0018*/ 	.byte	0x04, 0x17
        /*001a*/ 	.short	(.L_1559 - .L_1558)
.L_1558:
        /*001c*/ 	.word	0x00000000
        /*0020*/ 	.short	0x0011
        /*0022*/ 	.short	0x00b0
        /*0024*/ 	.byte	0x00, 0xf0, 0x11, 0x00


	//----- nvinfo : EIATTR_KPARAM_INFO
	.align		4
.L_1559:
        /*0028*/ 	.byte	0x04, 0x17
        /*002a*/ 	.short	(.L_1561 - .L_1560)
.L_1560:
        /*002c*/ 	.word	0x00000000
        /*0030*/ 	.short	0x0010
        /*0032*/ 	.short	0x00ac
        /*0034*/ 	.byte	0x00, 0xf0, 0x11, 0x00


	//----- nvinfo : EIATTR_KPARAM_INFO
	.align		4
.L_1561:
        /*0038*/ 	.byte	0x04, 0x17
        /*003a*/ 	.short	(.L_1563 - .L_1562)
.L_1562:
        /*003c*/ 	.word	0x00000000
        /*0040*/ 	.short	0x000f
        /*0042*/ 	.short	0x00a8
        /*0044*/ 	.byte	0x00, 0xf0, 0x11, 0x00


	//----- nvinfo : EIATTR_KPARAM_INFO
	.align		4
.L_1563:
        /*0048*/ 	.byte	0x04, 0x17
        /*004a*/ 	.short	(.L_1565 - .L_1564)
.L_1564:
        /*004c*/ 	.word	0x00000000
        /*0050*/ 	.short	0x000e
        /*0052*/ 	.short	0x00a4
        /*0054*/ 	.byte	0x00, 0xf0, 0x11, 0x00


	//----- nvinfo : EIATTR_KPARAM_INFO
	.align		4
.L_1565:
        /*0058*/ 	.byte	0x04, 0x17
        /*005a*/ 	.short	(.L_1567 - .L_1566)
.L_1566:
        /*005c*/ 	.word	0x00000000
        /*0060*/ 	.short	0x000d
        /*0062*/ 	.short	0x00a0
        /*0064*/ 	.byte	0x00, 0xf0, 0x11, 0x00


	//----- nvinfo : EIATTR_KPARAM_INFO
	.align		4
.L_1567:
        /*0068*/ 	.byte	0x04, 0x17
        /*006a*/ 	.short	(.L_1569 - .L_1568)
.L_1568:
        /*006c*/ 	.word	0x00000000
        /*0070*/ 	.short	0x000c
        /*0072*/ 	.short	0x009c
        /*0074*/ 	.byte	0x00, 0xf0, 0x11, 0x00


	//----- nvinfo : EIATTR_KPARAM_INFO
	.align		4
.L_1569:
        /*0078*/ 	.byte	0x04, 0x17
        /*007a*/ 	.short	(.L_1571 - .L_1570)
.L_1570:
        /*007c*/ 	.word	0x00000000
        /*0080*/ 	.short	0x000b
        /*0082*/ 	.short	0x0098
        /*0084*/ 	.byte	0x00, 0xf0, 0x11, 0x00


	//----- nvinfo : EIATTR_KPARAM_INFO
	.align		4
.L_1571:
        /*0088*/ 	.byte	0x04, 0x17
        /*008a*/ 	.short	(.L_1573 - .L_1572)
.L_1572:
        /*008c*/ 	.word	0x00000000
        /*0090*/ 	.short	0x000a
        /*0092*/ 	.short	0x0094
        /*0094*/ 	.byte	0x00, 0xf0, 0x11, 0x00


	//----- nvinfo : EIATTR_KPARAM_INFO
	.align		4
.L_1573:
        /*0098*/ 	.byte	0x04, 0x17
        /*009a*/ 	.short	(.L_1575 - .L_1574)
.L_1574:
        /*009c*/ 	.word	0x00000000
        /*00a0*/ 	.short	0x0009
        /*00a2*/ 	.short	0x0090
        /*00a4*/ 	.byte	0x00, 0xf0, 0x11, 0x00


	//----- nvinfo : EIATTR_KPARAM_INFO
	.align		4
.L_1575:
        /*00a8*/ 	.byte	0x04, 0x17
        /*00aa*/ 	.short	(.L_1577 - .L_1576)
.L_1576:
        /*00ac*/ 	.word	0x00000000
        /*00b0*/ 	.short	0x0008
        /*00b2*/ 	.short	0x008c
        /*00b4*/ 	.byte	0x00, 0xf0, 0x11, 0x00


	//----- nvinfo : EIATTR_KPARAM_INFO
	.align		4
.L_1577:
        /*00b8*/ 	.byte	0x04, 0x17
        /*00ba*/ 	.short	(.L_1579 - .L_1578)
.L_1578:
        /*00bc*/ 	.word	0x00000000
        /*00c0*/ 	.short	0x0007
        /*00c2*/ 	.short	0x0088
        /*00c4*/ 	.byte	0x00, 0xf0, 0x11, 0x00


	//----- nvinfo : EIATTR_KPARAM_INFO
	.align		4
.L_1579:
        /*00c8*/ 	.byte	0x04, 0x17
        /*00ca*/ 	.short	(.L_1581 - .L_1580)
.L_1580:
        /*00cc*/ 	.word	0x00000000
        /*00d0*/ 	.short	0x0006
        /*00d2*/ 	.short	0x0084
        /*00d4*/ 	.byte	0x00, 0xf0, 0x11, 0x00


	//----- nvinfo : EIATTR_KPARAM_INFO
	.align		4
.L_1581:
        /*00d8*/ 	.byte	0x04, 0x17
        /*00da*/ 	.short	(.L_1583 - .L_1582)
.L_1582:
        /*00dc*/ 	.word	0x00000000
        /*00e0*/ 	.short	0x0005
        /*00e2*/ 	.short	0x0080
        /*00e4*/ 	.byte	0x00, 0xf0, 0x11, 0x00


	//----- nvinfo : EIATTR_KPARAM_INFO
	.align		4
.L_1583:
        /*00e8*/ 	.byte	0x04, 0x17
        /*00ea*/ 	.short	(.L_1585 - .L_1584)
.L_1584:
        /*00ec*/ 	.word	0x00000000
        /*00f0*/ 	.short	0x0004
        /*00f2*/ 	.short	0x007c
        /*00f4*/ 	.byte	0x00, 0xf0, 0x11, 0x00


	//----- nvinfo : EIATTR_KPARAM_INFO
	.align		4
.L_1585:
        /*00f8*/ 	.byte	0x04, 0x17
        /*00fa*/ 	.short	(.L_1587 - .L_1586)
.L_1586:
        /*00fc*/ 	.word	0x00000000
        /*0100*/ 	.short	0x0003
        /*0102*/ 	.short	0x0078
        /*0104*/ 	.byte	0x00, 0xf0, 0x11, 0x00


	//----- nvinfo : EIATTR_KPARAM_INFO
	.align		4
.L_1587:
        /*0108*/ 	.byte	0x04, 0x17
        /*010a*/ 	.short	(.L_1589 - .L_1588)
.L_1588:
        /*010c*/ 	.word	0x00000000
        /*0110*/ 	.short	0x0002
        /*0112*/ 	.short	0x0050
        /*0114*/ 	.byte	0x00, 0xf0, 0xa1, 0x00


	//----- nvinfo : EIATTR_KPARAM_INFO
	.align		4
.L_1589:
        /*0118*/ 	.byte	0x04, 0x17
        /*011a*/ 	.short	(.L_1591 - .L_1590)
.L_1590:
        /*011c*/ 	.word	0x00000000
        /*0120*/ 	.short	0x0001
        /*0122*/ 	.short	0x0028
        /*0124*/ 	.byte	0x00, 0xf0, 0xa1, 0x00


	//----- nvinfo : EIATTR_KPARAM_INFO
	.align		4
.L_1591:
        /*0128*/ 	.byte	0x04, 0x17
        /*012a*/ 	.short	(.L_1593 - .L_1592)
.L_1592:
        /*012c*/ 	.word	0x00000000
        /*0130*/ 	.short	0x0000
        /*0132*/ 	.short	0x0000
        /*0134*/ 	.byte	0x00, 0xf0, 0xa1, 0x00


	//----- nvinfo : EIATTR_SPARSE_MMA_MASK
	.align		4
.L_1593:
        /*0138*/ 	.byte	0x03, 0x50
        /*013a*/ 	.short	0x0000


	//----- nvinfo : EIATTR_MAXREG_COUNT
	.align		4
        /*013c*/ 	.byte	0x03, 0x1b
        /*013e*/ 	.short	0x0040


	//----- nvinfo : EIATTR_MERCURY_ISA_VERSION
	.align		4
        /*0140*/ 	.byte	0x03, 0x5f
        /*0142*/ 	.short	0x0101


	//----- nvinfo : EIATTR_VRC_CTA_INIT_COUNT
	.align		4
        /*0144*/ 	.byte	0x02, 0x4a
	.zero		1
	.zero		1


	//----- nvinfo : EIATTR_EXIT_INSTR_OFFSETS
	.align		4
        /*0148*/ 	.byte	0x04, 0x1c
        /*014a*/ 	.short	(.L_1595 - .L_1594)


	//   ....[0]....
.L_1594:
        /*014c*/ 	.word	0x000000a0


	//   ....[1]....
        /*0150*/ 	.word	0x00001360


	//   ....[2]....
        /*0154*/ 	.word	0x00001770


	//   ....[3]....
        /*0158*/ 	.word	0x000018d0


	//----- nvinfo : EIATTR_MAX_THREADS
	.align		4
.L_1595:
        /*015c*/ 	.byte	0x04, 0x05
        /*015e*/ 	.short	(.L_1597 - .L_1596)
.L_1596:
        /*0160*/ 	.word	0x00000400
        /*0164*/ 	.word	0x00000001
        /*0168*/ 	.word	0x00000001


	//----- nvinfo : EIATTR_CRS_STACK_SIZE
	.align		4
.L_1597:
        /*016c*/ 	.byte	0x04, 0x1e
        /*016e*/ 	.short	(.L_1599 - .L_1598)
.L_1598:
        /*0170*/ 	.word	0x00000000


	//----- nvinfo : EIATTR_CBANK_PARAM_SIZE
	.align		4
.L_1599:
        /*0174*/ 	.byte	0x03, 0x19
        /*0176*/ 	.short	0x00b8


	//----- nvinfo : EIATTR_PARAM_CBANK
	.align		4
        /*0178*/ 	.byte	0x04, 0x0a
        /*017a*/ 	.short	(.L_1601 - .L_1600)
	.align		4
.L_1600:
        /*017c*/ 	.word	index@(.nv.constant0._ZN2at6native51_GLOBAL__N__2c613397_18_DepthwiseConv2d_cu_9959487032conv_depthwise2d_backward_kernelILi1ELi2EN3c104HalfEiEEvNS_27GenericPackedTensorAccessorIKT1_Lm4ENS_16DefaultPtrTraitsEiEENS5_IS6_Lm4ES8_iEES9_T2_iiiiiiiiiiiiiii)
        /*0180*/ 	.short	0x0380
        /*0182*/ 	.short	0x00b8


	//----- nvinfo : EIATTR_SW_WAR
	.align		4
.L_1601:
        /*0184*/ 	.byte	0x04, 0x36
        /*0186*/ 	.short	(.L_1603 - .L_1602)
.L_1602:
        /*0188*/ 	.word	0x00000008
.L_1603:


//--------------------- .nv.info._ZN2at6native51_GLOBAL__N__2c613397_18_DepthwiseConv2d_cu_9959487032conv_depthwise2d_backward_kernelILi1ELi1EN3c104HalfEiEEvNS_27GenericPackedTensorAccessorIKT1_Lm4ENS_16DefaultPtrTraitsEiEENS5_IS6_Lm4ES8_iEES9_T2_iiiiiiiiiiiiiii --------------------------
	.section	.nv.info._ZN2at6native51_GLOBAL__N__2c613397_18_DepthwiseConv2d_cu_9959487032conv_depthwise2d_backward_kernelILi1ELi1EN3c104HalfEiEEvNS_27GenericPackedTensorAccessorIKT1_Lm4ENS_16DefaultPtrTraitsEiEENS5_IS6_Lm4ES8_iEES9_T2_iiiiiiiiiiiiiii,"",@"SHT_CUDA_INFO"
	.sectionflags	@""
	.align	4


	//----- nvinfo : EIATTR_CUDA_API_VERSION
	.align		4
        /*0000*/ 	.byte	0x04, 0x37
        /*0002*/ 	.short	(.L_1605 - .L_1604)
.L_1604:
        /*0004*/ 	.word	0x00000082


	//----- nvinfo : EIATTR_KPARAM_INFO
	.align		4
.L_1605:
        /*0008*/ 	.byte	0x04, 0x17
        /*000a*/ 	.short	(.L_1607 - .L_1606)
.L_1606:
        /*000c*/ 	.word	0x00000000
        /*0010*/ 	.short	0x0012
        /*0012*/ 	.short	0x00b4
        /*0014*/ 	.byte	0x00, 0xf0, 0x11, 0x00


	//----- nvinfo : EIATTR_KPARAM_INFO
	.align		4
.L_1607:
        /*0018*/ 	.byte	0x04, 0x17
        /*001a*/ 	.short	(.L_1609 - .L_1608)
.L_1608:
        /*001c*/ 	.word	0x00000000
        /*0020*/ 	.short	0x0011
        /*0022*/ 	.short	0x00b0
        /*0024*/ 	.byte	0x00, 0xf0, 0x11, 0x00


	//----- nvinfo : EIATTR_KPARAM_INFO
	.align		4
.L_1609:
        /*0028*/ 	.byte	0x04, 0x17
        /*002a*/ 	.short	(.L_1611 - .L_1610)
.L_1610:
        /*002c*/ 	.word	0x00000000
        /*0030*/ 	.short	0x0010
        /*0032*/ 	.short	0x00ac
        /*0034*/ 	.byte	0x00, 0xf0, 0x11, 0x00


	//----- nvinfo : EIATTR_KPARAM_INFO
	.align		4
.L_1611:
        /*0038*/ 	.byte	0x04, 0x17
        /*003a*/ 	.short	(.L_1613 - .L_1612)
.L_1612:
        /*003c*/ 	.word	0x00000000
        /*0040*/ 	.short	0x000f
        /*0042*/ 	.short	0x00a8
        /*0044*/ 	.byte	0x00, 0xf0, 0x11, 0x00


	//----- nvinfo : EIATTR_KPARAM_INFO
	.align		4
.L_1613:
        /*0048*/ 	.byte	0x04, 0x17
        /*004a*/ 	.short	(.L_1615 - .L_1614)
.L_1614:
        /*004c*/ 	.word	0x00000000
        /*0050*/ 	.short	0x000e
        /*0052*/ 	.short	0x00a4
        /*0054*/ 	.byte	0x00, 0xf0, 0x11, 0x00


	//----- nvinfo : EIATTR_KPARAM_INFO
	.align		4
.L_1615:
        /*0058*/ 	.byte	0x04, 0x17
        /*005a*/ 	.short	(.L_1617 - .L_1616)
.L_1616:
        /*005c*/ 	.word	0x00000000
        /*0060*/ 	.short	0x000d
        /*0062*/ 	.short	0x00a0
        /*0064*/ 	.byte	0x00, 0xf0, 0x11, 0x00


	//----- nvinfo : EIATTR_KPARAM_INFO
	.align		4
.L_1617:
        /*0068*/ 	.byte	0x04, 0x17
        /*006a*/ 	.short	(.L_1619 - .L_1618)
.L_1618:
        /*006c*/ 	.word	0x00000000
        /*0070*/ 	.short	0x000c
        /*0072*/ 	.short	0x009c
        /*0074*/ 	.byte	0x00, 0xf0, 0x11, 0x00


	//----- nvinfo : EIATTR_KPARAM_INFO
	.align		4
.L_1619:
        /*0078*/ 	.byte	0x04, 0x17
        /*007a*/ 	.short	(.L_1621 - .L_1620)
.L_1620:
        /*007c*/ 	.word	0x00000000
        /*0080*/ 	.short	0x000b
        /*0082*/ 	.short	0x0098
        /*0084*/ 	.byte	0x00, 0xf0, 0x11, 0x00


	//----- nvinfo : EIATTR_KPARAM_INFO
	.align		4
.L_1621:
        /*0088*/ 	.byte	0x04, 0x17
        /*008a*/ 	.short	(.L_1623 - .L_1622)
.L_1622:
        /*008c*/ 	.word	0x00000000
        /*0090*/ 	.short	0x000a
        /*0092*/ 	.short	0x0094
        /*0094*/ 	.byte	0x00, 0xf0, 0x11, 0x00


	//----- nvinfo : EIATTR_KPARAM_INFO
	.align		4
.L_1623:
        /*0098*/ 	.byte	0x04, 0x17
        /*009a*/ 	.short	(.L_1625 - .L_1624)
.L_1624:
        /*009c*/ 	.word	0x00000000
        /*00a0*/ 	.short	0x0009
        /*00a2*/ 	.short	0x0090
        /*00a4*/ 	.byte	0x00, 0xf0, 0x11, 0x00


	//----- nvinfo : EIATTR_KPARAM_INFO
	.align		4
.L_1625:
        /*00a8*/ 	.byte	0x04, 0x17
        /*00aa*/ 	.short	(.L_1627 - .L_1626)
.L_1626:
        /*00ac*/ 	.word	0x00000000
        /*00b0*/ 	.short	0x0008
        /*00b2*/ 	.short	0x008c
        /*00b4*/ 	.byte	0x00, 0xf0, 0x11, 0x00


	//----- nvinfo : EIATTR_KPARAM_INFO
	.align		4
.L_1627:
        /*00b8*/ 	.byte	0x04, 0x17
        /*00ba*/ 	.short	(.L_1629 - .L_1628)
.L_1628:
        /*00bc*/ 	.word	0x00000000
        /*00c0*/ 	.short	0x0007
        /*00c2*/ 	.short	0x0088
        /*00c4*/ 	.byte	0x00, 0xf0, 0x11, 0x00


	//----- nvinfo : EIATTR_KPARAM_INFO
	.align		4
.L_1629:
        /*00c8*/ 	.byte	0x04, 0x17
        /*00ca*/ 	.short	(.L_1631 - .L_1630)
.L_1630:
        /*00cc*/ 	.word	0x00000000
        /*00d0*/ 	.short	0x0006
        /*00d2*/ 	.short	0x0084
        /*00d4*/ 	.byte	0x00, 0xf0, 0x11, 0x00


	//----- nvinfo : EIATTR_KPARAM_INFO
	.align		4
.L_1631:
        /*00d8*/ 	.byte	0x04, 0x17
        /*00da*/ 	.short	(.L_1633 - .L_1632)
.L_1632:
        /*00dc*/ 	.word	0x00000000
        /*00e0*/ 	.short	0x0005
        /*00e2*/ 	.short	0x0080
        /*00e4*/ 	.byte	0x00, 0xf0, 0x11, 0x00


	//----- nvinfo : EIATTR_KPARAM_INFO
	.align		4
.L_1633:
        /*00e8*/ 	.byte	0x04, 0x17
        /*00ea*/ 	.short	(.L_1635 - .L_1634)
.L_1634:
        /*00ec*/ 	.word	0x00000000
        /*00f0*/ 	.short	0x0004
        /*00f2*/ 	.short	0x007c
        /*00f4*/ 	.byte	0x00, 0xf0, 0x11, 0x00


	//----- nvinfo : EIATTR_KPARAM_INFO
	.align		4
.L_1635:
        /*00f8*/ 	.byte	0x04, 0x17
        /*00fa*/ 	.short	(.L_1637 - .L_1636)
.L_1636:
        /*00fc*/ 	.word	0x00000000
        /*0100*/ 	.short	0x0003
        /*0102*/ 	.short	0x0078
        /*0104*/ 	.byte	0x00, 0xf0, 0x11, 0x00


	//----- nvinfo : EIATTR_KPARAM_INFO
	.align		4
.L_1637:
        /*0108*/ 	.byte	0x04, 0x17
        /*010a*/ 	.short	(.L_1639 - .L_1638)
.L_1638:
        /*010c*/ 	.word	0x00000000
        /*0110*/ 	.short	0x0002
        /*0112*/ 	.short	0x0050
        /*0114*/ 	.byte	0x00, 0xf0, 0xa1, 0x00


	//----- nvinfo : EIATTR_KPARAM_INFO
	.align		4
.L_1639:
        /*0118*/ 	.byte	0x04, 0x17
        /*011a*/ 	.short	(.L_1641 - .L_1640)
.L_1640:
        /*011c*/ 	.word	0x00000000
        /*0120*/ 	.short	0x0001
        /*0122*/ 	.short	0x0028
        /*0124*/ 	.byte	0x00, 0xf0, 0xa1, 0x00


	//----- nvinfo : EIATTR_KPARAM_INFO
	.align		4
.L_1641:
        /*0128*/ 	.byte	0x04, 0x17
        /*012a*/ 	.short	(.L_1643 - .L_1642)
.L_1642:
        /*012c*/ 	.word	0x00000000
        /*0130*/ 	.short	0x0000
        /*0132*/ 	.short	0x0000
        /*0134*/ 	.byte	0x00, 0xf0, 0xa1, 0x00


	//----- nvinfo : EIATTR_SPARSE_MMA_MASK
	.align		4
.L_1643:
        /*0138*/ 	.byte	0x03, 0x50
        /*013a*/ 	.short	0x0000


	//----- nvinfo : EIATTR_MAXREG_COUNT
	.align		4
        /*013c*/ 	.byte	0x03, 0x1b
        /*013e*/ 	.short	0x0040


	//----- nvinfo : EIATTR_MERCURY_ISA_VERSION
	.align		4
        /*0140*/ 	.byte	0x03, 0x5f
        /*0142*/ 	.short	0x0101


	//----- nvinfo : EIATTR_VRC_CTA_INIT_COUNT
	.align		4
        /*0144*/ 	.byte	0x02, 0x4a
	.zero		1
	.zero		1


	//----- nvinfo : EIATTR_EXIT_INSTR_OFFSETS
	.align		4
        /*0148*/ 	.byte	0x04, 0x1c
        /*014a*/ 	.short	(.L_1645 - .L_1644)


	//   ....[0]....
.L_1644:
        /*014c*/ 	.word	0x000000a0


	//   ....[1]....
        /*0150*/ 	.word	0x00002040


	//   ....[2]....
        /*0154*/ 	.word	0x00002450


	//   ....[3]....
        /*0158*/ 	.word	0x000025b0


	//----- nvinfo : EIATTR_MAX_THREADS
	.align		4
.L_1645:
        /*015c*/ 	.byte	0x04, 0x05
        /*015e*/ 	.short	(.L_1647 - .L_1646)
.L_1646:
        /*0160*/ 	.word	0x00000400
        /*0164*/ 	.word	0x00000001
        /*0168*/ 	.word	0x00000001


	//----- nvinfo : EIATTR_CRS_STACK_SIZE
	.align		4
.L_1647:
        /*016c*/ 	.byte	0x04, 0x1e
        /*016e*/ 	.short	(.L_1649 - .L_1648)
.L_1648:
        /*0170*/ 	.word	0x00000000


	//----- nvinfo : EIATTR_CBANK_PARAM_SIZE
	.align		4
.L_1649:
        /*0174*/ 	.byte	0x03, 0x19
        /*0176*/ 	.short	0x00b8


	//----- nvinfo : EIATTR_PARAM_CBANK
	.align		4
        /*0178*/ 	.byte	0x04, 0x0a
        /*017a*/ 	.short	(.L_1651 - .L_1650)
	.align		4
.L_1650:
        /*017c*/ 	.word	index@(.nv.constant0._ZN2at6native51_GLOBAL__N__2c613397_18_DepthwiseConv2d_cu_9959487032conv_depthwise2d_backward_kernelILi1ELi1EN3c104HalfEiEEvNS_27GenericPackedTensorAccessorIKT1_Lm4ENS_16DefaultPtrTraitsEiEENS5_IS6_Lm4ES8_iEES9_T2_iiiiiiiiiiiiiii)
        /*0180*/ 	.short	0x0380
        /*0182*/ 	.short	0x00b8


	//----- nvinfo : EIATTR_SW_WAR
	.align		4
.L_1651:
        /*0184*/ 	.byte	0x04, 0x36
        /*0186*/ 	.short	(.L_1653 - .L_1652)
.L_1652:
        /*0188*/ 	.word	0x00000008
.L_1653:


//--------------------- .nv.info._ZN2at6native51_GLOBAL__N__2c613397_18_DepthwiseConv2d_cu_9959487032conv_depthwise2d_backward_kernelILi3ELi0EN3c104HalfEiEEvNS_27GenericPackedTensorAccessorIKT1_Lm4ENS_16DefaultPtrTraitsEiEENS5_IS6_Lm4ES8_iEES9_T2_iiiiiiiiiiiiiii --------------------------
	.section	.nv.info._ZN2at6native51_GLOBAL__N__2c613397_18_DepthwiseConv2d_cu_9959487032conv_depthwise2d_backward_kernelILi3ELi0EN3c104HalfEiEEvNS_27GenericPackedTensorAccessorIKT1_Lm4ENS_16DefaultPtrTraitsEiEENS5_IS6_Lm4ES8_iEES9_T2_iiiiiiiiiiiiiii,"",@"SHT_CUDA_INFO"
	.sectionflags	@""
	.align	4


	//----- nvinfo : EIATTR_CUDA_API_VERSION
	.align		4
        /*0000*/ 	.byte	0x04, 0x37
        /*0002*/ 	.short	(.L_1655 - .L_1654)
.L_1654:
        /*0004*/ 	.word	0x00000082


	//----- nvinfo : EIATTR_KPARAM_INFO
	.align		4
.L_1655:
        /*0008*/ 	.byte	0x04, 0x17
        /*000a*/ 	.short	(.L_1657 - .L_1656)
.L_1656:
        /*000c*/ 	.word	0x00000000
        /*0010*/ 	.short	0x0012
        /*0012*/ 	.short	0x00b4
        /*0014*/ 	.byte	0x00, 0xf0, 0x11, 0x00


	//----- nvinfo : EIATTR_KPARAM_INFO
	.align		4
.L_1657:
        /*0018*/ 	.byte	0x04, 0x17
        /*001a*/ 	.short	(.L_1659 - .L_1658)
.L_1658:
        /*001c*/ 	.word	0x00000000
        /*0020*/ 	.short	0x0011
        /*0022*/ 	.short	0x00b0
        /*0024*/ 	.byte	0x00, 0xf0, 0x11, 0x00


	//----- nvinfo : EIATTR_KPARAM_INFO
	.align		4
.L_1659:
        /*0028*/ 	.byte	0x04, 0x17
        /*002a*/ 	.short	(.L_1661 - .L_1660)
.L_1660:
        /*002c*/ 	.word	0x00000000
        /*0030*/ 	.short	0x0010
        /*0032*/ 	.short	0x00ac
        /*0034*/ 	.byte	0x00, 0xf0, 0x11, 0x00


	//----- nvinfo : EIATTR_KPARAM_INFO
	.align		4
.L_1661:
        /*0038*/ 	.byte	0x04, 0x17
        /*003a*/ 	.short	(.L_1663 - .L_1662)
.L_1662:
        /*003c*/ 	.word	0x00000000
        /*0040*/ 	.short	0x000f
        /*0042*/ 	.short	0x00a8
        /*0044*/ 	.byte	0x00, 0xf0, 0x11, 0x00


	//----- nvinfo : EIATTR_KPARAM_INFO
	.align		4
.L_1663:
        /*0048*/ 	.byte	0x04, 0x17
        /*004a*/ 	.short	(.L_1665 - .L_1664)
.L_1664:
        /*004c*/ 	.word	0x00000000
        /*0050*/ 	.short	0x000e
        /*0052*/ 	.short	0x00a4
        /*0054*/ 	.byte	0x00, 0xf0, 0x11, 0x00


	//----- nvinfo : EIATTR_KPARAM_INFO
	.align		4
.L_1665:
        /*0058*/ 	.byte	0x04, 0x17
        /*005a*/ 	.short	(.L_1667 - .L_1666)
.L_1666:
        /*005c*/ 	.word	0x00000000
        /*0060*/ 	.short	0x000d
        /*0062*/ 	.short	0x00a0
        /*0064*/ 	.byte	0x00, 0xf0, 0x11, 0x00


	//----- nvinfo : EIATTR_KPARAM_INFO
	.align		4
.L_1667:
        /*0068*/ 	.byte	0x04, 0x17
        /*006a*/ 	.short	(.L_1669 - .L_1668)
.L_1668:
        /*006c*/ 	.word	0x00000000
        /*0070*/ 	.short	0x000c
        /*0072*/ 	.short	0x009c
        /*0074*/ 	.byte	0x00, 0xf0, 0x11, 0x00


	//----- nvinfo : EIATTR_KPARAM_INFO
	.align		4
.L_1669:
        /*0078*/ 	.byte	0x04, 0x17
        /*007a*/ 	.short	(.L_1671 - .L_1670)
.L_1670:
        /*007c*/ 	.word	0x00000000
        /*0080*/ 	.short	0x000b
        /*0082*/ 	.short	0x0098
        /*0084*/ 	.byte	0x00, 0xf0, 0x11, 0x00


	//----- nvinfo : EIATTR_KPARAM_INFO
	.align		4
.L_1671:
        /*0088*/ 	.byte	0x04, 0x17
        /*008a*/ 	.short	(.L_1673 - .L_1672)
.L_1672:
        /*008c*/ 	.word	0x00000000
        /*0090*/ 	.short	0x000a
        /*0092*/ 	.short	0x0094
        /*0094*/ 	.byte	0x00, 0xf0, 0x11, 0x00


	//----- nvinfo : EIATTR_KPARAM_INFO
	.align		4
.L_1673:
        /*0098*/ 	.byte	0x04, 0x17
        /*009a*/ 	.short	(.L_1675 - .L_1674)
.L_1674:
        /*009c*/ 	.word	0x00000000
        /*00a0*/ 	.short	0x0009
        /*00a2*/ 	.short	0x0090
        /*00a4*/ 	.byte	0x00, 0xf0, 0x11, 0x00


	//----- nvinfo : EIATTR_KPARAM_INFO
	.align		4
.L_1675:
        /*00a8*/ 	.byte	0x04, 0x17
        /*00aa*/ 	.short	(.L_1677 - .L_1676)
.L_1676:
        /*00ac*/ 	.word	0x00000000
        /*00b0*/ 	.short	0x0008
        /*00b2*/ 	.short	0x008c
        /*00b4*/ 	.byte	0x00, 0xf0, 0x11, 0x00


	//----- nvinfo : EIATTR_KPARAM_INFO
	.align		4
.L_1677:
        /*00b8*/ 	.byte	0x04, 0x17
        /*00ba*/ 	.short	(.L_1679 - .L_1678)
.L_1678:
        /*00bc*/ 	.word	0x00000000
        /*00c0*/ 	.short	0x0007
        /*00c2*/ 	.short	0x0088
        /*00c4*/ 	.byte	0x00, 0xf0, 0x11, 0x00


	//----- nvinfo : EIATTR_KPARAM_INFO
	.align		4
.L_1679:
        /*00c8*/ 	.byte	0x04, 0x17
        /*00ca*/ 	.short	(.L_1681 - .L_1680)
.L_1680:
        /*00cc*/ 	.word	0x00000000
        /*00d0*/ 	.short	0x0006
        /*00d2*/ 	.short	0x0084
        /*00d4*/ 	.byte	0x00, 0xf0, 0x11, 0x00


	//----- nvinfo : EIATTR_KPARAM_INFO
	.align		4
.L_1681:
        /*00d8*/ 	.byte	0x04, 0x17
        /*00da*/ 	.short	(.L_1683 - .L_1682)
.L_1682:
        /*00dc*/ 	.word	0x00000000
        /*00e0*/ 	.short	0x0005
        /*00e2*/ 	.short	0x0080
        /*00e4*/ 	.byte	0x00, 0xf0, 0x11, 0x00


	//----- nvinfo : EIATTR_KPARAM_INFO
	.align		4
.L_1683:
        /*00e8*/ 	.byte	0x04, 0x17
        /*00ea*/ 	.short	(.L_1685 - .L_1684)
.L_1684:
        /*00ec*/ 	.word	0x00000000
        /*00f0*/ 	.short	0x0004
        /*00f2*/ 	.short	0x007c
        /*00f4*/ 	.byte	0x00, 0xf0, 0x11, 0x00


	//----- nvinfo : EIATTR_KPARAM_INFO
	.align		4
.L_1685:
        /*00f8*/ 	.byte	0x04, 0x17
        /*00fa*/ 	.short	(.L_1687 - .L_1686)
.L_1686:
        /*00fc*/ 	.word	0x00000000
        /*0100*/ 	.short	0x0003
        /*0102*/ 	.short	0x0078
        /*0104*/ 	.byte	0x00, 0xf0, 0x11, 0x00


	//----- nvinfo : EIATTR_KPARAM_INFO
	.align		4
.L_1687:
        /*0108*/ 	.byte	0x04, 0x17
        /*010a*/ 	.short	(.L_1689 - .L_1688)
.L_1688:
        /*010c*/ 	.word	0x00000000
        /*0110*/ 	.short	0x0002
        /*0112*/ 	.short	0x0050
        /*0114*/ 	.byte	0x00, 0xf0, 0xa1, 0x00


	//----- nvinfo : EIATTR_KPARAM_INFO
	.align		4
.L_1689:
        /*0118*/ 	.byte	0x04, 0x17
        /*011a*/ 	.short	(.L_1691 - .L_1690)
.L_1690:
        /*011c*/ 	.word	0x00000000
        /*0120*/ 	.short	0x0001
        /*0122*/ 	.short	0x0028
        /*0124*/ 	.byte	0x00, 0xf0, 0xa1, 0x00


	//----- nvinfo : EIATTR_KPARAM_INFO
	.align		4
.L_1691:
        /*0128*/ 	.byte	0x04, 0x17
        /*012a*/ 	.short	(.L_1693 - .L_1692)
.L_1692:
        /*012c*/ 	.word	0x00000000
        /*0130*/ 	.short	0x0000
        /*0132*/ 	.short	0x0000
        /*0134*/ 	.byte	0x00, 0xf0, 0xa1, 0x00


	//----- nvinfo : EIATTR_SPARSE_MMA_MASK
	.align		4
.L_1693:
        /*0138*/ 	.byte	0x03, 0x50
        /*013a*/ 	.short	0x0000


	//----- nvinfo : EIATTR_MAXREG_COUNT
	.align		4
        /*013c*/ 	.byte	0x03, 0x1b
        /*013e*/ 	.short	0x0040


	//----- nvinfo : EIATTR_MERCURY_ISA_VERSION
	.align		4
        /*0140*/ 	.byte	0x03, 0x5f
        /*0142*/ 	.short	0x0101


	//----- nvinfo : EIATTR_VRC_CTA_INIT_COUNT
	.align		4
        /*0144*/ 	.byte	0x02, 0x4a
	.zero		1
	.zero		1


	//----- nvinfo : EIATTR_EXIT_INSTR_OFFSETS
	.align		4
        /*0148*/ 	.byte	0x04, 0x1c
        /*014a*/ 	.short	(.L_1695 - .L_1694)


	//   ....[0]....
.L_1694:
        /*014c*/ 	.word	0x000000a0


	//   ....[1]....
        /*0150*/ 	.word	0x00003700


	//   ....[2]....
        /*0154*/ 	.word	0x00003b00


	//   ....[3]....
        /*0158*/ 	.word	0x00003c60


	//----- nvinfo : EIATTR_MAX_THREADS
	.align		4
.L_1695:
        /*015c*/ 	.byte	0x04, 0x05
        /*015e*/ 	.short	(.L_1697 - .L_1696)
.L_1696:
        /*0160*/ 	.word	0x00000400
        /*0164*/ 	.word	0x00000001
        /*0168*/ 	.word	0x00000001


	//----- nvinfo : EIATTR_CRS_STACK_SIZE
	.align		4
.L_1697:
        /*016c*/ 	.byte	0x04, 0x1e
        /*016e*/ 	.short	(.L_1699 - .L_1698)
.L_1698:
        /*0170*/ 	.word	0x00000000


	//----- nvinfo : EIATTR_CBANK_PARAM_SIZE
	.align		4
.L_1699:
        /*0174*/ 	.byte	0x03, 0x19
        /*0176*/ 	.short	0x00b8


	//----- nvinfo : EIATTR_PARAM_CBANK
	.align		4
        /*0178*/ 	.byte	0x04, 0x0a
        /*017a*/ 	.short	(.L_1701 - .L_1700)
	.align		4
.L_1700:
        /*017c*/ 	.word	index@(.nv.constant0._ZN2at6native51_GLOBAL__N__2c613397_18_DepthwiseConv2d_cu_9959487032conv_depthwise2d_backward_kernelILi3ELi0EN3c104HalfEiEEvNS_27GenericPackedTensorAccessorIKT1_Lm4ENS_16DefaultPtrTraitsEiEENS5_IS6_Lm4ES8_iEES9_T2_iiiiiiiiiiiiiii)
        /*0180*/ 	.short	0x0380
        /*0182*/ 	.short	0x00b8


	//----- nvinfo : EIATTR_SW_WAR
	.align		4
.L_1701:
        /*0184*/ 	.byte	0x04, 0x36
        /*0186*/ 	.short	(.L_1703 - .L_1702)
.L_1702:
        /*0188*/ 	.word	0x00000008
.L_1703:


//--------------------- .nv.info._ZN2at6native51_GLOBAL__N__2c613397_18_DepthwiseConv2d_cu_9959487032conv_depthwise2d_backward_kernelILi3ELi2EN3c104HalfEiEEvNS_27GenericPackedTensorAccessorIKT1_Lm4ENS_16DefaultPtrTraitsEiEENS5_IS6_Lm4ES8_iEES9_T2_iiiiiiiiiiiiiii --------------------------
	.section	.nv.info._ZN2at6native51_GLOBAL__N__2c613397_18_DepthwiseConv2d_cu_9959487032conv_depthwise2d_backward_kernelILi3ELi2EN3c104HalfEiEEvNS_27GenericPackedTensorAccessorIKT1_Lm4ENS_16DefaultPtrTraitsEiEENS5_IS6_Lm4ES8_iEES9_T2_iiiiiiiiiiiiiii,"",@"SHT_CUDA_INFO"
	.sectionflags	@""
	.align	4


	//----- nvinfo : EIATTR_CUDA_API_VERSION
	.align		4
        /*0000*/ 	.byte	0x04, 0x37
        /*0002*/ 	.short	(.L_1705 - .L_1704)
.L_1704:
        /*0004*/ 	.word	0x00000082


	//----- nvinfo : EIATTR_KPARAM_INFO
	.align		4
.L_1705:
        /*0008*/ 	.byte	0x04, 0x17
        /*000a*/ 	.short	(.L_1707 - .L_1706)
.L_1706:
        /*000c*/ 	.word	0x00000000
        /*0010*/ 	.short	0x0012
        /*0012*/ 	.short	0x00b4
        /*0014*/ 	.byte	0x00, 0xf0, 0x11, 0x00


	//----- nvinfo : EIATTR_KPARAM_INFO
	.align		4
.L_1707:
        /*0018*/ 	.byte	0x04, 0x17
        /*001a*/ 	.short	(.L_1709 - .L_1708)
.L_1708:
        /*001c*/ 	.word	0x00000000
        /*0020*/ 	.short	0x0011
        /*0022*/ 	.short	0x00b0
        /*0024*/ 	.byte	0x00, 0xf0, 0x11, 0x00


	//----- nvinfo : EIATTR_KPARAM_INFO
	.align		4
.L_1709:
        /*0028*/ 	.byte	0x04, 0x17
        /*002a*/ 	.short	(.L_1711 - .L_1710)
.L_1710:
        /*002c*/ 	.word	0x00000000
        /*0030*/ 	.short	0x0010
        /*0032*/ 	.short	0x00ac
        /*0034*/ 	.byte	0x00, 0xf0, 0x11, 0x00


	//----- nvinfo : EIATTR_KPARAM_INFO
	.align		4
.L_1711:
        /*0038*/ 	.byte	0x04, 0x17
        /*003a*/ 	.short	(.L_1713 - .L_1712)
.L_1712:
        /*003c*/ 	.word	0x00000000
        /*0040*/ 	.short	0x000f
        /*0042*/ 	.short	0x00a8
        /*0044*/ 	.byte	0x00, 0xf0, 0x11, 0x00


	//----- nvinfo : EIATTR_KPARAM_INFO
	.align		4
.L_1713:
        /*0048*/ 	.byte	0x04, 0x17
        /*004a*/ 	.short	(.L_1715 - .L_1714)
.L_1714:
        /*004c*/ 	.word	0x00000000
        /*0050*/ 	.short	0x000e
        /*0052*/ 	.short	0x00a4
        /*0054*/ 	.byte	0x00, 0xf0, 0x11, 0x00


	//----- nvinfo : EIATTR_KPARAM_INFO
	.align		4
.L_1715:
        /*0058*/ 	.byte	0x04, 0x17
        /*005a*/ 	.short	(.L_1717 - .L_1716)
.L_1716:
        /*005c*/ 	.word	0x00000000
        /*0060*/ 	.short	0x000d
        /*0062*/ 	.short	0x00a0
        /*0064*/ 	.byte	0x00, 0xf0, 0x11, 0x00


	//----- nvinfo : EIATTR_KPARAM_INFO
	.align		4
.L_1717:
        /*0068*/ 	.byte	0x04, 0x17
        /*006a*/ 	.short	(.L_1719 - .L_1718)
.L_1718:
        /*006c*/ 	.word	0x00000000
        /*0070*/ 	.short	0x000c
        /*0072*/ 	.short	0x009c
        /*0074*/ 	.byte	0x00, 0xf0, 0x11, 0x00


	//----- nvinfo : EIATTR_KPARAM_INFO
	.align		4
.L_1719:
        /*0078*/ 	.byte	0x04, 0x17
        /*007a*/ 	.short	(.L_1721 - .L_1720)
.L_1720:
        /*007c*/ 	.word	0x00000000
        /*0080*/ 	.short	0x000b
        /*0082*/ 	.short	0x0098
        /*0084*/ 	.byte	0x00, 0xf0, 0x11, 0x00


	//----- nvinfo : EIATTR_KPARAM_INFO
	.align		4
.L_1721:
        /*0088*/ 	.byte	0x04, 0x17
        /*008a*/ 	.short	(.L_1723 - .L_1722)
.L_1722:
        /*008c*/ 	.word	0x00000000
        /*0090*/ 	.short	0x000a
        /*0092*/ 	.short	0x0094
        /*0094*/ 	.byte	0x00, 0xf0, 0x11, 0x00


	//----- nvinfo : EIATTR_KPARAM_INFO
	.align		4
.L_1723:
        /*0098*/ 	.byte	0x04, 0x17
        /*009a*/ 	.short	(.L_1725 - .L_1724)
.L_1724:
        /*009c*/ 	.word	0x00000000
        /*00a0*/ 	.short	0x0009
        /*00a2*/ 	.short	0x0090
        /*00a4*/ 	.byte	0x00, 0xf0, 0x11, 0x00


	//----- nvinfo : EIATTR_KPARAM_INFO
	.align		4
.L_1725:
        /*00a8*/ 	.byte	0x04, 0x17
        /*00aa*/ 	.short	(.L_1727 - .L_1726)
.L_1726:
        /*00ac*/ 	.word	0x00000000
        /*00b0*/ 	.short	0x0008
        /*00b2*/ 	.short	0x008c
        /*00b4*/ 	.byte	0x00, 0xf0, 0x11, 0x00


	//----- nvinfo : EIATTR_KPARAM_INFO
	.align		4
.L_1727:
        /*00b8*/ 	.byte	0x04, 0x17
        /*00ba*/ 	.short	(.L_1729 - .L_1728)
.L_1728:
        /*00bc*/ 	.word	0x00000000
        /*00c0*/ 	.short	0x0007
        /*00c2*/ 	.short	0x0088
        /*00c4*/ 	.byte	0x00, 0xf0, 0x11, 0x00


	//----- nvinfo : EIATTR_KPARAM_INFO
	.align		4
.L_1729:
        /*00c8*/ 	.byte	0x04, 0x17
        /*00ca*/ 	.short	(.L_1731 - .L_1730)
.L_1730:
        /*00cc*/ 	.word	0x00000000
        /*00d0*/ 	.short	0x0006
        /*00d2*/ 	.short	0x0084
        /*00d4*/ 	.byte	0x00, 0xf0, 0x11, 0x00


	//----- nvinfo : EIATTR_KPARAM_INFO
	.align		4
.L_1731:
        /*00d8*/ 	.byte	0x04, 0x17
        /*00da*/ 	.short	(.L_1733 - .L_1732)
.L_1732:
        /*00dc*/ 	.word	0x00000000
        /*00e0*/ 	.short	0x0005
        /*00e2*/ 	.short	0x0080
        /*00e4*/ 	.byte	0x00, 0xf0, 0x11, 0x00


	//----- nvinfo : EIATTR_KPARAM_INFO
	.align		4
.L_1733:
        /*00e8*/ 	.byte	0x04, 0x17
        /*00ea*/ 	.short	(.L_1735 - .L_1734)
.L_1734:
        /*00ec*/ 	.word	0x00000000
        /*00f0*/ 	.short	0x0004
        /*00f2*/ 	.short	0x007c
        /*00f4*/ 	.byte	0x00, 0xf0, 0x11, 0x00


	//----- nvinfo : EIATTR_KPARAM_INFO
	.align		4
.L_1735:
        /*00f8*/ 	.byte	0x04, 0x17
        /*00fa*/ 	.short	(.L_1737 - .L_1736)
.L_1736:
        /*00fc*/ 	.word	0x00000000
        /*0100*/ 	.short	0x0003
        /*0102*/ 	.short	0x0078
        /*0104*/ 	.byte	0x00, 0xf0, 0x11, 0x00


	//----- nvinfo : EIATTR_KPARAM_INFO
	.align		4
.L_1737:
        /*0108*/ 	.byte	0x04, 0x17
        /*010a*/ 	.short	(.L_1739 - .L_1738)
.L_1738:
        /*010c*/ 	.word	0x00000000
        /*0110*/ 	.short	0x0002
        /*0112*/ 	.short	0x0050
        /*0114*/ 	.byte	0x00, 0xf0, 0xa1, 0x00


	//----- nvinfo : EIATTR_KPARAM_INFO
	.align		4
.L_1739:
        /*0118*/ 	.byte	0x04, 0x17
        /*011a*/ 	.short	(.L_1741 - .L_1740)
.L_1740:
        /*011c*/ 	.word	0x00000000
        /*0120*/ 	.short	0x0001
        /*0122*/ 	.short	0x0028
        /*0124*/ 	.byte	0x00, 0xf0, 0xa1, 0x00


	//----- nvinfo : EIATTR_KPARAM_INFO
	.align		4
.L_1741:
        /*0128*/ 	.byte	0x04, 0x17
        /*012a*/ 	.short	(.L_1743 - .L_1742)
.L_1742:
        /*012c*/ 	.word	0x00000000
        /*0130*/ 	.short	0x0000
        /*0132*/ 	.short	0x0000
        /*0134*/ 	.byte	0x00, 0xf0, 0xa1, 0x00


	//----- nvinfo : EIATTR_SPARSE_MMA_MASK
	.align		4
.L_1743:
        /*0138*/ 	.byte	0x03, 0x50
        /*013a*/ 	.short	0x0000


	//----- nvinfo : EIATTR_MAXREG_COUNT
	.align		4
        /*013c*/ 	.byte	0x03, 0x1b
        /*013e*/ 	.short	0x0040


	//----- nvinfo : EIATTR_MERCURY_ISA_VERSION
	.align		4
        /*0140*/ 	.byte	0x03, 0x5f
        /*0142*/ 	.short	0x0101


	//----- nvinfo : EIATTR_VRC_CTA_INIT_COUNT
	.align		4
        /*0144*/ 	.byte	0x02, 0x4a
	.zero		1
	.zero		1


	//----- nvinfo : EIATTR_EXIT_INSTR_OFFSETS
	.align		4
        /*0148*/ 	.byte	0x04, 0x1c
        /*014a*/ 	.short	(.L_1745 - .L_1744)


	//   ....[0]....
.L_1744:
        /*014c*/ 	.word	0x000000a0


	//   ....[1]....
        /*0150*/ 	.word	0x000012c0


	//   ....[2]....
        /*0154*/ 	.word	0x000016f0


	//   ....[3]....
        /*0158*/ 	.word	0x00001850


	//----- nvinfo : EIATTR_MAX_THREADS
	.align		4
.L_1745:
        /*015c*/ 	.byte	0x04, 0x05
        /*015e*/ 	.short	(.L_1747 - .L_1746)
.L_1746:
        /*0160*/ 	.word	0x00000400
        /*0164*/ 	.word	0x00000001
        /*0168*/ 	.word	0x00000001


	//----- nvinfo : EIATTR_CRS_STACK_SIZE
	.align		4
.L_1747:
        /*016c*/ 	.byte	0x04, 0x1e
        /*016e*/ 	.short	(.L_1749 - .L_1748)
.L_1748:
        /*0170*/ 	.word	0x00000000


	//----- nvinfo : EIATTR_CBANK_PARAM_SIZE
	.align		4
.L_1749:
        /*0174*/ 	.byte	0x03, 0x19
        /*0176*/ 	.short	0x00b8


	//----- nvinfo : EIATTR_PARAM_CBANK
	.align		4
        /*0178*/ 	.byte	0x04, 0x0a
        /*017a*/ 	.short	(.L_1751 - .L_1750)
	.align		4
.L_1750:
        /*017c*/ 	.word	index@(.nv.constant0._ZN2at6native51_GLOBAL__N__2c613397_18_DepthwiseConv2d_cu_9959487032conv_depthwise2d_backward_kernelILi3ELi2EN3c104HalfEiEEvNS_27GenericPackedTensorAccessorIKT1_Lm4ENS_16DefaultPtrTraitsEiEENS5_IS6_Lm4ES8_iEES9_T2_iiiiiiiiiiiiiii)
        /*0180*/ 	.short	0x0380
        /*0182*/ 	.short	0x00b8


	//----- nvinfo : EIATTR_SW_WAR
	.align		4
.L_1751:
        /*0184*/ 	.byte	0x04, 0x36
        /*0186*/ 	.short	(.L_1753 - .L_1752)
.L_1752:
        /*0188*/ 	.word	0x00000008
.L_1753:


//--------------------- .nv.info._ZN2at6native51_GLOBAL__N__2c613397_18_DepthwiseConv2d_cu_9959487032conv_depthwise2d_backward_kernelILi3ELi1EN3c104HalfEiEEvNS_27GenericPackedTensorAccessorIKT1_Lm4ENS_16DefaultPtrTraitsEiEENS5_IS6_Lm4ES8_iEES9_T2_iiiiiiiiiiiiiii --------------------------
	.section	.nv.info._ZN2at6native51_GLOBAL__N__2c613397_18_DepthwiseConv2d_cu_9959487032conv_depthwise2d_backward_kernelILi3ELi1EN3c104HalfEiEEvNS_27GenericPackedTensorAccessorIKT1_Lm4ENS_16DefaultPtrTraitsEiEENS5_IS6_Lm4ES8_iEES9_T2_iiiiiiiiiiiiiii,"",@"SHT_CUDA_INFO"
	.sectionflags	@""
	.align	4


	//----- nvinfo : EIATTR_CUDA_API_VERSION
	.align		4
        /*0000*/ 	.byte	0x04, 0x37
        /*0002*/ 	.short	(.L_1755 - .L_1754)
.L_1754:
        /*0004*/ 	.word	0x00000082


	//----- nvinfo : EIATTR_KPARAM_INFO
	.align		4
.L_1755:
        /*0008*/ 	.byte	0x04, 0x17
        /*000a*/ 	.short	(.L_1757 - .L_1756)
.L_1756:
        /*000c*/ 	.word	0x00000000
        /*0010*/ 	.short	0x0012
        /*0012*/ 	.short	0x00b4
        /*0014*/ 	.byte	0x00, 0xf0, 0x11, 0x00


	//----- nvinfo : EIATTR_KPARAM_INFO
	.align		4
.L_1757:
        /*0018*/ 	.byte	0x04, 0x17
        /*001a*/ 	.short	(.L_1759 - .L_1758)
.L_1758:
        /*001c*/ 	.word	0x00000000
        /*0020*/ 	.short	0x0011
        /*0022*/ 	.short	0x00b0
        /*0024*/ 	.byte	0x00, 0xf0, 0x11, 0x00


	//----- nvinfo : EIATTR_KPARAM_INFO
	.align		4
.L_1759:
        /*0028*/ 	.byte	0x04, 0x17
        /*002a*/ 	.short	(.L_1761 - .L_1760)
.L_1760:
        /*002c*/ 	.word	0x00000000
        /*0030*/ 	.short	0x0010
        /*0032*/ 	.short	0x00ac
        /*0034*/ 	.byte	0x00, 0xf0, 0x11, 0x00


	//----- nvinfo : EIATTR_KPARAM_INFO
	.align		4
.L_1761:
        /*0038*/ 	.byte	0x04, 0x17
        /*003a*/ 	.short	(.L_1763 - .L_1762)
.L_1762:
        /*003c*/ 	.word	0x00000000
        /*0040*/ 	.short	0x000f
        /*0042*/ 	.short	0x00a8
        /*0044*/ 	.byte	0x00, 0xf0, 0x11, 0x00


	//----- nvinfo : EIATTR_KPARAM_INFO
	.align		4
.L_1763:
        /*0048*/ 	.byte	0x04, 0x17
        /*004a*/ 	.short	(.L_1765 - .L_1764)
.L_1764:
        /*004c*/ 	.word	0x00000000
        /*0050*/ 	.short	0x000e
        /*0052*/ 	.short	0x00a4
        /*0054*/ 	.byte	0x00, 0xf0, 0x11, 0x00


	//----- nvinfo : EIATTR_KPARAM_INFO
	.align		4
.L_1765:
        /*0058*/ 	.byte	0x04, 0x17
        /*005a*/ 	.short	(.L_1767 - .L_1766)
.L_1766:
        /*005c*/ 	.word	0x00000000
        /*0060*/ 	.short	0x000d
        /*0062*/ 	.short	0x00a0
        /*0064*/ 	.byte	0x00, 0xf0, 0x11, 0x00


	//----- nvinfo : EIATTR_KPARAM_INFO
	.align		4
.L_1767:
        /*0068*/ 	.byte	0x04, 0x17
        /*006a*/ 	.short	(.L_1769 - .L_1768)
.L_1768:
        /*006c*/ 	.word	0x00000000
        /*0070*/ 	.short	0x000c
        /*0072*/ 	.short	0x009c
        /*0074*/ 	.byte	0x00, 0xf0, 0x11, 0x00


	//----- nvinfo : EIATTR_KPARAM_INFO
	.align		4
.L_1769:
        /*0078*/ 	.byte	0x04, 0x17
        /*007a*/ 	.short	(.L_1771 - .L_1770)
.L_1770:
        /*007c*/ 	.word	0x00000000
        /*0080*/ 	.short	0x000b
        /*0082*/ 	.short	0x0098
        /*0084*/ 	.byte	0x00, 0xf0, 0x11, 0x00


	//----- nvinfo : EIATTR_KPARAM_INFO
	.align		4
.L_1771:
        /*0088*/ 	.byte	0x04, 0x17
        /*008a*/ 	.short	(.L_1773 - .L_1772)
.L_1772:
        /*008c*/ 	.word	0x00000000
        /*0090*/ 	.short	0x000a
        /*0092*/ 	.short	0x0094
        /*0094*/ 	.byte	0x00, 0xf0, 0x11, 0x00


	//----- nvinfo : EIATTR_KPARAM_INFO
	.align		4
.L_1773:
        /*0098*/ 	.byte	0x04, 0x17
        /*009a*/ 	.short	(.L_1775 - .L_1774)
.L_1774:
        /*009c*/ 	.word	0x00000000
        /*00a0*/ 	.short	0x0009
        /*00a2*/ 	.short	0x0090
        /*00a4*/ 	.byte	0x00, 0xf0, 0x11, 0x00


	//----- nvinfo : EIATTR_KPARAM_INFO
	.align		4
.L_1775:
        /*00a8*/ 	.byte	0x04, 0x17
        /*00aa*/ 	.short	(.L_1777 - .L_1776)
.L_1776:
        /*00ac*/ 	.word	0x00000000
        /*00b0*/ 	.short	0x0008
        /*00b2*/ 	.short	0x008c
        /*00b4*/ 	.byte	0x00, 0xf0, 0x11, 0x00


	//----- nvinfo : EIATTR_KPARAM_INFO
	.align		4
.L_1777:
        /*00b8*/ 	.byte	0x04, 0x17
        /*00ba*/ 	.short	(.L_1779 - .L_1778)
.L_1778:
        /*00bc*/ 	.word	0x00000000
        /*00c0*/ 	.short	0x0007
        /*00c2*/ 	.short	0x0088
        /*00c4*/ 	.byte	0x00, 0xf0, 0x11, 0x00


	//----- nvinfo : EIATTR_KPARAM_INFO
	.align		4
.L_1779:
        /*00c8*/ 	.byte	0x04, 0x17
        /*00ca*/ 	.short	(.L_1781 - .L_1780)
.L_1780:
        /*00cc*/ 	.word	0x00000000
        /*00d0*/ 	.short	0x0006
        /*00d2*/ 	.short	0x0084
        /*00d4*/ 	.byte	0x00, 0xf0, 0x11, 0x00


	//----- nvinfo : EIATTR_KPARAM_INFO
	.align		4
.L_1781:
        /*00d8*/ 	.byte	0x04, 0x17
        /*00da*/ 	.short	(.L_1783 - .L_1782)
.L_1782:
        /*00dc*/ 	.word	0x00000000
        /*00e0*/ 	.short	0x0005
        /*00e2*/ 	.short	0x0080
        /*00e4*/ 	.byte	0x00, 0xf0, 0x11, 0x00


	//----- nvinfo : EIATTR_KPARAM_INFO
	.align		4
.L_1783:
        /*00e8*/ 	.byte	0x04, 0x17
        /*00ea*/ 	.short	(.L_1785 - .L_1784)
.L_1784:
        /*00ec*/ 	.word	0x00000000
        /*00f0*/ 	.short	0x0004
        /*00f2*/ 	.short	0x007c
        /*00f4*/ 	.byte	0x00, 0xf0, 0x11, 0x00


	//----- nvinfo : EIATTR_KPARAM_INFO
	.align		4
.L_1785:
        /*00f8*/ 	.byte	0x04, 0x17
        /*00fa*/ 	.short	(.L_1787 - .L_1786)
.L_1786:
        /*00fc*/ 	.word	0x00000000
        /*0100*/ 	.short	0x0003
        /*0102*/ 	.short	0x0078
        /*0104*/ 	.byte	0x00, 0xf0, 0x11, 0x00


	//----- nvinfo : EIATTR_KPARAM_INFO
	.align		4
.L_1787:
        /*0108*/ 	.byte	0x04, 0x17
        /*010a*/ 	.short	(.L_1789 - .L_1788)
.L_1788:
        /*010c*/ 	.word	0x00000000
        /*0110*/ 	.short	0x0002
        /*0112*/ 	.short	0x0050
        /*0114*/ 	.byte	0x00, 0xf0, 0xa1, 0x00


	//----- nvinfo : EIATTR_KPARAM_INFO
	.align		4
.L_1789:
        /*0118*/ 	.byte	0x04, 0x17
        /*011a*/ 	.short	(.L_1791 - .L_1790)
.L_1790:
        /*011c*/ 	.word	0x00000000
        /*0120*/ 	.short	0x0001
        /*0122*/ 	.short	0x0028
        /*0124*/ 	.byte	0x00, 0xf0, 0xa1, 0x00


	//----- nvinfo : EIATTR_KPARAM_INFO
	.align		4
.L_1791:
        /*0128*/ 	.byte	0x04, 0x17
        /*012a*/ 	.short	(.L_1793 - .L_1792)
.L_1792:
        /*012c*/ 	.word	0x00000000
        /*0130*/ 	.short	0x0000
        /*0132*/ 	.short	0x0000
        /*0134*/ 	.byte	0x00, 0xf0, 0xa1, 0x00


	//----- nvinfo : EIATTR_SPARSE_MMA_MASK
	.align		4
.L_1793:
        /*0138*/ 	.byte	0x03, 0x50
        /*013a*/ 	.short	0x0000


	//----- nvinfo : EIATTR_MAXREG_COUNT
	.align		4
        /*013c*/ 	.byte	0x03, 0x1b
        /*013e*/ 	.short	0x0040


	//----- nvinfo : EIATTR_MERCURY_ISA_VERSION
	.align		4
        /*0140*/ 	.byte	0x03, 0x5f
        /*0142*/ 	.short	0x0101


	//----- nvinfo : EIATTR_VRC_CTA_INIT_COUNT
	.align		4
        /*0144*/ 	.byte	0x02, 0x4a
	.zero		1
	.zero		1


	//----- nvinfo : EIATTR_EXIT_INSTR_OFFSETS
	.align		4
        /*0148*/ 	.byte	0x04, 0x1c
        /*014a*/ 	.short	(.L_1795 - .L_1794)


	//   ....[0]....
.L_1794:
        /*014c*/ 	.word	0x000000a0


	//   ....[1]....
        /*0150*/ 	.word	0x00001140


	//   ....[2]....
        /*0154*/ 	.word	0x00001580


	//   ....[3]....
        /*0158*/ 	.word	0x000016e0


	//----- nvinfo : EIATTR_MAX_THREADS
	.align		4
.L_1795:
        /*015c*/ 	.byte	0x04, 0x05
        /*015e*/ 	.short	(.L_1797 - .L_1796)
.L_1796:
        /*0160*/ 	.word	0x00000400
        /*0164*/ 	.word	0x00000001
        /*0168*/ 	.word	0x00000001


	//----- nvinfo : EIATTR_CRS_STACK_SIZE
	.align		4
.L_1797:
        /*016c*/ 	.byte	0x04, 0x1e
        /*016e*/ 	.short	(.L_1799 - .L_1798)
.L_1798:
        /*0170*/ 	.word	0x00000000


	//----- nvinfo : EIATTR_CBANK_PARAM_SIZE
	.align		4
.L_1799:
        /*0174*/ 	.byte	0x03, 0x19
        /*0176*/ 	.short	0x00b8


	//----- nvinfo : EIATTR_PARAM_CBANK
	.align		4
        /*0178*/ 	.byte	0x04, 0x0a
        /*017a*/ 	.short	(.L_1801 - .L_1800)
	.align		4
.L_1800:
        /*017c*/ 	.word	index@(.nv.constant0._ZN2at6native51_GLOBAL__N__2c613397_18_DepthwiseConv2d_cu_9959487032conv_depthwise2d_backward_kernelILi3ELi1EN3c104HalfEiEEvNS_27GenericPackedTensorAccessorIKT1_Lm4ENS_16DefaultPtrTraitsEiEENS5_IS6_Lm4ES8_iEES9_T2_iiiiiiiiiiiiiii)
        /*0180*/ 	.short	0x0380
        /*0182*/ 	.short	0x00b8


	//----- nvinfo : EIATTR_SW_WAR
	.align		4
.L_1801:
        /*0184*/ 	.byte	0x04, 0x36
        /*0186*/ 	.short	(.L_1803 - .L_1802)
.L_1802:
        /*0188*/ 	.word	0x00000008
.L_1803:


//--------------------- .nv.info._ZN2at6native51_GLOBAL__N__2c613397_18_DepthwiseConv2d_cu_9959487032conv_depthwise2d_backward_kernelILi5ELi0EN3c104HalfEiEEvNS_27GenericPackedTensorAccessorIKT1_Lm4ENS_16DefaultPtrTraitsEiEENS5_IS6_Lm4ES8_iEES9_T2_iiiiiiiiiiiiiii --------------------------
	.section	.nv.info._ZN2at6native51_GLOBAL__N__2c613397_18_DepthwiseConv2d_cu_9959487032conv_depthwise2d_backward_kernelILi5ELi0EN3c104HalfEiEEvNS_27GenericPackedTensorAccessorIKT1_Lm4ENS_16DefaultPtrTraitsEiEENS5_IS6_Lm4ES8_iEES9_T2_iiiiiiiiiiiiiii,"",@"SHT_CUDA_INFO"
	.sectionflags	@""
	.align	4


	//----- nvinfo : EIATTR_CUDA_API_VERSION
	.align		4
        /*0000*/ 	.byte	0x04, 0x37
        /*0002*/ 	.short	(.L_1805 - .L_1804)
.L_1804:
        /*0004*/ 	.word	0x00000082


	//----- nvinfo : EIATTR_KPARAM_INFO
	.align		4
.L_1805:
        /*0008*/ 	.byte	0x04, 0x17
        /*000a*/ 	.short	(.L_1807 - .L_1806)
.L_1806:
        /*000c*/ 	.word	0x00000000
        /*0010*/ 	.short	0x0012
        /*0012*/ 	.short	0x00b4
        /*0014*/ 	.byte	0x00, 0xf0, 0x11, 0x00


	//----- nvinfo : EIATTR_KPARAM_INFO
	.align		4
.L_1807:
        /*0018*/ 	.byte	0x04, 0x17
        /*001a*/ 	.short	(.L_1809 - .L_1808)
.L_1808:
        /*001c*/ 	.word	0x00000000
        /*0020*/ 	.short	0x0011
        /*0022*/ 	.short	0x00b0
        /*0024*/ 	.byte	0x00, 0xf0, 0x11, 0x00


	//----- nvinfo : EIATTR_KPARAM_INFO
	.align		4
.L_1809:
        /*0028*/ 	.byte	0x04, 0x17
        /*002a*/ 	.short	(.L_1811 - .L_1810)
.L_1810:
        /*002c*/ 	.word	0x00000000
        /*0030*/ 	.short	0x0010
        /*0032*/ 	.short	0x00ac
        /*0034*/ 	.byte	0x00, 0xf0, 0x11, 0x00


	//----- nvinfo : EIATTR_KPARAM_INFO
	.align		4
.L_1811:
        /*0038*/ 	.byte	0x04, 0x17
        /*003a*/ 	.short	(.L_1813 - .L_1812)
.L_1812:
        /*003c*/ 	.word	0x00000000
        /*0040*/ 	.short	0x000f
        /*0042*/ 	.short	0x00a8
        /*0044*/ 	.byte	0x00, 0xf0, 0x11, 0x00


	//----- nvinfo : EIATTR_KPARAM_INFO
	.align		4
.L_1813:
        /*0048*/ 	.byte	0x04, 0x17
        /*004a*/ 	.short	(.L_1815 - .L_1814)
.L_1814:
        /*004c*/ 	.word	0x00000000
        /*0050*/ 	.short	0x000e
        /*0052*/ 	.short	0x00a4
        /*0054*/ 	.byte	0x00, 0xf0, 0x11, 0x00


	//----- nvinfo : EIATTR_KPARAM_INFO
	.align		4
.L_1815:
        /*0058*/ 	.byte	0x04, 0x17
        /*005a*/ 	.short	(.L_1817 - .L_1816)
.L_1816:
        /*005c*/ 	.word	0x00000000
        /*0060*/ 	.short	0x000d
        /*0062*/ 	.short	0x00a0
        /*0064*/ 	.byte	0x00, 0xf0, 0x11, 0x00


	//----- nvinfo : EIATTR_KPARAM_INFO
	.align		4
.L_1817:
        /*0068*/ 	.byte	0x04, 0x17
        /*006a*/ 	.short	(.L_1819 - .L_1818)
.L_1818:
        /*006c*/ 	.word	0x00000000
        /*0070*/ 	.short	0x000c
        /*0072*/ 	.short	0x009c
        /*0074*/ 	.byte	0x00, 0xf0, 0x11, 0x00


	//----- nvinfo : EIATTR_KPARAM_INFO
	.align		4
.L_1819:
        /*0078*/ 	.byte	0x04, 0x17
        /*007a*/ 	.short	(.L_1821 - .L_1820)
.L_1820:
        /*007c*/ 	.word	0x00000000
        /*0080*/ 	.short	0x000b
        /*0082*/ 	.short	0x0098
        /*0084*/ 	.byte	0x00, 0xf0, 0x11, 0x00


	//----- nvinfo : EIATTR_KPARAM_INFO
	.align		4
.L_1821:
        /*0088*/ 	.byte	0x04, 0x17
        /*008a*/ 	.short	(.L_1823 - .L_1822)
.L_1822:
        /*008c*/ 	.word	0x00000000
        /*0090*/ 	.short	0x000a
        /*0092*/ 	.short	0x0094
        /*0094*/ 	.byte	0x00, 0xf0, 0x11, 0x00


	//----- nvinfo : EIATTR_KPARAM_INFO
	.align		4
.L_1823:
        /*0098*/ 	.byte	0x04, 0x17
        /*009a*/ 	.short	(.L_1825 - .L_1824)
.L_1824:
        /*009c*/ 	.word	0x00000000
        /*00a0*/ 	.short	0x0009
        /*00a2*/ 	.short	0x0090
        /*00a4*/ 	.byte	0x00, 0xf0, 0x11, 0x00


	//----- nvinfo : EIATTR_KPARAM_INFO
	.align		4
.L_1825:
        /*00a8*/ 	.byte	0x04, 0x17
        /*00aa*/ 	.short	(.L_1827 - .L_1826)
.L_1826:
        /*00ac*/ 	.word	0x00000000
        /*00b0*/ 	.short	0x0008
        /*00b2*/ 	.short	0x008c
        /*00b4*/ 	.byte	0x00, 0xf0, 0x11, 0x00


	//----- nvinfo : EIATTR_KPARAM_INFO
	.align		4
.L_1827:
        /*00b8*/ 	.byte	0x04, 0x17
        /*00ba*/ 	.short	(.L_1829 - .L_1828)
.L_1828:
        /*00bc*/ 	.word	0x00000000
        /*00c0*/ 	.short	0x0007
        /*00c2*/ 	.short	0x0088
        /*00c4*/ 	.byte	0x00, 0xf0, 0x11, 0x00


	//----- nvinfo : EIATTR_KPARAM_INFO
	.align		4
.L_1829:
        /*00c8*/ 	.byte	0x04, 0x17
        /*00ca*/ 	.short	(.L_1831 - .L_1830)
.L_1830:
        /*00cc*/ 	.word	0x00000000
        /*00d0*/ 	.short	0x0006
        /*00d2*/ 	.short	0x0084
        /*00d4*/ 	.byte	0x00, 0xf0, 0x11, 0x00


	//----- nvinfo : EIATTR_KPARAM_INFO
	.align		4
.L_1831:
        /*00d8*/ 	.byte	0x04, 0x17
        /*00da*/ 	.short	(.L_1833 - .L_1832)
.L_1832:
        /*00dc*/ 	.word	0x00000000
        /*00e0*/ 	.short	0x0005
        /*00e2*/ 	.short	0x0080
        /*00e4*/ 	.byte	0x00, 0xf0, 0x11, 0x00


	//----- nvinfo : EIATTR_KPARAM_INFO
	.align		4
.L_1833:
        /*00e8*/ 	.byte	0x04, 0x17
        /*00ea*/ 	.short	(.L_1835 - .L_1834)
.L_1834:
        /*00ec*/ 	.word	0x00000000
        /*00f0*/ 	.short	0x0004
        /*00f2*/ 	.short	0x007c
        /*00f4*/ 	.byte	0x00, 0xf0, 0x11, 0x00


	//----- nvinfo : EIATTR_KPARAM_INFO
	.align		4
.L_1835:
        /*00f8*/ 	.byte	0x04, 0x17
        /*00fa*/ 	.short	(.L_1837 - .L_1836)
.L_1836:
        /*00fc*/ 	.word	0x00000000
        /*0100*/ 	.short	0x0003
        /*0102*/ 	.short	0x0078
        /*0104*/ 	.byte	0x00, 0xf0, 0x11, 0x00


	//----- nvinfo : EIATTR_KPARAM_INFO
	.align		4
.L_1837:
        /*0108*/ 	.byte	0x04, 0x17
        /*010a*/ 	.short	(.L_1839 - .L_1838)
.L_1838:
        /*010c*/ 	.word	0x00000000
        /*0110*/ 	.short	0x0002
        /*0112*/ 	.short	0x0050
        /*0114*/ 	.byte	0x00, 0xf0, 0xa1, 0x00


	//----- nvinfo : EIATTR_KPARAM_INFO
	.align		4
.L_1839:
        /*0118*/ 	.byte	0x04, 0x17
        /*011a*/ 	.short	(.L_1841 - .L_1840)
.L_1840:
        /*011c*/ 	.word	0x00000000
        /*0120*/ 	.short	0x0001
        /*0122*/ 	.short	0x0028
        /*0124*/ 	.byte	0x00, 0xf0, 0xa1, 0x00


	//----- nvinfo : EIATTR_KPARAM_INFO
	.align		4
.L_1841:
        /*0128*/ 	.byte	0x04, 0x17
        /*012a*/ 	.short	(.L_1843 - .L_1842)
.L_1842:
        /*012c*/ 	.word	0x00000000
        /*0130*/ 	.short	0x0000
        /*0132*/ 	.short	0x0000
        /*0134*/ 	.byte	0x00, 0xf0, 0xa1, 0x00


	//----- nvinfo : EIATTR_SPARSE_MMA_MASK
	.align		4
.L_1843:
        /*0138*/ 	.byte	0x03, 0x50
        /*013a*/ 	.short	0x0000


	//----- nvinfo : EIATTR_MAXREG_COUNT
	.align		4
        /*013c*/ 	.byte	0x03, 0x1b
        /*013e*/ 	.short	0x0040


	//----- nvinfo : EIATTR_ANNOTATIONS
	.align		4
        /*0140*/ 	.byte	0x04, 0x55
        /*0142*/ 	.short	(.L_1845 - .L_1844)


	//   ....[0]....
.L_1844:
        /*0144*/ 	.word	0x00000001
        /*0148*/ 	.byte	0xd0, 0x00, 0x00, 0x00, 0x01, 0x00, 0x00, 0x00, 0xb0, 0x06, 0x00, 0x00, 0x01, 0x00, 0x00, 0x00
        /*0158*/ 	.byte	0x70, 0x07, 0x00, 0x00, 0x01, 0x00, 0x00, 0x00, 0x90, 0x07, 0x00, 0x00, 0x01, 0x00, 0x00, 0x00
        /*0168*/ 	.byte	0x10, 0x08, 0x00, 0x00, 0x01, 0x00, 0x00, 0x00, 0x70, 0x1f, 0x00, 0x00, 0x01, 0x00, 0x00, 0x00
        /*0178*/ 	.byte	0x50, 0x20, 0x00, 0x00, 0x01, 0x00, 0x00, 0x00, 0x90, 0x20, 0x00, 0x00, 0x01, 0x00, 0x00, 0x00
        /*0188*/ 	.byte	0xe0, 0x23, 0x00, 0x00, 0x01, 0x00, 0x00, 0x00, 0x70, 0x24, 0x00, 0x00, 0x01, 0x00, 0x00, 0x00
        /*0198*/ 	.byte	0x00, 0x25, 0x00, 0x00, 0x01, 0x00, 0x00, 0x00, 0x00, 0x26, 0x00, 0x00


	//----- nvinfo : EIATTR_MERCURY_ISA_VERSION
	.align		4
.L_1845:
        /*01a4*/ 	.byte	0x03, 0x5f
        /*01a6*/ 	.short	0x0101


	//----- nvinfo : EIATTR_VRC_CTA_INIT_COUNT
	.align		4
        /*01a8*/ 	.byte	0x02, 0x4a
	.zero		1
	.zero		1


	//----- nvinfo : EIATTR_EXIT_INSTR_OFFSETS
	.align		4
        /*01ac*/ 	.byte	0x04, 0x1c
        /*01ae*/ 	.short	(.L_1847 - .L_1846)


	//   ....[0]....
.L_1846:
        /*01b0*/ 	.word	0x000000b0


	//   ....[1]....
        /*01b4*/ 	.word	0x00002080


	//   ....[2]....
        /*01b8*/ 	.word	0x000024b0


	//   ....[3]....
        /*01bc*/ 	.word	0x00002630


	//----- nvinfo : EIATTR_MAX_THREADS
	.align		4
.L_1847:
        /*01c0*/ 	.byte	0x04, 0x05
        /*01c2*/ 	.short	(.L_1849 - .L_1848)
.L_1848:
        /*01c4*/ 	.word	0x00000400
        /*01c8*/ 	.word	0x00000001
        /*01cc*/ 	.word	0x00000001


	//----- nvinfo : EIATTR_CRS_STACK_SIZE
	.align		4
.L_1849:
        /*01d0*/ 	.byte	0x04, 0x1e
        /*01d2*/ 	.short	(.L_1851 - .L_1850)
.L_1850:
        /*01d4*/ 	.word	0x00000000


	//----- nvinfo : EIATTR_CBANK_PARAM_SIZE
	.align		4
.L_1851:
        /*01d8*/ 	.byte	0x03, 0x19
        /*01da*/ 	.short	0x00b8


	//----- nvinfo : EIATTR_PARAM_CBANK
	.align		4
        /*01dc*/ 	.byte	0x04, 0x0a
        /*01de*/ 	.short	(.L_1853 - .L_1852)
	.align		4
.L_1852:
        /*01e0*/ 	.word	index@(.nv.constant0._ZN2at6native51_GLOBAL__N__2c613397_18_DepthwiseConv2d_cu_9959487032conv_depthwise2d_backward_kernelILi5ELi0EN3c104HalfEiEEvNS_27GenericPackedTensorAccessorIKT1_Lm4ENS_16DefaultPtrTraitsEiEENS5_IS6_Lm4ES8_iEES9_T2_iiiiiiiiiiiiiii)
        /*01e4*/ 	.short	0x0380
        /*01e6*/ 	.short	0x00b8


	//----- nvinfo : EIATTR_SW_WAR
	.align		4
.L_1853:
        /*01e8*/ 	.byte	0x04, 0x36
        /*01ea*/ 	.short	(.L_1855 - .L_1854)
.L_1854:
        /*01ec*/ 	.word	0x00000008
.L_1855:


//--------------------- .nv.info._ZN2at6native51_GLOBAL__N__2c613397_18_DepthwiseConv2d_cu_9959487032conv_depthwise2d_backward_kernelILi5ELi2EN3c104HalfEiEEvNS_27GenericPackedTensorAccessorIKT1_Lm4ENS_16DefaultPtrTraitsEiEENS5_IS6_Lm4ES8_iEES9_T2_iiiiiiiiiiiiiii --------------------------
	.section	.nv.info._ZN2at6native51_GLOBAL__N__2c613397_18_DepthwiseConv2d_cu_9959487032conv_depthwise2d_backward_kernelILi5ELi2EN3c104HalfEiEEvNS_27GenericPackedTensorAccessorIKT1_Lm4ENS_16DefaultPtrTraitsEiEENS5_IS6_Lm4ES8_iEES9_T2_iiiiiiiiiiiiiii,"",@"SHT_CUDA_INFO"
	.sectionflags	@""
	.align	4


	//----- nvinfo : EIATTR_CUDA_API_VERSION
	.align		4
        /*0000*/ 	.byte	0x04, 0x37
        /*0002*/ 	.short	(.L_1857 - .L_1856)
.L_1856:
        /*0004*/ 	.word	0x00000082


	//----- nvinfo : EIATTR_KPARAM_INFO
	.align		4
.L_1857:
        /*0008*/ 	.byte	0x04, 0x17
        /*000a*/ 	.short	(.L_1859 - .L_1858)
.L_1858:
        /*000c*/ 	.word	0x00000000
        /*0010*/ 	.short	0x0012
        /*0012*/ 	.short	0x00b4
        /*0014*/ 	.byte	0x00, 0xf0, 0x11, 0x00


	//----- nvinfo : EIATTR_KPARAM_INFO
	.align		4
.L_1859:
        /*0018*/ 	.byte	0x04, 0x17
        /*001a*/ 	.short	(.L_1861 - .L_1860)
.L_1860:
        /*001c*/ 	.word	0x00000000
        /*0020*/ 	.short	0x0011
        /*0022*/ 	.short	0x00b0
        /*0024*/ 	.byte	0x00, 0xf0, 0x11, 0x00


	//----- nvinfo : EIATTR_KPARAM_INFO
	.align		4
.L_1861:
        /*0028*/ 	.byte	0x04, 0x17
        /*002a*/ 	.short	(.L_1863 - .L_1862)
.L_1862:
        /*002c*/ 	.word	0x00000000
        /*0030*/ 	.short	0x0010
        /*0032*/ 	.short	0x00ac
        /*0034*/ 	.byte	0x00, 0xf0, 0x11, 0x00


	//----- nvinfo : EIATTR_KPARAM_INFO
	.align		4
.L_1863:
        /*0038*/ 	.byte	0x04, 0x17
        /*003a*/ 	.short	(.L_1865 - .L_1864)
.L_1864:
        /*003c*/ 	.word	0x00000000
        /*0040*/ 	.short	0x000f
        /*0042*/ 	.short	0x00a8
        /*0044*/ 	.byte	0x00, 0xf0, 0x11, 0x00


	//----- nvinfo : EIATTR_KPARAM_INFO
	.align		4
.L_1865:
        /*0048*/ 	.byte	0x04, 0x17
        /*004a*/ 	.short	(.L_1867 - .L_1866)
.L_1866:
        /*004c*/ 	.word	0x00000000
        /*0050*/ 	.short	0x000e
        /*0052*/ 	.short	0x00a4
        /*0054*/ 	.byte	0x00, 0xf0, 0x11, 0x00


	//----- nvinfo : EIATTR_KPARAM_INFO
	.align		4
.L_1867:
        /*0058*/ 	.byte	0x04, 0x17
        /*005a*/ 	.short	(.L_1869 - .L_1868)
.L_1868:
        /*005c*/ 	.word	0x00000000
        /*0060*/ 	.short	0x000d
        /*0062*/ 	.short	0x00a0
        /*0064*/ 	.byte	0x00, 0xf0, 0x11, 0x00


	//----- nvinfo : EIATTR_KPARAM_INFO
	.align		4
.L_1869:
        /*0068*/ 	.byte	0x04, 0x17
        /*006a*/ 	.short	(.L_1871 - .L_1870)
.L_1870:
        /*006c*/ 	.word	0x00000000
        /*0070*/ 	.short	0x000c
        /*0072*/ 	.short	0x009c
        /*0074*/ 	.byte	0x00, 0xf0, 0x11, 0x00


	//----- nvinfo : EIATTR_KPARAM_INFO
	.align		4
.L_1871:
        /*0078*/ 	.byte	0x04, 0x17
        /*007a*/ 	.short	(.L_1873 - .L_1872)
.L_1872:
        /*007c*/ 	.word	0x00000000
        /*0080*/ 	.short	0x000b
        /*0082*/ 	.short	0x0098
        /*0084*/ 	.byte	0x00, 0xf0, 0x11, 0x00


	//----- nvinfo : EIATTR_KPARAM_INFO
	.align		4
.L_1873:
        /*0088*/ 	.byte	0x04, 0x17
        /*008a*/ 	.short	(.L_1875 - .L_1874)
.L_1874:
        /*008c*/ 	.word	0x00000000
        /*0090*/ 	.short	0x000a
        /*0092*/ 	.short	0x0094
        /*0094*/ 	.byte	0x00, 0xf0, 0x11, 0x00


	//----- nvinfo : EIATTR_KPARAM_INFO
	.align		4
.L_1875:
        /*0098*/ 	.byte	0x04, 0x17
        /*009a*/ 	.short	(.L_1877 - .L_1876)
.L_1876:
        /*009c*/ 	.word	0x00000000
        /*00a0*/ 	.short	0x0009
        /*00a2*/ 	.short	0x0090
        /*00a4*/ 	.byte	0x00, 0xf0, 0x11, 0x00


	//----- nvinfo : EIATTR_KPARAM_INFO
	.align		4
.L_1877:
        /*00a8*/ 	.byte	0x04, 0x17
        /*00aa*/ 	.short	(.L_1879 - .L_1878)
.L_1878:
        /*00ac*/ 	.word	0x00000000
        /*00b0*/ 	.short	0x0008
        /*00b2*/ 	.short	0x008c
        /*00b4*/ 	.byte	0x00, 0xf0, 0x11, 0x00


	//----- nvinfo : EIATTR_KPARAM_INFO
	.align		4
.L_1879:
        /*00b8*/ 	.byte	0x04, 0x17
        /*00ba*/ 	.short	(.L_1881 - .L_1880)
.L_1880:
        /*00bc*/ 	.word	0x00000000
        /*00c0*/ 	.short	0x0007
        /*00c2*/ 	.short	0x0088
        /*00c4*/ 	.byte	0x00, 0xf0, 0x11, 0x00


	//----- nvinfo : EIATTR_KPARAM_INFO
	.align		4
.L_1881:
        /*00c8*/ 	.byte	0x04, 0x17
        /*00ca*/ 	.short	(.L_1883 - .L_1882)
.L_1882:
        /*00cc*/ 	.word	0x00000000
        /*00d0*/ 	.short	0x0006
        /*00d2*/ 	.short	0x0084
        /*00d4*/ 	.byte	0x00, 0xf0, 0x11, 0x00


	//----- nvinfo : EIATTR_KPARAM_INFO
	.align		4
.L_1883:
        /*00d8*/ 	.byte	0x04, 0x17
        /*00da*/ 	.short	(.L_1885 - .L_1884)
.L_1884:
        /*00dc*/ 	.word	0x00000000
        /*00e0*/ 	.short	0x0005
        /*00e2*/ 	.short	0x0080
        /*00e4*/ 	.byte	0x00, 0xf0, 0x11, 0x00


	//----- nvinfo : EIATTR_KPARAM_INFO
	.align		4
.L_1885:
        /*00e8*/ 	.byte	0x04, 0x17
        /*00ea*/ 	.short	(.L_1887 - .L_1886)
.L_1886:
        /*00ec*/ 	.word	0x00000000
        /*00f0*/ 	.short	0x0004
        /*00f2*/ 	.short	0x007c
        /*00f4*/ 	.byte	0x00, 0xf0, 0x11, 0x00


	//----- nvinfo : EIATTR_KPARAM_INFO
	.align		4
.L_1887:
        /*00f8*/ 	.byte	0x04, 0x17
        /*00fa*/ 	.short	(.L_1889 - .L_1888)
.L_1888:
        /*00fc*/ 	.word	0x00000000
        /*0100*/ 	.short	0x0003
        /*0102*/ 	.short	0x0078
        /*0104*/ 	.byte	0x00, 0xf0, 0x11, 0x00


	//----- nvinfo : EIATTR_KPARAM_INFO
	.align		4
.L_1889:
        /*0108*/ 	.byte	0x04, 0x17
        /*010a*/ 	.short	(.L_1891 - .L_1890)
.L_1890:
        /*010c*/ 	.word	0x00000000
        /*0110*/ 	.short	0x0002
        /*0112*/ 	.short	0x0050
        /*0114*/ 	.byte	0x00, 0xf0, 0xa1, 0x00


	//----- nvinfo : EIATTR_KPARAM_INFO
	.align		4
.L_1891:
        /*0118*/ 	.byte	0x04, 0x17
        /*011a*/ 	.short	(.L_1893 - .L_1892)
.L_1892:
        /*011c*/ 	.word	0x00000000
        /*0120*/ 	.short	0x0001
        /*0122*/ 	.short	0x0028
        /*0124*/ 	.byte	0x00, 0xf0, 0xa1, 0x00


	//----- nvinfo : EIATTR_KPARAM_INFO
	.align		4
.L_1893:
        /*0128*/ 	.byte	0x04, 0x17
        /*012a*/ 	.short	(.L_1895 - .L_1894)
.L_1894:
        /*012c*/ 	.word	0x00000000
        /*0130*/ 	.short	0x0000
        /*0132*/ 	.short	0x0000
        /*0134*/ 	.byte	0x00, 0xf0, 0xa1, 0x00


	//----- nvinfo : EIATTR_SPARSE_MMA_MASK
	.align		4
.L_1895:
        /*0138*/ 	.byte	0x03, 0x50
        /*013a*/ 	.short	0x0000


	//----- nvinfo : EIATTR_MAXREG_COUNT
	.align		4
        /*013c*/ 	.byte	0x03, 0x1b
        /*013e*/ 	.short	0x0040


	//----- nvinfo : EIATTR_MERCURY_ISA_VERSION
	.align		4
        /*0140*/ 	.byte	0x03, 0x5f
        /*0142*/ 	.short	0x0101


	//----- nvinfo : EIATTR_VRC_CTA_INIT_COUNT
	.align		4
        /*0144*/ 	.byte	0x02, 0x4a
	.zero		1
	.zero		1


	//----- nvinfo : EIATTR_EXIT_INSTR_OFFSETS
	.align		4
        /*0148*/ 	.byte	0x04, 0x1c
        /*014a*/ 	.short	(.L_1897 - .L_1896)


	//   ....[0]....
.L_1896:
        /*014c*/ 	.word	0x000000a0


	//   ....[1]....
        /*0150*/ 	.word	0x00000e40


	//   ....[2]....
        /*0154*/ 	.word	0x00001250


	//   ....[3]....
        /*0158*/ 	.word	0x000013b0


	//----- nvinfo : EIATTR_MAX_THREADS
	.align		4
.L_1897:
        /*015c*/ 	.byte	0x04, 0x05
        /*015e*/ 	.short	(.L_1899 - .L_1898)
.L_1898:
        /*0160*/ 	.word	0x00000400
        /*0164*/ 	.word	0x00000001
        /*0168*/ 	.word	0x00000001


	//----- nvinfo : EIATTR_CRS_STACK_SIZE
	.align		4
.L_1899:
        /*016c*/ 	.byte	0x04, 0x1e
        /*016e*/ 	.short	(.L_1901 - .L_1900)
.L_1900:
        /*0170*/ 	.word	0x00000000


	//----- nvinfo : EIATTR_CBANK_PARAM_SIZE
	.align		4
.L_1901:
        /*0174*/ 	.byte	0x03, 0x19
        /*0176*/ 	.short	0x00b8


	//----- nvinfo : EIATTR_PARAM_CBANK
	.align		4
        /*0178*/ 	.byte	0x04, 0x0a
        /*017a*/ 	.short	(.L_1903 - .L_1902)
	.align		4
.L_1902:
        /*017c*/ 	.word	index@(.nv.constant0._ZN2at6native51_GLOBAL__N__2c613397_18_DepthwiseConv2d_cu_9959487032conv_depthwise2d_backward_kernelILi5ELi2EN3c104HalfEiEEvNS_27GenericPackedTensorAccessorIKT1_Lm4ENS_16DefaultPtrTraitsEiEENS5_IS6_Lm4ES8_iEES9_T2_iiiiiiiiiiiiiii)
        /*0180*/ 	.short	0x0380
        /*0182*/ 	.short	0x00b8


	//----- nvinfo : EIATTR_SW_WAR
	.align		4
.L_1903:
        /*0184*/ 	.byte	0x04, 0x36
        /*0186*/ 	.short	(.L_1905 - .L_1904)
.L_1904:
        /*0188*/ 	.word	0x00000008
.L_1905:


//--------------------- .nv.info._ZN2at6native51_GLOBAL__N__2c613397_18_DepthwiseConv2d_cu_9959487032conv_depthwise2d_backward_kernelILi5ELi1EN3c104HalfEiEEvNS_27GenericPackedTensorAccessorIKT1_Lm4ENS_16DefaultPtrTraitsEiEENS5_IS6_Lm4ES8_iEES9_T2_iiiiiiiiiiiiiii --------------------------
	.section	.nv.info._ZN2at6native51_GLOBAL__N__2c613397_18_DepthwiseConv2d_cu_9959487032conv_depthwise2d_backward_kernelILi5ELi1EN3c104HalfEiEEvNS_27GenericPackedTensorAccessorIKT1_Lm4ENS_16DefaultPtrTraitsEiEENS5_IS6_Lm4ES8_iEES9_T2_iiiiiiiiiiiiiii,"",@"SHT_CUDA_INFO"
	.sectionflags	@""
	.align	4


	//----- nvinfo : EIATTR_CUDA_API_VERSION
	.align		4
        /*0000*/ 	.byte	0x04, 0x37
        /*0002*/ 	.short	(.L_1907 - .L_1906)
.L_1906:
        /*0004*/ 	.word	0x00000082


	//----- nvinfo : EIATTR_KPARAM_INFO
	.align		4
.L_1907:
        /*0008*/ 	.byte	0x04, 0x17
        /*000a*/ 	.short	(.L_1909 - .L_1908)
.L_1908:
        /*000c*/ 	.word	0x00000000
        /*0010*/ 	.short	0x0012
        /*0012*/ 	.short	0x00b4
        /*0014*/ 	.byte	0x00, 0xf0, 0x11, 0x00


	//----- nvinfo : EIATTR_KPARAM_INFO
	.align		4
.L_1909:
        /*0018*/ 	.byte	0x04, 0x17
        /*001a*/ 	.short	(.L_1911 - .L_1910)
.L_1910:
        /*001c*/ 	.word	0x00000000
        /*0020*/ 	.short	0x0011
        /*0022*/ 	.short	0x00b0
        /*0024*/ 	.byte	0x00, 0xf0, 0x11, 0x00


	//----- nvinfo : EIATTR_KPARAM_INFO
	.align		4
.L_1911:
        /*0028*/ 	.byte	0x04, 0x17
        /*002a*/ 	.short	(.L_1913 - .L_1912)
.L_1912:
        /*002c*/ 	.word	0x00000000
        /*0030*/ 	.short	0x0010
        /*0032*/ 	.short	0x00ac
        /*0034*/ 	.byte	0x00, 0xf0, 0x11, 0x00


	//----- nvinfo : EIATTR_KPARAM_INFO
	.align		4
.L_1913:
        /*0038*/ 	.byte	0x04, 0x17
        /*003a*/ 	.short	(.L_1915 - .L_1914)
.L_1914:
        /*003c*/ 	.word	0x00000000
        /*0040*/ 	.short	0x000f
        /*0042*/ 	.short	0x00a8
        /*0044*/ 	.byte	0x00, 0xf0, 0x11, 0x00


	//----- nvinfo : EIATTR_KPARAM_INFO
	.align		4
.L_1915:
        /*0048*/ 	.byte	0x04, 0x17
        /*004a*/ 	.short	(.L_1917 - .L_1916)
.L_1916:
        /*004c*/ 	.word	0x00000000
        /*0050*/ 	.short	0x000e
        /*0052*/ 	.short	0x00a4
        /*0054*/ 	.byte	0x00, 0xf0, 0x11, 0x00


	//----- nvinfo : EIATTR_KPARAM_INFO
	.align		4
.L_1917:
        /*0058*/ 	.byte	0x04, 0x17
        /*005a*/ 	.short	(.L_1919 - .L_1918)
.L_1918:
        /*005c*/ 	.word	0x00000000
        /*0060*/ 	.short	0x000d
        /*0062*/ 	.short	0x00a0
        /*0064*/ 	.byte	0x00, 0xf0, 0x11, 0x00


	//----- nvinfo : EIATTR_KPARAM_INFO
	.align		4
.L_1919:
        /*0068*/ 	.byte	0x04, 0x17
        /*006a*/ 	.short	(.L_1921 - .L_1920)
.L_1920:
        /*006c*/ 	.word	0x00000000
        /*0070*/ 	.short	0x000c
        /*0072*/ 	.short	0x009c
        /*0074*/ 	.byte	0x00, 0xf0, 0x11, 0x00


	//----- nvinfo : EIATTR_KPARAM_INFO
	.align		4
.L_1921:
        /*0078*/ 	.byte	0x04, 0x17
        /*007a*/ 	.short	(.L_1923 - .L_1922)
.L_1922:
        /*007c*/ 	.word	0x00000000
        /*0080*/ 	.short	0x000b
        /*0082*/ 	.short	0x0098
        /*0084*/ 	.byte	0x00, 0xf0, 0x11, 0x00


	//----- nvinfo : EIATTR_KPARAM_INFO
	.align		4
.L_1923:
        /*0088*/ 	.byte	0x04, 0x17
        /*008a*/ 	.short	(.L_1925 - .L_1924)
.L_1924:
        /*008c*/ 	.word	0x00000000
        /*0090*/ 	.short	0x000a
        /*0092*/ 	.short	0x0094
        /*0094*/ 	.byte	0x00, 0xf0, 0x11, 0x00


	//----- nvinfo : EIATTR_KPARAM_INFO
	.align		4
.L_1925:
        /*0098*/ 	.byte	0x04, 0x17
        /*009a*/ 	.short	(.L_1927 - .L_1926)
.L_1926:
        /*009c*/ 	.word	0x00000000
        /*00a0*/ 	.short	0x0009
        /*00a2*/ 	.short	0x0090
        /*00a4*/ 	.byte	0x00, 0xf0, 0x11, 0x00


	//----- nvinfo : EIATTR_KPARAM_INFO
	.align		4
.L_1927:
        /*00a8*/ 	.byte	0x04, 0x17
        /*00aa*/ 	.short	(.L_1929 - .L_1928)
.L_1928:
        /*00ac*/ 	.word	0x00000000
        /*00b0*/ 	.short	0x0008
        /*00b2*/ 	.short	0x008c
        /*00b4*/ 	.byte	0x00, 0xf0, 0x11, 0x00


	//----- nvinfo : EIATTR_KPARAM_INFO
	.align		4
.L_1929:
        /*00b8*/ 	.byte	0x04, 0x17
        /*00ba*/ 	.short	(.L_1931 - .L_1930)
.L_1930:
        /*00bc*/ 	.word	0x00000000
        /*00c0*/ 	.short	0x0007
        /*00c2*/ 	.short	0x0088
        /*00c4*/ 	.byte	0x00, 0xf0, 0x11, 0x00


	//----- nvinfo : EIATTR_KPARAM_INFO
	.align		4
.L_1931:
        /*00c8*/ 	.byte	0x04, 0x17
        /*00ca*/ 	.short	(.L_1933 - .L_1932)
.L_1932:
        /*00cc*/ 	.word	0x00000000
        /*00d0*/ 	.short	0x0006
        /*00d2*/ 	.short	0x0084
        /*00d4*/ 	.byte	0x00, 0xf0, 0x11, 0x00


	//----- nvinfo : EIATTR_KPARAM_INFO
	.align		4
.L_1933:
        /*00d8*/ 	.byte	0x04, 0x17
        /*00da*/ 	.short	(.L_1935 - .L_1934)
.L_1934:
        /*00dc*/ 	.word	0x00000000
        /*00e0*/ 	.short	0x0005
        /*00e2*/ 	.short	0x0080
        /*00e4*/ 	.byte	0x00, 0xf0, 0x11, 0x00


	//----- nvinfo : EIATTR_KPARAM_INFO
	.align		4
.L_1935:
        /*00e8*/ 	.byte	0x04, 0x17
        /*00ea*/ 	.short	(.L_1937 - .L_1936)
.L_1936:
        /*00ec*/ 	.word	0x00000000
        /*00f0*/ 	.short	0x0004
        /*00f2*/ 	.short	0x007c
        /*00f4*/ 	.byte	0x00, 0xf0, 0x11, 0x00


	//----- nvinfo : EIATTR_KPARAM_INFO
	.align		4
.L_1937:
        /*00f8*/ 	.byte	0x04, 0x17
        /*00fa*/ 	.short	(.L_1939 - .L_1938)
.L_1938:
        /*00fc*/ 	.word	0x00000000
        /*0100*/ 	.short	0x0003
        /*0102*/ 	.short	0x0078
        /*0104*/ 	.byte	0x00, 0xf0, 0x11, 0x00


	//----- nvinfo : EIATTR_KPARAM_INFO
	.align		4
.L_1939:
        /*0108*/ 	.byte	0x04, 0x17
        /*010a*/ 	.short	(.L_1941 - .L_1940)
.L_1940:
        /*010c*/ 	.word	0x00000000
        /*0110*/ 	.short	0x0002
        /*0112*/ 	.short	0x0050
        /*0114*/ 	.byte	0x00, 0xf0, 0xa1, 0x00


	//----- nvinfo : EIATTR_KPARAM_INFO
	.align		4
.L_1941:
        /*0118*/ 	.byte	0x04, 0x17
        /*011a*/ 	.short	(.L_1943 - .L_1942)
.L_1942:
        /*011c*/ 	.word	0x00000000
        /*0120*/ 	.short	0x0001
        /*0122*/ 	.short	0x0028
        /*0124*/ 	.byte	0x00, 0xf0, 0xa1, 0x00


	//----- nvinfo : EIATTR_KPARAM_INFO
	.align		4
.L_1943:
        /*0128*/ 	.byte	0x04, 0x17
        /*012a*/ 	.short	(.L_1945 - .L_1944)
.L_1944:
        /*012c*/ 	.word	0x00000000
        /*0130*/ 	.short	0x0000
        /*0132*/ 	.short	0x0000
        /*0134*/ 	.byte	0x00, 0xf0, 0xa1, 0x00


	//----- nvinfo : EIATTR_SPARSE_MMA_MASK
	.align		4
.L_1945:
        /*0138*/ 	.byte	0x03, 0x50
        /*013a*/ 	.short	0x0000


	//----- nvinfo : EIATTR_MAXREG_COUNT
	.align		4
        /*013c*/ 	.byte	0x03, 0x1b
        /*013e*/ 	.short	0x0040


	//----- nvinfo : EIATTR_MERCURY_ISA_VERSION
	.align		4
        /*0140*/ 	.byte	0x03, 0x5f
        /*0142*/ 	.short	0x0101


	//----- nvinfo : EIATTR_VRC_CTA_INIT_COUNT
	.align		4
        /*0144*/ 	.byte	0x02, 0x4a
	.zero		1
	.zero		1


	//----- nvinfo : EIATTR_EXIT_INSTR_OFFSETS
	.align		4
        /*0148*/ 	.byte	0x04, 0x1c
        /*014a*/ 	.short	(.L_1947 - .L_1946)


	//   ....[0]....
.L_1946:
        /*014c*/ 	.word	0x000000a0


	//   ....[1]....
        /*0150*/ 	.word	0x00002300


	//   ....[2]....
        /*0154*/ 	.word	0x00002740


	//   ....[3]....
        /*0158*/ 	.word	0x000028a0


	//----- nvinfo : EIATTR_MAX_THREADS
	.align		4
.L_1947:
        /*015c*/ 	.byte	0x04, 0x05
        /*015e*/ 	.short	(.L_1949 - .L_1948)
.L_1948:
        /*0160*/ 	.word	0x00000400
        /*0164*/ 	.word	0x00000001
        /*0168*/ 	.word	0x00000001


	//----- nvinfo : EIATTR_CRS_STACK_SIZE
	.align		4
.L_1949:
        /*016c*/ 	.byte	0x04, 0x1e
        /*016e*/ 	.short	(.L_1951 - .L_1950)
.L_1950:
        /*0170*/ 	.word	0x00000000


	//----- nvinfo : EIATTR_CBANK_PARAM_SIZE
	.align		4
.L_1951:
        /*0174*/ 	.byte	0x03, 0x19
        /*0176*/ 	.short	0x00b8


	//----- nvinfo : EIATTR_PARAM_CBANK
	.align		4
        /*0178*/ 	.byte	0x04, 0x0a
        /*017a*/ 	.short	(.L_1953 - .L_1952)
	.align		4
.L_1952:
        /*017c*/ 	.word	index@(.nv.constant0._ZN2at6native51_GLOBAL__N__2c613397_18_DepthwiseConv2d_cu_9959487032conv_depthwise2d_backward_kernelILi5ELi1EN3c104HalfEiEEvNS_27GenericPackedTensorAccessorIKT1_Lm4ENS_16DefaultPtrTraitsEiEENS5_IS6_Lm4ES8_iEES9_T2_iiiiiiiiiiiiiii)
        /*0180*/ 	.short	0x0380
        /*0182*/ 	.short	0x00b8


	//----- nvinfo : EIATTR_SW_WAR
	.align		4
.L_1953:
        /*0184*/ 	.byte	0x04, 0x36
        /*0186*/ 	.short	(.L_1955 - .L_1954)
.L_1954:
        /*0188*/ 	.word	0x00000008
.L_1955:


//--------------------- .nv.info._ZN2at6native51_GLOBAL__N__2c613397_18_DepthwiseConv2d_cu_9959487032conv_depthwise2d_backward_kernelILi0ELi0EfiEEvNS_27GenericPackedTensorAccessorIKT1_Lm4ENS_16DefaultPtrTraitsEiEENS3_IS4_Lm4ES6_iEES7_T2_iiiiiiiiiiiiiii --------------------------
	.section	.nv.info._ZN2at6native51_GLOBAL__N__2c613397_18_DepthwiseConv2d_cu_9959487032conv_depthwise2d_backward_kernelILi0ELi0EfiEEvNS_27GenericPackedTensorAccessorIKT1_Lm4ENS_16DefaultPtrTraitsEiEENS3_IS4_Lm4ES6_iEES7_T2_iiiiiiiiiiiiiii,"",@"SHT_CUDA_INFO"
	.sectionflags	@""
	.align	4


	//----- nvinfo : EIATTR_CUDA_API_VERSION
	.align		4
        /*0000*/ 	.byte	0x04, 0x37
        /*0002*/ 	.short	(.L_1957 - .L_1956)
.L_1956:
        /*0004*/ 	.word	0x00000082


	//----- nvinfo : EIATTR_KPARAM_INFO
	.align		4
.L_1957:
        /*0008*/ 	.byte	0x04, 0x17
        /*000a*/ 	.short	(.L_1959 - .L_1958)
.L_1958:
        /*000c*/ 	.word	0x00000000
        /*0010*/ 	.short	0x0012
        /*0012*/ 	.short	0x00b4
        /*0014*/ 	.byte	0x00, 0xf0, 0x11, 0x00


	//----- nvinfo : EIATTR_KPARAM_INFO
	.align		4
.L_1959:
        /*0018*/ 	.byte	0x04, 0x17
        /*001a*/ 	.short	(.L_1961 - .L_1960)
.L_1960:
        /*001c*/ 	.word	0x00000000
        /*0020*/ 	.short	0x0011
        /*0022*/ 	.short	0x00b0
        /*0024*/ 	.byte	0x00, 0xf0, 0x11, 0x00


	//----- nvinfo : EIATTR_KPARAM_INFO
	.align		4
.L_1961:
        /*0028*/ 	.byte	0x04, 0x17
        /*002a*/ 	.short	(.L_1963 - .L_1962)
.L_1962:
        /*002c*/ 	.word	0x00000000
        /*0030*/ 	.short	0x0010
        /*0032*/ 	.short	0x00ac
        /*0034*/ 	.byte	0x00, 0xf0, 0x11, 0x00


	//----- nvinfo : EIATTR_KPARAM_INFO
	.align		4
.L_1963:
        /*0038*/ 	.byte	0x04, 0x17
        /*003a*/ 	.short	(.L_1965 - .L_1964)
.L_1964:
        /*003c*/ 	.word	0x00000000
        /*0040*/ 	.short	0x000f
        /*0042*/ 	.short	0x00a8
        /*0044*/ 	.byte	0x00, 0xf0, 0x11, 0x00


	//----- nvinfo : EIATTR_KPARAM_INFO
	.align		4
.L_1965:
        /*0048*/ 	.byte	0x04, 0x17
        /*004a*/ 	.short	(.L_1967 - .L_1966)
.L_1966:
        /*004c*/ 	.word	0x00000000
        /*0050*/ 	.short	0x000e
        /*0052*/ 	.short	0x00a4
        /*0054*/ 	.byte	0x00, 0xf0, 0x11, 0x00


	//----- nvinfo : EIATTR_KPARAM_INFO
	.align		4
.L_1967:
        /*0058*/ 	.byte	0x04, 0x17
        /*005a*/ 	.short	(.L_1969 - .L_1968)
.L_1968:
        /*005c*/ 	.word	0x00000000
        /*0060*/ 	.short	0x000d
        /*0062*/ 	.short	0x00a0
        /*0064*/ 	.byte	0x00, 0xf0, 0x11, 0x00


	//----- nvinfo : EIATTR_KPARAM_INFO
	.align		4
.L_1969:
        /*0068*/ 	.byte	0x04, 0x17
        /*006a*/ 	.short	(.L_1971 - .L_1970)
.L_1970:
        /*006c*/ 	.word	0x00000000
        /*0070*/ 	.short	0x000c
        /*0072*/ 	.short	0x009c
        /*0074*/ 	.byte	0x00, 0xf0, 0x11, 0x00


	//----- nvinfo : EIATTR_KPARAM_INFO
	.align		4
.L_1971:
        /*0078*/ 	.byte	0x04, 0x17
        /*007a*/ 	.short	(.L_1973 - .L_1972)
.L_1972:
        /*007c*/ 	.word	0x00000000
        /*0080*/ 	.short	0x000b
        /*0082*/ 	.short	0x0098
        /*0084*/ 	.byte	0x00, 0xf0, 0x11, 0x00


	//----- nvinfo : EIATTR_KPARAM_INFO
	.align		4
.L_1973:
        /*0088*/ 	.byte	0x04, 0x17
        /*008a*/ 	.short	(.L_1975 - .L_1974)
.L_1974:
        /*008c*/ 	.word	0x00000000
        /*0090*/ 	.short	0x000a
        /*0092*/ 	.short	0x0094
        /*0094*/ 	.byte	0x00, 0xf0, 0x11, 0x00


	//----- nvinfo : EIATTR_KPARAM_INFO
	.align		4
.L_1975:
        /*0098*/ 	.byte	0x04, 0x17
        /*009a*/ 	.short	(.L_1977 - .L_1976)
.L_1976:
        /*009c*/ 	.word	0x00000000
        /*00a0*/ 	.short	0x0009
        /*00a2*/ 	.short	0x0090
        /*00a4*/ 	.byte	0x00, 0xf0, 0x11, 0x00


	//----- nvinfo : EIATTR_KPARAM_INFO
	.align		4
.L_1977:
        /*00a8*/ 	.byte	0x04, 0x17
        /*00aa*/ 	.short	(.L_1979 - .L_1978)
.L_1978:
        /*00ac*/ 	.word	0x00000000
        /*00b0*/ 	.short	0x0008
        /*00b2*/ 	.short	0x008c
        /*00b4*/ 	.byte	0x00, 0xf0, 0x11, 0x00


	//----- nvinfo : EIATTR_KPARAM_INFO
	.align		4
.L_1979:
        /*00b8*/ 	.byte	0x04, 0x17
        /*00ba*/ 	.short	(.L_1981 - .L_1980)
.L_1980:
        /*00bc*/ 	.word	0x00000000
        /*00c0*/ 	.short	0x0007
        /*00c2*/ 	.short	0x0088
        /*00c4*/ 	.byte	0x00, 0xf0, 0x11, 0x00


	//----- nvinfo : EIATTR_KPARAM_INFO
	.align		4
.L_1981:
        /*00c8*/ 	.byte	0x04, 0x17
        /*00ca*/ 	.short	(.L_1983 - .L_1982)
.L_1982:
        /*00cc*/ 	.word	0x00000000
        /*00d0*/ 	.short	0x0006
        /*00d2*/ 	.short	0x0084
        /*00d4*/ 	.byte	0x00, 0xf0, 0x11, 0x00


	//----- nvinfo : EIATTR_KPARAM_INFO
	.align		4
.L_1983:
        /*00d8*/ 	.byte	0x04, 0x17
        /*00da*/ 	.short	(.L_1985 - .L_1984)
.L_1984:
        /*00dc*/ 	.word	0x00000000
        /*00e0*/ 	.short	0x0005
        /*00e2*/ 	.short	0x0080
        /*00e4*/ 	.byte	0x00, 0xf0, 0x11, 0x00


	//----- nvinfo : EIATTR_KPARAM_INFO
	.align		4
.L_1985:
        /*00e8*/ 	.byte	0x04, 0x17
        /*00ea*/ 	.short	(.L_1987 - .L_1986)
.L_1986:
        /*00ec*/ 	.word	0x00000000
        /*00f0*/ 	.short	0x0004
        /*00f2*/ 	.short	0x007c
        /*00f4*/ 	.byte	0x00, 0xf0, 0x11, 0x00


	//----- nvinfo : EIATTR_KPARAM_INFO
	.align		4
.L_1987:
        /*00f8*/ 	.byte	0x04, 0x17
        /*00fa*/ 	.short	(.L_1989 - .L_1988)
.L_1988:
        /*00fc*/ 	.word	0x00000000
        /*0100*/ 	.short	0x0003
        /*0102*/ 	.short	0x0078
        /*0104*/ 	.byte	0x00, 0xf0, 0x11, 0x00


	//----- nvinfo : EIATTR_KPARAM_INFO
	.align		4
.L_1989:
        /*0108*/ 	.byte	0x04, 0x17
        /*010a*/ 	.short	(.L_1991 - .L_1990)
.L_1990:
        /*010c*/ 	.word	0x00000000
        /*0110*/ 	.short	0x0002
        /*0112*/ 	.short	0x0050
        /*0114*/ 	.byte	0x00, 0xf0, 0xa1, 0x00


	//----- nvinfo : EIATTR_KPARAM_INFO
	.align		4
.L_1991:
        /*0118*/ 	.byte	0x04, 0x17
        /*011a*/ 	.short	(.L_1993 - .L_1992)
.L_1992:
        /*011c*/ 	.word	0x00000000
        /*0120*/ 	.short	0x0001
        /*0122*/ 	.short	0x0028
        /*0124*/ 	.byte	0x00, 0xf0, 0xa1, 0x00


	//----- nvinfo : EIATTR_KPARAM_INFO
	.align		4
.L_1993:
        /*0128*/ 	.byte	0x04, 0x17
        /*012a*/ 	.short	(.L_1995 - .L_1994)
.L_1994:
        /*012c*/ 	.word	0x00000000
        /*0130*/ 	.short	0x0000
        /*0132*/ 	.short	0x0000
        /*0134*/ 	.byte	0x00, 0xf0, 0xa1, 0x00


	//----- nvinfo : EIATTR_SPARSE_MMA_MASK
	.align		4
.L_1995:
        /*0138*/ 	.byte	0x03, 0x50
        /*013a*/ 	.short	0x0000


	//----- nvinfo : EIATTR_MAXREG_COUNT
	.align		4
        /*013c*/ 	.byte	0x03, 0x1b
        /*013e*/ 	.short	0x0040


	//----- nvinfo : EIATTR_ANNOTATIONS
	.align		4
        /*0140*/ 	.byte	0x04, 0x55
        /*0142*/ 	.short	(.L_1997 - .L_1996)


	//   ....[0]....
.L_1996:
        /* <DEDUP_REMOVED lines=23> */


	//----- nvinfo : EIATTR_MERCURY_ISA_VERSION
	.align		4
.L_1997:
        /*02a4*/ 	.byte	0x03, 0x5f
        /*02a6*/ 	.short	0x0101


	//----- nvinfo : EIATTR_VRC_CTA_INIT_COUNT
	.align		4
        /*02a8*/ 	.byte	0x02, 0x4a
	.zero		1
	.zero		1


	//----- nvinfo : EIATTR_EXIT_INSTR_OFFSETS
	.align		4
        /*02ac*/ 	.byte	0x04, 0x1c
        /*02ae*/ 	.short	(.L_1999 - .L_1998)


	//   ....[0]....
.L_1998:
        /*02b0*/ 	.word	0x000000b0


	//   ....[1]....
        /*02b4*/ 	.word	0x000002a0


	//   ....[2]....
        /*02b8*/ 	.word	0x00003090


	//   ....[3]....
        /*02bc*/ 	.word	0x00003530


	//   ....[4]....
        /*02c0*/ 	.word	0x000036e0


	//   ....[5]....
        /*02c4*/ 	.word	0x00003b70


	//   ....[6]....
        /*02c8*/ 	.word	0x00003d20


	//----- nvinfo : EIATTR_MAX_THREADS
	.align		4
.L_1999:
        /*02cc*/ 	.byte	0x04, 0x05
        /*02ce*/ 	.short	(.L_2001 - .L_2000)
.L_2000:
        /*02d0*/ 	.word	0x00000400
        /*02d4*/ 	.word	0x00000001
        /*02d8*/ 	.word	0x00000001


	//----- nvinfo : EIATTR_CRS_STACK_SIZE
	.align		4
.L_2001:
        /*02dc*/ 	.byte	0x04, 0x1e
        /*02de*/ 	.short	(.L_2003 - .L_2002)
.L_2002:
        /*02e0*/ 	.word	0x00000000


	//----- nvinfo : EIATTR_CBANK_PARAM_SIZE
	.align		4
.L_2003:
        /*02e4*/ 	.byte	0x03, 0x19
        /*02e6*/ 	.short	0x00b8


	//----- nvinfo : EIATTR_PARAM_CBANK
	.align		4
        /*02e8*/ 	.byte	0x04, 0x0a
        /*02ea*/ 	.short	(.L_2005 - .L_2004)
	.align		4
.L_2004:
        /*02ec*/ 	.word	index@(.nv.constant0._ZN2at6native51_GLOBAL__N__2c613397_18_DepthwiseConv2d_cu_9959487032conv_depthwise2d_backward_kernelILi0ELi0EfiEEvNS_27GenericPackedTensorAccessorIKT1_Lm4ENS_16DefaultPtrTraitsEiEENS3_IS4_Lm4ES6_iEES7_T2_iiiiiiiiiiiiiii)
        /*02f0*/ 	.short	0x0380
        /*02f2*/ 	.short	0x00b8


	//----- nvinfo : EIATTR_SW_WAR
	.align		4
.L_2005:
        /*02f4*/ 	.byte	0x04, 0x36
        /*02f6*/ 	.short	(.L_2007 - .L_2006)
.L_2006:
        /*02f8*/ 	.word	0x00000008
.L_2007:


//--------------------- .nv.info._ZN2at6native51_GLOBAL__N__2c613397_18_DepthwiseConv2d_cu_9959487032conv_depthwise2d_backward_kernelILi0ELi2EfiEEvNS_27GenericPackedTensorAccessorIKT1_Lm4ENS_16DefaultPtrTraitsEiEENS3_IS4_Lm4ES6_iEES7_T2_iiiiiiiiiiiiiii --------------------------
	.section	.nv.info._ZN2at6native51_GLOBAL__N__2c613397_18_DepthwiseConv2d_cu_9959487032conv_depthwise2d_backward_kernelILi0ELi2EfiEEvNS_27GenericPackedTensorAccessorIKT1_Lm4ENS_16DefaultPtrTraitsEiEENS3_IS4_Lm4ES6_iEES7_T2_iiiiiiiiiiiiiii,"",@"SHT_CUDA_INFO"
	.sectionflags	@""
	.align	4


	//----- nvinfo : EIATTR_CUDA_API_VERSION
	.align		4
        /*0000*/ 	.byte	0x04, 0x37
        /*0002*/ 	.short	(.L_2009 - .L_2008)
.L_2008:
        /*0004*/ 	.word	0x00000082


	//----- nvinfo : EIATTR_KPARAM_INFO
	.align		4
.L_2009:
        /*0008*/ 	.byte	0x04, 0x17
        /*000a*/ 	.short	(.L_2011 - .L_2010)
.L_2010:
        /*000c*/ 	.word	0x00000000
        /*0010*/ 	.short	0x0012
        /*0012*/ 	.short	0x00b4
        /*0014*/ 	.byte	0x00, 0xf0, 0x11, 0x00


	//----- nvinfo : EIATTR_KPARAM_INFO
	.align		4
.L_2011:
        /*0018*/ 	.byte	0x04, 0x17
        /*001a*/ 	.short	(.L_2013 - .L_2012)
.L_2012:
        /*001c*/ 	.word	0x00000000
        /*0020*/ 	.short	0x0011
        /*0022*/ 	.short	0x00b0
        /*0024*/ 	.byte	0x00, 0xf0, 0x11, 0x00


	//----- nvinfo : EIATTR_KPARAM_INFO
	.align		4
.L_2013:
        /*0028*/ 	.byte	0x04, 0x17
        /*002a*/ 	.short	(.L_2015 - .L_2014)
.L_2014:
        /*002c*/ 	.word	0x00000000
        /*0030*/ 	.short	0x0010
        /*0032*/ 	.short	0x00ac
        /*0034*/ 	.byte	0x00, 0xf0, 0x11, 0x00


	//----- nvinfo : EIATTR_KPARAM_INFO
	.align		4
.L_2015:
        /*0038*/ 	.byte	0x04, 0x17
        /*003a*/ 	.short	(.L_2017 - .L_2016)
.L_2016:
        /*003c*/ 	.word	0x00000000
        /*0040*/ 	.short	0x000f
        /*0042*/ 	.short	0x00a8
        /*0044*/ 	.byte	0x00, 0xf0, 0x11, 0x00


	//----- nvinfo : EIATTR_KPARAM_INFO
	.align		4
.L_2017:
        /*0048*/ 	.byte	0x04, 0x17
        /*004a*/ 	.short	(.L_2019 - .L_2018)
.L_2018:
        /*004c*/ 	.word	0x00000000
        /*0050*/ 	.short	0x000e
        /*0052*/ 	.short	0x00a4
        /*0054*/ 	.byte	0x00, 0xf0, 0x11, 0x00


	//----- nvinfo : EIATTR_KPARAM_INFO
	.align		4
.L_2019:
        /*0058*/ 	.byte	0x04, 0x17
        /*005a*/ 	.short	(.L_2021 - .L_2020)
.L_2020:
        /*005c*/ 	.word	0x00000000
        /*0060*/ 	.short	0x000d
        /*0062*/ 	.short	0x00a0
        /*0064*/ 	.byte	0x00, 0xf0, 0x11, 0x00


	//----- nvinfo : EIATTR_KPARAM_INFO
	.align		4
.L_2021:
        /*0068*/ 	.byte	0x04, 0x17
        /*006a*/ 	.short	(.L_2023 - .L_2022)
.L_2022:
        /*006c*/ 	.word	0x00000000
        /*0070*/ 	.short	0x000c
        /*0072*/ 	.short	0x009c
        /*0074*/ 	.byte	0x00, 0xf0, 0x11, 0x00


	//----- nvinfo : EIATTR_KPARAM_INFO
	.align		4
.L_2023:
        /*0078*/ 	.byte	0x04, 0x17
        /*007a*/ 	.short	(.L_2025 - .L_2024)
.L_2024:
        /*007c*/ 	.word	0x00000000
        /*0080*/ 	.short	0x000b
        /*0082*/ 	.short	0x0098
        /*0084*/ 	.byte	0x00, 0xf0, 0x11, 0x00


	//----- nvinfo : EIATTR_KPARAM_INFO
	.align		4
.L_2025:
        /*0088*/ 	.byte	0x04, 0x17
        /*008a*/ 	.short	(.L_2027 - .L_2026)
.L_2026:
        /*008c*/ 	.word	0x00000000
        /*0090*/ 	.short	0x000a
        /*0092*/ 	.short	0x0094
        /*0094*/ 	.byte	0x00, 0xf0, 0x11, 0x00


	//----- nvinfo : EIATTR_KPARAM_INFO
	.align		4
.L_2027:
        /*0098*/ 	.byte	0x04, 0x17
        /*009a*/ 	.short	(.L_2029 - .L_2028)
.L_2028:
        /*009c*/ 	.word	0x00000000
        /*00a0*/ 	.short	0x0009
        /*00a2*/ 	.short	0x0090
        /*00a4*/ 	.byte	0x00, 0xf0, 0x11, 0x00


	//----- nvinfo : EIATTR_KPARAM_INFO
	.align		4
.L_2029:
        /*00a8*/ 	.byte	0x04, 0x17
        /*00aa*/ 	.short	(.L_2031 - .L_2030)
.L_2030:
        /*00ac*/ 	.word	0x00000000
        /*00b0*/ 	.short	0x0008
        /*00b2*/ 	.short	0x008c
        /*00b4*/ 	.byte	0x00, 0xf0, 0x11, 0x00


	//----- nvinfo : EIATTR_KPARAM_INFO
	.align		4
.L_2031:
        /*00b8*/ 	.byte	0x04, 0x17
        /*00ba*/ 	.short	(.L_2033 - .L_2032)
.L_2032:
        /*00bc*/ 	.word	0x00000000
        /*00c0*/ 	.short	0x0007
        /*00c2*/ 	.short	0x0088
        /*00c4*/ 	.byte	0x00, 0xf0, 0x11, 0x00


	//----- nvinfo : EIATTR_KPARAM_INFO
	.align		4
.L_2033:
        /*00c8*/ 	.byte	0x04, 0x17
        /*00ca*/ 	.short	(.L_2035 - .L_2034)
.L_2034:
        /*00cc*/ 	.word	0x00000000
        /*00d0*/ 	.short	0x0006
        /*00d2*/ 	.short	0x0084
        /*00d4*/ 	.byte	0x00, 0xf0, 0x11, 0x00


	//----- nvinfo : EIATTR_KPARAM_INFO
	.align		4
.L_2035:
        /*00d8*/ 	.byte	0x04, 0x17
        /*00da*/ 	.short	(.L_2037 - .L_2036)
.L_2036:
        /*00dc*/ 	.word	0x00000000
        /*00e0*/ 	.short	0x0005
        /*00e2*/ 	.short	0x0080
        /*00e4*/ 	.byte	0x00, 0xf0, 0x11, 0x00


	//----- nvinfo : EIATTR_KPARAM_INFO
	.align		4
.L_2037:
        /*00e8*/ 	.byte	0x04, 0x17
        /*00ea*/ 	.short	(.L_2039 - .L_2038)
.L_2038:
        /*00ec*/ 	.word	0x00000000
        /*00f0*/ 	.short	0x0004
        /*00f2*/ 	.short	0x007c
        /*00f4*/ 	.byte	0x00, 0xf0, 0x11, 0x00


	//----- nvinfo : EIATTR_KPARAM_INFO
	.align		4
.L_2039:
        /*00f8*/ 	.byte	0x04, 0x17
        /*00fa*/ 	.short	(.L_2041 - .L_2040)
.L_2040:
        /*00fc*/ 	.word	0x00000000
        /*0100*/ 	.short	0x0003
        /*0102*/ 	.short	0x0078
        /*0104*/ 	.byte	0x00, 0xf0, 0x11, 0x00


	//----- nvinfo : EIATTR_KPARAM_INFO
	.align		4
.L_2041:
        /*0108*/ 	.byte	0x04, 0x17
        /*010a*/ 	.short	(.L_2043 - .L_2042)
.L_2042:
        /*010c*/ 	.word	0x00000000
        /*0110*/ 	.short	0x0002
        /*0112*/ 	.short	0x0050
        /*0114*/ 	.byte	0x00, 0xf0, 0xa1, 0x00


	//----- nvinfo : EIATTR_KPARAM_INFO
	.align		4
.L_2043:
        /*0118*/ 	.byte	0x04, 0x17
        /*011a*/ 	.short	(.L_2045 - .L_2044)
.L_2044:
        /*011c*/ 	.word	0x00000000
        /*0120*/ 	.short	0x0001
        /*0122*/ 	.short	0x0028
        /*0124*/ 	.byte	0x00, 0xf0, 0xa1, 0x00


	//----- nvinfo : EIATTR_KPARAM_INFO
	.align		4
.L_2045:
        /*0128*/ 	.byte	0x04, 0x17
        /*012a*/ 	.short	(.L_2047 - .L_2046)
.L_2046:
        /*012c*/ 	.word	0x00000000
        /*0130*/ 	.short	0x0000
        /*0132*/ 	.short	0x0000
        /*0134*/ 	.byte	0x00, 0xf0, 0xa1, 0x00


	//----- nvinfo : EIATTR_SPARSE_MMA_MASK
	.align		4
.L_2047:
        /*0138*/ 	.byte	0x03, 0x50
        /*013a*/ 	.short	0x0000


	//----- nvinfo : EIATTR_MAXREG_COUNT
	.align		4
        /*013c*/ 	.byte	0x03, 0x1b
        /*013e*/ 	.short	0x0040


	//----- nvinfo : EIATTR_MERCURY_ISA_VERSION
	.align		4
        /*0140*/ 	.byte	0x03, 0x5f
        /*0142*/ 	.short	0x0101


	//----- nvinfo : EIATTR_VRC_CTA_INIT_COUNT
	.align		4
        /*0144*/ 	.byte	0x02, 0x4a
	.zero		1
	.zero		1


	//----- nvinfo : EIATTR_EXIT_INSTR_OFFSETS
	.align		4
        /*0148*/ 	.byte	0x04, 0x1c
        /*014a*/ 	.short	(.L_2049 - .L_2048)


	//   ....[0]....
.L_2048:
        /*014c*/ 	.word	0x000000a0


	//   ....[1]....
        /*0150*/ 	.word	0x00000220


	//   ....[2]....
        /*0154*/ 	.word	0x000013e0


	//   ....[3]....
        /*0158*/ 	.word	0x00001800


	//   ....[4]....
        /*015c*/ 	.word	0x00001960


	//   ....[5]....
        /*0160*/ 	.word	0x00001d80


	//   ....[6]....
        /*0164*/ 	.word	0x00001ee0


	//----- nvinfo : EIATTR_MAX_THREADS
	.align		4
.L_2049:
        /*0168*/ 	.byte	0x04, 0x05
        /*016a*/ 	.short	(.L_2051 - .L_2050)
.L_2050:
        /*016c*/ 	.word	0x00000400
        /*0170*/ 	.word	0x00000001
        /*0174*/ 	.word	0x00000001


	//----- nvinfo : EIATTR_CRS_STACK_SIZE
	.align		4
.L_2051:
        /*0178*/ 	.byte	0x04, 0x1e
        /*017a*/ 	.short	(.L_2053 - .L_2052)
.L_2052:
        /*017c*/ 	.word	0x00000000


	//----- nvinfo : EIATTR_CBANK_PARAM_SIZE
	.align		4
.L_2053:
        /*0180*/ 	.byte	0x03, 0x19
        /*0182*/ 	.short	0x00b8


	//----- nvinfo : EIATTR_PARAM_CBANK
	.align		4
        /*0184*/ 	.byte	0x04, 0x0a
        /*0186*/ 	.short	(.L_2055 - .L_2054)
	.align		4
.L_2054:
        /*0188*/ 	.word	index@(.nv.constant0._ZN2at6native51_GLOBAL__N__2c613397_18_DepthwiseConv2d_cu_9959487032conv_depthwise2d_backward_kernelILi0ELi2EfiEEvNS_27GenericPackedTensorAccessorIKT1_Lm4ENS_16DefaultPtrTraitsEiEENS3_IS4_Lm4ES6_iEES7_T2_iiiiiiiiiiiiiii)
        /*018c*/ 	.short	0x0380
        /*018e*/ 	.short	0x00b8


	//----- nvinfo : EIATTR_SW_WAR
	.align		4
.L_2055:
        /*0190*/ 	.byte	0x04, 0x36
        /*0192*/ 	.short	(.L_2057 - .L_2056)
.L_2056:
        /*0194*/ 	.word	0x00000008
.L_2057:


//--------------------- .nv.info._ZN2at6native51_GLOBAL__N__2c613397_18_DepthwiseConv2d_cu_9959487032conv_depthwise2d_backward_kernelILi0ELi1EfiEEvNS_27GenericPackedTensorAccessorIKT1_Lm4ENS_16DefaultPtrTraitsEiEENS3_IS4_Lm4ES6_iEES7_T2_iiiiiiiiiiiiiii --------------------------
	.section	.nv.info._ZN2at6native51_GLOBAL__N__2c613397_18_DepthwiseConv2d_cu_9959487032conv_depthwise2d_backward_kernelILi0ELi1EfiEEvNS_27GenericPackedTensorAccessorIKT1_Lm4ENS_16DefaultPtrTraitsEiEENS3_IS4_Lm4ES6_iEES7_T2_iiiiiiiiiiiiiii,"",@"SHT_CUDA_INFO"
	.sectionflags	@""
	.align	4


	//----- nvinfo : EIATTR_CUDA_API_VERSION
	.align		4
        /*0000*/ 	.byte	0x04, 0x37
        /*0002*/ 	.short	(.L_2059 - .L_2058)
.L_2058:
        /*0004*/ 	.word	0x00000082


	//----- nvinfo : EIATTR_KPARAM_INFO
	.align		4
.L_2059:
        /*0008*/ 	.byte	0x04, 0x17
        /*000a*/ 	.short	(.L_2061 - .L_2060)
.L_2060:
        /*000c*/ 	.word	0x00000000
        /*0010*/ 	.short	0x0012
        /*0012*/ 	.short	0x00b4
        /*0014*/ 	.byte	0x00, 0xf0, 0x11, 0x00


	//----- nvinfo : EIATTR_KPARAM_INFO
	.align		4
.L_2061:
        /*0018*/ 	.byte	0x04, 0x17
        /*001a*/ 	.short	(.L_2063 - .L_2062)
.L_2062:
        /*001c*/ 	.word	0x00000000
        /*0020*/ 	.short	0x0011
        /*0022*/ 	.short	0x00b0
        /*0024*/ 	.byte	0x00, 0xf0, 0x11, 0x00


	//----- nvinfo : EIATTR_KPARAM_INFO
	.align		4
.L_2063:
        /*0028*/ 	.byte	0x04, 0x17
        /*002a*/ 	.short	(.L_2065 - .L_2064)
.L_2064:
        /*002c*/ 	.word	0x00000000
        /*0030*/ 	.short	0x0010
        /*0032*/ 	.short	0x00ac
        /*0034*/ 	.byte	0x00, 0xf0, 0x11, 0x00


	//----- nvinfo : EIATTR_KPARAM_INFO
	.align		4
.L_2065:
        /*0038*/ 	.byte	0x04, 0x17
        /*003a*/ 	.short	(.L_2067 - .L_2066)
.L_2066:
        /*003c*/ 	.word	0x00000000
        /*0040*/ 	.short	0x000f
        /*0042*/ 	.short	0x00a8
        /*0044*/ 	.byte	0x00, 0xf0, 0x11, 0x00


	//----- nvinfo : EIATTR_KPARAM_INFO
	.align		4
.L_2067:
        /*0048*/ 	.byte	0x04, 0x17
        /*004a*/ 	.short	(.L_2069 - .L_2068)
.L_2068:
        /*004c*/ 	.word	0x00000000
        /*0050*/ 	.short	0x000e
        /*0052*/ 	.short	0x00a4
        /*0054*/ 	.byte	0x00, 0xf0, 0x11, 0x00


	//----- nvinfo : EIATTR_KPARAM_INFO
	.align		4
.L_2069:
        /*0058*/ 	.byte	0x04, 0x17
        /*005a*/ 	.short	(.L_2071 - .L_2070)
.L_2070:
        /*005c*/ 	.word	0x00000000
        /*0060*/ 	.short	0x000d
        /*0062*/ 	.short	0x00a0
        /*0064*/ 	.byte	0x00, 0xf0, 0x11, 0x00


	//----- nvinfo : EIATTR_KPARAM_INFO
	.align		4
.L_2071:
        /*0068*/ 	.byte	0x04, 0x17
        /*006a*/ 	.short	(.L_2073 - .L_2072)
.L_2072:
        /*006c*/ 	.word	0x00000000
        /*0070*/ 	.short	0x000c
        /*0072*/ 	.short	0x009c
        /*0074*/ 	.byte	0x00, 0xf0, 0x11, 0x00


	//----- nvinfo : EIATTR_KPARAM_INFO
	.align		4
.L_2073:
        /*0078*/ 	.byte	0x04, 0x17
        /*007a*/ 	.short	(.L_2075 - .L_2074)
.L_2074:
        /*007c*/ 	.word	0x00000000
        /*0080*/ 	.short	0x000b
        /*0082*/ 	.short	0x0098
        /*0084*/ 	.byte	0x00, 0xf0, 0x11, 0x00


	//----- nvinfo : EIATTR_KPARAM_INFO
	.align		4
.L_2075:
        /*0088*/ 	.byte	0x04, 0x17
        /*008a*/ 	.short	(.L_2077 - .L_2076)
.L_2076:
        /*008c*/ 	.word	0x00000000
        /*0090*/ 	.short	0x000a
        /*0092*/ 	.short	0x0094
        /*0094*/ 	.byte	0x00, 0xf0, 0x11, 0x00


	//----- nvinfo : EIATTR_KPARAM_INFO
	.align		4
.L_2077:
        /*0098*/ 	.byte	0x04, 0x17
        /*009a*/ 	.short	(.L_2079 - .L_2078)
.L_2078:
        /*009c*/ 	.word	0x00000000
        /*00a0*/ 	.short	0x0009
        /*00a2*/ 	.short	0x0090
        /*00a4*/ 	.byte	0x00, 0xf0, 0x11, 0x00


	//----- nvinfo : EIATTR_KPARAM_INFO
	.align		4
.L_2079:
        /*00a8*/ 	.byte	0x04, 0x17
        /*00aa*/ 	.short	(.L_2081 - .L_2080)
.L_2080:
        /*00ac*/ 	.word	0x00000000
        /*00b0*/ 	.short	0x0008
        /*00b2*/ 	.short	0x008c
        /*00b4*/ 	.byte	0x00, 0xf0, 0x11, 0x00


	//----- nvinfo : EIATTR_KPARAM_INFO
	.align		4
.L_2081:
        /*00b8*/ 	.byte	0x04, 0x17
        /*00ba*/ 	.short	(.L_2083 - .L_2082)
.L_2082:
        /*00bc*/ 	.word	0x00000000
        /*00c0*/ 	.short	0x0007
        /*00c2*/ 	.short	0x0088
        /*00c4*/ 	.byte	0x00, 0xf0, 0x11, 0x00


	//----- nvinfo : EIATTR_KPARAM_INFO
	.align		4
.L_2083:
        /*00c8*/ 	.byte	0x04, 0x17
        /*00ca*/ 	.short	(.L_2085 - .L_2084)
.L_2084:
        /*00cc*/ 	.word	0x00000000
        /*00d0*/ 	.short	0x0006
        /*00d2*/ 	.short	0x0084
        /*00d4*/ 	.byte	0x00, 0xf0, 0x11, 0x00


	//----- nvinfo : EIATTR_KPARAM_INFO
	.align		4
.L_2085:
        /*00d8*/ 	.byte	0x04, 0x17
        /*00da*/ 	.short	(.L_2087 - .L_2086)
.L_2086:
        /*00dc*/ 	.word	0x00000000
        /*00e0*/ 	.short	0x0005
        /*00e2*/ 	.short	0x0080
        /*00e4*/ 	.byte	0x00, 0xf0, 0x11, 0x00


	//----- nvinfo : EIATTR_KPARAM_INFO
	.align		4
.L_2087:
        /*00e8*/ 	.byte	0x04, 0x17
        /*00ea*/ 	.short	(.L_2089 - .L_2088)
.L_2088:
        /*00ec*/ 	.word	0x00000000
        /*00f0*/ 	.short	0x0004
        /*00f2*/ 	.short	0x007c
        /*00f4*/ 	.byte	0x00, 0xf0, 0x11, 0x00


	//----- nvinfo : EIATTR_KPARAM_INFO
	.align		4
.L_2089:
        /*00f8*/ 	.byte	0x04, 0x17
        /*00fa*/ 	.short	(.L_2091 - .L_2090)
.L_2090:
        /*00fc*/ 	.word	0x00000000
        /*0100*/ 	.short	0x0003
        /*0102*/ 	.short	0x0078
        /*0104*/ 	.byte	0x00, 0xf0, 0x11, 0x00


	//----- nvinfo : EIATTR_KPARAM_INFO
	.align		4
.L_2091:
        /*0108*/ 	.byte	0x04, 0x17
        /*010a*/ 	.short	(.L_2093 - .L_2092)
.L_2092:
        /*010c*/ 	.word	0x00000000
        /*0110*/ 	.short	0x0002
        /*0112*/ 	.short	0x0050
        /*0114*/ 	.byte	0x00, 0xf0, 0xa1, 0x00


	//----- nvinfo : EIATTR_KPARAM_INFO
	.align		4
.L_2093:
        /*0118*/ 	.byte	0x04, 0x17
        /*011a*/ 	.short	(.L_2095 - .L_2094)
.L_2094:
        /*011c*/ 	.word	0x00000000
        /*0120*/ 	.short	0x0001
        /*0122*/ 	.short	0x0028
        /*0124*/ 	.byte	0x00, 0xf0, 0xa1, 0x00


	//----- nvinfo : EIATTR_KPARAM_INFO
	.align		4
.L_2095:
        /*0128*/ 	.byte	0x04, 0x17
        /*012a*/ 	.short	(.L_2097 - .L_2096)
.L_2096:
        /*012c*/ 	.word	0x00000000
        /*0130*/ 	.short	0x0000
        /*0132*/ 	.short	0x0000
        /*0134*/ 	.byte	0x00, 0xf0, 0xa1, 0x00


	//----- nvinfo : EIATTR_SPARSE_MMA_MASK
	.align		4
.L_2097:
        /*0138*/ 	.byte	0x03, 0x50
        /*013a*/ 	.short	0x0000


	//----- nvinfo : EIATTR_MAXREG_COUNT
	.align		4
        /*013c*/ 	.byte	0x03, 0x1b
        /*013e*/ 	.short	0x0040


	//----- nvinfo : EIATTR_MERCURY_ISA_VERSION
	.align		4
        /*0140*/ 	.byte	0x03, 0x5f
        /*0142*/ 	.short	0x0101


	//----- nvinfo : EIATTR_VRC_CTA_INIT_COUNT
	.align		4
        /*0144*/ 	.byte	0x02, 0x4a
	.zero		1
	.zero		1


	//----- nvinfo : EIATTR_EXIT_INSTR_OFFSETS
	.align		4
        /*0148*/ 	.byte	0x04, 0x1c
        /*014a*/ 	.short	(.L_2099 - .L_2098)


	//   ....[0]....
.L_2098:
        /*014c*/ 	.word	0x000000a0


	//   ....[1]....
        /*0150*/ 	.word	0x00000220


	//   ....[2]....
        /*0154*/ 	.word	0x00001870


	//   ....[3]....
        /*0158*/ 	.word	0x00001c90


	//   ....[4]....
        /*015c*/ 	.word	0x00001df0


	//   ....[5]....
        /*0160*/ 	.word	0x00002210


	//   ....[6]....
        /*0164*/ 	.word	0x00002370


	//----- nvinfo : EIATTR_MAX_THREADS
	.align		4
.L_2099:
        /*0168*/ 	.byte	0x04, 0x05
        /*016a*/ 	.short	(.L_2101 - .L_2100)
.L_2100:
        /*016c*/ 	.word	0x00000400
        /*0170*/ 	.word	0x00000001
        /*0174*/ 	.word	0x00000001


	//----- nvinfo : EIATTR_CRS_STACK_SIZE
	.align		4
.L_2101:
        /*0178*/ 	.byte	0x04, 0x1e
        /*017a*/ 	.short	(.L_2103 - .L_2102)
.L_2102:
        /*017c*/ 	.word	0x00000000


	//----- nvinfo : EIATTR_CBANK_PARAM_SIZE
	.align		4
.L_2103:
        /*0180*/ 	.byte	0x03, 0x19
        /*0182*/ 	.short	0x00b8


	//----- nvinfo : EIATTR_PARAM_CBANK
	.align		4
        /*0184*/ 	.byte	0x04, 0x0a
        /*0186*/ 	.short	(.L_2105 - .L_2104)
	.align		4
.L_2104:
        /*0188*/ 	.word	index@(.nv.constant0._ZN2at6native51_GLOBAL__N__2c613397_18_DepthwiseConv2d_cu_9959487032conv_depthwise2d_backward_kernelILi0ELi1EfiEEvNS_27GenericPackedTensorAccessorIKT1_Lm4ENS_16DefaultPtrTraitsEiEENS3_IS4_Lm4ES6_iEES7_T2_iiiiiiiiiiiiiii)
        /*018c*/ 	.short	0x0380
        /*018e*/ 	.short	0x00b8


	//----- nvinfo : EIATTR_SW_WAR
	.align		4
.L_2105:
        /*0190*/ 	.byte	0x04, 0x36
        /*0192*/ 	.short	(.L_2107 - .L_2106)
.L_2106:
        /*0194*/ 	.word	0x00000008
.L_2107:


//--------------------- .nv.info._ZN2at6native51_GLOBAL__N__2c613397_18_DepthwiseConv2d_cu_9959487032conv_depthwise2d_backward_kernelILi1ELi0EfiEEvNS_27GenericPackedTensorAccessorIKT1_Lm4ENS_16DefaultPtrTraitsEiEENS3_IS4_Lm4ES6_iEES7_T2_iiiiiiiiiiiiiii --------------------------
	.section	.nv.info._ZN2at6native51_GLOBAL__N__2c613397_18_DepthwiseConv2d_cu_9959487032conv_depthwise2d_backward_kernelILi1ELi0EfiEEvNS_27GenericPackedTensorAccessorIKT1_Lm4ENS_16DefaultPtrTraitsEiEENS3_IS4_Lm4ES6_iEES7_T2_iiiiiiiiiiiiiii,"",@"SHT_CUDA_INFO"
	.sectionflags	@""
	.align	4


	//----- nvinfo : EIATTR_CUDA_API_VERSION
	.align		4
        /*0000*/ 	.byte	0x04, 0x37
        /*0002*/ 	.short	(.L_2109 - .L_2108)
.L_2108:
        /*0004*/ 	.word	0x00000082


	//----- nvinfo : EIATTR_KPARAM_INFO
	.align		4
.L_2109:
        /*0008*/ 	.byte	0x04, 0x17
        /*000a*/ 	.short	(.L_2111 - .L_2110)
.L_2110:
        /*000c*/ 	.word	0x00000000
        /*0010*/ 	.short	0x0012
        /*0012*/ 	.short	0x00b4
        /*0014*/ 	.byte	0x00, 0xf0, 0x11, 0x00


	//----- nvinfo : EIATTR_KPARAM_INFO
	.align		4
.L_2111:
        /*0018*/ 	.byte	0x04, 0x17
        /*001a*/ 	.short	(.L_2113 - .L_2112)
.L_2112:
        /*001c*/ 	.word	0x00000000
        /*0020*/ 	.short	0x0011
        /*0022*/ 	.short	0x00b0
        /*0024*/ 	.byte	0x00, 0xf0, 0x11, 0x00


	//----- nvinfo : EIATTR_KPARAM_INFO
	.align		4
.L_2113:
        /*0028*/ 	.byte	0x04, 0x17
        /*002a*/ 	.short	(.L_2115 - .L_2114)
.L_2114:
        /*002c*/ 	.word	0x00000000
        /*0030*/ 	.short	0x0010
        /*0032*/ 	.short	0x00ac
        /*0034*/ 	.byte	0x00, 0xf0, 0x11, 0x00


	//----- nvinfo : EIATTR_KPARAM_INFO
	.align		4
.L_2115:
        /*0038*/ 	.byte	0x04, 0x17
        /*003a*/ 	.short	(.L_2117 - .L_2116)
.L_2116:
        /*003c*/ 	.word	0x00000000
        /*0040*/ 	.short	0x000f
        /*0042*/ 	.short	0x00a8
        /*0044*/ 	.byte	0x00, 0xf0, 0x11, 0x00


	//----- nvinfo : EIATTR_KPARAM_INFO
	.align		4
.L_2117:
        /*0048*/ 	.byte	0x04, 0x17
        /*004a*/ 	.short	(.L_2119 - .L_2118)
.L_2118:
        /*004c*/ 	.word	0x00000000
        /*0050*/ 	.short	0x000e
        /*0052*/ 	.short	0x00a4
        /*0054*/ 	.byte	0x00, 0xf0, 0x11, 0x00


	//----- nvinfo : EIATTR_KPARAM_INFO
	.align		4
.L_2119:
        /*0058*/ 	.byte	0x04, 0x17
        /*005a*/ 	.short	(.L_2121 - .L_2120)
.L_2120:
        /*005c*/ 	.word	0x00000000
        /*0060*/ 	.short	0x000d
        /*0062*/ 	.short	0x00a0
        /*0064*/ 	.byte	0x00, 0xf0, 0x11, 0x00


	//----- nvinfo : EIATTR_KPARAM_INFO
	.align		4
.L_2121:
        /*0068*/ 	.byte	0x04, 0x17
        /*006a*/ 	.short	(.L_2123 - .L_2122)
.L_2122:
        /*006c*/ 	.word	0x00000000
        /*0070*/ 	.short	0x000c
        /*0072*/ 	.short	0x009c
        /*0074*/ 	.byte	0x00, 0xf0, 0x11, 0x00


	//----- nvinfo : EIATTR_KPARAM_INFO
	.align		4
.L_2123:
        /*0078*/ 	.byte	0x04, 0x17
        /*007a*/ 	.short	(.L_2125 - .L_2124)
.L_2124:
        /*007c*/ 	.word	0x00000000
        /*0080*/ 	.short	0x000b
        /*0082*/ 	.short	0x0098
        /*0084*/ 	.byte	0x00, 0xf0, 0x11, 0x00


	//----- nvinfo : EIATTR_KPARAM_INFO
	.align		4
.L_2125:
        /*0088*/ 	.byte	0x04, 0x17
        /*008a*/ 	.short	(.L_2127 - .L_2126)
.L_2126:
        /*008c*/ 	.word	0x00000000
        /*0090*/ 	.short	0x000a
        /*0092*/ 	.short	0x0094
        /*0094*/ 	.byte	0x00, 0xf0, 0x11, 0x00


	//----- nvinfo : EIATTR_KPARAM_INFO
	.align		4
.L_2127:
        /*0098*/ 	.byte	0x04, 0x17
        /*009a*/ 	.short	(.L_2129 - .L_2128)
.L_2128:
        /*009c*/ 	.word	0x00000000
        /*00a0*/ 	.short	0x0009
        /*00a2*/ 	.short	0x0090
        /*00a4*/ 	.byte	0x00, 0xf0, 0x11, 0x00


	//----- nvinfo : EIATTR_KPARAM_INFO
	.align		4
.L_2129:
        /*00a8*/ 	.byte	0x04, 0x17
        /*00aa*/ 	.short	(.L_2131 - .L_2130)
.L_2130:
        /*00ac*/ 	.word	0x00000000
        /*00b0*/ 	.short	0x0008
        /*00b2*/ 	.short	0x008c
        /*00b4*/ 	.byte	0x00, 0xf0, 0x11, 0x00


	//----- nvinfo : EIATTR_KPARAM_INFO
	.align		4
.L_2131:
        /*00b8*/ 	.byte	0x04, 0x17
        /*00ba*/ 	.short	(.L_2133 - .L_2132)
.L_2132:
        /*00bc*/ 	.word	0x00000000
        /*00c0*/ 	.short	0x0007
        /*00c2*/ 	.short	0x0088
        /*00c4*/ 	.byte	0x00, 0xf0, 0x11, 0x00


	//----- nvinfo : EIATTR_KPARAM_INFO
	.align		4
.L_2133:
        /*00c8*/ 	.byte	0x04, 0x17
        /*00ca*/ 	.short	(.L_2135 - .L_2134)
.L_2134:
        /*00cc*/ 	.word	0x00000000
        /*00d0*/ 	.short	0x0006
        /*00d2*/ 	.short	0x0084
        /*00d4*/ 	.byte	0x00, 0xf0, 0x11, 0x00


	//----- nvinfo : EIATTR_KPARAM_INFO
	.align		4
.L_2135:
        /*00d8*/ 	.byte	0x04, 0x17
        /*00da*/ 	.short	(.L_2137 - .L_2136)
.L_2136:
        /*00dc*/ 	.word	0x00000000
        /*00e0*/ 	.short	0x0005
        /*00e2*/ 	.short	0x0080
        /*00e4*/ 	.byte	0x00, 0xf0, 0x11, 0x00


	//----- nvinfo : EIATTR_KPARAM_INFO
	.align		4
.L_2137:
        /*00e8*/ 	.byte	0x04, 0x17
        /*00ea*/ 	.short	(.L_2139 - .L_2138)
.L_2138:
        /*00ec*/ 	.word	0x00000000
        /*00f0*/ 	.short	0x0004
        /*00f2*/ 	.short	0x007c
        /*00f4*/ 	.byte	0x00, 0xf0, 0x11, 0x00


	//----- nvinfo : EIATTR_KPARAM_INFO
	.align		4
.L_2139:
        /*00f8*/ 	.byte	0x04, 0x17
        /*00fa*/ 	.short	(.L_2141 - .L_2140)
.L_2140:
        /*00fc*/ 	.word	0x00000000
        /*0100*/ 	.short	0x0003
        /*0102*/ 	.short	0x0078
        /*0104*/ 	.byte	0x00, 0xf0, 0x11, 0x00


	//----- nvinfo : EIATTR_KPARAM_INFO
	.align		4
.L_2141:
        /*0108*/ 	.byte	0x04, 0x17
        /*010a*/ 	.short	(.L_2143 - .L_2142)
.L_2142:
        /*010c*/ 	.word	0x00000000
        /*0110*/ 	.short	0x0002
        /*0112*/ 	.short	0x0050
        /*0114*/ 	.byte	0x00, 0xf0, 0xa1, 0x00


	//----- nvinfo : EIATTR_KPARAM_INFO
	.align		4
.L_2143:
        /*0118*/ 	.byte	0x04, 0x17
        /*011a*/ 	.short	(.L_2145 - .L_2144)
.L_2144:
        /*011c*/ 	.word	0x00000000
        /*0120*/ 	.short	0x0001
        /*0122*/ 	.short	0x0028
        /*0124*/ 	.byte	0x00, 0xf0, 0xa1, 0x00


	//----- nvinfo : EIATTR_KPARAM_INFO
	.align		4
.L_2145:
        /*0128*/ 	.byte	0x04, 0x17
        /*012a*/ 	.short	(.L_2147 - .L_2146)
.L_2146:
        /*012c*/ 	.word	0x00000000
        /*0130*/ 	.short	0x0000
        /*0132*/ 	.short	0x0000
        /*0134*/ 	.byte	0x00, 0xf0, 0xa1, 0x00


	//----- nvinfo : EIATTR_SPARSE_MMA_MASK
	.align		4
.L_2147:
        /*0138*/ 	.byte	0x03, 0x50
        /*013a*/ 	.short	0x0000


	//----- nvinfo : EIATTR_MAXREG_COUNT
	.align		4
        /*013c*/ 	.byte	0x03, 0x1b
        /*013e*/ 	.short	0x0040


	//----- nvinfo : EIATTR_MERCURY_ISA_VERSION
	.align		4
        /*0140*/ 	.byte	0x03, 0x5f
        /*0142*/ 	.short	0x0101


	//----- nvinfo : EIATTR_VRC_CTA_INIT_COUNT
	.align		4
        /*0144*/ 	.byte	0x02, 0x4a
	.zero		1
	.zero		1


	//----- nvinfo : EIATTR_EXIT_INSTR_OFFSETS
	.align		4
        /*0148*/ 	.byte	0x04, 0x1c
        /*014a*/ 	.short	(.L_2149 - .L_2148)


	//   ....[0]....
.L_2148:
        /*014c*/ 	.word	0x000000a0


	//   ....[1]....
        /*0150*/ 	.word	0x00003f10


	//   ....[2]....
        /*0154*/ 	.word	0x00004340


	//   ....[3]....
        /*0158*/ 	.word	0x000044a0


	//----- nvinfo : EIATTR_MAX_THREADS
	.align		4
.L_2149:
        /*015c*/ 	.byte	0x04, 0x05
        /*015e*/ 	.short	(.L_2151 - .L_2150)
.L_2150:
        /*0160*/ 	.word	0x00000400
        /*0164*/ 	.word	0x00000001
        /*0168*/ 	.word	0x00000001


	//----- nvinfo : EIATTR_CRS_STACK_SIZE
	.align		4
.L_2151:
        /*016c*/ 	.byte	0x04, 0x1e
        /*016e*/ 	.short	(.L_2153 - .L_2152)
.L_2152:
        /*0170*/ 	.word	0x00000000


	//----- nvinfo : EIATTR_CBANK_PARAM_SIZE
	.align		4
.L_2153:
        /*0174*/ 	.byte	0x03, 0x19
        /*0176*/ 	.short	0x00b8


	//----- nvinfo : EIATTR_PARAM_CBANK
	.align		4
        /*0178*/ 	.byte	0x04, 0x0a
        /*017a*/ 	.short	(.L_2155 - .L_2154)
	.align		4
.L_2154:
        /*017c*/ 	.word	index@(.nv.constant0._ZN2at6native51_GLOBAL__N__2c613397_18_DepthwiseConv2d_cu_9959487032conv_depthwise2d_backward_kernelILi1ELi0EfiEEvNS_27GenericPackedTensorAccessorIKT1_Lm4ENS_16DefaultPtrTraitsEiEENS3_IS4_Lm4ES6_iEES7_T2_iiiiiiiiiiiiiii)
        /*0180*/ 	.short	0x0380
        /*0182*/ 	.short	0x00b8


	//----- nvinfo : EIATTR_SW_WAR
	.align		4
.L_2155:
        /*0184*/ 	.byte	0x04, 0x36
        /*0186*/ 	.short	(.L_2157 - .L_2156)
.L_2156:
        /*0188*/ 	.word	0x00000008
.L_2157:


//--------------------- .nv.info._ZN2at6native51_GLOBAL__N__2c613397_18_DepthwiseConv2d_cu_9959487032conv_depthwise2d_backward_kernelILi1ELi2EfiEEvNS_27GenericPackedTensorAccessorIKT1_Lm4ENS_16DefaultPtrTraitsEiEENS3_IS4_Lm4ES6_iEES7_T2_iiiiiiiiiiiiiii --------------------------
	.section	.nv.info._ZN2at6native51_GLOBAL__N__2c613397_18_DepthwiseConv2d_cu_9959487032conv_depthwise2d_backward_kernelILi1ELi2EfiEEvNS_27GenericPackedTensorAccessorIKT1_Lm4ENS_16DefaultPtrTraitsEiEENS3_IS4_Lm4ES6_iEES7_T2_iiiiiiiiiiiiiii,"",@"SHT_CUDA_INFO"
	.sectionflags	@""
	.align	4


	//----- nvinfo : EIATTR_CUDA_API_VERSION
	.align		4
        /*0000*/ 	.byte	0x04, 0x37
        /*0002*/ 	.short	(.L_2159 - .L_2158)
.L_2158:
        /*0004*/ 	.word	0x00000082


	//----- nvinfo : EIATTR_KPARAM_INFO
	.align		4
.L_2159:
        /*0008*/ 	.byte	0x04, 0x17
        /*000a*/ 	.short	(.L_2161 - .L_2160)
.L_2160:
        /*000c*/ 	.word	0x00000000
        /*0010*/ 	.short	0x0012
        /*0012*/ 	.short	0x00b4
        /*0014*/ 	.byte	0x00, 0xf0, 0x11, 0x00


	//----- nvinfo : EIATTR_KPARAM_INFO
	.align		4
.L_2161:
        /*0018*/ 	.byte	0x04, 0x17
        /*001a*/ 	.short	(.L_2163 - .L_2162)
.L_2162:
        /*001c*/ 	.word	0x00000000
        /*0020*/ 	.short	0x0011
        /*0022*/ 	.short	0x00b0
        /*0024*/ 	.byte	0x00, 0xf0, 0x11, 0x00


	//----- nvinfo : EIATTR_KPARAM_INFO
	.align		4
.L_2163:
        /*0028*/ 	.byte	0x04, 0x17
        /*002a*/ 	.short	(.L_2165 - .L_2164)
.L_2164:
        /*002c*/ 	.word	0x00000000
        /*0030*/ 	.short	0x0010
        /*0032*/ 	.short	0x00ac
        /*0034*/ 	.byte	0x00, 0xf0, 0x11, 0x00


	//----- nvinfo : EIATTR_KPARAM_INFO
	.align		4
.L_2165:
        /*0038*/ 	.byte	0x04, 0x17
        /*003a*/ 	.short	(.L_2167 - .L_2166)
.L_2166:
        /*003c*/ 	.word	0x00000000
        /*0040*/ 	.short	0x000f
        /*0042*/ 	.short	0x00a8
        /*0044*/ 	.byte	0x00, 0xf0, 0x11, 0x00


	//----- nvinfo : EIATTR_KPARAM_INFO
	.align		4
.L_2167:
        /*0048*/ 	.byte	0x04, 0x17
        /*004a*/ 	.short	(.L_2169 - .L_2168)
.L_2168:
        /*004c*/ 	.word	0x00000000
        /*0050*/ 	.short	0x000e
        /*0052*/ 	.short	0x00a4
        /*0054*/ 	.byte	0x00, 0xf0, 0x11, 0x00


	//----- nvinfo : EIATTR_KPARAM_INFO
	.align		4
.L_2169:
        /*0058*/ 	.byte	0x04, 0x17
        /*005a*/ 	.short	(.L_2171 - .L_2170)
.L_2170:
        /*005c*/ 	.word	0x00000000
        /*0060*/ 	.short	0x000d
        /*0062*/ 	.short	0x00a0
        /*0064*/ 	.byte	0x00, 0xf0, 0x11, 0x00


	//----- nvinfo : EIATTR_KPARAM_INFO
	.align		4
.L_2171:
        /*0068*/ 	.byte	0x04, 0x17
        /*006a*/ 	.short	(.L_2173 - .L_2172)
.L_2172:
        /*006c*/ 	.word	0x00000000
        /*0070*/ 	.short	0x000c
        /*0072*/ 	.short	0x009c
        /*0074*/ 	.byte	0x00, 0xf0, 0x11, 0x00


	//----- nvinfo : EIATTR_KPARAM_INFO
	.align		4
.L_2173:
        /*0078*/ 	.byte	0x04, 0x17
        /*007a*/ 	.short	(.L_2175 - .L_2174)
.L_2174:
        /*007c*/ 	.word	0x00000000
        /*0080*/ 	.short	0x000b
        /*0082*/ 	.short	0x0098
        /*0084*/ 	.byte	0x00, 0xf0, 0x11, 0x00


	//----- nvinfo : EIATTR_KPARAM_INFO
	.align		4
.L_2175:
        /*0088*/ 	.byte	0x04, 0x17
        /*008a*/ 	.short	(.L_2177 - .L_2176)
.L_2176:
        /*008c*/ 	.word	0x00000000
        /*0090*/ 	.short	0x000a
        /*0092*/ 	.short	0x0094
        /*0094*/ 	.byte	0x00, 0xf0, 0x11, 0x00


	//----- nvinfo : EIATTR_KPARAM_INFO
	.align		4
.L_2177:
        /*0098*/ 	.byte	0x04, 0x17
        /*009a*/ 	.short	(.L_2179 - .L_2178)
.L_2178:
        /*009c*/ 	.word	0x00000000
        /*00a0*/ 	.short	0x0009
        /*00a2*/ 	.short	0x0090
        /*00a4*/ 	.byte	0x00, 0xf0, 0x11, 0x00


	//----- nvinfo : EIATTR_KPARAM_INFO
	.align		4
.L_2179:
        /*00a8*/ 	.byte	0x04, 0x17
        /*00aa*/ 	.short	(.L_2181 - .L_2180)
.L_2180:
        /*00ac*/ 	.word	0x00000000
        /*00b0*/ 	.short	0x0008
        /*00b2*/ 	.short	0x008c
        /*00b4*/ 	.byte	0x00, 0xf0, 0x11, 0x00


	//----- nvinfo : EIATTR_KPARAM_INFO
	.align		4
.L_2181:
        /*00b8*/ 	.byte	0x04, 0x17
        /*00ba*/ 	.short	(.L_2183 - .L_2182)
.L_2182:
        /*00bc*/ 	.word	0x00000000
        /*00c0*/ 	.short	0x0007
        /*00c2*/ 	.short	0x0088
        /*00c4*/ 	.byte	0x00, 0xf0, 0x11, 0x00


	//----- nvinfo : EIATTR_KPARAM_INFO
	.align		4
.L_2183:
        /*00c8*/ 	.byte	0x04, 0x17
        /*00ca*/ 	.short	(.L_2185 - .L_2184)
.L_2184:
        /*00cc*/ 	.word	0x00000000
        /*00d0*/ 	.short	0x0006
        /*00d2*/ 	.short	0x0084
        /*00d4*/ 	.byte	0x00, 0xf0, 0x11, 0x00


	//----- nvinfo : EIATTR_KPARAM_INFO
	.align		4
.L_2185:
        /*00d8*/ 	.byte	0x04, 0x17
        /*00da*/ 	.short	(.L_2187 - .L_2186)
.L_2186:
        /*00dc*/ 	.word	0x00000000
        /*00e0*/ 	.short	0x0005
        /*00e2*/ 	.short	0x0080
        /*00e4*/ 	.byte	0x00, 0xf0, 0x11, 0x00


	//----- nvinfo : EIATTR_KPARAM_INFO
	.align		4
.L_2187:
        /*00e8*/ 	.byte	0x04, 0x17
        /*00ea*/ 	.short	(.L_2189 - .L_2188)
.L_2188:
        /*00ec*/ 	.word	0x00000000
        /*00f0*/ 	.short	0x0004
        /*00f2*/ 	.short	0x007c
        /*00f4*/ 	.byte	0x00, 0xf0, 0x11, 0x00


	//----- nvinfo : EIATTR_KPARAM_INFO
	.align		4
.L_2189:
        /*00f8*/ 	.byte	0x04, 0x17
        /*00fa*/ 	.short	(.L_2191 - .L_2190)
.L_2190:
        /*00fc*/ 	.word	0x00000000
        /*0100*/ 	.short	0x0003
        /*0102*/ 	.short	0x0078
        /*0104*/ 	.byte	0x00, 0xf0, 0x11, 0x00


	//----- nvinfo : EIATTR_KPARAM_INFO
	.align		4
.L_2191:
        /*0108*/ 	.byte	0x04, 0x17
        /*010a*/ 	.short	(.L_2193 - .L_2192)
.L_2192:
        /*010c*/ 	.word	0x00000000
        /*0110*/ 	.short	0x0002
        /*0112*/ 	.short	0x0050
        /*0114*/ 	.byte	0x00, 0xf0, 0xa1, 0x00


	//----- nvinfo : EIATTR_KPARAM_INFO
	.align		4
.L_2193:
        /*0118*/ 	.byte	0x04, 0x17
        /*011a*/ 	.short	(.L_2195 - .L_2194)
.L_2194:
        /*011c*/ 	.word	0x00000000
        /*0120*/ 	.short	0x0001
        /*0122*/ 	.short	0x0028
        /*0124*/ 	.byte	0x00, 0xf0, 0xa1, 0x00


	//----- nvinfo : EIATTR_KPARAM_INFO
	.align		4
.L_2195:
        /*0128*/ 	.byte	0x04, 0x17
        /*012a*/ 	.short	(.L_2197 - .L_2196)
.L_2196:
        /*012c*/ 	.word	0x00000000
        /*0130*/ 	.short	0x0000
        /*0132*/ 	.short	0x0000
        /*0134*/ 	.byte	0x00, 0xf0, 0xa1, 0x00


	//----- nvinfo : EIATTR_SPARSE_MMA_MASK
	.align		4
.L_2197:
        /*0138*/ 	.byte	0x03, 0x50
        /*013a*/ 	.short	0x0000


	//----- nvinfo : EIATTR_MAXREG_COUNT
	.align		4
        /*013c*/ 	.byte	0x03, 0x1b
        /*013e*/ 	.short	0x0040


	//----- nvinfo : EIATTR_MERCURY_ISA_VERSION
	.align		4
        /*0140*/ 	.byte	0x03, 0x5f
        /*0142*/ 	.short	0x0101


	//----- nvinfo : EIATTR_VRC_CTA_INIT_COUNT
	.align		4
        /*0144*/ 	.byte	0x02, 0x4a
	.zero		1
	.zero		1


	//----- nvinfo : EIATTR_EXIT_INSTR_OFFSETS
	.align		4
        /*0148*/ 	.byte	0x04, 0x1c
        /*014a*/ 	.short	(.L_2199 - .L_2198)


	//   ....[0]....
.L_2198:
        /*014c*/ 	.word	0x000000a0


	//   ....[1]....
        /*0150*/ 	.word	0x00002120


	//   ....[2]....
        /*0154*/ 	.word	0x00002530


	//   ....[3]....
        /*0158*/ 	.word	0x00002690


	//----- nvinfo : EIATTR_MAX_THREADS
	.align		4
.L_2199:
        /*015c*/ 	.byte	0x04, 0x05
        /*015e*/ 	.short	(.L_2201 - .L_2200)
.L_2200:
        /*0160*/ 	.word	0x00000400
        /*0164*/ 	.word	0x00000001
        /*0168*/ 	.word	0x00000001


	//----- nvinfo : EIATTR_CRS_STACK_SIZE
	.align		4
.L_2201:
        /*016c*/ 	.byte	0x04, 0x1e
        /*016e*/ 	.short	(.L_2203 - .L_2202)
.L_2202:
        /*0170*/ 	.word	0x00000000


	//----- nvinfo : EIATTR_CBANK_PARAM_SIZE
	.align		4
.L_2203:
        /*0174*/ 	.byte	0x03, 0x19
        /*0176*/ 	.short	0x00b8


	//----- nvinfo : EIATTR_PARAM_CBANK
	.align		4
        /*0178*/ 	.byte	0x04, 0x0a
        /*017a*/ 	.short	(.L_2205 - .L_2204)
	.align		4
.L_2204:
        /*017c*/ 	.word	index@(.nv.constant0._ZN2at6native51_GLOBAL__N__2c613397_18_DepthwiseConv2d_cu_9959487032conv_depthwise2d_backward_kernelILi1ELi2EfiEEvNS_27GenericPackedTensorAccessorIKT1_Lm4ENS_16DefaultPtrTraitsEiEENS3_IS4_Lm4ES6_iEES7_T2_iiiiiiiiiiiiiii)
        /*0180*/ 	.short	0x0380
        /*0182*/ 	.short	0x00b8


	//----- nvinfo : EIATTR_SW_WAR
	.align		4
.L_2205:
        /*0184*/ 	.byte	0x04, 0x36
        /*0186*/ 	.short	(.L_2207 - .L_2206)
.L_2206:
        /*0188*/ 	.word	0x00000008
.L_2207:


//--------------------- .nv.info._ZN2at6native51_GLOBAL__N__2c613397_18_DepthwiseConv2d_cu_9959487032conv_depthwise2d_backward_kernelILi1ELi1EfiEEvNS_27GenericPackedTensorAccessorIKT1_Lm4ENS_16DefaultPtrTraitsEiEENS3_IS4_Lm4ES6_iEES7_T2_iiiiiiiiiiiiiii --------------------------
	.section	.nv.info._ZN2at6native51_GLOBAL__N__2c613397_18_DepthwiseConv2d_cu_9959487032conv_depthwise2d_backward_kernelILi1ELi1EfiEEvNS_27GenericPackedTensorAccessorIKT1_Lm4ENS_16DefaultPtrTraitsEiEENS3_IS4_Lm4ES6_iEES7_T2_iiiiiiiiiiiiiii,"",@"SHT_CUDA_INFO"
	.sectionflags	@""
	.align	4


	//----- nvinfo : EIATTR_CUDA_API_VERSION
	.align		4
        /*0000*/ 	.byte	0x04, 0x37
        /*0002*/ 	.short	(.L_2209 - .L_2208)
.L_2208:
        /*0004*/ 	.word	0x00000082


	//----- nvinfo : EIATTR_KPARAM_INFO
	.align		4
.L_2209:
        /*0008*/ 	.byte	0x04, 0x17
        /*000a*/ 	.short	(.L_2211 - .L_2210)
.L_2210:
        /*000c*/ 	.word	0x00000000
        /*0010*/ 	.short	0x0012
        /*0012*/ 	.short	0x00b4
        /*0014*/ 	.byte	0x00, 0xf0, 0x11, 0x00


	//----- nvinfo : EIATTR_KPARAM_INFO
	.align		4
.L_2211:
        /*0018*/ 	.byte	0x04, 0x17
        /*001a*/ 	.short	(.L_2213 - .L_2212)
.L_2212:
        /*001c*/ 	.word	0x00000000
        /*0020*/ 	.short	0x0011
        /*0022*/ 	.short	0x00b0
        /*0024*/ 	.byte	0x00, 0xf0, 0x11, 0x00


	//----- nvinfo : EIATTR_KPARAM_INFO
	.align		4
.L_2213:
        /*0028*/ 	.byte	0x04, 0x17
        /*002a*/ 	.short	(.L_2215 - .L_2214)
.L_2214:
        /*002c*/ 	.word	0x00000000
        /*0030*/ 	.short	0x0010
        /*0032*/ 	.short	0x00ac
        /*0034*/ 	.byte	0x00, 0xf0, 0x11, 0x00


	//----- nvinfo : EIATTR_KPARAM_INFO
	.align		4
.L_2215:
        /*0038*/ 	.byte	0x04, 0x17
        /*003a*/ 	.short	(.L_2217 - .L_2216)
.L_2216:
        /*003c*/ 	.word	0x00000000
        /*0040*/ 	.short	0x000f
        /*0042*/ 	.short	0x00a8
        /*0044*/ 	.byte	0x00, 0xf0, 0x11, 0x00


	//----- nvinfo : EIATTR_KPARAM_INFO
	.align		4
.L_2217:
        /*0048*/ 	.byte	0x04, 0x17
        /*004a*/ 	.short	(.L_2219 - .L_2218)
.L_2218:
        /*004c*/ 	.word	0x00000000
        /*0050*/ 	.short	0x000e
        /*0052*/ 	.short	0x00a4
        /*0054*/ 	.byte	0x00, 0xf0, 0x11, 0x00


	//----- nvinfo : EIATTR_KPARAM_INFO
	.align		4
.L_2219:
        /*0058*/ 	.byte	0x04, 0x17
        /*005a*/ 	.short	(.L_2221 - .L_2220)
.L_2220:
        /*005c*/ 	.word	0x00000000
        /*0060*/ 	.short	0x000d
        /*0062*/ 	.short	0x00a0
        /*0064*/ 	.byte	0x00, 0xf0, 0x11, 0x00


	//----- nvinfo : EIATTR_KPARAM_INFO
	.align		4
.L_2221:
        /*0068*/ 	.byte	0x04, 0x17
        /*006a*/ 	.short	(.L_2223 - .L_2222)
.L_2222:
        /*006c*/ 	.word	0x00000000
        /*0070*/ 	.short	0x000c
        /*0072*/ 	.short	0x009c
        /*0074*/ 	.byte	0x00, 0xf0, 0x11, 0x00


	//----- nvinfo : EIATTR_KPARAM_INFO
	.align		4
.L_2223:
        /*0078*/ 	.byte	0x04, 0x17
        /*007a*/ 	.short	(.L_2225 - .L_2224)
.L_2224:
        /*007c*/ 	.word	0x00000000
        /*0080*/ 	.short	0x000b
        /*0082*/ 	.short	0x0098
        /*0084*/ 	.byte	0x00, 0xf0, 0x11, 0x00


	//----- nvinfo : EIATTR_KPARAM_INFO
	.align		4
.L_2225:
        /*0088*/ 	.byte	0x04, 0x17
        /*008a*/ 	.short	(.L_2227 - .L_2226)
.L_2226:
        /*008c*/ 	.word	0x00000000
        /*0090*/ 	.short	0x000a
        /*0092*/ 	.short	0x0094
        /*0094*/ 	.byte	0x00, 0xf0, 0x11, 0x00


	//----- nvinfo : EIATTR_KPARAM_INFO
	.align		4
.L_2227:
        /*0098*/ 	.byte	0x04, 0x17
        /*009a*/ 	.short	(.L_2229 - .L_2228)
.L_2228:
        /*009c*/ 	.word	0x00000000
        /*00a0*/ 	.short	0x0009
        /*00a2*/ 	.short	0x0090
        /*00a4*/ 	.byte	0x00, 0xf0, 0x11, 0x00


	//----- nvinfo : EIATTR_KPARAM_INFO
	.align		4
.L_2229:
        /*00a8*/ 	.byte	0x04, 0x17
        /*00aa*/ 	.short	(.L_2231 - .L_2230)
.L_2230:
        /*00ac*/ 	.word	0x00000000
        /*00b0*/ 	.short	0x0008
        /*00b2*/ 	.short	0x008c
        /*00b4*/ 	.byte	0x00, 0xf0, 0x11, 0x00


	//----- nvinfo : EIATTR_KPARAM_INFO
	.align		4
.L_2231:
        /*00b8*/ 	.byte	0x04, 0x17
        /*00ba*/ 	.short	(.L_2233 - .L_2232)
.L_2232:
        /*00bc*/ 	.word	0x00000000
        /*00c0*/ 	.short	0x0007
        /*00c2*/ 	.short	0x0088
        /*00c4*/ 	.byte	0x00, 0xf0, 0x11, 0x00


	//----- nvinfo : EIATTR_KPARAM_INFO
	.align		4
.L_2233:
        /*00c8*/ 	.byte	0x04, 0x17
        /*00ca*/ 	.short	(.L_2235 - .L_2234)
.L_2234:
        /*00cc*/ 	.word	0x00000000
        /*00d0*/ 	.short	0x0006
        /*00d2*/ 	.short	0x0084
        /*00d4*/ 	.byte	0x00, 0xf0, 0x11, 0x00


	//----- nvinfo : EIATTR_KPARAM_INFO
	.align		4
.L_2235:
        /*00d8*/ 	.byte	0x04, 0x17
        /*00da*/ 	.short	(.L_2237 - .L_2236)
.L_2236:
        /*00dc*/ 	.word	0x00000000
        /*00e0*/ 	.short	0x0005
        /*00e2*/ 	.short	0x0080
        /*00e4*/ 	.byte	0x00, 0xf0, 0x11, 0x00


	//----- nvinfo : EIATTR_KPARAM_INFO
	.align		4
.L_2237:
        /*00e8*/ 	.byte	0x04, 0x17
        /*00ea*/ 	.short	(.L_2239 - .L_2238)
.L_2238:
        /*00ec*/ 	.word	0x00000000
        /*00f0*/ 	.short	0x0004
        /*00f2*/ 	.short	0x007c
        /*00f4*/ 	.byte	0x00, 0xf0, 0x11, 0x00


	//----- nvinfo : EIATTR_KPARAM_INFO
	.align		4
.L_2239:
        /*00f8*/ 	.byte	0x04, 0x17
        /*00fa*/ 	.short	(.L_2241 - .L_2240)
.L_2240:
        /*00fc*/ 	.word	0x00000000
        /*0100*/ 	.short	0x0003
        /*0102*/ 	.short	0x0078
        /*0104*/ 	.byte	0x00, 0xf0, 0x11, 0x00


	//----- nvinfo : EIATTR_KPARAM_INFO
	.align		4
.L_2241:
        /*0108*/ 	.byte	0x04, 0x17
        /*010a*/ 	.short	(.L_2243 - .L_2242)
.L_2242:
        /*010c*/ 	.word	0x00000000
        /*0110*/ 	.short	0x0002
        /*0112*/ 	.short	0x0050
        /*0114*/ 	.byte	0x00, 0xf0, 0xa1, 0x00


	//----- nvinfo : EIATTR_KPARAM_INFO
	.align		4
.L_2243:
        /*0118*/ 	.byte	0x04, 0x17
        /*011a*/ 	.short	(.L_2245 - .L_2244)
.L_2244:
        /*011c*/ 	.word	0x00000000
        /*0120*/ 	.short	0x0001
        /*0122*/ 	.short	0x0028
        /*0124*/ 	.byte	0x00, 0xf0, 0xa1, 0x00


	//----- nvinfo : EIATTR_KPARAM_INFO
	.align		4
.L_2245:
        /*0128*/ 	.byte	0x04, 0x17
        /*012a*/ 	.short	(.L_2247 - .L_2246)
.L_2246:
        /*012c*/ 	.word	0x00000000
        /*0130*/ 	.short	0x0000
        /*0132*/ 	.short	0x0000
        /*0134*/ 	.byte	0x00, 0xf0, 0xa1, 0x00


	//----- nvinfo : EIATTR_SPARSE_MMA_MASK
	.align		4
.L_2247:
        /*0138*/ 	.byte	0x03, 0x50
        /*013a*/ 	.short	0x0000


	//----- nvinfo : EIATTR_MAXREG_COUNT
	.align		4
        /*013c*/ 	.byte	0x03, 0x1b
        /*013e*/ 	.short	0x0040


	//----- nvinfo : EIATTR_MERCURY_ISA_VERSION
	.align		4
        /*0140*/ 	.byte	0x03, 0x5f
        /*0142*/ 	.short	0x0101


	//----- nvinfo : EIATTR_VRC_CTA_INIT_COUNT
	.align		4
        /*0144*/ 	.byte	0x02, 0x4a
	.zero		1
	.zero		1


	//----- nvinfo : EIATTR_EXIT_INSTR_OFFSETS
	.align		4
        /*0148*/ 	.byte	0x04, 0x1c
        /*014a*/ 	.short	(.L_2249 - .L_2248)


	//   ....[0]....
.L_2248:
        /*014c*/ 	.word	0x000000a0


	//   ....[1]....
        /*0150*/ 	.word	0x00001d40


	//   ....[2]....
        /*0154*/ 	.word	0x00002150


	//   ....[3]....
        /*0158*/ 	.word	0x000022b0


	//----- nvinfo : EIATTR_MAX_THREADS
	.align		4
.L_2249:
        /*015c*/ 	.byte	0x04, 0x05
        /*015e*/ 	.short	(.L_2251 - .L_2250)
.L_2250:
        /*0160*/ 	.word	0x00000400
        /*0164*/ 	.word	0x00000001
        /*0168*/ 	.word	0x00000001


	//----- nvinfo : EIATTR_CRS_STACK_SIZE
	.align		4
.L_2251:
        /*016c*/ 	.byte	0x04, 0x1e
        /*016e*/ 	.short	(.L_2253 - .L_2252)
.L_2252:
        /*0170*/ 	.word	0x00000000


	//----- nvinfo : EIATTR_CBANK_PARAM_SIZE
	.align		4
.L_2253:
        /*0174*/ 	.byte	0x03, 0x19
        /*0176*/ 	.short	0x00b8


	//----- nvinfo : EIATTR_PARAM_CBANK
	.align		4
        /*0178*/ 	.byte	0x04, 0x0a
        /*017a*/ 	.short	(.L_2255 - .L_2254)
	.align		4
.L_2254:
        /*017c*/ 	.word	index@(.nv.constant0._ZN2at6native51_GLOBAL__N__2c613397_18_DepthwiseConv2d_cu_9959487032conv_depthwise2d_backward_kernelILi1ELi1EfiEEvNS_27GenericPackedTensorAccessorIKT1_Lm4ENS_16DefaultPtrTraitsEiEENS3_IS4_Lm4ES6_iEES7_T2_iiiiiiiiiiiiiii)
        /*0180*/ 	.short	0x0380
        /*0182*/ 	.short	0x00b8


	//----- nvinfo : EIATTR_SW_WAR
	.align		4
.L_2255:
        /*0184*/ 	.byte	0x04, 0x36
        /*0186*/ 	.short	(.L_2257 - .L_2256)
.L_2256:
        /*0188*/ 	.word	0x00000008
.L_2257:


//--------------------- .nv.info._ZN2at6native51_GLOBAL__N__2c613397_18_DepthwiseConv2d_cu_9959487032conv_depthwise2d_backward_kernelILi3ELi0EfiEEvNS_27GenericPackedTensorAccessorIKT1_Lm4ENS_16DefaultPtrTraitsEiEENS3_IS4_Lm4ES6_iEES7_T2_iiiiiiiiiiiiiii --------------------------
	.section	.nv.info._ZN2at6native51_GLOBAL__N__2c613397_18_DepthwiseConv2d_cu_9959487032conv_depthwise2d_backward_kernelILi3ELi0EfiEEvNS_27GenericPackedTensorAccessorIKT1_Lm4ENS_16DefaultPtrTraitsEiEENS3_IS4_Lm4ES6_iEES7_T2_iiiiiiiiiiiiiii,"",@"SHT_CUDA_INFO"
	.sectionflags	@""
	.align	4


	//----- nvinfo : EIATTR_CUDA_API_VERSION
	.align		4
        /*0000*/ 	.byte	0x04, 0x37
        /*0002*/ 	.short	(.L_2259 - .L_2258)
.L_2258:
        /*0004*/ 	.word	0x00000082


	//----- nvinfo : EIATTR_KPARAM_INFO
	.align		4
.L_2259:
        /*0008*/ 	.byte	0x04, 0x17
        /*000a*/ 	.short	(.L_2261 - .L_2260)
.L_2260:
        /*000c*/ 	.word	0x00000000
        /*0010*/ 	.short	0x0012
        /*0012*/ 	.short	0x00b4
        /*0014*/ 	.byte	0x00, 0xf0, 0x11, 0x00


	//----- nvinfo : EIATTR_KPARAM_INFO
	.align		4
.L_2261:
        /*0018*/ 	.byte	0x04, 0x17
        /*001a*/ 	.short	(.L_2263 - .L_2262)
.L_2262:
        /*001c*/ 	.word	0x00000000
        /*0020*/ 	.short	0x0011
        /*0022*/ 	.short	0x00b0
        /*0024*/ 	.byte	0x00, 0xf0, 0x11, 0x00


	//----- nvinfo : EIATTR_KPARAM_INFO
	.align		4
.L_2263:
        /*0028*/ 	.byte	0x04, 0x17
        /*002a*/ 	.short	(.L_2265 - .L_2264)
.L_2264:
        /*002c*/ 	.word	0x00000000
        /*0030*/ 	.short	0x0010
        /*0032*/ 	.short	0x00ac
        /*0034*/ 	.byte	0x00, 0xf0, 0x11, 0x00


	//----- nvinfo : EIATTR_KPARAM_INFO
	.align		4
.L_2265:
        /*0038*/ 	.byte	0x04, 0x17
        /*003a*/ 	.short	(.L_2267 - .L_2266)
.L_2266:
        /*003c*/ 	.word	0x00000000
        /*0040*/ 	.short	0x000f
        /*0042*/ 	.short	0x00a8
        /*0044*/ 	.byte	0x00, 0xf0, 0x11, 0x00


	//----- nvinfo : EIATTR_KPARAM_INFO
	.align		4
.L_2267:
        /*0048*/ 	.byte	0x04, 0x17
        /*004a*/ 	.short	(.L_2269 - .L_2268)
.L_2268:
        /*004c*/ 	.word	0x00000000
        /*0050*/ 	.short	0x000e
        /*0052*/ 	.short	0x00a4
        /*0054*/ 	.byte	0x00, 0xf0, 0x11, 0x00


	//----- nvinfo : EIATTR_KPARAM_INFO
	.align		4
.L_2269:
        /*0058*/ 	.byte	0x04, 0x17
        /*005a*/ 	.short	(.L_2271 - .L_2270)
.L_2270:
        /*005c*/ 	.word	0x00000000
        /*0060*/ 	.short	0x000d
        /*0062*/ 	.short	0x00a0
        /*0064*/ 	.byte	0x00, 0xf0, 0x11, 0x00


	//----- nvinfo : EIATTR_KPARAM_INFO
	.align		4
.L_2271:
        /*0068*/ 	.byte	0x04, 0x17
        /*006a*/ 	.short	(.L_2273 - .L_2272)
.L_2272:
        /*006c*/ 	.word	0x00000000
        /*0070*/ 	.short	0x000c
        /*0072*/ 	.short	0x009c
        /*0074*/ 	.byte	0x00, 0xf0, 0x11, 0x00


	//----- nvinfo : EIATTR_KPARAM_INFO
	.align		4
.L_2273:
        /*0078*/ 	.byte	0x04, 0x17
        /*007a*/ 	.short	(.L_2275 - .L_2274)
.L_2274:
        /*007c*/ 	.word	0x00000000
        /*0080*/ 	.short	0x000b
        /*0082*/ 	.short	0x0098
        /*0084*/ 	.byte	0x00, 0xf0, 0x11, 0x00


	//----- nvinfo : EIATTR_KPARAM_INFO
	.align		4
.L_2275:
        /*0088*/ 	.byte	0x04, 0x17
        /*008a*/ 	.short	(.L_2277 - .L_2276)
.L_2276:
        /*008c*/ 	.word	0x00000000
        /*0090*/ 	.short	0x000a
        /*0092*/ 	.short	0x0094
        /*0094*/ 	.byte	0x00, 0xf0, 0x11, 0x00


	//----- nvinfo : EIATTR_KPARAM_INFO
	.align		4
.L_2277:
        /*0098*/ 	.byte	0x04, 0x17
        /*009a*/ 	.short	(.L_2279 - .L_2278)
.L_2278:
        /*009c*/ 	.word	0x00000000
        /*00a0*/ 	.short	0x0009
        /*00a2*/ 	.short	0x0090
        /*00a4*/ 	.byte	0x00, 0xf0, 0x11, 0x00


	//----- nvinfo : EIATTR_KPARAM_INFO
	.align		4
.L_2279:
        /*00a8*/ 	.byte	0x04, 0x17
        /*00aa*/ 	.short	(.L_2281 - .L_2280)
.L_2280:
        /*00ac*/ 	.word	0x00000000
        /*00b0*/ 	.short	0x0008
        /*00b2*/ 	.short	0x008c
        /*00b4*/ 	.byte	0x00, 0xf0, 0x11, 0x00


	//----- nvinfo : EIATTR_KPARAM_INFO
	.align		4
.L_2281:
        /*00b8*/ 	.byte	0x04, 0x17
        /*00ba*/ 	.short	(.L_2283 - .L_2282)
.L_2282:
        /*00bc*/ 	.word	0x00000000
        /*00c0*/ 	.short	0x0007
        /*00c2*/ 	.short	0x0088
        /*00c4*/ 	.byte	0x00, 0xf0, 0x11, 0x00


	//----- nvinfo : EIATTR_KPARAM_INFO
	.align		4
.L_2283:
        /*00c8*/ 	.byte	0x04, 0x17
        /*00ca*/ 	.short	(.L_2285 - .L_2284)
.L_2284:
        /*00cc*/ 	.word	0x00000000
        /*00d0*/ 	.short	0x0006
        /*00d2*/ 	.short	0x0084
        /*00d4*/ 	.byte	0x00, 0xf0, 0x11, 0x00


	//----- nvinfo : EIATTR_KPARAM_INFO
	.align		4
.L_2285:
        /*00d8*/ 	.byte	0x04, 0x17
        /*00da*/ 	.short	(.L_2287 - .L_2286)
.L_2286:
        /*00dc*/ 	.word	0x00000000
        /*00e0*/ 	.short	0x0005
        /*00e2*/ 	.short	0x0080
        /*00e4*/ 	.byte	0x00, 0xf0, 0x11, 0x00


	//----- nvinfo : EIATTR_KPARAM_INFO
	.align		4
.L_2287:
        /*00e8*/ 	.byte	0x04, 0x17
        /*00ea*/ 	.short	(.L_2289 - .L_2288)
.L_2288:
        /*00ec*/ 	.word	0x00000000
        /*00f0*/ 	.short	0x0004
        /*00f2*/ 	.short	0x007c
        /*00f4*/ 	.byte	0x00, 0xf0, 0x11, 0x00


	//----- nvinfo : EIATTR_KPARAM_INFO
	.align		4
.L_2289:
        /*00f8*/ 	.byte	0x04, 0x17
        /*00fa*/ 	.short	(.L_2291 - .L_2290)
.L_2290:
        /*00fc*/ 	.word	0x00000000
        /*0100*/ 	.short	0x0003
        /*0102*/ 	.short	0x0078
        /*0104*/ 	.byte	0x00, 0xf0, 0x11, 0x00


	//----- nvinfo : EIATTR_KPARAM_INFO
	.align		4
.L_2291:
        /*0108*/ 	.byte	0x04, 0x17
        /*010a*/ 	.short	(.L_2293 - .L_2292)
.L_2292:
        /*010c*/ 	.word	0x00000000
        /*0110*/ 	.short	0x0002
        /*0112*/ 	.short	0x0050
        /*0114*/ 	.byte	0x00, 0xf0, 0xa1, 0x00


	//----- nvinfo : EIATTR_KPARAM_INFO
	.align		4
.L_2293:
        /*0118*/ 	.byte	0x04, 0x17
        /*011a*/ 	.short	(.L_2295 - .L_2294)
.L_2294:
        /*011c*/ 	.word	0x00000000
        /*0120*/ 	.short	0x0001
        /*0122*/ 	.short	0x0028
        /*0124*/ 	.byte	0x00, 0xf0, 0xa1, 0x00


	//----- nvinfo : EIATTR_KPARAM_INFO
	.align		4
.L_2295:
        /*0128*/ 	.byte	0x04, 0x17
        /*012a*/ 	.short	(.L_2297 - .L_2296)
.L_2296:
        /*012c*/ 	.word	0x00000000
        /*0130*/ 	.short	0x0000
        /*0132*/ 	.short	0x0000
        /*0134*/ 	.byte	0x00, 0xf0, 0xa1, 0x00


	//----- nvinfo : EIATTR_SPARSE_MMA_MASK
	.align		4
.L_2297:
        /*0138*/ 	.byte	0x03, 0x50
        /*013a*/ 	.short	0x0000


	//----- nvinfo : EIATTR_MAXREG_COUNT
	.align		4
        /*013c*/ 	.byte	0x03, 0x1b
        /*013e*/ 	.short	0x0040


	//----- nvinfo : EIATTR_MERCURY_ISA_VERSION
	.align		4
        /*0140*/ 	.byte	0x03, 0x5f
        /*0142*/ 	.short	0x0101


	//----- nvinfo : EIATTR_VRC_CTA_INIT_COUNT
	.align		4
        /*0144*/ 	.byte	0x02, 0x4a
	.zero		1
	.zero		1


	//----- nvinfo : EIATTR_EXIT_INSTR_OFFSETS
	.align		4
        /*0148*/ 	.byte	0x04, 0x1c
        /*014a*/ 	.short	(.L_2299 - .L_2298)


	//   ....[0]....
.L_2298:
        /*014c*/ 	.word	0x000000a0


	//   ....[1]....
        /*0150*/ 	.word	0x000035d0


	//   ....[2]....
        /*0154*/ 	.word	0x000039d0


	//   ....[3]....
        /*0158*/ 	.word	0x00003b30


	//----- nvinfo : EIATTR_MAX_THREADS
	.align		4
.L_2299:
        /*015c*/ 	.byte	0x04, 0x05
        /*015e*/ 	.short	(.L_2301 - .L_2300)
.L_2300:
        /*0160*/ 	.word	0x00000400
        /*0164*/ 	.word	0x00000001
        /*0168*/ 	.word	0x00000001


	//----- nvinfo : EIATTR_CRS_STACK_SIZE
	.align		4
.L_2301:
        /*016c*/ 	.byte	0x04, 0x1e
        /*016e*/ 	.short	(.L_2303 - .L_2302)
.L_2302:
        /*0170*/ 	.word	0x00000000


	//----- nvinfo : EIATTR_CBANK_PARAM_SIZE
	.align		4
.L_2303:
        /*0174*/ 	.byte	0x03, 0x19
        /*0176*/ 	.short	0x00b8


	//----- nvinfo : EIATTR_PARAM_CBANK
	.align		4
        /*0178*/ 	.byte	0x04, 0x0a
        /*017a*/ 	.short	(.L_2305 - .L_2304)
	.align		4
.L_2304:
        /*017c*/ 	.word	index@(.nv.constant0._ZN2at6native51_GLOBAL__N__2c613397_18_DepthwiseConv2d_cu_9959487032conv_depthwise2d_backward_kernelILi3ELi0EfiEEvNS_27GenericPackedTensorAccessorIKT1_Lm4ENS_16DefaultPtrTraitsEiEENS3_IS4_Lm4ES6_iEES7_T2_iiiiiiiiiiiiiii)
        /*0180*/ 	.short	0x0380
        /*0182*/ 	.short	0x00b8


	//----- nvinfo : EIATTR_SW_WAR
	.align		4
.L_2305:
        /*0184*/ 	.byte	0x04, 0x36
        /*0186*/ 	.short	(.L_2307 - .L_2306)
.L_2306:
        /*0188*/ 	.word	0x00000008
.L_2307:


//--------------------- .nv.info._ZN2at6native51_GLOBAL__N__2c613397_18_DepthwiseConv2d_cu_9959487032conv_depthwise2d_backward_kernelILi3ELi2EfiEEvNS_27GenericPackedTensorAccessorIKT1_Lm4ENS_16DefaultPtrTraitsEiEENS3_IS4_Lm4ES6_iEES7_T2_iiiiiiiiiiiiiii --------------------------
	.section	.nv.info._ZN2at6native51_GLOBAL__N__2c613397_18_DepthwiseConv2d_cu_9959487032conv_depthwise2d_backward_kernelILi3ELi2EfiEEvNS_27GenericPackedTensorAccessorIKT1_Lm4ENS_16DefaultPtrTraitsEiEENS3_IS4_Lm4ES6_iEES7_T2_iiiiiiiiiiiiiii,"",@"SHT_CUDA_INFO"
	.sectionflags	@""
	.align	4


	//----- nvinfo : EIATTR_CUDA_API_VERSION
	.align		4
        /*0000*/ 	.byte	0x04, 0x37
        /*0002*/ 	.short	(.L_2309 - .L_2308)
.L_2308:
        /*0004*/ 	.word	0x00000082


	//----- nvinfo : EIATTR_KPARAM_INFO
	.align		4
.L_2309:
        /*0008*/ 	.byte	0x04, 0x17
        /*000a*/ 	.short	(.L_2311 - .L_2310)
.L_2310:
        /*000c*/ 	.word	0x00000000
        /*0010*/ 	.short	0x0012
        /*0012*/ 	.short	0x00b4
        /*0014*/ 	.byte	0x00, 0xf0, 0x11, 0x00


	//----- nvinfo : EIATTR_KPARAM_INFO
	.align		4
.L_2311:
        /*0018*/ 	.byte	0x04, 0x17
        /*001a*/ 	.short	(.L_2313 - .L_2312)
.L_2312:
        /*001c*/ 	.word	0x00000000
        /*0020*/ 	.short	0x0011
        /*0022*/ 	.short	0x00b0
        /*0024*/ 	.byte	0x00, 0xf0, 0x11, 0x00


	//----- nvinfo : EIATTR_KPARAM_INFO
	.align		4
.L_2313:
        /*0028*/ 	.byte	0x04, 0x17
        /*002a*/ 	.short	(.L_2315 - .L_2314)
.L_2314:
        /*002c*/ 	.word	0x00000000
        /*0030*/ 	.short	0x0010
        /*0032*/ 	.short	0x00ac
        /*0034*/ 	.byte	0x00, 0xf0, 0x11, 0x00


	//----- nvinfo : EIATTR_KPARAM_INFO
	.align		4
.L_2315:
        /*0038*/ 	.byte	0x04, 0x17
        /*003a*/ 	.short	(.L_2317 - .L_2316)
.L_2316:
        /*003c*/ 	.word	0x00000000
        /*0040*/ 	.short	0x000f
        /*0042*/ 	.short	0x00a8
        /*0044*/ 	.byte	0x00, 0xf0, 0x11, 0x00


	//----- nvinfo : EIATTR_KPARAM_INFO
	.align		4
.L_2317:
        /*0048*/ 	.byte	0x04, 0x17
        /*004a*/ 	.short	(.L_2319 - .L_2318)
.L_2318:
        /*004c*/ 	.word	0x00000000
        /*0050*/ 	.short	0x000e
        /*0052*/ 	.short	0x00a4
        /*0054*/ 	.byte	0x00, 0xf0, 0x11, 0x00


	//----- nvinfo : EIATTR_KPARAM_INFO
	.align		4
.L_2319:
        /*0058*/ 	.byte	0x04, 0x17
        /*005a*/ 	.short	(.L_2321 - .L_2320)
.L_2320:
        /*005c*/ 	.word	0x00000000
        /*0060*/ 	.short	0x000d
        /*0062*/ 	.short	0x00a0
        /*0064*/ 	.byte	0x00, 0xf0, 0x11, 0x00


	//----- nvinfo : EIATTR_KPARAM_INFO
	.align		4
.L_2321:
        /*0068*/ 	.byte	0x04, 0x17
        /*006a*/ 	.short	(.L_2323 - .L_2322)
.L_2322:
        /*006c*/ 	.word	0x00000000
        /*0070*/ 	.short	0x000c
        /*0072*/ 	.short	0x009c
        /*0074*/ 	.byte	0x00, 0xf0, 0x11, 0x00


	//----- nvinfo : EIATTR_KPARAM_INFO
	.align		4
.L_2323:
        /*0078*/ 	.byte	0x04, 0x17
        /*007a*/ 	.short	(.L_2325 - .L_2324)
.L_2324:
        /*007c*/ 	.word	0x00000000
        /*0080*/ 	.short	0x000b
        /*0082*/ 	.short	0x0098
        /*0084*/ 	.byte	0x00, 0xf0, 0x11, 0x00


	//----- nvinfo : EIATTR_KPARAM_INFO
	.align		4
.L_2325:
        /*0088*/ 	.byte	0x04, 0x17
        /*008a*/ 	.short	(.L_2327 - .L_2326)
.L_2326:
        /*008c*/ 	.word	0x00000000
        /*0090*/ 	.short	0x000a
        /*0092*/ 	.short	0x0094
        /*0094*/ 	.byte	0x00, 0xf0, 0x11, 0x00


	//----- nvinfo : EIATTR_KPARAM_INFO
	.align		4
.L_2327:
        /*0098*/ 	.byte	0x04, 0x17
        /*009a*/ 	.short	(.L_2329 - .L_2328)
.L_2328:
        /*009c*/ 	.word	0x00000000
        /*00a0*/ 	.short	0x0009
        /*00a2*/ 	.short	0x0090
        /*00a4*/ 	.byte	0x00, 0xf0, 0x11, 0x00


	//----- nvinfo : EIATTR_KPARAM_INFO
	.align		4
.L_2329:
        /*00a8*/ 	.byte	0x04, 0x17
        /*00aa*/ 	.short	(.L_2331 - .L_2330)
.L_2330:
        /*00ac*/ 	.word	0x00000000
        /*00b0*/ 	.short	0x0008
        /*00b2*/ 	.short	0x008c
        /*00b4*/ 	.byte	0x00, 0xf0, 0x11, 0x00


	//----- nvinfo : EIATTR_KPARAM_INFO
	.align		4
.L_2331:
        /*00b8*/ 	.byte	0x04, 0x17
        /*00ba*/ 	.short	(.L_2333 - .L_2332)
.L_2332:
        /*00bc*/ 	.word	0x00000000
        /*00c0*/ 	.short	0x0007
        /*00c2*/ 	.short	0x0088
        /*00c4*/ 	.byte	0x00, 0xf0, 0x11, 0x00


	//----- nvinfo : EIATTR_KPARAM_INFO
	.align		4
.L_2333:
        /*00c8*/ 	.byte	0x04, 0x17
        /*00ca*/ 	.short	(.L_2335 - .L_2334)
.L_2334:
        /*00cc*/ 	.word	0x00000000
        /*00d0*/ 	.short	0x0006
        /*00d2*/ 	.short	0x0084
        /*00d4*/ 	.byte	0x00, 0xf0, 0x11, 0x00


	//----- nvinfo : EIATTR_KPARAM_INFO
	.align		4
.L_2335:
        /*00d8*/ 	.byte	0x04, 0x17
        /*00da*/ 	.short	(.L_2337 - .L_2336)
.L_2336:
        /*00dc*/ 	.word	0x00000000
        /*00e0*/ 	.short	0x0005
        /*00e2*/ 	.short	0x0080
        /*00e4*/ 	.byte	0x00, 0xf0, 0x11, 0x00


	//----- nvinfo : EIATTR_KPARAM_INFO
	.align		4
.L_2337:
        /*00e8*/ 	.byte	0x04, 0x17
        /*00ea*/ 	.short	(.L_2339 - .L_2338)
.L_2338:
        /*00ec*/ 	.word	0x00000000
        /*00f0*/ 	.short	0x0004
        /*00f2*/ 	.short	0x007c
        /*00f4*/ 	.byte	0x00, 0xf0, 0x11, 0x00


	//----- nvinfo : EIATTR_KPARAM_INFO
	.align		4
.L_2339:
        /*00f8*/ 	.byte	0x04, 0x17
        /*00fa*/ 	.short	(.L_2341 - .L_2340)
.L_2340:
        /*00fc*/ 	.word	0x00000000
        /*0100*/ 	.short	0x0003
        /*0102*/ 	.short	0x0078
        /*0104*/ 	.byte	0x00, 0xf0, 0x11, 0x00


	//----- nvinfo : EIATTR_KPARAM_INFO
	.align		4
.L_2341:
        /*0108*/ 	.byte	0x04, 0x17
        /*010a*/ 	.short	(.L_2343 - .L_2342)
.L_2342:
        /*010c*/ 	.word	0x00000000
        /*0110*/ 	.short	0x0002
        /*0112*/ 	.short	0x0050
        /*0114*/ 	.byte	0x00, 0xf0, 0xa1, 0x00


	//----- nvinfo : EIATTR_KPARAM_INFO
	.align		4
.L_2343:
        /*0118*/ 	.byte	0x04, 0x17
        /*011a*/ 	.short	(.L_2345 - .L_2344)
.L_2344:
        /*011c*/ 	.word	0x00000000
        /*0120*/ 	.short	0x0001
        /*0122*/ 	.short	0x0028
        /*0124*/ 	.byte	0x00, 0xf0, 0xa1, 0x00


	//----- nvinfo : EIATTR_KPARAM_INFO
	.align		4
.L_2345:
        /*0128*/ 	.byte	0x04, 0x17
        /*012a*/ 	.short	(.L_2347 - .L_2346)
.L_2346:
        /*012c*/ 	.word	0x00000000
        /*0130*/ 	.short	0x0000
        /*0132*/ 	.short	0x0000
        /*0134*/ 	.byte	0x00, 0xf0, 0xa1, 0x00


	//----- nvinfo : EIATTR_SPARSE_MMA_MASK
	.align		4
.L_2347:
        /*0138*/ 	.byte	0x03, 0x50
        /*013a*/ 	.short	0x0000


	//----- nvinfo : EIATTR_MAXREG_COUNT
	.align		4
        /*013c*/ 	.byte	0x03, 0x1b
        /*013e*/ 	.short	0x0040


	//----- nvinfo : EIATTR_MERCURY_ISA_VERSION
	.align		4
        /*0140*/ 	.byte	0x03, 0x5f
        /*0142*/ 	.short	0x0101


	//----- nvinfo : EIATTR_VRC_CTA_INIT_COUNT
	.align		4
        /*0144*/ 	.byte	0x02, 0x4a
	.zero		1
	.zero		1


	//----- nvinfo : EIATTR_EXIT_INSTR_OFFSETS
	.align		4
        /*0148*/ 	.byte	0x04, 0x1c
        /*014a*/ 	.short	(.L_2349 - .L_2348)


	//   ....[0]....
.L_2348:
        /*014c*/ 	.word	0x000000a0


	//   ....[1]....
        /*0150*/ 	.word	0x000011a0


	//   ....[2]....
        /*0154*/ 	.word	0x000015b0


	//   ....[3]....
        /*0158*/ 	.word	0x00001710


	//----- nvinfo : EIATTR_MAX_THREADS
	.align		4
.L_2349:
        /*015c*/ 	.byte	0x04, 0x05
        /*015e*/ 	.short	(.L_2351 - .L_2350)
.L_2350:
        /*0160*/ 	.word	0x00000400
        /*0164*/ 	.word	0x00000001
        /*0168*/ 	.word	0x00000001


	//----- nvinfo : EIATTR_CRS_STACK_SIZE
	.align		4
.L_2351:
        /*016c*/ 	.byte	0x04, 0x1e
        /*016e*/ 	.short	(.L_2353 - .L_2352)
.L_2352:
        /*0170*/ 	.word	0x00000000


	//----- nvinfo : EIATTR_CBANK_PARAM_SIZE
	.align		4
.L_2353:
        /*0174*/ 	.byte	0x03, 0x19
        /*0176*/ 	.short	0x00b8


	//----- nvinfo : EIATTR_PARAM_CBANK
	.align		4
        /*0178*/ 	.byte	0x04, 0x0a
        /*017a*/ 	.short	(.L_2355 - .L_2354)
	.align		4
.L_2354:
        /*017c*/ 	.word	index@(.nv.constant0._ZN2at6native51_GLOBAL__N__2c613397_18_DepthwiseConv2d_cu_9959487032conv_depthwise2d_backward_kernelILi3ELi2EfiEEvNS_27GenericPackedTensorAccessorIKT1_Lm4ENS_16DefaultPtrTraitsEiEENS3_IS4_Lm4ES6_iEES7_T2_iiiiiiiiiiiiiii)
        /*0180*/ 	.short	0x0380
        /*0182*/ 	.short	0x00b8


	//----- nvinfo : EIATTR_SW_WAR
	.align		4
.L_2355:
        /*0184*/ 	.byte	0x04, 0x36
        /*0186*/ 	.short	(.L_2357 - .L_2356)
.L_2356:
        /*0188*/ 	.word	0x00000008
.L_2357:


//--------------------- .nv.info._ZN2at6native51_GLOBAL__N__2c613397_18_DepthwiseConv2d_cu_9959487032conv_depthwise2d_backward_kernelILi3ELi1EfiEEvNS_27GenericPackedTensorAccessorIKT1_Lm4ENS_16DefaultPtrTraitsEiEENS3_IS4_Lm4ES6_iEES7_T2_iiiiiiiiiiiiiii --------------------------
	.section	.nv.info._ZN2at6native51_GLOBAL__N__2c613397_18_DepthwiseConv2d_cu_9959487032conv_depthwise2d_backward_kernelILi3ELi1EfiEEvNS_27GenericPackedTensorAccessorIKT1_Lm4ENS_16DefaultPtrTraitsEiEENS3_IS4_Lm4ES6_iEES7_T2_iiiiiiiiiiiiiii,"",@"SHT_CUDA_INFO"
	.sectionflags	@""
	.align	4


	//----- nvinfo : EIATTR_CUDA_API_VERSION
	.align		4
        /*0000*/ 	.byte	0x04, 0x37
        /*0002*/ 	.short	(.L_2359 - .L_2358)
.L_2358:
        /*0004*/ 	.word	0x00000082


	//----- nvinfo : EIATTR_KPARAM_INFO
	.align		4
.L_2359:
        /*0008*/ 	.byte	0x04, 0x17
        /*000a*/ 	.short	(.L_2361 - .L_2360)
.L_2360:
        /*000c*/ 	.word	0x00000000
        /*0010*/ 	.short	0x0012
        /*0012*/ 	.short	0x00b4
        /*0014*/ 	.byte	0x00, 0xf0, 0x11, 0x00


	//----- nvinfo : EIATTR_KPARAM_INFO
	.align		4
.L_2361:
        /*0018*/ 	.byte	0x04, 0x17
        /*001a*/ 	.short	(.L_2363 - .L_2362)
.L_2362:
        /*001c*/ 	.word	0x00000000
        /*0020*/ 	.short	0x0011
        /*0022*/ 	.short	0x00b0
        /*0024*/ 	.byte	0x00, 0xf0, 0x11, 0x00


	//----- nvinfo : EIATTR_KPARAM_INFO
	.align		4
.L_2363:
        /*0028*/ 	.byte	0x04, 0x17
        /*002a*/ 	.short	(.L_2365 - .L_2364)
.L_2364:
        /*002c*/ 	.word	0x00000000
        /*0030*/ 	.short	0x0010
        /*0032*/ 	.short	0x00ac
        /*0034*/ 	.byte	0x00, 0xf0, 0x11, 0x00


	//----- nvinfo : EIATTR_KPARAM_INFO
	.align		4
.L_2365:
        /*0038*/ 	.byte	0x04, 0x17
        /*003a*/ 	.short	(.L_2367 - .L_2366)
.L_2366:
        /*003c*/ 	.word	0x00000000
        /*0040*/ 	.short	0x000f
        /*0042*/ 	.short	0x00a8
        /*0044*/ 	.byte	0x00, 0xf0, 0x11, 0x00


	//----- nvinfo : EIATTR_KPARAM_INFO
	.align		4
.L_2367:
        /*0048*/ 	.byte	0x04, 0x17
        /*004a*/ 	.short	(.L_2369 - .L_2368)
.L_2368:
        /*004c*/ 	.word	0x00000000
        /*0050*/ 	.short	0x000e
        /*0052*/ 	.short	0x00a4
        /*0054*/ 	.byte	0x00, 0xf0, 0x11, 0x00


	//----- nvinfo : EIATTR_KPARAM_INFO
	.align		4
.L_2369:
        /*0058*/ 	.byte	0x04, 0x17
        /*005a*/ 	.short	(.L_2371 - .L_2370)
.L_2370:
        /*005c*/ 	.word	0x00000000
        /*0060*/ 	.short	0x000d
        /*0062*/ 	.short	0x00a0
        /*0064*/ 	.byte	0x00, 0xf0, 0x11, 0x00


	//----- nvinfo : EIATTR_KPARAM_INFO
	.align		4
.L_2371:
        /*0068*/ 	.byte	0x04, 0x17
        /*006a*/ 	.short	(.L_2373 - .L_2372)
.L_2372:
        /*006c*/ 	.word	0x00000000
        /*0070*/ 	.short	0x000c
        /*0072*/ 	.short	0x009c
        /*0074*/ 	.byte	0x00, 0xf0, 0x11, 0x00


	//----- nvinfo : EIATTR_KPARAM_INFO
	.align		4
.L_2373:
        /*0078*/ 	.byte	0x04, 0x17
        /*007a*/ 	.short	(.L_2375 - .L_2374)
.L_2374:
        /*007c*/ 	.word	0x00000000
        /*0080*/ 	.short	0x000b
        /*0082*/ 	.short	0x0098
        /*0084*/ 	.byte	0x00, 0xf0, 0x11, 0x00


	//----- nvinfo : EIATTR_KPARAM_INFO
	.align		4
.L_2375:
        /*0088*/ 	.byte	0x04, 0x17
        /*008a*/ 	.short	(.L_2377 - .L_2376)
.L_2376:
        /*008c*/ 	.word	0x00000000
        /*0090*/ 	.short	0x000a
        /*0092*/ 	.short	0x0094
        /*0094*/ 	.byte	0x00, 0xf0, 0x11, 0x00


	//----- nvinfo : EIATTR_KPARAM_INFO
	.align		4
.L_2377:
        /*0098*/ 	.byte	0x04, 0x17
        /*009a*/ 	.short	(.L_2379 - .L_2378)
.L_2378:
        /*009c*/ 	.word	0x00000000
        /*00a0*/ 	.short	0x0009
        /*00a2*/ 	.short	0x0090
        /*00a4*/ 	.byte	0x00, 0xf0, 0x11, 0x00


	//----- nvinfo : EIATTR_KPARAM_INFO
	.align		4
.L_2379:
        /*00a8*/ 	.byte	0x04, 0x17
        /*00aa*/ 	.short	(.L_2381 - .L_2380)
.L_2380:
        /*00ac*/ 	.word	0x00000000
        /*00b0*/ 	.short	0x0008
        /*00b2*/ 	.short	0x008c
        /*00b4*/ 	.byte	0x00, 0xf0, 0x11, 0x00


	//----- nvinfo : EIATTR_KPARAM_INFO
	.align		4
.L_2381:
        /*00b8*/ 	.byte	0x04, 0x17
        /*00ba*/ 	.short	(.L_2383 - .L_2382)
.L_2382:
        /*00bc*/ 	.word	0x00000000
        /*00c0*/ 	.short	0x0007
        /*00c2*/ 	.short	0x0088
        /*00c4*/ 	.byte	0x00, 0xf0, 0x11, 0x00


	//----- nvinfo : EIATTR_KPARAM_INFO
	.align		4
.L_2383:
        /*00c8*/ 	.byte	0x04, 0x17
        /*00ca*/ 	.short	(.L_2385 - .L_2384)
.L_2384:
        /*00cc*/ 	.word	0x00000000
        /*00d0*/ 	.short	0x0006
        /*00d2*/ 	.short	0x0084
        /*00d4*/ 	.byte	0x00, 0xf0, 0x11, 0x00


	//----- nvinfo : EIATTR_KPARAM_INFO
	.align		4
.L_2385:
        /*00d8*/ 	.byte	0x04, 0x17
        /*00da*/ 	.short	(.L_2387 - .L_2386)
.L_2386:
        /*00dc*/ 	.word	0x00000000
        /*00e0*/ 	.short	0x0005
        /*00e2*/ 	.short	0x0080
        /*00e4*/ 	.byte	0x00, 0xf0, 0x11, 0x00


	//----- nvinfo : EIATTR_KPARAM_INFO
	.align		4
.L_2387:
        /*00e8*/ 	.byte	0x04, 0x17
        /*00ea*/ 	.short	(.L_2389 - .L_2388)
.L_2388:
        /*00ec*/ 	.word	0x00000000
        /*00f0*/ 	.short	0x0004
        /*00f2*/ 	.short	0x007c
        /*00f4*/ 	.byte	0x00, 0xf0, 0x11, 0x00


	//----- nvinfo : EIATTR_KPARAM_INFO
	.align		4
.L_2389:
        /*00f8*/ 	.byte	0x04, 0x17
        /*00fa*/ 	.short	(.L_2391 - .L_2390)
.L_2390:
        /*00fc*/ 	.word	0x00000000
        /*0100*/ 	.short	0x0003
        /*0102*/ 	.short	0x0078
        /*0104*/ 	.byte	0x00, 0xf0, 0x11, 0x00


	//----- nvinfo : EIATTR_KPARAM_INFO
	.align		4
.L_2391:
        /*0108*/ 	.byte	0x04, 0x17
        /*010a*/ 	.short	(.L_2393 - .L_2392)
.L_2392:
        /*010c*/ 	.word	0x00000000
        /*0110*/ 	.short	0x0002
        /*0112*/ 	.short	0x0050
        /*0114*/ 	.byte	0x00, 0xf0, 0xa1, 0x00


	//----- nvinfo : EIATTR_KPARAM_INFO
	.align		4
.L_2393:
        /*0118*/ 	.byte	0x04, 0x17
        /*011a*/ 	.short	(.L_2395 - .L_2394)
.L_2394:
        /*011c*/ 	.word	0x00000000
        /*0120*/ 	.short	0x0001
        /*0122*/ 	.short	0x0028
        /*0124*/ 	.byte	0x00, 0xf0, 0xa1, 0x00


	//----- nvinfo : EIATTR_KPARAM_INFO
	.align		4
.L_2395:
        /*0128*/ 	.byte	0x04, 0x17
        /*012a*/ 	.short	(.L_2397 - .L_2396)
.L_2396:
        /*012c*/ 	.word	0x00000000
        /*0130*/ 	.short	0x0000
        /*0132*/ 	.short	0x0000
        /*0134*/ 	.byte	0x00, 0xf0, 0xa1, 0x00


	//----- nvinfo : EIATTR_SPARSE_MMA_MASK
	.align		4
.L_2397:
        /*0138*/ 	.byte	0x03, 0x50
        /*013a*/ 	.short	0x0000


	//----- nvinfo : EIATTR_MAXREG_COUNT
	.align		4
        /*013c*/ 	.byte	0x03, 0x1b
        /*013e*/ 	.short	0x0040


	//----- nvinfo : EIATTR_MERCURY_ISA_VERSION
	.align		4
        /*0140*/ 	.byte	0x03, 0x5f
        /*0142*/ 	.short	0x0101


	//----- nvinfo : EIATTR_VRC_CTA_INIT_COUNT
	.align		4
        /*0144*/ 	.byte	0x02, 0x4a
	.zero		1
	.zero		1


	//----- nvinfo : EIATTR_EXIT_INSTR_OFFSETS
	.align		4
        /*0148*/ 	.byte	0x04, 0x1c
        /*014a*/ 	.short	(.L_2399 - .L_2398)


	//   ....[0]....
.L_2398:
        /*014c*/ 	.word	0x000000a0


	//   ....[1]....
        /*0150*/ 	.word	0x00001010


	//   ....[2]....
        /*0154*/ 	.word	0x00001450


	//   ....[3]....
        /*0158*/ 	.word	0x000015b0


	//----- nvinfo : EIATTR_MAX_THREADS
	.align		4
.L_2399:
        /*015c*/ 	.byte	0x04, 0x05
        /*015e*/ 	.short	(.L_2401 - .L_2400)
.L_2400:
        /*0160*/ 	.word	0x00000400
        /*0164*/ 	.word	0x00000001
        /*0168*/ 	.word	0x00000001


	//----- nvinfo : EIATTR_CRS_STACK_SIZE
	.align		4
.L_2401:
        /*016c*/ 	.byte	0x04, 0x1e
        /*016e*/ 	.short	(.L_2403 - .L_2402)
.L_2402:
        /*0170*/ 	.word	0x00000000


	//----- nvinfo : EIATTR_CBANK_PARAM_SIZE
	.align		4
.L_2403:
        /*0174*/ 	.byte	0x03, 0x19
        /*0176*/ 	.short	0x00b8


	//----- nvinfo : EIATTR_PARAM_CBANK
	.align		4
        /*0178*/ 	.byte	0x04, 0x0a
        /*017a*/ 	.short	(.L_2405 - .L_2404)
	.align		4
.L_2404:
        /*017c*/ 	.word	index@(.nv.constant0._ZN2at6native51_GLOBAL__N__2c613397_18_DepthwiseConv2d_cu_9959487032conv_depthwise2d_backward_kernelILi3ELi1EfiEEvNS_27GenericPackedTensorAccessorIKT1_Lm4ENS_16DefaultPtrTraitsEiEENS3_IS4_Lm4ES6_iEES7_T2_iiiiiiiiiiiiiii)
        /*0180*/ 	.short	0x0380
        /*0182*/ 	.short	0x00b8


	//----- nvinfo : EIATTR_SW_WAR
	.align		4
.L_2405:
        /*0184*/ 	.byte	0x04, 0x36
        /*0186*/ 	.short	(.L_2407 - .L_2406)
.L_2406:
        /*0188*/ 	.word	0x00000008
.L_2407:


//--------------------- .nv.info._ZN2at6native51_GLOBAL__N__2c613397_18_DepthwiseConv2d_cu_9959487032conv_depthwise2d_backward_kernelILi5ELi0EfiEEvNS_27GenericPackedTensorAccessorIKT1_Lm4ENS_16DefaultPtrTraitsEiEENS3_IS4_Lm4ES6_iEES7_T2_iiiiiiiiiiiiiii --------------------------
	.section	.nv.info._ZN2at6native51_GLOBAL__N__2c613397_18_DepthwiseConv2d_cu_9959487032conv_depthwise2d_backward_kernelILi5ELi0EfiEEvNS_27GenericPackedTensorAccessorIKT1_Lm4ENS_16DefaultPtrTraitsEiEENS3_IS4_Lm4ES6_iEES7_T2_iiiiiiiiiiiiiii,"",@"SHT_CUDA_INFO"
	.sectionflags	@""
	.align	4


	//----- nvinfo : EIATTR_CUDA_API_VERSION
	.align		4
        /*0000*/ 	.byte	0x04, 0x37
        /*0002*/ 	.short	(.L_2409 - .L_2408)
.L_2408:
        /*0004*/ 	.word	0x00000082


	//----- nvinfo : EIATTR_KPARAM_INFO
	.align		4
.L_2409:
        /*0008*/ 	.byte	0x04, 0x17
        /*000a*/ 	.short	(.L_2411 - .L_2410)
.L_2410:
        /*000c*/ 	.word	0x00000000
        /*0010*/ 	.short	0x0012
        /*0012*/ 	.short	0x00b4
        /*0014*/ 	.byte	0x00, 0xf0, 0x11, 0x00


	//----- nvinfo : EIATTR_KPARAM_INFO
	.align		4
.L_2411:
        /*0018*/ 	.byte	0x04, 0x17
        /*001a*/ 	.short	(.L_2413 - .L_2412)
.L_2412:
        /*001c*/ 	.word	0x00000000
        /*0020*/ 	.short	0x0011
        /*0022*/ 	.short	0x00b0
        /*0024*/ 	.byte	0x00, 0xf0, 0x11, 0x00


	//----- nvinfo : EIATTR_KPARAM_INFO
	.align		4
.L_2413:
        /*0028*/ 	.byte	0x04, 0x17
        /*002a*/ 	.short	(.L_2415 - .L_2414)
.L_2414:
        /*002c*/ 	.word	0x00000000
        /*0030*/ 	.short	0x0010
        /*0032*/ 	.short	0x00ac
        /*0034*/ 	.byte	0x00, 0xf0, 0x11, 0x00


	//----- nvinfo : EIATTR_KPARAM_INFO
	.align		4
.L_2415:
        /*0038*/ 	.byte	0x04, 0x17
        /*003a*/ 	.short	(.L_2417 - .L_2416)
.L_2416:
        /*003c*/ 	.word	0x00000000
        /*0040*/ 	.short	0x000f
        /*0042*/ 	.short	0x00a8
        /*0044*/ 	.byte	0x00, 0xf0, 0x11, 0x00


	//----- nvinfo : EIATTR_KPARAM_INFO
	.align		4
.L_2417:
        /*0048*/ 	.byte	0x04, 0x17
        /*004a*/ 	.short	(.L_2419 - .L_2418)
.L_2418:
        /*004c*/ 	.word	0x00000000
        /*0050*/ 	.short	0x000e
        /*0052*/ 	.short	0x00a4
        /*0054*/ 	.byte	0x00, 0xf0, 0x11, 0x00


	//----- nvinfo : EIATTR_KPARAM_INFO
	.align		4
.L_2419:
        /*0058*/ 	.byte	0x04, 0x17
        /*005a*/ 	.short	(.L_2421 - .L_2420)
.L_2420:
        /*005c*/ 	.word	0x00000000
        /*0060*/ 	.short	0x000d
        /*0062*/ 	.short	0x00a0
        /*0064*/ 	.byte	0x00, 0xf0, 0x11, 0x00


	//----- nvinfo : EIATTR_KPARAM_INFO
	.align		4
.L_2421:
        /*0068*/ 	.byte	0x04, 0x17
        /*006a*/ 	.short	(.L_2423 - .L_2422)
.L_2422:
        /*006c*/ 	.word	0x00000000
        /*0070*/ 	.short	0x000c
        /*0072*/ 	.short	0x009c
        /*0074*/ 	.byte	0x00, 0xf0, 0x11, 0x00


	//----- nvinfo : EIATTR_KPARAM_INFO
	.align		4
.L_2423:
        /*0078*/ 	.byte	0x04, 0x17
        /*007a*/ 	.short	(.L_2425 - .L_2424)
.L_2424:
        /*007c*/ 	.word	0x00000000
        /*0080*/ 	.short	0x000b
        /*0082*/ 	.short	0x0098
        /*0084*/ 	.byte	0x00, 0xf0, 0x11, 0x00


	//----- nvinfo : EIATTR_KPARAM_INFO
	.align		4
.L_2425:
        /*0088*/ 	.byte	0x04, 0x17
        /*008a*/ 	.short	(.L_2427 - .L_2426)
.L_2426:
        /*008c*/ 	.word	0x00000000
        /*0090*/ 	.short	0x000a
        /*0092*/ 	.short	0x0094
        /*0094*/ 	.byte	0x00, 0xf0, 0x11, 0x00


	//----- nvinfo : EIATTR_KPARAM_INFO
	.align		4
.L_2427:
        /*0098*/ 	.byte	0x04, 0x17
        /*009a*/ 	.short	(.L_2429 - .L_2428)
.L_2428:
        /*009c*/ 	.word	0x00000000
        /*00a0*/ 	.short	0x0009
        /*00a2*/ 	.short	0x0090
        /*00a4*/ 	.byte	0x00, 0xf0, 0x11, 0x00


	//----- nvinfo : EIATTR_KPARAM_INFO
	.align		4
.L_2429:
        /*00a8*/ 	.byte	0x04, 0x17
        /*00aa*/ 	.short	(.L_2431 - .L_2430)
.L_2430:
        /*00ac*/ 	.word	0x00000000
        /*00b0*/ 	.short	0x0008
        /*00b2*/ 	.short	0x008c
        /*00b4*/ 	.byte	0x00, 0xf0, 0x11, 0x00


	//----- nvinfo : EIATTR_KPARAM_INFO
	.align		4
.L_2431:
        /*00b8*/ 	.byte	0x04, 0x17
        /*00ba*/ 	.short	(.L_2433 - .L_2432)
.L_2432:
        /*00bc*/ 	.word	0x00000000
        /*00c0*/ 	.short	0x0007
        /*00c2*/ 	.short	0x0088
        /*00c4*/ 	.byte	0x00, 0xf0, 0x11, 0x00


	//----- nvinfo : EIATTR_KPARAM_INFO
	.align		4
.L_2433:
        /*00c8*/ 	.byte	0x04, 0x17
        /*00ca*/ 	.short	(.L_2435 - .L_2434)
.L_2434:
        /*00cc*/ 	.word	0x00000000
        /*00d0*/ 	.short	0x0006
        /*00d2*/ 	.short	0x0084
        /*00d4*/ 	.byte	0x00, 0xf0, 0x11, 0x00


	//----- nvinfo : EIATTR_KPARAM_INFO
	.align		4
.L_2435:
        /*00d8*/ 	.byte	0x04, 0x17
        /*00da*/ 	.short	(.L_2437 - .L_2436)
.L_2436:
        /*00dc*/ 	.word	0x00000000
        /*00e0*/ 	.short	0x0005
        /*00e2*/ 	.short	0x0080
        /*00e4*/ 	.byte	0x00, 0xf0, 0x11, 0x00


	//----- nvinfo : EIATTR_KPARAM_INFO
	.align		4
.L_2437:
        /*00e8*/ 	.byte	0x04, 0x17
        /*00ea*/ 	.short	(.L_2439 - .L_2438)
.L_2438:
        /*00ec*/ 	.word	0x00000000
        /*00f0*/ 	.short	0x0004
        /*00f2*/ 	.short	0x007c
        /*00f4*/ 	.byte	0x00, 0xf0, 0x11, 0x00


	//----- nvinfo : EIATTR_KPARAM_INFO
	.align		4
.L_2439:
        /*00f8*/ 	.byte	0x04, 0x17
        /*00fa*/ 	.short	(.L_2441 - .L_2440)
.L_2440:
        /*00fc*/ 	.word	0x00000000
        /*0100*/ 	.short	0x0003
        /*0102*/ 	.short	0x0078
        /*0104*/ 	.byte	0x00, 0xf0, 0x11, 0x00


	//----- nvinfo : EIATTR_KPARAM_INFO
	.align		4
.L_2441:
        /*0108*/ 	.byte	0x04, 0x17
        /*010a*/ 	.short	(.L_2443 - .L_2442)
.L_2442:
        /*010c*/ 	.word	0x00000000
        /*0110*/ 	.short	0x0002
        /*0112*/ 	.short	0x0050
        /*0114*/ 	.byte	0x00, 0xf0, 0xa1, 0x00


	//----- nvinfo : EIATTR_KPARAM_INFO
	.align		4
.L_2443:
        /*0118*/ 	.byte	0x04, 0x17
        /*011a*/ 	.short	(.L_2445 - .L_2444)
.L_2444:
        /*011c*/ 	.word	0x00000000
        /*0120*/ 	.short	0x0001
        /*0122*/ 	.short	0x0028
        /*0124*/ 	.byte	0x00, 0xf0, 0xa1, 0x00


	//----- nvinfo : EIATTR_KPARAM_INFO
	.align		4
.L_2445:
        /*0128*/ 	.byte	0x04, 0x17
        /*012a*/ 	.short	(.L_2447 - .L_2446)
.L_2446:
        /*012c*/ 	.word	0x00000000
        /*0130*/ 	.short	0x0000
        /*0132*/ 	.short	0x0000
        /*0134*/ 	.byte	0x00, 0xf0, 0xa1, 0x00


	//----- nvinfo : EIATTR_SPARSE_MMA_MASK
	.align		4
.L_2447:
        /*0138*/ 	.byte	0x03, 0x50
        /*013a*/ 	.short	0x0000


	//----- nvinfo : EIATTR_MAXREG_COUNT
	.align		4
        /*013c*/ 	.byte	0x03, 0x1b
        /*013e*/ 	.short	0x0040


	//----- nvinfo : EIATTR_ANNOTATIONS
	.align		4
        /*0140*/ 	.byte	0x04, 0x55
        /*0142*/ 	.short	(.L_2449 - .L_2448)


	//   ....[0]....
.L_2448:
        /*0144*/ 	.word	0x00000001
        /*0148*/ 	.byte	0xd0, 0x00, 0x00, 0x00, 0x01, 0x00, 0x00, 0x00, 0xa0, 0x06, 0x00, 0x00, 0x01, 0x00, 0x00, 0x00
        /*0158*/ 	.byte	0x70, 0x07, 0x00, 0x00, 0x01, 0x00, 0x00, 0x00, 0x90, 0x07, 0x00, 0x00, 0x01, 0x00, 0x00, 0x00
        /*0168*/ 	.byte	0x10, 0x08, 0x00, 0x00, 0x01, 0x00, 0x00, 0x00, 0xd0, 0x1e, 0x00, 0x00, 0x01, 0x00, 0x00, 0x00
        /*0178*/ 	.byte	0xa0, 0x1f, 0x00, 0x00, 0x01, 0x00, 0x00, 0x00, 0xe0, 0x1f, 0x00, 0x00, 0x01, 0x00, 0x00, 0x00
        /*0188*/ 	.byte	0x30, 0x23, 0x00, 0x00, 0x01, 0x00, 0x00, 0x00, 0xc0, 0x23, 0x00, 0x00, 0x01, 0x00, 0x00, 0x00
        /*0198*/ 	.byte	0x50, 0x24, 0x00, 0x00, 0x01, 0x00, 0x00, 0x00, 0x50, 0x25, 0x00, 0x00


	//----- nvinfo : EIATTR_MERCURY_ISA_VERSION
	.align		4
.L_2449:
        /*01a4*/ 	.byte	0x03, 0x5f
        /*01a6*/ 	.short	0x0101


	//----- nvinfo : EIATTR_VRC_CTA_INIT_COUNT
	.align		4
        /*01a8*/ 	.byte	0x02, 0x4a
	.zero		1
	.zero		1


	//----- nvinfo : EIATTR_EXIT_INSTR_OFFSETS
	.align		4
        /*01ac*/ 	.byte	0x04, 0x1c
        /*01ae*/ 	.short	(.L_2451 - .L_2450)


	//   ....[0]....
.L_2450:
        /*01b0*/ 	.word	0x000000b0


	//   ....[1]....
        /*01b4*/ 	.word	0x00001fd0


	//   ....[2]....
        /*01b8*/ 	.word	0x00002400


	//   ....[3]....
        /*01bc*/ 	.word	0x00002580


	//----- nvinfo : EIATTR_MAX_THREADS
	.align		4
.L_2451:
        /*01c0*/ 	.byte	0x04, 0x05
        /*01c2*/ 	.short	(.L_2453 - .L_2452)
.L_2452:
        /*01c4*/ 	.word	0x00000400
        /*01c8*/ 	.word	0x00000001
        /*01cc*/ 	.word	0x00000001


	//----- nvinfo : EIATTR_CRS_STACK_SIZE
	.align		4
.L_2453:
        /*01d0*/ 	.byte	0x04, 0x1e
        /*01d2*/ 	.short	(.L_2455 - .L_2454)
.L_2454:
        /*01d4*/ 	.word	0x00000000


	//----- nvinfo : EIATTR_CBANK_PARAM_SIZE
	.align		4
.L_2455:
        /*01d8*/ 	.byte	0x03, 0x19
        /*01da*/ 	.short	0x00b8


	//----- nvinfo : EIATTR_PARAM_CBANK
	.align		4
        /*01dc*/ 	.byte	0x04, 0x0a
        /*01de*/ 	.short	(.L_2457 - .L_2456)
	.align		4
.L_2456:
        /*01e0*/ 	.word	index@(.nv.constant0._ZN2at6native51_GLOBAL__N__2c613397_18_DepthwiseConv2d_cu_9959487032conv_depthwise2d_backward_kernelILi5ELi0EfiEEvNS_27GenericPackedTensorAccessorIKT1_Lm4ENS_16DefaultPtrTraitsEiEENS3_IS4_Lm4ES6_iEES7_T2_iiiiiiiiiiiiiii)
        /*01e4*/ 	.short	0x0380
        /*01e6*/ 	.short	0x00b8


	//----- nvinfo : EIATTR_SW_WAR
	.align		4
.L_2457:
        /*01e8*/ 	.byte	0x04, 0x36
        /*01ea*/ 	.short	(.L_2459 - .L_2458)
.L_2458:
        /*01ec*/ 	.word	0x00000008
.L_2459:


//--------------------- .nv.info._ZN2at6native51_GLOBAL__N__2c613397_18_DepthwiseConv2d_cu_9959487032conv_depthwise2d_backward_kernelILi5ELi2EfiEEvNS_27GenericPackedTensorAccessorIKT1_Lm4ENS_16DefaultPtrTraitsEiEENS3_IS4_Lm4ES6_iEES7_T2_iiiiiiiiiiiiiii --------------------------
	.section	.nv.info._ZN2at6native51_GLOBAL__N__2c613397_18_DepthwiseConv2d_cu_9959487032conv_depthwise2d_backward_kernelILi5ELi2EfiEEvNS_27GenericPackedTensorAccessorIKT1_Lm4ENS_16DefaultPtrTraitsEiEENS3_IS4_Lm4ES6_iEES7_T2_iiiiiiiiiiiiiii,"",@"SHT_CUDA_INFO"
	.sectionflags	@""
	.align	4


	//----- nvinfo : EIATTR_CUDA_API_VERSION
	.align		4
        /*0000*/ 	.byte	0x04, 0x37
        /*0002*/ 	.short	(.L_2461 - .L_2460)
.L_2460:
        /*0004*/ 	.word	0x00000082


	//----- nvinfo : EIATTR_KPARAM_INFO
	.align		4
.L_2461:
        /*0008*/ 	.byte	0x04, 0x17
        /*000a*/ 	.short	(.L_2463 - .L_2462)
.L_2462:
        /*000c*/ 	.word	0x00000000
        /*0010*/ 	.short	0x0012
        /*0012*/ 	.short	0x00b4
        /*0014*/ 	.byte	0x00, 0xf0, 0x11, 0x00


	//----- nvinfo : EIATTR_KPARAM_INFO
	.align		4
.L_2463:
        /*0018*/ 	.byte	0x04, 0x17
        /*001a*/ 	.short	(.L_2465 - .L_2464)
.L_2464:
        /*001c*/ 	.word	0x00000000
        /*0020*/ 	.short	0x0011
        /*0022*/ 	.short	0x00b0
        /*0024*/ 	.byte	0x00, 0xf0, 0x11, 0x00


	//----- nvinfo : EIATTR_KPARAM_INFO
	.align		4
.L_2465:
        /*0028*/ 	.byte	0x04, 0x17
        /*002a*/ 	.short	(.L_2467 - .L_2466)
.L_2466:
        /*002c*/ 	.word	0x00000000
        /*0030*/ 	.short	0x0010
        /*0032*/ 	.short	0x00ac
        /*0034*/ 	.byte	0x00, 0xf0, 0x11, 0x00


	//----- nvinfo : EIATTR_KPARAM_INFO
	.align		4
.L_2467:
        /*0038*/ 	.byte	0x04, 0x17
        /*003a*/ 	.short	(.L_2469 - .L_2468)
.L_2468:
        /*003c*/ 	.word	0x00000000
        /*0040*/ 	.short	0x000f
        /*0042*/ 	.short	0x00a8
        /*0044*/ 	.byte	0x00, 0xf0, 0x11, 0x00


	//----- nvinfo : EIATTR_KPARAM_INFO
	.align		4
.L_2469:
        /*0048*/ 	.byte	0x04, 0x17
        /*004a*/ 	.short	(.L_2471 - .L_2470)
.L_2470:
        /*004c*/ 	.word	0x00000000
        /*0050*/ 	.short	0x000e
        /*0052*/ 	.short	0x00a4
        /*0054*/ 	.byte	0x00, 0xf0, 0x11, 0x00


	//----- nvinfo : EIATTR_KPARAM_INFO
	.align		4
.L_2471:
        /*0058*/ 	.byte	0x04, 0x17
        /*005a*/ 	.short	(.L_2473 - .L_2472)
.L_2472:
        /*005c*/ 	.word	0x00000000
        /*0060*/ 	.short	0x000d
        /*0062*/ 	.short	0x00a0
        /*0064*/ 	.byte	0x00, 0xf0, 0x11, 0x00


	//----- nvinfo : EIATTR_KPARAM_INFO
	.align		4
.L_2473:
        /*0068*/ 	.byte	0x04, 0x17
        /*006a*/ 	.short	(.L_2475 - .L_2474)
.L_2474:
        /*006c*/ 	.word	0x00000000
        /*0070*/ 	.short	0x000c
        /*0072*/ 	.short	0x009c
        /*0074*/ 	.byte	0x00, 0xf0, 0x11, 0x00


	//----- nvinfo : EIATTR_KPARAM_INFO
	.align		4
.L_2475:
        /*0078*/ 	.byte	0x04, 0x17
        /*007a*/ 	.short	(.L_2477 - .L_2476)
.L_2476:
        /*007c*/ 	.word	0x00000000
        /*0080*/ 	.short	0x000b
        /*0082*/ 	.short	0x0098
        /*0084*/ 	.byte	0x00, 0xf0, 0x11, 0x00


	//----- nvinfo : EIATTR_KPARAM_INFO
	.align		4
.L_2477:
        /*0088*/ 	.byte	0x04, 0x17
        /*008a*/ 	.short	(.L_2479 - .L_2478)
.L_2478:
        /*008c*/ 	.word	0x00000000
        /*0090*/ 	.short	0x000a
        /*0092*/ 	.short	0x0094
        /*0094*/ 	.byte	0x00, 0xf0, 0x11, 0x00


	//----- nvinfo : EIATTR_KPARAM_INFO
	.align		4
.L_2479:
        /*0098*/ 	.byte	0x04, 0x17
        /*009a*/ 	.short	(.L_2481 - .L_2480)
.L_2480:
        /*009c*/ 	.word	0x00000000
        /*00a0*/ 	.short	0x0009
        /*00a2*/ 	.short	0x0090
        /*00a4*/ 	.byte	0x00, 0xf0, 0x11, 0x00


	//----- nvinfo : EIATTR_KPARAM_INFO
	.align		4
.L_2481:
        /*00a8*/ 	.byte	0x04, 0x17
        /*00aa*/ 	.short	(.L_2483 - .L_2482)
.L_2482:
        /*00ac*/ 	.word	0x00000000
        /*00b0*/ 	.short	0x0008
        /*00b2*/ 	.short	0x008c
        /*00b4*/ 	.byte	0x00, 0xf0, 0x11, 0x00


	//----- nvinfo : EIATTR_KPARAM_INFO
	.align		4
.L_2483:
        /*00b8*/ 	.byte	0x04, 0x17
        /*00ba*/ 	.short	(.L_2485 - .L_2484)
.L_2484:
        /*00bc*/ 	.word	0x00000000
        /*00c0*/ 	.short	0x0007
        /*00c2*/ 	.short	0x0088
        /*00c4*/ 	.byte	0x00, 0xf0, 0x11, 0x00


	//----- nvinfo : EIATTR_KPARAM_INFO
	.align		4
.L_2485:
        /*00c8*/ 	.byte	0x04, 0x17
        /*00ca*/ 	.short	(.L_2487 - .L_2486)
.L_2486:
        /*00cc*/ 	.word	0x00000000
        /*00d0*/ 	.short	0x0006
        /*00d2*/ 	.short	0x0084
        /*00d4*/ 	.byte	0x00, 0xf0, 0x11, 0x00


	//----- nvinfo : EIATTR_KPARAM_INFO
	.align		4
.L_2487:
        /*00d8*/ 	.byte	0x04, 0x17
        /*00da*/ 	.short	(.L_2489 - .L_2488)
.L_2488:
        /*00dc*/ 	.word	0x00000000
        /*00e0*/ 	.short	0x0005
        /*00e2*/ 	.short	0x0080
        /*00e4*/ 	.byte	0x00, 0xf0, 0x11, 0x00


	//----- nvinfo : EIATTR_KPARAM_INFO
	.align		4
.L_2489:
        /*00e8*/ 	.byte	0x04, 0x17
        /*00ea*/ 	.short	(.L_2491 - .L_2490)
.L_2490:
        /*00ec*/ 	.word	0x00000000
        /*00f0*/ 	.short	0x0004
        /*00f2*/ 	.short	0x007c
        /*00f4*/ 	.byte	0x00, 0xf0, 0x11, 0x00


	//----- nvinfo : EIATTR_KPARAM_INFO
	.align		4
.L_2491:
        /*00f8*/ 	.byte	0x04, 0x17
        /*00fa*/ 	.short	(.L_2493 - .L_2492)
.L_2492:
        /*00fc*/ 	.word	0x00000000
        /*0100*/ 	.short	0x0003
        /*0102*/ 	.short	0x0078
        /*0104*/ 	.byte	0x00, 0xf0, 0x11, 0x00


	//----- nvinfo : EIATTR_KPARAM_INFO
	.align		4
.L_2493:
        /*0108*/ 	.byte	0x04, 0x17
        /*010a*/ 	.short	(.L_2495 - .L_2494)
.L_2494:
        /*010c*/ 	.word	0x00000000
        /*0110*/ 	.short	0x0002
        /*0112*/ 	.short	0x0050
        /*0114*/ 	.byte	0x00, 0xf0, 0xa1, 0x00


	//----- nvinfo : EIATTR_KPARAM_INFO
	.align		4
.L_2495:
        /*0118*/ 	.byte	0x04, 0x17
        /*011a*/ 	.short	(.L_2497 - .L_2496)
.L_2496:
        /*011c*/ 	.word	0x00000000
        /*0120*/ 	.short	0x0001
        /*0122*/ 	.short	0x0028
        /*0124*/ 	.byte	0x00, 0xf0, 0xa1, 0x00


	//----- nvinfo : EIATTR_KPARAM_INFO
	.align		4
.L_2497:
        /*0128*/ 	.byte	0x04, 0x17
        /*012a*/ 	.short	(.L_2499 - .L_2498)
.L_2498:
        /*012c*/ 	.word	0x00000000
        /*0130*/ 	.short	0x0000
        /*0132*/ 	.short	0x0000
        /*0134*/ 	.byte	0x00, 0xf0, 0xa1, 0x00


	//----- nvinfo : EIATTR_SPARSE_MMA_MASK
	.align		4
.L_2499:
        /*0138*/ 	.byte	0x03, 0x50
        /*013a*/ 	.short	0x0000


	//----- nvinfo : EIATTR_MAXREG_COUNT
	.align		4
        /*013c*/ 	.byte	0x03, 0x1b
        /*013e*/ 	.short	0x0040


	//----- nvinfo : EIATTR_MERCURY_ISA_VERSION
	.align		4
        /*0140*/ 	.byte	0x03, 0x5f
        /*0142*/ 	.short	0x0101


	//----- nvinfo : EIATTR_VRC_CTA_INIT_COUNT
	.align		4
        /*0144*/ 	.byte	0x02, 0x4a
	.zero		1
	.zero		1


	//----- nvinfo : EIATTR_EXIT_INSTR_OFFSETS
	.align		4
        /*0148*/ 	.byte	0x04, 0x1c
        /*014a*/ 	.short	(.L_2501 - .L_2500)


	//   ....[0]....
.L_2500:
        /*014c*/ 	.word	0x000000a0


	//   ....[1]....
        /*0150*/ 	.word	0x00001aa0


	//   ....[2]....
        /*0154*/ 	.word	0x00001eb0


	//   ....[3]....
        /*0158*/ 	.word	0x00002010


	//----- nvinfo : EIATTR_MAX_THREADS
	.align		4
.L_2501:
        /*015c*/ 	.byte	0x04, 0x05
        /*015e*/ 	.short	(.L_2503 - .L_2502)
.L_2502:
        /*0160*/ 	.word	0x00000400
        /*0164*/ 	.word	0x00000001
        /*0168*/ 	.word	0x00000001


	//----- nvinfo : EIATTR_CRS_STACK_SIZE
	.align		4
.L_2503:
        /*016c*/ 	.byte	0x04, 0x1e
        /*016e*/ 	.short	(.L_2505 - .L_2504)
.L_2504:
        /*0170*/ 	.word	0x00000000


	//----- nvinfo : EIATTR_CBANK_PARAM_SIZE
	.align		4
.L_2505:
        /*0174*/ 	.byte	0x03, 0x19
        /*0176*/ 	.short	0x00b8


	//----- nvinfo : EIATTR_PARAM_CBANK
	.align		4
        /*0178*/ 	.byte	0x04, 0x0a
        /*017a*/ 	.short	(.L_2507 - .L_2506)
	.align		4
.L_2506:
        /*017c*/ 	.word	index@(.nv.constant0._ZN2at6native51_GLOBAL__N__2c613397_18_DepthwiseConv2d_cu_9959487032conv_depthwise2d_backward_kernelILi5ELi2EfiEEvNS_27GenericPackedTensorAccessorIKT1_Lm4ENS_16DefaultPtrTraitsEiEENS3_IS4_Lm4ES6_iEES7_T2_iiiiiiiiiiiiiii)
        /*0180*/ 	.short	0x0380
        /*0182*/ 	.short	0x00b8


	//----- nvinfo : EIATTR_SW_WAR
	.align		4
.L_2507:
        /*0184*/ 	.byte	0x04, 0x36
        /*0186*/ 	.short	(.L_2509 - .L_2508)
.L_2508:
        /*0188*/ 	.word	0x00000008
.L_2509:


//--------------------- .nv.info._ZN2at6native51_GLOBAL__N__2c613397_18_DepthwiseConv2d_cu_9959487032conv_depthwise2d_backward_kernelILi5ELi1EfiEEvNS_27GenericPackedTensorAccessorIKT1_Lm4ENS_16DefaultPtrTraitsEiEENS3_IS4_Lm4ES6_iEES7_T2_iiiiiiiiiiiiiii --------------------------
	.section	.nv.info._ZN2at6native51_GLOBAL__N__2c613397_18_DepthwiseConv2d_cu_9959487032conv_depthwise2d_backward_kernelILi5ELi1EfiEEvNS_27GenericPackedTensorAccessorIKT1_Lm4ENS_16DefaultPtrTraitsEiEENS3_IS4_Lm4ES6_iEES7_T2_iiiiiiiiiiiiiii,"",@"SHT_CUDA_INFO"
	.sectionflags	@""
	.align	4


	//----- nvinfo : EIATTR_CUDA_API_VERSION
	.align		4
        /*0000*/ 	.byte	0x04, 0x37
        /*0002*/ 	.short	(.L_2511 - .L_2510)
.L_2510:
        /*0004*/ 	.word	0x00000082


	//----- nvinfo : EIATTR_KPARAM_INFO
	.align		4
.L_2511:
        /*0008*/ 	.byte	0x04, 0x17
        /*000a*/ 	.short	(.L_2513 - .L_2512)
.L_2512:
        /*000c*/ 	.word	0x00000000
        /*0010*/ 	.short	0x0012
        /*0012*/ 	.short	0x00b4
        /*0014*/ 	.byte	0x00, 0xf0, 0x11, 0x00


	//----- nvinfo : EIATTR_KPARAM_INFO
	.align		4
.L_2513:
        /*0018*/ 	.byte	0x04, 0x17
        /*001a*/ 	.short	(.L_2515 - .L_2514)
.L_2514:
        /*001c*/ 	.word	0x00000000
        /*0020*/ 	.short	0x0011
        /*0022*/ 	.short	0x00b0
        /*0024*/ 	.byte	0x00, 0xf0, 0x11, 0x00


	//----- nvinfo : EIATTR_KPARAM_INFO
	.align		4
.L_2515:
        /*0028*/ 	.byte	0x04, 0x17
        /*002a*/ 	.short	(.L_2517 - .L_2516)
.L_2516:
        /*002c*/ 	.word	0x00000000
        /*0030*/ 	.short	0x0010
        /*0032*/ 	.short	0x00ac
        /*0034*/ 	.byte	0x00, 0xf0, 0x11, 0x00


	//----- nvinfo : EIATTR_KPARAM_INFO
	.align		4
.L_2517:
        /*0038*/ 	.byte	0x04, 0x17
        /*003a*/ 	.short	(.L_2519 - .L_2518)
.L_2518:
        /*003c*/ 	.word	0x00000000
        /*0040*/ 	.short	0x000f
        /*0042*/ 	.short	0x00a8
        /*0044*/ 	.byte	0x00, 0xf0, 0x11, 0x00


	//----- nvinfo : EIATTR_KPARAM_INFO
	.align		4
.L_2519:
        /*0048*/ 	.byte	0x04, 0x17
        /*004a*/ 	.short	(.L_2521 - .L_2520)
.L_2520:
        /*004c*/ 	.word	0x00000000
        /*0050*/ 	.short	0x000e
        /*0052*/ 	.short	0x00a4
        /*0054*/ 	.byte	0x00, 0xf0, 0x11, 0x00


	//----- nvinfo : EIATTR_KPARAM_INFO
	.align		4
.L_2521:
        /*0058*/ 	.byte	0x04, 0x17
        /*005a*/ 	.short	(.L_2523 - .L_2522)
.L_2522:
        /*005c*/ 	.word	0x00000000
        /*0060*/ 	.short	0x000d
        /*0062*/ 	.short	0x00a0
        /*0064*/ 	.byte	0x00, 0xf0, 0x11, 0x00


	//----- nvinfo : EIATTR_KPARAM_INFO
	.align		4
.L_2523:
        /*0068*/ 	.byte	0x04, 0x17
        /*006a*/ 	.short	(.L_2525 - .L_2524)
.L_2524:
        /*006c*/ 	.word	0x00000000
        /*0070*/ 	.short	0x000c
        /*0072*/ 	.short	0x009c
        /*0074*/ 	.byte	0x00, 0xf0, 0x11, 0x00


	//----- nvinfo : EIATTR_KPARAM_INFO
	.align		4
.L_2525:
        /*0078*/ 	.byte	0x04, 0x17
        /*007a*/ 	.short	(.L_2527 - .L_2526)
.L_2526:
        /*007c*/ 	.word	0x00000000
        /*0080*/ 	.short	0x000b
        /*0082*/ 	.short	0x0098
        /*0084*/ 	.byte	0x00, 0xf0, 0x11, 0x00


	//----- nvinfo : EIATTR_KPARAM_INFO
	.align		4
.L_2527:
        /*0088*/ 	.byte	0x04, 0x17
        /*008a*/ 	.short	(.L_2529 - .L_2528)
.L_2528:
        /*008c*/ 	.word	0x00000000
        /*0090*/ 	.short	0x000a
        /*0092*/ 	.short	0x0094
        /*0094*/ 	.byte	0x00, 0xf0, 0x11, 0x00


	//----- nvinfo : EIATTR_KPARAM_INFO
	.align		4
.L_2529:
        /*0098*/ 	.byte	0x04, 0x17
        /*009a*/ 	.short	(.L_2531 - .L_2530)
.L_2530:
        /*009c*/ 	.word	0x00000000
        /*00a0*/ 	.short	0x0009
        /*00a2*/ 	.short	0x0090
        /*00a4*/ 	.byte	0x00, 0xf0, 0x11, 0x00


	//----- nvinfo : EIATTR_KPARAM_INFO
	.align		4
.L_2531:
        /*00a8*/ 	.byte	0x04, 0x17
        /*00aa*/ 	.short	(.L_2533 - .L_2532)
.L_2532:
        /*00ac*/ 	.word	0x00000000
        /*00b0*/ 	.short	0x0008
        /*00b2*/ 	.short	0x008c
        /*00b4*/ 	.byte	0x00, 0xf0, 0x11, 0x00


	//----- nvinfo : EIATTR_KPARAM_INFO
	.align		4
.L_2533:
        /*00b8*/ 	.byte	0x04, 0x17
        /*00ba*/ 	.short	(.L_2535 - .L_2534)
.L_2534:
        /*00bc*/ 	.word	0x00000000
        /*00c0*/ 	.short	0x0007
        /*00c2*/ 	.short	0x0088
        /*00c4*/ 	.byte	0x00, 0xf0, 0x11, 0x00


	//----- nvinfo : EIATTR_KPARAM_INFO
	.align		4
.L_2535:
        /*00c8*/ 	.byte	0x04, 0x17
        /*00ca*/ 	.short	(.L_2537 - .L_2536)
.L_2536:
        /*00cc*/ 	.word	0x00000000
        /*00d0*/ 	.short	0x0006
        /*00d2*/ 	.short	0x0084
        /*00d4*/ 	.byte	0x00, 0xf0, 0x11, 0x00


	//----- nvinfo : EIATTR_KPARAM_INFO
	.align		4
.L_2537:
        /*00d8*/ 	.byte	0x04, 0x17
        /*00da*/ 	.short	(.L_2539 - .L_2538)
.L_2538:
        /*00dc*/ 	.word	0x00000000
        /*00e0*/ 	.short	0x0005
        /*00e2*/ 	.short	0x0080
        /*00e4*/ 	.byte	0x00, 0xf0, 0x11, 0x00


	//----- nvinfo : EIATTR_KPARAM_INFO
	.align		4
.L_2539:
        /*00e8*/ 	.byte	0x04, 0x17
        /*00ea*/ 	.short	(.L_2541 - .L_2540)
.L_2540:
        /*00ec*/ 	.word	0x00000000
        /*00f0*/ 	.short	0x0004
        /*00f2*/ 	.short	0x007c
        /*00f4*/ 	.byte	0x00, 0xf0, 0x11, 0x00


	//----- nvinfo : EIATTR_KPARAM_INFO
	.align		4
.L_2541:
        /*00f8*/ 	.byte	0x04, 0x17
        /*00fa*/ 	.short	(.L_2543 - .L_2542)
.L_2542:
        /*00fc*/ 	.word	0x00000000
        /*0100*/ 	.short	0x0003
        /*0102*/ 	.short	0x0078
        /*0104*/ 	.byte	0x00, 0xf0, 0x11, 0x00


	//----- nvinfo : EIATTR_KPARAM_INFO
	.align		4
.L_2543:
        /*0108*/ 	.byte	0x04, 0x17
        /*010a*/ 	.short	(.L_2545 - .L_2544)
.L_2544:
        /*010c*/ 	.word	0x00000000
        /*0110*/ 	.short	0x0002
        /*0112*/ 	.short	0x0050
        /*0114*/ 	.byte	0x00, 0xf0, 0xa1, 0x00


	//----- nvinfo : EIATTR_KPARAM_INFO
	.align		4
.L_2545:
        /*0118*/ 	.byte	0x04, 0x17
        /*011a*/ 	.short	(.L_2547 - .L_2546)
.L_2546:
        /*011c*/ 	.word	0x00000000
        /*0120*/ 	.short	0x0001
        /*0122*/ 	.short	0x0028
        /*0124*/ 	.byte	0x00, 0xf0, 0xa1, 0x00


	//----- nvinfo : EIATTR_KPARAM_INFO
	.align		4
.L_2547:
        /*0128*/ 	.byte	0x04, 0x17
        /*012a*/ 	.short	(.L_2549 - .L_2548)
.L_2548:
        /*012c*/ 	.word	0x00000000
        /*0130*/ 	.short	0x0000
        /*0132*/ 	.short	0x0000
        /*0134*/ 	.byte	0x00, 0xf0, 0xa1, 0x00


	//----- nvinfo : EIATTR_SPARSE_MMA_MASK
	.align		4
.L_2549:
        /*0138*/ 	.byte	0x03, 0x50
        /*013a*/ 	.short	0x0000


	//----- nvinfo : EIATTR_MAXREG_COUNT
	.align		4
        /*013c*/ 	.byte	0x03, 0x1b
        /*013e*/ 	.short	0x0040


	//----- nvinfo : EIATTR_MERCURY_ISA_VERSION
	.align		4
        /*0140*/ 	.byte	0x03, 0x5f
        /*0142*/ 	.short	0x0101


	//----- nvinfo : EIATTR_VRC_CTA_INIT_COUNT
	.align		4
        /*0144*/ 	.byte	0x02, 0x4a
	.zero		1
	.zero		1


	//----- nvinfo : EIATTR_EXIT_INSTR_OFFSETS
	.align		4
        /*0148*/ 	.byte	0x04, 0x1c
        /*014a*/ 	.short	(.L_2551 - .L_2550)


	//   ....[0]....
.L_2550:
        /*014c*/ 	.word	0x000000a0


	//   ....[1]....
        /*0150*/ 	.word	0x00001fd0


	//   ....[2]....
        /*0154*/ 	.word	0x00002410


	//   ....[3]....
        /*0158*/ 	.word	0x00002570


	//----- nvinfo : EIATTR_MAX_THREADS
	.align		4
.L_2551:
        /*015c*/ 	.byte	0x04, 0x05
        /*015e*/ 	.short	(.L_2553 - .L_2552)
.L_2552:
        /*0160*/ 	.word	0x00000400
        /*0164*/ 	.word	0x00000001
        /*0168*/ 	.word	0x00000001


	//----- nvinfo : EIATTR_CRS_STACK_SIZE
	.align		4
.L_2553:
        /*016c*/ 	.byte	0x04, 0x1e
        /*016e*/ 	.short	(.L_2555 - .L_2554)
.L_2554:
        /*0170*/ 	.word	0x00000000


	//----- nvinfo : EIATTR_CBANK_PARAM_SIZE
	.align		4
.L_2555:
        /*0174*/ 	.byte	0x03, 0x19
        /*0176*/ 	.short	0x00b8


	//----- nvinfo : EIATTR_PARAM_CBANK
	.align		4
        /*0178*/ 	.byte	0x04, 0x0a
        /*017a*/ 	.short	(.L_2557 - .L_2556)
	.align		4
.L_2556:
        /*017c*/ 	.word	index@(.nv.constant0._ZN2at6native51_GLOBAL__N__2c613397_18_DepthwiseConv2d_cu_9959487032conv_depthwise2d_backward_kernelILi5ELi1EfiEEvNS_27GenericPackedTensorAccessorIKT1_Lm4ENS_16DefaultPtrTraitsEiEENS3_IS4_Lm4ES6_iEES7_T2_iiiiiiiiiiiiiii)
        /*0180*/ 	.short	0x0380
        /*0182*/ 	.short	0x00b8


	//----- nvinfo : EIATTR_SW_WAR
	.align		4
.L_2557:
        /*0184*/ 	.byte	0x04, 0x36
        /*0186*/ 	.short	(.L_2559 - .L_2558)
.L_2558:
        /*0188*/ 	.word	0x00000008
.L_2559:


//--------------------- .nv.info._ZN2at6native51_GLOBAL__N__2c613397_18_DepthwiseConv2d_cu_9959487032conv_depthwise2d_backward_kernelILi0ELi0EdiEEvNS_27GenericPackedTensorAccessorIKT1_Lm4ENS_16DefaultPtrTraitsEiEENS3_IS4_Lm4ES6_iEES7_T2_iiiiiiiiiiiiiii --------------------------
	.section	.nv.info._ZN2at6native51_GLOBAL__N__2c613397_18_DepthwiseConv2d_cu_9959487032conv_depthwise2d_backward_kernelILi0ELi0EdiEEvNS_27GenericPackedTensorAccessorIKT1_Lm4ENS_16DefaultPtrTraitsEiEENS3_IS4_Lm4ES6_iEES7_T2_iiiiiiiiiiiiiii,"",@"SHT_CUDA_INFO"
	.sectionflags	@""
	.align	4


	//----- nvinfo : EIATTR_CUDA_API_VERSION
	.align		4
        /*0000*/ 	.byte	0x04, 0x37
        /*0002*/ 	.short	(.L_2561 - .L_2560)
.L_2560:
        /*0004*/ 	.word	0x00000082


	//----- nvinfo : EIATTR_KPARAM_INFO
	.align		4
.L_2561:
        /*0008*/ 	.byte	0x04, 0x17
        /*000a*/ 	.short	(.L_2563 - .L_2562)
.L_2562:
        /*000c*/ 	.word	0x00000000
        /*0010*/ 	.short	0x0012
        /*0012*/ 	.short	0x00b4
        /*0014*/ 	.byte	0x00, 0xf0, 0x11, 0x00


	//----- nvinfo : EIATTR_KPARAM_INFO
	.align		4
.L_2563:
        /*0018*/ 	.byte	0x04, 0x17
        /*001a*/ 	.short	(.L_2565 - .L_2564)
.L_2564:
        /*001c*/ 	.word	0x00000000
        /*0020*/ 	.short	0x0011
        /*0022*/ 	.short	0x00b0
        /*0024*/ 	.byte	0x00, 0xf0, 0x11, 0x00


	//----- nvinfo : EIATTR_KPARAM_INFO
	.align		4
.L_2565:
        /*0028*/ 	.byte	0x04, 0x17
        /*002a*/ 	.short	(.L_2567 - .L_2566)
.L_2566:
        /*002c*/ 	.word	0x00000000
        /*0030*/ 	.short	0x0010
        /*0032*/ 	.short	0x00ac
        /*0034*/ 	.byte	0x00, 0xf0, 0x11, 0x00


	//----- nvinfo : EIATTR_KPARAM_INFO
	.align		4
.L_2567:
        /*0038*/ 	.byte	0x04, 0x17
        /*003a*/ 	.short	(.L_2569 - .L_2568)
.L_2568:
        /*003c*/ 	.word	0x00000000
        /*0040*/ 	.short	0x000f
        /*0042*/ 	.short	0x00a8
        /*0044*/ 	.byte	0x00, 0xf0, 0x11, 0x00


	//----- nvinfo : EIATTR_KPARAM_INFO
	.align		4
.L_2569:
        /*0048*/ 	.byte	0x04, 0x17
        /*004a*/ 	.short	(.L_2571 - .L_2570)
.L_2570:
        /*004c*/ 	.word	0x00000000
        /*0050*/ 	.short	0x000e
        /*0052*/ 	.short	0x00a4
        /*0054*/ 	.byte	0x00, 0xf0, 0x11, 0x00


	//----- nvinfo : EIATTR_KPARAM_INFO
	.align		4
.L_2571:
        /*0058*/ 	.byte	0x04, 0x17
        /*005a*/ 	.short	(.L_2573 - .L_2572)
.L_2572:
        /*005c*/ 	.word	0x00000000
        /*0060*/ 	.short	0x000d
        /*0062*/ 	.short	0x00a0
        /*0064*/ 	.byte	0x00, 0xf0, 0x11, 0x00


	//----- nvinfo : EIATTR_KPARAM_INFO
	.align		4
.L_2573:
        /*0068*/ 	.byte	0x04, 0x17
        /*006a*/ 	.short	(.L_2575 - .L_2574)
.L_2574:
        /*006c*/ 	.word	0x00000000
        /*0070*/ 	.short	0x000c
        /*0072*/ 	.short	0x009c
        /*0074*/ 	.byte	0x00, 0xf0, 0x11, 0x00


	//----- nvinfo : EIATTR_KPARAM_INFO
	.align		4
.L_2575:
        /*0078*/ 	.byte	0x04, 0x17
        /*007a*/ 	.short	(.L_2577 - .L_2576)
.L_2576:
        /*007c*/ 	.word	0x00000000
        /*0080*/ 	.short	0x000b
        /*0082*/ 	.short	0x0098
        /*0084*/ 	.byte	0x00, 0xf0, 0x11, 0x00


	//----- nvinfo : EIATTR_KPARAM_INFO
	.align		4
.L_2577:
        /*0088*/ 	.byte	0x04, 0x17
        /*008a*/ 	.short	(.L_2579 - .L_2578)
.L_2578:
        /*008c*/ 	.word	0x00000000
        /*0090*/ 	.short	0x000a
        /*0092*/ 	.short	0x0094
        /*0094*/ 	.byte	0x00, 0xf0, 0x11, 0x00


	//----- nvinfo : EIATTR_KPARAM_INFO
	.align		4
.L_2579:
        /*0098*/ 	.byte	0x04, 0x17
        /*009a*/ 	.short	(.L_2581 - .L_2580)
.L_2580:
        /*009c*/ 	.word	0x00000000
        /*00a0*/ 	.short	0x0009
        /*00a2*/ 	.short	0x0090
        /*00a4*/ 	.byte	0x00, 0xf0, 0x11, 0x00


	//----- nvinfo : EIATTR_KPARAM_INFO
	.align		4
.L_2581:
        /*00a8*/ 	.byte	0x04, 0x17
        /*00aa*/ 	.short	(.L_2583 - .L_2582)
.L_2582:
        /*00ac*/ 	.word	0x00000000
        /*00b0*/ 	.short	0x0008
        /*00b2*/ 	.short	0x008c
        /*00b4*/ 	.byte	0x00, 0xf0, 0x11, 0x00


	//----- nvinfo : EIATTR_KPARAM_INFO
	.align		4
.L_2583:
        /*00b8*/ 	.byte	0x04, 0x17
        /*00ba*/ 	.short	(.L_2585 - .L_2584)
.L_2584:
        /*00bc*/ 	.word	0x00000000
        /*00c0*/ 	.short	0x0007
        /*00c2*/ 	.short	0x0088
        /*00c4*/ 	.byte	0x00, 0xf0, 0x11, 0x00


	//----- nvinfo : EIATTR_KPARAM_INFO
	.align		4
.L_2585:
        /*00c8*/ 	.byte	0x04, 0x17
        /*00ca*/ 	.short	(.L_2587 - .L_2586)
.L_2586:
        /*00cc*/ 	.word	0x00000000
        /*00d0*/ 	.short	0x0006
        /*00d2*/ 	.short	0x0084
        /*00d4*/ 	.byte	0x00, 0xf0, 0x11, 0x00


	//----- nvinfo : EIATTR_KPARAM_INFO
	.align		4
.L_2587:
        /*00d8*/ 	.byte	0x04, 0x17
        /*00da*/ 	.short	(.L_2589 - .L_2588)
.L_2588:
        /*00dc*/ 	.word	0x00000000
        /*00e0*/ 	.short	0x0005
        /*00e2*/ 	.short	0x0080
        /*00e4*/ 	.byte	0x00, 0xf0, 0x11, 0x00


	//----- nvinfo : EIATTR_KPARAM_INFO
	.align		4
.L_2589:
        /*00e8*/ 	.byte	0x04, 0x17
        /*00ea*/ 	.short	(.L_2591 - .L_2590)
.L_2590:
        /*00ec*/ 	.word	0x00000000
        /*00f0*/ 	.short	0x0004
        /*00f2*/ 	.short	0x007c
        /*00f4*/ 	.byte	0x00, 0xf0, 0x11, 0x00


	//----- nvinfo : EIATTR_KPARAM_INFO
	.align		4
.L_2591:
        /*00f8*/ 	.byte	0x04, 0x17
        /*00fa*/ 	.short	(.L_2593 - .L_2592)
.L_2592:
        /*00fc*/ 	.word	0x00000000
        /*0100*/ 	.short	0x0003
        /*0102*/ 	.short	0x0078
        /*0104*/ 	.byte	0x00, 0xf0, 0x11, 0x00


	//----- nvinfo : EIATTR_KPARAM_INFO
	.align		4
.L_2593:
        /*0108*/ 	.byte	0x04, 0x17
        /*010a*/ 	.short	(.L_2595 - .L_2594)
.L_2594:
        /*010c*/ 	.word	0x00000000
        /*0110*/ 	.short	0x0002
        /*0112*/ 	.short	0x0050
        /*0114*/ 	.byte	0x00, 0xf0, 0xa1, 0x00


	//----- nvinfo : EIATTR_KPARAM_INFO
	.align		4
.L_2595:
        /*0118*/ 	.byte	0x04, 0x17
        /*011a*/ 	.short	(.L_2597 - .L_2596)
.L_2596:
        /*011c*/ 	.word	0x00000000
        /*0120*/ 	.short	0x0001
        /*0122*/ 	.short	0x0028
        /*0124*/ 	.byte	0x00, 0xf0, 0xa1, 0x00


	//----- nvinfo : EIATTR_KPARAM_INFO
	.align		4
.L_2597:
        /*0128*/ 	.byte	0x04, 0x17
        /*012a*/ 	.short	(.L_2599 - .L_2598)
.L_2598:
        /*012c*/ 	.word	0x00000000
        /*0130*/ 	.short	0x0000
        /*0132*/ 	.short	0x0000
        /*0134*/ 	.byte	0x00, 0xf0, 0xa1, 0x00


	//----- nvinfo : EIATTR_SPARSE_MMA_MASK
	.align		4
.L_2599:
        /*0138*/ 	.byte	0x03, 0x50
        /*013a*/ 	.short	0x0000


	//----- nvinfo : EIATTR_MAXREG_COUNT
	.align		4
        /*013c*/ 	.byte	0x03, 0x1b
        /*013e*/ 	.short	0x0040


	//----- nvinfo : EIATTR_ANNOTATIONS
	.align		4
        /*0140*/ 	.byte	0x04, 0x55
        /*0142*/ 	.short	(.L_2601 - .L_2600)


	//   ....[0]....
.L_2600:
        /* <DEDUP_REMOVED lines=25> */
        /*02c8*/ 	.byte	0xd0, 0x3c, 0x00, 0x00


	//----- nvinfo : EIATTR_MERCURY_ISA_VERSION
	.align		4
.L_2601:
        /*02cc*/ 	.byte	0x03, 0x5f
        /*02ce*/ 	.short	0x0101


	//----- nvinfo : EIATTR_VRC_CTA_INIT_COUNT
	.align		4
        /*02d0*/ 	.byte	0x02, 0x4a
	.zero		1
	.zero		1


	//----- nvinfo : EIATTR_EXIT_INSTR_OFFSETS
	.align		4
        /*02d4*/ 	.byte	0x04, 0x1c
        /*02d6*/ 	.short	(.L_2603 - .L_2602)


	//   ....[0]....
.L_2602:
        /*02d8*/ 	.word	0x000000b0


	//   ....[1]....
        /*02dc*/ 	.word	0x000002a0


	//   ....[2]....
        /*02e0*/ 	.word	0x00003030


	//   ....[3]....
        /*02e4*/ 	.word	0x000034d0


	//   ....[4]....
        /*02e8*/ 	.word	0x00003690


	//   ....[5]....
        /*02ec*/ 	.word	0x00003b30


	//   ....[6]....
        /*02f0*/ 	.word	0x00003cf0


	//----- nvinfo : EIATTR_MAX_THREADS
	.align		4
.L_2603:
        /*02f4*/ 	.byte	0x04, 0x05
        /*02f6*/ 	.short	(.L_2605 - .L_2604)
.L_2604:
        /*02f8*/ 	.word	0x00000400
        /*02fc*/ 	.word	0x00000001
        /*0300*/ 	.word	0x00000001


	//----- nvinfo : EIATTR_CRS_STACK_SIZE
	.align		4
.L_2605:
        /*0304*/ 	.byte	0x04, 0x1e
        /*0306*/ 	.short	(.L_2607 - .L_2606)
.L_2606:
        /*0308*/ 	.word	0x00000000


	//----- nvinfo : EIATTR_CBANK_PARAM_SIZE
	.align		4
.L_2607:
        /*030c*/ 	.byte	0x03, 0x19
        /*030e*/ 	.short	0x00b8


	//----- nvinfo : EIATTR_PARAM_CBANK
	.align		4
        /*0310*/ 	.byte	0x04, 0x0a
        /*0312*/ 	.short	(.L_2609 - .L_2608)
	.align		4
.L_2608:
        /*0314*/ 	.word	index@(.nv.constant0._ZN2at6native51_GLOBAL__N__2c613397_18_DepthwiseConv2d_cu_9959487032conv_depthwise2d_backward_kernelILi0ELi0EdiEEvNS_27GenericPackedTensorAccessorIKT1_Lm4ENS_16DefaultPtrTraitsEiEENS3_IS4_Lm4ES6_iEES7_T2_iiiiiiiiiiiiiii)
        /*0318*/ 	.short	0x0380
        /*031a*/ 	.short	0x00b8


	//----- nvinfo : EIATTR_SW_WAR
	.align		4
.L_2609:
        /*031c*/ 	.byte	0x04, 0x36
        /*031e*/ 	.short	(.L_2611 - .L_2610)
.L_2610:
        /*0320*/ 	.word	0x00000008
.L_2611:


//--------------------- .nv.info._ZN2at6native51_GLOBAL__N__2c613397_18_DepthwiseConv2d_cu_9959487032conv_depthwise2d_backward_kernelILi0ELi2EdiEEvNS_27GenericPackedTensorAccessorIKT1_Lm4ENS_16DefaultPtrTraitsEiEENS3_IS4_Lm4ES6_iEES7_T2_iiiiiiiiiiiiiii --------------------------
	.section	.nv.info._ZN2at6native51_GLOBAL__N__2c613397_18_DepthwiseConv2d_cu_9959487032conv_depthwise2d_backward_kernelILi0ELi2EdiEEvNS_27GenericPackedTensorAccessorIKT1_Lm4ENS_16DefaultPtrTraitsEiEENS3_IS4_Lm4ES6_iEES7_T2_iiiiiiiiiiiiiii,"",@"SHT_CUDA_INFO"
	.sectionflags	@""
	.align	4


	//----- nvinfo : EIATTR_CUDA_API_VERSION
	.align		4
        /*0000*/ 	.byte	0x04, 0x37
        /*0002*/ 	.short	(.L_2613 - .L_2612)
.L_2612:
        /*0004*/ 	.word	0x00000082


	//----- nvinfo : EIATTR_KPARAM_INFO
	.align		4
.L_2613:
        /*0008*/ 	.byte	0x04, 0x17
        /*000a*/ 	.short	(.L_2615 - .L_2614)
.L_2614:
        /*000c*/ 	.word	0x00000000
        /*0010*/ 	.short	0x0012
        /*0012*/ 	.short	0x00b4
        /*0014*/ 	.byte	0x00, 0xf0, 0x11, 0x00


	//----- nvinfo : EIATTR_KPARAM_INFO
	.align		4
.L_2615:
        /*0018*/ 	.byte	0x04, 0x17
        /*001a*/ 	.short	(.L_2617 - .L_2616)
.L_2616:
        /*001c*/ 	.word	0x00000000
        /*0020*/ 	.short	0x0011
        /*0022*/ 	.short	0x00b0
        /*0024*/ 	.byte	0x00, 0xf0, 0x11, 0x00


	//----- nvinfo : EIATTR_KPARAM_INFO
	.align		4
.L_2617:
        /*0028*/ 	.byte	0x04, 0x17
        /*002a*/ 	.short	(.L_2619 - .L_2618)
.L_2618:
        /*002c*/ 	.word	0x00000000
        /*0030*/ 	.short	0x0010
        /*0032*/ 	.short	0x00ac
        /*0034*/ 	.byte	0x00, 0xf0, 0x11, 0x00


	//----- nvinfo : EIATTR_KPARAM_INFO
	.align		4
.L_2619:
        /*0038*/ 	.byte	0x04, 0x17
        /*003a*/ 	.short	(.L_2621 - .L_2620)
.L_2620:
        /*003c*/ 	.word	0x00000000
        /*0040*/ 	.short	0x000f
        /*0042*/ 	.short	0x00a8
        /*0044*/ 	.byte	0x00, 0xf0, 0x11, 0x00


	//----- nvinfo : EIATTR_KPARAM_INFO
	.align		4
.L_2621:
        /*0048*/ 	.byte	0x04, 0x17
        /*004a*/ 	.short	(.L_2623 - .L_2622)
.L_2622:
        /*004c*/ 	.word	0x00000000
        /*0050*/ 	.short	0x000e
        /*0052*/ 	.short	0x00a4
        /*0054*/ 	.byte	0x00, 0xf0, 0x11, 0x00


	//----- nvinfo : EIATTR_KPARAM_INFO
	.align		4
.L_2623:
        /*0058*/ 	.byte	0x04, 0x17
        /*005a*/ 	.short	(.L_2625 - .L_2624)
.L_2624:
        /*005c*/ 	.word	0x00000000
        /*0060*/ 	.short	0x000d
        /*0062*/ 	.short	0x00a0
        /*0064*/ 	.byte	0x00, 0xf0, 0x11, 0x00


	//----- nvinfo : EIATTR_KPARAM_INFO
	.align		4
.L_2625:
        /*0068*/ 	.byte	0x04, 0x17
        /*006a*/ 	.short	(.L_2627 - .L_2626)
.L_2626:
        /*006c*/ 	.word	0x00000000
        /*0070*/ 	.short	0x000c
        /*0072*/ 	.short	0x009c
        /*0074*/ 	.byte	0x00, 0xf0, 0x11, 0x00


	//----- nvinfo : EIATTR_KPARAM_INFO
	.align		4
.L_2627:
        /*0078*/ 	.byte	0x04, 0x17
        /*007a*/ 	.short	(.L_2629 - .L_2628)
.L_2628:
        /*007c*/ 	.word	0x00000000
        /*0080*/ 	.short	0x000b
        /*0082*/ 	.short	0x0098
        /*0084*/ 	.byte	0x00, 0xf0, 0x11, 0x00


	//----- nvinfo : EIATTR_KPARAM_INFO
	.align		4
.L_2629:
        /*0088*/ 	.byte	0x04, 0x17
        /*008a*/ 	.short	(.L_2631 - .L_2630)
.L_2630:
        /*008c*/ 	.word	0x00000000
        /*0090*/ 	.short	0x000a
        /*0092*/ 	.short	0x0094
        /*0094*/ 	.byte	0x00, 0xf0, 0x11, 0x00


	//----- nvinfo : EIATTR_KPARAM_INFO
	.align		4
.L_2631:
        /*0098*/ 	.byte	0x04, 0x17
        /*009a*/ 	.short	(.L_2633 - .L_2632)
.L_2632:
        /*009c*/ 	.word	0x00000000
        /*00a0*/ 	.short	0x0009
        /*00a2*/ 	.short	0x0090
        /*00a4*/ 	.byte	0x00, 0xf0, 0x11, 0x00


	//----- nvinfo : EIATTR_KPARAM_INFO
	.align		4
.L_2633:
        /*00a8*/ 	.byte	0x04, 0x17
        /*00aa*/ 	.short	(.L_2635 - .L_2634)
.L_2634:
        /*00ac*/ 	.word	0x00000000
        /*00b0*/ 	.short	0x0008
        /*00b2*/ 	.short	0x008c
        /*00b4*/ 	.byte	0x00, 0xf0, 0x11, 0x00


	//----- nvinfo : EIATTR_KPARAM_INFO
	.align		4
.L_2635:
        /*00b8*/ 	.byte	0x04, 0x17
        /*00ba*/ 	.short	(.L_2637 - .L_2636)
.L_2636:
        /*00bc*/ 	.word	0x00000000
        /*00c0*/ 	.short	0x0007
        /*00c2*/ 	.short	0x0088
        /*00c4*/ 	.byte	0x00, 0xf0, 0x11, 0x00


	//----- nvinfo : EIATTR_KPARAM_INFO
	.align		4
.L_2637:
        /*00c8*/ 	.byte	0x04, 0x17
        /*00ca*/ 	.short	(.L_2639 - .L_2638)
.L_2638:
        /*00cc*/ 	.word	0x00000000
        /*00d0*/ 	.short	0x0006
        /*00d2*/ 	.short	0x0084
        /*00d4*/ 	.byte	0x00, 0xf0, 0x11, 0x00


	//----- nvinfo : EIATTR_KPARAM_INFO
	.align		4
.L_2639:
        /*00d8*/ 	.byte	0x04, 0x17
        /*00da*/ 	.short	(.L_2641 - .L_2640)
.L_2640:
        /*00dc*/ 	.word	0x00000000
        /*00e0*/ 	.short	0x0005
        /*00e2*/ 	.short	0x0080
        /*00e4*/ 	.byte	0x00, 0xf0, 0x11, 0x00


	//----- nvinfo : EIATTR_KPARAM_INFO
	.align		4
.L_2641:
        /*00e8*/ 	.byte	0x04, 0x17
        /*00ea*/ 	.short	(.L_2643 - .L_2642)
.L_2642:
        /*00ec*/ 	.word	0x00000000
        /*00f0*/ 	.short	0x0004
        /*00f2*/ 	.short	0x007c
        /*00f4*/ 	.byte	0x00, 0xf0, 0x11, 0x00


	//----- nvinfo : EIATTR_KPARAM_INFO
	.align		4
.L_2643:
        /*00f8*/ 	.byte	0x04, 0x17
        /*00fa*/ 	.short	(.L_2645 - .L_2644)
.L_2644:
        /*00fc*/ 	.word	0x00000000
        /*0100*/ 	.short	0x0003
        /*0102*/ 	.short	0x0078
        /*0104*/ 	.byte	0x00, 0xf0, 0x11, 0x00


	//----- nvinfo : EIATTR_KPARAM_INFO
	.align		4
.L_2645:
        /*0108*/ 	.byte	0x04, 0x17
        /*010a*/ 	.short	(.L_2647 - .L_2646)
.L_2646:
        /*010c*/ 	.word	0x00000000
        /*0110*/ 	.short	0x0002
        /*0112*/ 	.short	0x0050
        /*0114*/ 	.byte	0x00, 0xf0, 0xa1, 0x00


	//----- nvinfo : EIATTR_KPARAM_INFO
	.align		4
.L_2647:
        /*0118*/ 	.byte	0x04, 0x17
        /*011a*/ 	.short	(.L_2649 - .L_2648)
.L_2648:
        /*011c*/ 	.word	0x00000000
        /*0120*/ 	.short	0x0001
        /*0122*/ 	.short	0x0028
        /*0124*/ 	.byte	0x00, 0xf0, 0xa1, 0x00


	//----- nvinfo : EIATTR_KPARAM_INFO
	.align		4
.L_2649:
        /*0128*/ 	.byte	0x04, 0x17
        /*012a*/ 	.short	(.L_2651 - .L_2650)
.L_2650:
        /*012c*/ 	.word	0x00000000
        /*0130*/ 	.short	0x0000
        /*0132*/ 	.short	0x0000
        /*0134*/ 	.byte	0x00, 0xf0, 0xa1, 0x00


	//----- nvinfo : EIATTR_SPARSE_MMA_MASK
	.align		4
.L_2651:
        /*0138*/ 	.byte	0x03, 0x50
        /*013a*/ 	.short	0x0000


	//----- nvinfo : EIATTR_MAXREG_COUNT
	.align		4
        /*013c*/ 	.byte	0x03, 0x1b
        /*013e*/ 	.short	0x0040


	//----- nvinfo : EIATTR_ANNOTATIONS
	.align		4
        /*0140*/ 	.byte	0x04, 0x55
        /*0142*/ 	.short	(.L_2653 - .L_2652)


	//   ....[0]....
.L_2652:
        /* <DEDUP_REMOVED lines=16> */


	//----- nvinfo : EIATTR_MERCURY_ISA_VERSION
	.align		4
.L_2653:
        /*0234*/ 	.byte	0x03, 0x5f
        /*0236*/ 	.short	0x0101


	//----- nvinfo : EIATTR_VRC_CTA_INIT_COUNT
	.align		4
        /*0238*/ 	.byte	0x02, 0x4a
	.zero		1
	.zero		1


	//----- nvinfo : EIATTR_EXIT_INSTR_OFFSETS
	.align		4
        /*023c*/ 	.byte	0x04, 0x1c
        /*023e*/ 	.short	(.L_2655 - .L_2654)


	//   ....[0]....
.L_2654:
        /*0240*/ 	.word	0x000000b0


	//   ....[1]....
        /*0244*/ 	.word	0x00000280


	//   ....[2]....
        /*0248*/ 	.word	0x00001510


	//   ....[3]....
        /*024c*/ 	.word	0x00001970


	//   ....[4]....
        /*0250*/ 	.word	0x00001b10


	//   ....[5]....
        /*0254*/ 	.word	0x00001f70


	//   ....[6]....
        /*0258*/ 	.word	0x00002110


	//----- nvinfo : EIATTR_MAX_THREADS
	.align		4
.L_2655:
        /*025c*/ 	.byte	0x04, 0x05
        /*025e*/ 	.short	(.L_2657 - .L_2656)
.L_2656:
        /*0260*/ 	.word	0x00000400
        /*0264*/ 	.word	0x00000001
        /*0268*/ 	.word	0x00000001


	//----- nvinfo : EIATTR_CRS_STACK_SIZE
	.align		4
.L_2657:
        /*026c*/ 	.byte	0x04, 0x1e
        /*026e*/ 	.short	(.L_2659 - .L_2658)
.L_2658:
        /*0270*/ 	.word	0x00000000


	//----- nvinfo : EIATTR_CBANK_PARAM_SIZE
	.align		4
.L_2659:
        /*0274*/ 	.byte	0x03, 0x19
        /*0276*/ 	.short	0x00b8


	//----- nvinfo : EIATTR_PARAM_CBANK
	.align		4
        /*0278*/ 	.byte	0x04, 0x0a
        /*027a*/ 	.short	(.L_2661 - .L_2660)
	.align		4
.L_2660:
        /*027c*/ 	.word	index@(.nv.constant0._ZN2at6native51_GLOBAL__N__2c613397_18_DepthwiseConv2d_cu_9959487032conv_depthwise2d_backward_kernelILi0ELi2EdiEEvNS_27GenericPackedTensorAccessorIKT1_Lm4ENS_16DefaultPtrTraitsEiEENS3_IS4_Lm4ES6_iEES7_T2_iiiiiiiiiiiiiii)
        /*0280*/ 	.short	0x0380
        /*0282*/ 	.short	0x00b8


	//----- nvinfo : EIATTR_SW_WAR
	.align		4
.L_2661:
        /*0284*/ 	.byte	0x04, 0x36
        /*0286*/ 	.short	(.L_2663 - .L_2662)
.L_2662:
        /*0288*/ 	.word	0x00000008
.L_2663:


//--------------------- .nv.info._ZN2at6native51_GLOBAL__N__2c613397_18_DepthwiseConv2d_cu_9959487032conv_depthwise2d_backward_kernelILi0ELi1EdiEEvNS_27GenericPackedTensorAccessorIKT1_Lm4ENS_16DefaultPtrTraitsEiEENS3_IS4_Lm4ES6_iEES7_T2_iiiiiiiiiiiiiii --------------------------
	.section	.nv.info._ZN2at6native51_GLOBAL__N__2c613397_18_DepthwiseConv2d_cu_9959487032conv_depthwise2d_backward_kernelILi0ELi1EdiEEvNS_27GenericPackedTensorAccessorIKT1_Lm4ENS_16DefaultPtrTraitsEiEENS3_IS4_Lm4ES6_iEES7_T2_iiiiiiiiiiiiiii,"",@"SHT_CUDA_INFO"
	.sectionflags	@""
	.align	4


	//----- nvinfo : EIATTR_CUDA_API_VERSION
	.align		4
        /*0000*/ 	.byte	0x04, 0x37
        /*0002*/ 	.short	(.L_2665 - .L_2664)
.L_2664:
        /*0004*/ 	.word	0x00000082


	//----- nvinfo : EIATTR_KPARAM_INFO
	.align		4
.L_2665:
        /*0008*/ 	.byte	0x04, 0x17
        /*000a*/ 	.short	(.L_2667 - .L_2666)
.L_2666:
        /*000c*/ 	.word	0x00000000
        /*0010*/ 	.short	0x0012
        /*0012*/ 	.short	0x00b4
        /*0014*/ 	.byte	0x00, 0xf0, 0x11, 0x00


	//----- nvinfo : EIATTR_KPARAM_INFO
	.align		4
.L_2667:
        /*0018*/ 	.byte	0x04, 0x17
        /*001a*/ 	.short	(.L_2669 - .L_2668)
.L_2668:
        /*001c*/ 	.word	0x00000000
        /*0020*/ 	.short	0x0011
        /*0022*/ 	.short	0x00b0
        /*0024*/ 	.byte	0x00, 0xf0, 0x11, 0x00


	//----- nvinfo : EIATTR_KPARAM_INFO
	.align		4
.L_2669:
        /*0028*/ 	.byte	0x04, 0x17
        /*002a*/ 	.short	(.L_2671 - .L_2670)
.L_2670:
        /*002c*/ 	.word	0x00000000
        /*0030*/ 	.short	0x0010
        /*0032*/ 	.short	0x00ac
        /*0034*/ 	.byte	0x00, 0xf0, 0x11, 0x00


	//----- nvinfo : EIATTR_KPARAM_INFO
	.align		4
.L_2671:
        /*0038*/ 	.byte	0x04, 0x17
        /*003a*/ 	.short	(.L_2673 - .L_2672)
.L_2672:
        /*003c*/ 	.word	0x00000000
        /*0040*/ 	.short	0x000f
        /*0042*/ 	.short	0x00a8
        /*0044*/ 	.byte	0x00, 0xf0, 0x11, 0x00


	//----- nvinfo : EIATTR_KPARAM_INFO
	.align		4
.L_2673:
        /*0048*/ 	.byte	0x04, 0x17
        /*004a*/ 	.short	(.L_2675 - .L_2674)
.L_2674:
        /*004c*/ 	.word	0x00000000
        /*0050*/ 	.short	0x000e
        /*0052*/ 	.short	0x00a4
        /*0054*/ 	.byte	0x00, 0xf0, 0x11, 0x00


	//----- nvinfo : EIATTR_KPARAM_INFO
	.align		4
.L_2675:
        /*0058*/ 	.byte	0x04, 0x17
        /*005a*/ 	.short	(.L_2677 - .L_2676)
.L_2676:
        /*005c*/ 	.word	0x00000000
        /*0060*/ 	.short	0x000d
        /*0062*/ 	.short	0x00a0
        /*0064*/ 	.byte	0x00, 0xf0, 0x11, 0x00


	//----- nvinfo : EIATTR_KPARAM_INFO
	.align		4
.L_2677:
        /*0068*/ 	.byte	0x04, 0x17
        /*006a*/ 	.short	(.L_2679 - .L_2678)
.L_2678:
        /*006c*/ 	.word	0x00000000
        /*0070*/ 	.short	0x000c
        /*0072*/ 	.short	0x009c
        /*0074*/ 	.byte	0x00, 0xf0, 0x11, 0x00


	//----- nvinfo : EIATTR_KPARAM_INFO
	.align		4
.L_2679:
        /*0078*/ 	.byte	0x04, 0x17
        /*007a*/ 	.short	(.L_2681 - .L_2680)
.L_2680:
        /*007c*/ 	.word	0x00000000
        /*0080*/ 	.short	0x000b
        /*0082*/ 	.short	0x0098
        /*0084*/ 	.byte	0x00, 0xf0, 0x11, 0x00


	//----- nvinfo : EIATTR_KPARAM_INFO
	.align		4
.L_2681:
        /*0088*/ 	.byte	0x04, 0x17
        /*008a*/ 	.short	(.L_2683 - .L_2682)
.L_2682:
        /*008c*/ 	.word	0x00000000
        /*0090*/ 	.short	0x000a
        /*0092*/ 	.short	0x0094
        /*0094*/ 	.byte	0x00, 0xf0, 0x11, 0x00


	//----- nvinfo : EIATTR_KPARAM_INFO
	.align		4
.L_2683:
        /*0098*/ 	.byte	0x04, 0x17
        /*009a*/ 	.short	(.L_2685 - .L_2684)
.L_2684:
        /*009c*/ 	.word	0x00000000
        /*00a0*/ 	.short	0x0009
        /*00a2*/ 	.short	0x0090
        /*00a4*/ 	.byte	0x00, 0xf0, 0x11, 0x00


	//----- nvinfo : EIATTR_KPARAM_INFO
	.align		4
.L_2685:
        /*00a8*/ 	.byte	0x04, 0x17
        /*00aa*/ 	.short	(.L_2687 - .L_2686)
.L_2686:
        /*00ac*/ 	.word	0x00000000
        /*00b0*/ 	.short	0x0008
        /*00b2*/ 	.short	0x008c
        /*00b4*/ 	.byte	0x00, 0xf0, 0x11, 0x00


	//----- nvinfo : EIATTR_KPARAM_INFO
	.align		4
.L_2687:
        /*00b8*/ 	.byte	0x04, 0x17
        /*00ba*/ 	.short	(.L_2689 - .L_2688)
.L_2688:
        /*00bc*/ 	.word	0x00000000
        /*00c0*/ 	.short	0x0007
        /*00c2*/ 	.short	0x0088
        /*00c4*/ 	.byte	0x00, 0xf0, 0x11, 0x00


	//----- nvinfo : EIATTR_KPARAM_INFO
	.align		4
.L_2689:
        /*00c8*/ 	.byte	0x04, 0x17
        /*00ca*/ 	.short	(.L_2691 - .L_2690)
.L_2690:
        /*00cc*/ 	.word	0x00000000
        /*00d0*/ 	.short	0x0006
        /*00d2*/ 	.short	0x0084
        /*00d4*/ 	.byte	0x00, 0xf0, 0x11, 0x00


	//----- nvinfo : EIATTR_KPARAM_INFO
	.align		4
.L_2691:
        /*00d8*/ 	.byte	0x04, 0x17
        /*00da*/ 	.short	(.L_2693 - .L_2692)
.L_2692:
        /*00dc*/ 	.word	0x00000000
        /*00e0*/ 	.short	0x0005
        /*00e2*/ 	.short	0x0080
        /*00e4*/ 	.byte	0x00, 0xf0, 0x11, 0x00


	//----- nvinfo : EIATTR_KPARAM_INFO
	.align		4
.L_2693:
        /*00e8*/ 	.byte	0x04, 0x17
        /*00ea*/ 	.short	(.L_2695 - .L_2694)
.L_2694:
        /*00ec*/ 	.word	0x00000000
        /*00f0*/ 	.short	0x0004
        /*00f2*/ 	.short	0x007c
        /*00f4*/ 	.byte	0x00, 0xf0, 0x11, 0x00


	//----- nvinfo : EIATTR_KPARAM_INFO
	.align		4
.L_2695:
        /*00f8*/ 	.byte	0x04, 0x17
        /*00fa*/ 	.short	(.L_2697 - .L_2696)
.L_2696:
        /*00fc*/ 	.word	0x00000000
        /*0100*/ 	.short	0x0003
        /*0102*/ 	.short	0x0078
        /*0104*/ 	.byte	0x00, 0xf0, 0x11, 0x00


	//----- nvinfo : EIATTR_KPARAM_INFO
	.align		4
.L_2697:
        /*0108*/ 	.byte	0x04, 0x17
        /*010a*/ 	.short	(.L_2699 - .L_2698)
.L_2698:
        /*010c*/ 	.word	0x00000000
        /*0110*/ 	.short	0x0002
        /*0112*/ 	.short	0x0050
        /*0114*/ 	.byte	0x00, 0xf0, 0xa1, 0x00


	//----- nvinfo : EIATTR_KPARAM_INFO
	.align		4
.L_2699:
        /*0118*/ 	.byte	0x04, 0x17
        /*011a*/ 	.short	(.L_2701 - .L_2700)
.L_2700:
        /*011c*/ 	.word	0x00000000
        /*0120*/ 	.short	0x0001
        /*0122*/ 	.short	0x0028
        /*0124*/ 	.byte	0x00, 0xf0, 0xa1, 0x00


	//----- nvinfo : EIATTR_KPARAM_INFO
	.align		4
.L_2701:
        /*0128*/ 	.byte	0x04, 0x17
        /*012a*/ 	.short	(.L_2703 - .L_2702)
.L_2702:
        /*012c*/ 	.word	0x00000000
        /*0130*/ 	.short	0x0000
        /*0132*/ 	.short	0x0000
        /*0134*/ 	.byte	0x00, 0xf0, 0xa1, 0x00


	//----- nvinfo : EIATTR_SPARSE_MMA_MASK
	.align		4
.L_2703:
        /*0138*/ 	.byte	0x03, 0x50
        /*013a*/ 	.short	0x0000


	//----- nvinfo : EIATTR_MAXREG_COUNT
	.align		4
        /*013c*/ 	.byte	0x03, 0x1b
        /*013e*/ 	.short	0x0040


	//----- nvinfo : EIATTR_MERCURY_ISA_VERSION
	.align		4
        /*0140*/ 	.byte	0x03, 0x5f
        /*0142*/ 	.short	0x0101


	//----- nvinfo : EIATTR_VRC_CTA_INIT_COUNT
	.align		4
        /*0144*/ 	.byte	0x02, 0x4a
	.zero		1
	.zero		1


	//----- nvinfo : EIATTR_EXIT_INSTR_OFFSETS
	.align		4
        /*0148*/ 	.byte	0x04, 0x1c
        /*014a*/ 	.short	(.L_2705 - .L_2704)


	//   ....[0]....
.L_2704:
        /*014c*/ 	.word	0x000000a0


	//   ....[1]....
        /*0150*/ 	.word	0x00000220


	//   ....[2]....
        /*0154*/ 	.word	0x00001860


	//   ....[3]....
        /*0158*/ 	.word	0x00001c80


	//   ....[4]....
        /*015c*/ 	.word	0x00001de0


	//   ....[5]....
        /*0160*/ 	.word	0x00002200


	//   ....[6]....
        /*0164*/ 	.word	0x00002360


	//----- nvinfo : EIATTR_MAX_THREADS
	.align		4
.L_2705:
        /*0168*/ 	.byte	0x04, 0x05
        /*016a*/ 	.short	(.L_2707 - .L_2706)
.L_2706:
        /*016c*/ 	.word	0x00000400
        /*0170*/ 	.word	0x00000001
        /*0174*/ 	.word	0x00000001


	//----- nvinfo : EIATTR_CRS_STACK_SIZE
	.align		4
.L_2707:
        /*0178*/ 	.byte	0x04, 0x1e
        /*017a*/ 	.short	(.L_2709 - .L_2708)
.L_2708:
        /*017c*/ 	.word	0x00000000


	//----- nvinfo : EIATTR_CBANK_PARAM_SIZE
	.align		4
.L_2709:
        /*0180*/ 	.byte	0x03, 0x19
        /*0182*/ 	.short	0x00b8


	//----- nvinfo : EIATTR_PARAM_CBANK
	.align		4
        /*0184*/ 	.byte	0x04, 0x0a
        /*0186*/ 	.short	(.L_2711 - .L_2710)
	.align		4
.L_2710:
        /*0188*/ 	.word	index@(.nv.constant0._ZN2at6native51_GLOBAL__N__2c613397_18_DepthwiseConv2d_cu_9959487032conv_depthwise2d_backward_kernelILi0ELi1EdiEEvNS_27GenericPackedTensorAccessorIKT1_Lm4ENS_16DefaultPtrTraitsEiEENS3_IS4_Lm4ES6_iEES7_T2_iiiiiiiiiiiiiii)
        /*018c*/ 	.short	0x0380
        /*018e*/ 	.short	0x00b8


	//----- nvinfo : EIATTR_SW_WAR
	.align		4
.L_2711:
        /*0190*/ 	.byte	0x04, 0x36
        /*0192*/ 	.short	(.L_2713 - .L_2712)
.L_2712:
        /*0194*/ 	.word	0x00000008
.L_2713:


//--------------------- .nv.info._ZN2at6native51_GLOBAL__N__2c613397_18_DepthwiseConv2d_cu_9959487032conv_depthwise2d_backward_kernelILi1ELi0EdiEEvNS_27GenericPackedTensorAccessorIKT1_Lm4ENS_16DefaultPtrTraitsEiEENS3_IS4_Lm4ES6_iEES7_T2_iiiiiiiiiiiiiii --------------------------
	.section	.nv.info._ZN2at6native51_GLOBAL__N__2c613397_18_DepthwiseConv2d_cu_9959487032conv_depthwise2d_backward_kernelILi1ELi0EdiEEvNS_27GenericPackedTensorAccessorIKT1_Lm4ENS_16DefaultPtrTraitsEiEENS3_IS4_Lm4ES6_iEES7_T2_iiiiiiiiiiiiiii,"",@"SHT_CUDA_INFO"
	.sectionflags	@""
	.align	4


	//----- nvinfo : EIATTR_CUDA_API_VERSION
	.align		4
        /*0000*/ 	.byte	0x04, 0x37
        /*0002*/ 	.short	(.L_2715 - .L_2714)
.L_2714:
        /*0004*/ 	.word	0x00000082


	//----- nvinfo : EIATTR_KPARAM_INFO
	.align		4
.L_2715:
        /*0008*/ 	.byte	0x04, 0x17
        /*000a*/ 	.short	(.L_2717 - .L_2716)
.L_2716:
        /*000c*/ 	.word	0x00000000
        /*0010*/ 	.short	0x0012
        /*0012*/ 	.short	0x00b4
        /*0014*/ 	.byte	0x00, 0xf0, 0x11, 0x00


	//----- nvinfo : EIATTR_KPARAM_INFO
	.align		4
.L_2717:
        /*0018*/ 	.byte	0x04, 0x17
        /*001a*/ 	.short	(.L_2719 - .L_2718)
.L_2718:
        /*001c*/ 	.word	0x00000000
        /*0020*/ 	.short	0x0011
        /*0022*/ 	.short	0x00b0
        /*0024*/ 	.byte	0x00, 0xf0, 0x11, 0x00


	//----- nvinfo : EIATTR_KPARAM_INFO
	.align		4
.L_2719:
        /*0028*/ 	.byte	0x04, 0x17
        /*002a*/ 	.short	(.L_2721 - .L_2720)
.L_2720:
        /*002c*/ 	.word	0x00000000
        /*0030*/ 	.short	0x0010
        /*0032*/ 	.short	0x00ac
        /*0034*/ 	.byte	0x00, 0xf0, 0x11, 0x00


	//----- nvinfo : EIATTR_KPARAM_INFO
	.align		4
.L_2721:
        /*0038*/ 	.byte	0x04, 0x17
        /*003a*/ 	.short	(.L_2723 - .L_2722)
.L_2722:
        /*003c*/ 	.word	0x00000000
        /*0040*/ 	.short	0x000f
        /*0042*/ 	.short	0x00a8
        /*0044*/ 	.byte	0x00, 0xf0, 0x11, 0x00


	//----- nvinfo : EIATTR_KPARAM_INFO
	.align		4
.L_2723:
        /*0048*/ 	.byte	0x04, 0x17
        /*004a*/ 	.short	(.L_2725 - .L_2724)
.L_2724:
        /*004c*/ 	.word	0x00000000
        /*0050*/ 	.short	0x000e
        /*0052*/ 	.short	0x00a4
        /*0054*/ 	.byte	0x00, 0xf0, 0x11, 0x00


	//----- nvinfo : EIATTR_KPARAM_INFO
	.align		4
.L_2725:
        /*0058*/ 	.byte	0x04, 0x17
        /*005a*/ 	.short	(.L_2727 - .L_2726)
.L_2726:
        /*005c*/ 	.word	0x00000000
        /*0060*/ 	.short	0x000d
        /*0062*/ 	.short	0x00a0
        /*0064*/ 	.byte	0x00, 0xf0, 0x11, 0x00


	//----- nvinfo : EIATTR_KPARAM_INFO
	.align		4
.L_2727:
        /*0068*/ 	.byte	0x04, 0x17
        /*006a*/ 	.short	(.L_2729 - .L_2728)
.L_2728:
        /*006c*/ 	.word	0x00000000
        /*0070*/ 	.short	0x000c
        /*0072*/ 	.short	0x009c
        /*0074*/ 	.byte	0x00, 0xf0, 0x11, 0x00


	//----- nvinfo : EIATTR_KPARAM_INFO
	.align		4
.L_2729:
        /*0078*/ 	.byte	0x04, 0x17
        /*007a*/ 	.short	(.L_2731 - .L_2730)
.L_2730:
        /*007c*/ 	.word	0x00000000
        /*0080*/ 	.short	0x000b
        /*0082*/ 	.short	0x0098
        /*0084*/ 	.byte	0x00, 0xf0, 0x11, 0x00


	//----- nvinfo : EIATTR_KPARAM_INFO
	.align		4
.L_2731:
        /*0088*/ 	.byte	0x04, 0x17
        /*008a*/ 	.short	(.L_2733 - .L_2732)
.L_2732:
        /*008c*/ 	.word	0x00000000
        /*0090*/ 	.short	0x000a
        /*0092*/ 	.short	0x0094
        /*0094*/ 	.byte	0x00, 0xf0, 0x11, 0x00


	//----- nvinfo : EIATTR_KPARAM_INFO
	.align		4
.L_2733:
        /*0098*/ 	.byte	0x04, 0x17
        /*009a*/ 	.short	(.L_2735 - .L_2734)
.L_2734:
        /*009c*/ 	.word	0x00000000
        /*00a0*/ 	.short	0x0009
        /*00a2*/ 	.short	0x0090
        /*00a4*/ 	.byte	0x00, 0xf0, 0x11, 0x00


	//----- nvinfo : EIATTR_KPARAM_INFO
	.align		4
.L_2735:
        /*00a8*/ 	.byte	0x04, 0x17
        /*00aa*/ 	.short	(.L_2737 - .L_2736)
.L_2736:
        /*00ac*/ 	.word	0x00000000
        /*00b0*/ 	.short	0x0008
        /*00b2*/ 	.short	0x008c
        /*00b4*/ 	.byte	0x00, 0xf0, 0x11, 0x00


	//----- nvinfo : EIATTR_KPARAM_INFO
	.align		4
.L_2737:
        /*00b8*/ 	.byte	0x04, 0x17
        /*00ba*/ 	.short	(.L_2739 - .L_2738)
.L_2738:
        /*00bc*/ 	.word	0x00000000
        /*00c0*/ 	.short	0x0007
        /*00c2*/ 	.short	0x0088
        /*00c4*/ 	.byte	0x00, 0xf0, 0x11, 0x00


	//----- nvinfo : EIATTR_KPARAM_INFO
	.align		4
.L_2739:
        /*00c8*/ 	.byte	0x04, 0x17
        /*00ca*/ 	.short	(.L_2741 - .L_2740)
.L_2740:
        /*00cc*/ 	.word	0x00000000
        /*00d0*/ 	.short	0x0006
        /*00d2*/ 	.short	0x0084
        /*00d4*/ 	.byte	0x00, 0xf0, 0x11, 0x00


	//----- nvinfo : EIATTR_KPARAM_INFO
	.align		4
.L_2741:
        /*00d8*/ 	.byte	0x04, 0x17
        /*00da*/ 	.short	(.L_2743 - .L_2742)
.L_2742:
        /*00dc*/ 	.word	0x00000000
        /*00e0*/ 	.short	0x0005
        /*00e2*/ 	.short	0x0080
        /*00e4*/ 	.byte	0x00, 0xf0, 0x11, 0x00


	//----- nvinfo : EIATTR_KPARAM_INFO
	.align		4
.L_2743:
        /*00e8*/ 	.byte	0x04, 0x17
        /*00ea*/ 	.short	(.L_2745 - .L_2744)
.L_2744:
        /*00ec*/ 	.word	0x00000000
        /*00f0*/ 	.short	0x0004
        /*00f2*/ 	.short	0x007c
        /*00f4*/ 	.byte	0x00, 0xf0, 0x11, 0x00


	//----- nvinfo : EIATTR_KPARAM_INFO
	.align		4
.L_2745:
        /*00f8*/ 	.byte	0x04, 0x17
        /*00fa*/ 	.short	(.L_2747 - .L_2746)
.L_2746:
        /*00fc*/ 	.word	0x00000000
        /*0100*/ 	.short	0x0003
        /*0102*/ 	.short	0x0078
        /*0104*/ 	.byte	0x00, 0xf0, 0x11, 0x00


	//----- nvinfo : EIATTR_KPARAM_INFO
	.align		4
.L_2747:
        /*0108*/ 	.byte	0x04, 0x17
        /*010a*/ 	.short	(.L_2749 - .L_2748)
.L_2748:
        /*010c*/ 	.word	0x00000000
        /*0110*/ 	.short	0x0002
        /*0112*/ 	.short	0x0050
        /*0114*/ 	.byte	0x00, 0xf0, 0xa1, 0x00


	//----- nvinfo : EIATTR_KPARAM_INFO
	.align		4
.L_2749:
        /*0118*/ 	.byte	0x04, 0x17
        /*011a*/ 	.short	(.L_2751 - .L_2750)
.L_2750:
        /*011c*/ 	.word	0x00000000
        /*0120*/ 	.short	0x0001
        /*0122*/ 	.short	0x0028
        /*0124*/ 	.byte	0x00, 0xf0, 0xa1, 0x00


	//----- nvinfo : EIATTR_KPARAM_INFO
	.align		4
.L_2751:
        /*0128*/ 	.byte	0x04, 0x17
        /*012a*/ 	.short	(.L_2753 - .L_2752)
.L_2752:
        /*012c*/ 	.word	0x00000000
        /*0130*/ 	.short	0x0000
        /*0132*/ 	.short	0x0000
        /*0134*/ 	.byte	0x00, 0xf0, 0xa1, 0x00


	//----- nvinfo : EIATTR_SPARSE_MMA_MASK
	.align		4
.L_2753:
        /*0138*/ 	.byte	0x03, 0x50
        /*013a*/ 	.short	0x0000


	//----- nvinfo : EIATTR_MAXREG_COUNT
	.align		4
        /*013c*/ 	.byte	0x03, 0x1b
        /*013e*/ 	.short	0x0040


	//----- nvinfo : EIATTR_MERCURY_ISA_VERSION
	.align		4
        /*0140*/ 	.byte	0x03, 0x5f
        /*0142*/ 	.short	0x0101


	//----- nvinfo : EIATTR_VRC_CTA_INIT_COUNT
	.align		4
        /*0144*/ 	.byte	0x02, 0x4a
	.zero		1
	.zero		1


	//----- nvinfo : EIATTR_EXIT_INSTR_OFFSETS
	.align		4
        /*0148*/ 	.byte	0x04, 0x1c
        /*014a*/ 	.short	(.L_2755 - .L_2754)


	//   ....[0]....
.L_2754:
        /*014c*/ 	.word	0x000000b0


	//   ....[1]....
        /*0150*/ 	.word	0x00003fb0


	//   ....[2]....
        /*0154*/ 	.word	0x000043b0


	//   ....[3]....
        /*0158*/ 	.word	0x00004530


	//----- nvinfo : EIATTR_MAX_THREADS
	.align		4
.L_2755:
        /*015c*/ 	.byte	0x04, 0x05
        /*015e*/ 	.short	(.L_2757 - .L_2756)
.L_2756:
        /*0160*/ 	.word	0x00000400
        /*0164*/ 	.word	0x00000001
        /*0168*/ 	.word	0x00000001


	//----- nvinfo : EIATTR_CRS_STACK_SIZE
	.align		4
.L_2757:
        /*016c*/ 	.byte	0x04, 0x1e
        /*016e*/ 	.short	(.L_2759 - .L_2758)
.L_2758:
        /*0170*/ 	.word	0x00000000


	//----- nvinfo : EIATTR_CBANK_PARAM_SIZE
	.align		4
.L_2759:
        /*0174*/ 	.byte	0x03, 0x19
        /*0176*/ 	.short	0x00b8


	//----- nvinfo : EIATTR_PARAM_CBANK
	.align		4
        /*0178*/ 	.byte	0x04, 0x0a
        /*017a*/ 	.short	(.L_2761 - .L_2760)
	.align		4
.L_2760:
        /*017c*/ 	.word	index@(.nv.constant0._ZN2at6native51_GLOBAL__N__2c613397_18_DepthwiseConv2d_cu_9959487032conv_depthwise2d_backward_kernelILi1ELi0EdiEEvNS_27GenericPackedTensorAccessorIKT1_Lm4ENS_16DefaultPtrTraitsEiEENS3_IS4_Lm4ES6_iEES7_T2_iiiiiiiiiiiiiii)
        /*0180*/ 	.short	0x0380
        /*0182*/ 	.short	0x00b8


	//----- nvinfo : EIATTR_SW_WAR
	.align		4
.L_2761:
        /*0184*/ 	.byte	0x04, 0x36
        /*0186*/ 	.short	(.L_2763 - .L_2762)
.L_2762:
        /*0188*/ 	.word	0x00000008
.L_2763:


//--------------------- .nv.info._ZN2at6native51_GLOBAL__N__2c613397_18_DepthwiseConv2d_cu_9959487032conv_depthwise2d_backward_kernelILi1ELi2EdiEEvNS_27GenericPackedTensorAccessorIKT1_Lm4ENS_16DefaultPtrTraitsEiEENS3_IS4_Lm4ES6_iEES7_T2_iiiiiiiiiiiiiii --------------------------
	.section	.nv.info._ZN2at6native51_GLOBAL__N__2c613397_18_DepthwiseConv2d_cu_9959487032conv_depthwise2d_backward_kernelILi1ELi2EdiEEvNS_27GenericPackedTensorAccessorIKT1_Lm4ENS_16DefaultPtrTraitsEiEENS3_IS4_Lm4ES6_iEES7_T2_iiiiiiiiiiiiiii,"",@"SHT_CUDA_INFO"
	.sectionflags	@""
	.align	4


	//----- nvinfo : EIATTR_CUDA_API_VERSION
	.align		4
        /*0000*/ 	.byte	0x04, 0x37
        /*0002*/ 	.short	(.L_2765 - .L_2764)
.L_2764:
        /*0004*/ 	.word	0x00000082


	//----- nvinfo : EIATTR_KPARAM_INFO
	.align		4
.L_2765:
        /*0008*/ 	.byte	0x04, 0x17
        /*000a*/ 	.short	(.L_2767 - .L_2766)
.L_2766:
        /*000c*/ 	.word	0x00000000
        /*0010*/ 	.short	0x0012
        /*0012*/ 	.short	0x00b4
        /*0014*/ 	.byte	0x00, 0xf0, 0x11, 0x00


	//----- nvinfo : EIATTR_KPARAM_INFO
	.align		4
.L_2767:
        /*0018*/ 	.byte	0x04, 0x17
        /*001a*/ 	.short	(.L_2769 - .L_2768)
.L_2768:
        /*001c*/ 	.word	0x00000000
        /*0020*/ 	.short	0x0011
        /*0022*/ 	.short	0x00b0
        /*0024*/ 	.byte	0x00, 0xf0, 0x11, 0x00


	//----- nvinfo : EIATTR_KPARAM_INFO
	.align		4
.L_2769:
        /*0028*/ 	.byte	0x04, 0x17
        /*002a*/ 	.short	(.L_2771 - .L_2770)
.L_2770:
        /*002c*/ 	.word	0x00000000
        /*0030*/ 	.short	0x0010
        /*0032*/ 	.short	0x00ac
        /*0034*/ 	.byte	0x00, 0xf0, 0x11, 0x00


	//----- nvinfo : EIATTR_KPARAM_INFO
	.align		4
.L_2771:
        /*0038*/ 	.byte	0x04, 0x17
        /*003a*/ 	.short	(.L_2773 - .L_2772)
.L_2772:
        /*003c*/ 	.word	0x00000000
        /*0040*/ 	.short	0x000f
        /*0042*/ 	.short	0x00a8
        /*0044*/ 	.byte	0x00, 0xf0, 0x11, 0x00


	//----- nvinfo : EIATTR_KPARAM_INFO
	.align		4
.L_2773:
        /*0048*/ 	.byte	0x04, 0x17
        /*004a*/ 	.short	(.L_2775 - .L_2774)
.L_2774:
        /*004c*/ 	.word	0x00000000
        /*0050*/ 	.short	0x000e
        /*0052*/ 	.short	0x00a4
        /*0054*/ 	.byte	0x00, 0xf0, 0x11, 0x00


	//----- nvinfo : EIATTR_KPARAM_INFO
	.align		4
.L_2775:
        /*0058*/ 	.byte	0x04, 0x17
        /*005a*/ 	.short	(.L_2777 - .L_2776)
.L_2776:
        /*005c*/ 	.word	0x00000000
        /*0060*/ 	.short	0x000d
        /*0062*/ 	.short	0x00a0
        /*0064*/ 	.byte	0x00, 0xf0, 0x11, 0x00


	//----- nvinfo : EIATTR_KPARAM_INFO
	.align		4
.L_2777:
        /*0068*/ 	.byte	0x04, 0x17
        /*006a*/ 	.short	(.L_2779 - .L_2778)
.L_2778:
        /*006c*/ 	.word	0x00000000
        /*0070*/ 	.short	0x000c
        /*0072*/ 	.short	0x009c
        /*0074*/ 	.byte	0x00, 0xf0, 0x11, 0x00


	//----- nvinfo : EIATTR_KPARAM_INFO
	.align		4
.L_2779:
        /*0078*/ 	.byte	0x04, 0x17
        /*007a*/ 	.short	(.L_2781 - .L_2780)
.L_2780:
        /*007c*/ 	.word	0x00000000
        /*0080*/ 	.short	0x000b
        /*0082*/ 	.short	0x0098
        /*0084*/ 	.byte	0x00, 0xf0, 0x11, 0x00


	//----- nvinfo : EIATTR_KPARAM_INFO
	.align		4
.L_2781:
        /*0088*/ 	.byte	0x04, 0x17
        /*008a*/ 	.short	(.L_2783 - .L_2782)
.L_2782:
        /*008c*/ 	.word	0x00000000
        /*0090*/ 	.short	0x000a
        /*0092*/ 	.short	0x0094
        /*0094*/ 	.byte	0x00, 0xf0, 0x11, 0x00


	//----- nvinfo : EIATTR_KPARAM_INFO
	.align		4
.L_2783:
        /*0098*/ 	.byte	0x04, 0x17
        /*009a*/ 	.short	(.L_2785 - .L_2784)
.L_2784:
        /*009c*/ 	.word	0x00000000
        /*00a0*/ 	.short	0x0009
        /*00a2*/ 	.short	0x0090
        /*00a4*/ 	.byte	0x00, 0xf0, 0x11, 0x00


	//----- nvinfo : EIATTR_KPARAM_INFO
	.align		4
.L_2785:
        /*00a8*/ 	.byte	0x04, 0x17
        /*00aa*/ 	.short	(.L_2787 - .L_2786)
.L_2786:
        /*00ac*/ 	.word	0x00000000
        /*00b0*/ 	.short	0x0008
        /*00b2*/ 	.short	0x008c
        /*00b4*/ 	.byte	0x00, 0xf0, 0x11, 0x00


	//----- nvinfo : EIATTR_KPARAM_INFO
	.align		4
.L_2787:
        /*00b8*/ 	.byte	0x04, 0x17
        /*00ba*/ 	.short	(.L_2789 - .L_2788)
.L_2788:
        /*00bc*/ 	.word	0x00000000
        /*00c0*/ 	.short	0x0007
        /*00c2*/ 	.short	0x0088
        /*00c4*/ 	.byte	0x00, 0xf0, 0x11, 0x00


	//----- nvinfo : EIATTR_KPARAM_INFO
	.align		4
.L_2789:
        /*00c8*/ 	.byte	0x04, 0x17
        /*00ca*/ 	.short	(.L_2791 - .L_2790)
.L_2790:
        /*00cc*/ 	.word	0x00000000
        /*00d0*/ 	.short	0x0006
        /*00d2*/ 	.short	0x0084
        /*00d4*/ 	.byte	0x00, 0xf0, 0x11, 0x00


	//----- nvinfo : EIATTR_KPARAM_INFO
	.align		4
.L_2791:
        /*00d8*/ 	.byte	0x04, 0x17
        /*00da*/ 	.short	(.L_2793 - .L_2792)
.L_2792:
        /*00dc*/ 	.word	0x00000000
        /*00e0*/ 	.short	0x0005
        /*00e2*/ 	.short	0x0080
        /*00e4*/ 	.byte	0x00, 0xf0, 0x11, 0x00


	//----- nvinfo : EIATTR_KPARAM_INFO
	.align		4
.L_2793:
        /*00e8*/ 	.byte	0x04, 0x17
        /*00ea*/ 	.short	(.L_2795 - .L_2794)
.L_2794:
        /*00ec*/ 	.word	0x00000000
        /*00f0*/ 	.short	0x0004
        /*00f2*/ 	.short	0x007c
        /*00f4*/ 	.byte	0x00, 0xf0, 0x11, 0x00


	//----- nvinfo : EIATTR_KPARAM_INFO
	.align		4
.L_2795:
        /*00f8*/ 	.byte	0x04, 0x17
        /*00fa*/ 	.short	(.L_2797 - .L_2796)
.L_2796:
        /*00fc*/ 	.word	0x00000000
        /*0100*/ 	.short	0x0003
        /*0102*/ 	.short	0x0078
        /*0104*/ 	.byte	0x00, 0xf0, 0x11, 0x00


	//----- nvinfo : EIATTR_KPARAM_INFO
	.align		4
.L_2797:
        /*0108*/ 	.byte	0x04, 0x17
        /*010a*/ 	.short	(.L_2799 - .L_2798)
.L_2798:
        /*010c*/ 	.word	0x00000000
        /*0110*/ 	.short	0x0002
        /*0112*/ 	.short	0x0050
        /*0114*/ 	.byte	0x00, 0xf0, 0xa1, 0x00


	//----- nvinfo : EIATTR_KPARAM_INFO
	.align		4
.L_2799:
        /*0118*/ 	.byte	0x04, 0x17
        /*011a*/ 	.short	(.L_2801 - .L_2800)
.L_2800:
        /*011c*/ 	.word	0x00000000
        /*0120*/ 	.short	0x0001
        /*0122*/ 	.short	0x0028
        /*0124*/ 	.byte	0x00, 0xf0, 0xa1, 0x00


	//----- nvinfo : EIATTR_KPARAM_INFO
	.align		4
.L_2801:
        /*0128*/ 	.byte	0x04, 0x17
        /*012a*/ 	.short	(.L_2803 - .L_2802)
.L_2802:
        /*012c*/ 	.word	0x00000000
        /*0130*/ 	.short	0x0000
        /*0132*/ 	.short	0x0000
        /*0134*/ 	.byte	0x00, 0xf0, 0xa1, 0x00


	//----- nvinfo : EIATTR_SPARSE_MMA_MASK
	.align		4
.L_2803:
        /*0138*/ 	.byte	0x03, 0x50
        /*013a*/ 	.short	0x0000


	//----- nvinfo : EIATTR_MAXREG_COUNT
	.align		4
        /*013c*/ 	.byte	0x03, 0x1b
        /*013e*/ 	.short	0x0040


	//----- nvinfo : EIATTR_MERCURY_ISA_VERSION
	.align		4
        /*0140*/ 	.byte	0x03, 0x5f
        /*0142*/ 	.short	0x0101


	//----- nvinfo : EIATTR_VRC_CTA_INIT_COUNT
	.align		4
        /*0144*/ 	.byte	0x02, 0x4a
	.zero		1
	.zero		1


	//----- nvinfo : EIATTR_EXIT_INSTR_OFFSETS
	.align		4
        /*0148*/ 	.byte	0x04, 0x1c
        /*014a*/ 	.short	(.L_2805 - .L_2804)


	//   ....[0]....
.L_2804:
        /*014c*/ 	.word	0x000000a0


	//   ....[1]....
        /*0150*/ 	.word	0x00002130


	//   ....[2]....
        /*0154*/ 	.word	0x00002560


	//   ....[3]....
        /*0158*/ 	.word	0x000026c0


	//----- nvinfo : EIATTR_MAX_THREADS
	.align		4
.L_2805:
        /*015c*/ 	.byte	0x04, 0x05
        /*015e*/ 	.short	(.L_2807 - .L_2806)
.L_2806:
        /*0160*/ 	.word	0x00000400
        /*0164*/ 	.word	0x00000001
        /*0168*/ 	.word	0x00000001


	//----- nvinfo : EIATTR_CRS_STACK_SIZE
	.align		4
.L_2807:
        /*016c*/ 	.byte	0x04, 0x1e
        /*016e*/ 	.short	(.L_2809 - .L_2808)
.L_2808:
        /*0170*/ 	.word	0x00000000


	//----- nvinfo : EIATTR_CBANK_PARAM_SIZE
	.align		4
.L_2809:
        /*0174*/ 	.byte	0x03, 0x19
        /*0176*/ 	.short	0x00b8


	//----- nvinfo : EIATTR_PARAM_CBANK
	.align		4
        /*0178*/ 	.byte	0x04, 0x0a
        /*017a*/ 	.short	(.L_2811 - .L_2810)
	.align		4
.L_2810:
        /*017c*/ 	.word	index@(.nv.constant0._ZN2at6native51_GLOBAL__N__2c613397_18_DepthwiseConv2d_cu_9959487032conv_depthwise2d_backward_kernelILi1ELi2EdiEEvNS_27GenericPackedTensorAccessorIKT1_Lm4ENS_16DefaultPtrTraitsEiEENS3_IS4_Lm4ES6_iEES7_T2_iiiiiiiiiiiiiii)
        /*0180*/ 	.short	0x0380
        /*0182*/ 	.short	0x00b8


	//----- nvinfo : EIATTR_SW_WAR
	.align		4
.L_2811:
        /*0184*/ 	.byte	0x04, 0x36
        /*0186*/ 	.short	(.L_2813 - .L_2812)
.L_2812:
        /*0188*/ 	.word	0x00000008
.L_2813:


//--------------------- .nv.info._ZN2at6native51_GLOBAL__N__2c613397_18_DepthwiseConv2d_cu_9959487032conv_depthwise2d_backward_kernelILi1ELi1EdiEEvNS_27GenericPackedTensorAccessorIKT1_Lm4ENS_16DefaultPtrTraitsEiEENS3_IS4_Lm4ES6_iEES7_T2_iiiiiiiiiiiiiii --------------------------
	.section	.nv.info._ZN2at6native51_GLOBAL__N__2c613397_18_DepthwiseConv2d_cu_9959487032conv_depthwise2d_backward_kernelILi1ELi1EdiEEvNS_27GenericPackedTensorAccessorIKT1_Lm4ENS_16DefaultPtrTraitsEiEENS3_IS4_Lm4ES6_iEES7_T2_iiiiiiiiiiiiiii,"",@"SHT_CUDA_INFO"
	.sectionflags	@""
	.align	4


	//----- nvinfo : EIATTR_CUDA_API_VERSION
	.align		4
        /*0000*/ 	.byte	0x04, 0x37
        /*0002*/ 	.short	(.L_2815 - .L_2814)
.L_2814:
        /*0004*/ 	.word	0x00000082


	//----- nvinfo : EIATTR_KPARAM_INFO
	.align		4
.L_2815:
        /*0008*/ 	.byte	0x04, 0x17
        /*000a*/ 	.short	(.L_2817 - .L_2816)
.L_2816:
        /*000c*/ 	.word	0x00000000
        /*0010*/ 	.short	0x0012
        /*0012*/ 	.short	0x00b4
        /*0014*/ 	.byte	0x00, 0xf0, 0x11, 0x00


	//----- nvinfo : EIATTR_KPARAM_INFO
	.align		4
.L_2817:
        /*0018*/ 	.byte	0x04, 0x17
        /*001a*/ 	.short	(.L_2819 - .L_2818)
.L_2818:
        /*001c*/ 	.word	0x00000000
        /*0020*/ 	.short	0x0011
        /*0022*/ 	.short	0x00b0
        /*0024*/ 	.byte	0x00, 0xf0, 0x11, 0x00


	//----- nvinfo : EIATTR_KPARAM_INFO
	.align		4
.L_2819:
        /*0028*/ 	.byte	0x04, 0x17
        /*002a*/ 	.short	(.L_2821 - .L_2820)
.L_2820:
        /*002c*/ 	.word	0x00000000
        /*0030*/ 	.short	0x0010
        /*0032*/ 	.short	0x00ac
        /*0034*/ 	.byte	0x00, 0xf0, 0x11, 0x00


	//----- nvinfo : EIATTR_KPARAM_INFO
	.align		4
.L_2821:
        /*0038*/ 	.byte	0x04, 0x17
        /*003a*/ 	.short	(.L_2823 - .L_2822)
.L_2822:
        /*003c*/ 	.word	0x00000000
        /*0040*/ 	.short	0x000f
        /*0042*/ 	.short	0x00a8
        /*0044*/ 	.byte	0x00, 0xf0, 0x11, 0x00


	//----- nvinfo : EIATTR_KPARAM_INFO
	.align		4
.L_2823:
        /*0048*/ 	.byte	0x04, 0x17
        /*004a*/ 	.short	(.L_2825 - .L_2824)
.L_2824:
        /*004c*/ 	.word	0x00000000
        /*0050*/ 	.short	0x000e
        /*0052*/ 	.short	0x00a4
        /*0054*/ 	.byte	0x00, 0xf0, 0x11, 0x00


	//----- nvinfo : EIATTR_KPARAM_INFO
	.align		4
.L_2825:
        /*0058*/ 	.byte	0x04, 0x17
        /*005a*/ 	.short	(.L_2827 - .L_2826)
.L_2826:
        /*005c*/ 	.word	0x00000000
        /*0060*/ 	.short	0x000d
        /*0062*/ 	.short	0x00a0
        /*0064*/ 	.byte	0x00, 0xf0, 0x11, 0x00


	//----- nvinfo : EIATTR_KPARAM_INFO
	.align		4
.L_2827:
        /*0068*/ 	.byte	0x04, 0x17
        /*006a*/ 	.short	(.L_2829 - .L_2828)
.L_2828:
        /*006c*/ 	.word	0x00000000
        /*0070*/ 	.short	0x000c
        /*0072*/ 	.short	0x009c
        /*0074*/ 	.byte	0x00, 0xf0, 0x11, 0x00


	//----- nvinfo : EIATTR_KPARAM_INFO
	.align		4
.L_2829:
        /*0078*/ 	.byte	0x04, 0x17
        /*007a*/ 	.short	(.L_2831 - .L_2830)
.L_2830:
        /*007c*/ 	.word	0x00000000
        /*0080*/ 	.short	0x000b
        /*0082*/ 	.short	0x0098
        /*0084*/ 	.byte	0x00, 0xf0, 0x11, 0x00


	//----- nvinfo : EIATTR_KPARAM_INFO
	.align		4
.L_2831:
        /*0088*/ 	.byte	0x04, 0x17
        /*008a*/ 	.short	(.L_2833 - .L_2832)
.L_2832:
        /*008c*/ 	.word	0x00000000
        /*0090*/ 	.short	0x000a
        /*0092*/ 	.short	0x0094
        /*0094*/ 	.byte	0x00, 0xf0, 0x11, 0x00


	//----- nvinfo : EIATTR_KPARAM_INFO
	.align		4
.L_2833:
        /*0098*/ 	.byte	0x04, 0x17
        /*009a*/ 	.short	(.L_2835 - .L_2834)
.L_2834:
        /*009c*/ 	.word	0x00000000
        /*00a0*/ 	.short	0x0009
        /*00a2*/ 	.short	0x0090
        /*00a4*/ 	.byte	0x00, 0xf0, 0x11, 0x00


	//----- nvinfo : EIATTR_KPARAM_INFO
	.align		4
.L_2835:
        /*00a8*/ 	.byte	0x04, 0x17
        /*00aa*/ 	.short	(.L_2837 - .L_2836)
.L_2836:
        /*00ac*/ 	.word	0x00000000
        /*00b0*/ 	.short	0x0008
        /*00b2*/ 	.short	0x008c
        /*00b4*/ 	.byte	0x00, 0xf0, 0x11, 0x00


	//----- nvinfo : EIATTR_KPARAM_INFO
	.align		4
.L_2837:
        /*00b8*/ 	.byte	0x04, 0x17
        /*00ba*/ 	.short	(.L_2839 - .L_2838)
.L_2838:
        /*00bc*/ 	.word	0x00000000
        /*00c0*/ 	.short	0x0007
        /*00c2*/ 	.short	0x0088
        /*00c4*/ 	.byte	0x00, 0xf0, 0x11, 0x00


	//----- nvinfo : EIATTR_KPARAM_INFO
	.align		4
.L_2839:
        /*00c8*/ 	.byte	0x04, 0x17
        /*00ca*/ 	.short	(.L_2841 - .L_2840)
.L_2840:
        /*00cc*/ 	.word	0x00000000
        /*00d0*/ 	.short	0x0006
        /*00d2*/ 	.short	0x0084
        /*00d4*/ 	.byte	0x00, 0xf0, 0x11, 0x00


	//----- nvinfo : EIATTR_KPARAM_INFO
	.align		4
.L_2841:
        /*00d8*/ 	.byte	0x04, 0x17
        /*00da*/ 	.short	(.L_2843 - .L_2842)
.L_2842:
        /*00dc*/ 	.word	0x00000000
        /*00e0*/ 	.short	0x0005
        /*00e2*/ 	.short	0x0080
        /*00e4*/ 	.byte	0x00, 0xf0, 0x11, 0x00


	//----- nvinfo : EIATTR_KPARAM_INFO
	.align		4
.L_2843:
        /*00e8*/ 	.byte	0x04, 0x17
        /*00ea*/ 	.short	(.L_2845 - .L_2844)
.L_2844:
        /*00ec*/ 	.word	0x00000000
        /*00f0*/ 	.short	0x0004
        /*00f2*/ 	.short	0x007c
        /*00f4*/ 	.byte	0x00, 0xf0, 0x11, 0x00


	//----- nvinfo : EIATTR_KPARAM_INFO
	.align		4
.L_2845:
        /*00f8*/ 	.byte	0x04, 0x17
        /*00fa*/ 	.short	(.L_2847 - .L_2846)
.L_2846:
        /*00fc*/ 	.word	0x00000000
        /*0100*/ 	.short	0x0003
        /*0102*/ 	.short	0x0078
        /*0104*/ 	.byte	0x00, 0xf0, 0x11, 0x00


	//----- nvinfo : EIATTR_KPARAM_INFO
	.align		4
.L_2847:
        /*0108*/ 	.byte	0x04, 0x17
        /*010a*/ 	.short	(.L_2849 - .L_2848)
.L_2848:
        /*010c*/ 	.word	0x00000000
        /*0110*/ 	.short	0x0002
        /*0112*/ 	.short	0x0050
        /*0114*/ 	.byte	0x00, 0xf0, 0xa1, 0x00


	//----- nvinfo : EIATTR_KPARAM_INFO
	.align		4
.L_2849:
        /*0118*/ 	.byte	0x04, 0x17
        /*011a*/ 	.short	(.L_2851 - .L_2850)
.L_2850:
        /*011c*/ 	.word	0x00000000
        /*0120*/ 	.short	0x0001
        /*0122*/ 	.short	0x0028
        /*0124*/ 	.byte	0x00, 0xf0, 0xa1, 0x00


	//----- nvinfo : EIATTR_KPARAM_INFO
	.align		4
.L_2851:
        /*0128*/ 	.byte	0x04, 0x17
        /*012a*/ 	.short	(.L_2853 - .L_2852)
.L_2852:
        /*012c*/ 	.word	0x00000000
        /*0130*/ 	.short	0x0000
        /*0132*/ 	.short	0x0000
        /*0134*/ 	.byte	0x00, 0xf0, 0xa1, 0x00


	//----- nvinfo : EIATTR_SPARSE_MMA_MASK
	.align		4
.L_2853:
        /*0138*/ 	.byte	0x03, 0x50
        /*013a*/ 	.short	0x0000


	//----- nvinfo : EIATTR_MAXREG_COUNT
	.align		4
        /*013c*/ 	.byte	0x03, 0x1b
        /*013e*/ 	.short	0x0040


	//----- nvinfo : EIATTR_MERCURY_ISA_VERSION
	.align		4
        /*0140*/ 	.byte	0x03, 0x5f
        /*0142*/ 	.short	0x0101


	//----- nvinfo : EIATTR_VRC_CTA_INIT_COUNT
	.align		4
        /*0144*/ 	.byte	0x02, 0x4a
	.zero		1
	.zero		1


	//----- nvinfo : EIATTR_EXIT_INSTR_OFFSETS
	.align		4
        /*0148*/ 	.byte	0x04, 0x1c
        /*014a*/ 	.short	(.L_2855 - .L_2854)


	//   ....[0]....
.L_2854:
        /*014c*/ 	.word	0x000000a0


	//   ....[1]....
        /*0150*/ 	.word	0x00001db0


	//   ....[2]....
        /*0154*/ 	.word	0x000021d0


	//   ....[3]....
        /*0158*/ 	.word	0x00002330


	//----- nvinfo : EIATTR_MAX_THREADS
	.align		4
.L_2855:
        /*015c*/ 	.byte	0x04, 0x05
        /*015e*/ 	.short	(.L_2857 - .L_2856)
.L_2856:
        /*0160*/ 	.word	0x00000400
        /*0164*/ 	.word	0x00000001
        /*0168*/ 	.word	0x00000001


	//----- nvinfo : EIATTR_CRS_STACK_SIZE
	.align		4
.L_2857:
        /*016c*/ 	.byte	0x04, 0x1e
        /*016e*/ 	.short	(.L_2859 - .L_2858)
.L_2858:
        /*0170*/ 	.word	0x00000000


	//----- nvinfo : EIATTR_CBANK_PARAM_SIZE
	.align		4
.L_2859:
        /*0174*/ 	.byte	0x03, 0x19
        /*0176*/ 	.short	0x00b8


	//----- nvinfo : EIATTR_PARAM_CBANK
	.align		4
        /*0178*/ 	.byte	0x04, 0x0a
        /*017a*/ 	.short	(.L_2861 - .L_2860)
	.align		4
.L_2860:
        /*017c*/ 	.word	index@(.nv.constant0._ZN2at6native51_GLOBAL__N__2c613397_18_DepthwiseConv2d_cu_9959487032conv_depthwise2d_backward_kernelILi1ELi1EdiEEvNS_27GenericPackedTensorAccessorIKT1_Lm4ENS_16DefaultPtrTraitsEiEENS3_IS4_Lm4ES6_iEES7_T2_iiiiiiiiiiiiiii)
        /*0180*/ 	.short	0x0380
        /*0182*/ 	.short	0x00b8


	//----- nvinfo : EIATTR_SW_WAR
	.align		4
.L_2861:
        /*0184*/ 	.byte	0x04, 0x36
        /*0186*/ 	.short	(.L_2863 - .L_2862)
.L_2862:
        /*0188*/ 	.word	0x00000008
.L_2863:


//--------------------- .nv.info._ZN2at6native51_GLOBAL__N__2c613397_18_DepthwiseConv2d_cu_9959487032conv_depthwise2d_backward_kernelILi3ELi0EdiEEvNS_27GenericPackedTensorAccessorIKT1_Lm4ENS_16DefaultPtrTraitsEiEENS3_IS4_Lm4ES6_iEES7_T2_iiiiiiiiiiiiiii --------------------------
	.section	.nv.info._ZN2at6native51_GLOBAL__N__2c613397_18_DepthwiseConv2d_cu_9959487032conv_depthwise2d_backward_kernelILi3ELi0EdiEEvNS_27GenericPackedTensorAccessorIKT1_Lm4ENS_16DefaultPtrTraitsEiEENS3_IS4_Lm4ES6_iEES7_T2_iiiiiiiiiiiiiii,"",@"SHT_CUDA_INFO"
	.sectionflags	@""
	.align	4


	//----- nvinfo : EIATTR_CUDA_API_VERSION
	.align		4
        /*0000*/ 	.byte	0x04, 0x37
        /*0002*/ 	.short	(.L_2865 - .L_2864)
.L_2864:
        /*0004*/ 	.word	0x00000082


	//----- nvinfo : EIATTR_KPARAM_INFO
	.align		4
.L_2865:
        /*0008*/ 	.byte	0x04, 0x17
        /*000a*/ 	.short	(.L_2867 - .L_2866)
.L_2866:
        /*000c*/ 	.word	0x00000000
        /*0010*/ 	.short	0x0012
        /*0012*/ 	.short	0x00b4
        /*0014*/ 	.byte	0x00, 0xf0, 0x11, 0x00


	//----- nvinfo : EIATTR_KPARAM_INFO
	.align		4
.L_2867:
        /*0018*/ 	.byte	0x04, 0x17
        /*001a*/ 	.short	(.L_2869 - .L_2868)
.L_2868:
        /*001c*/ 	.word	0x00000000
        /*0020*/ 	.short	0x0011
        /*0022*/ 	.short	0x00b0
        /*0024*/ 	.byte	0x00, 0xf0, 0x11, 0x00


	//----- nvinfo : EIATTR_KPARAM_INFO
	.align		4
.L_2869:
        /*0028*/ 	.byte	0x04, 0x17
        /*002a*/ 	.short	(.L_2871 - .L_2870)
.L_2870:
        /*002c*/ 	.word	0x00000000
        /*0030*/ 	.short	0x0010
        /*0032*/ 	.short	0x00ac
        /*0034*/ 	.byte	0x00, 0xf0, 0x11, 0x00


	//----- nvinfo : EIATTR_KPARAM_INFO
	.align		4
.L_2871:
        /*0038*/ 	.byte	0x04, 0x17
        /*003a*/ 	.short	(.L_2873 - .L_2872)
.L_2872:
        /*003c*/ 	.word	0x00000000
        /*0040*/ 	.short	0x000f
        /*0042*/ 	.short	0x00a8
        /*0044*/ 	.byte	0x00, 0xf0, 0x11, 0x00


	//----- nvinfo : EIATTR_KPARAM_INFO
	.align		4
.L_2873:
        /*0048*/ 	.byte	0x04, 0x17
        /*004a*/ 	.short	(.L_2875 - .L_2874)
.L_2874:
        /*004c*/ 	.word	0x00000000
        /*0050*/ 	.short	0x000e
        /*0052*/ 	.short	0x00a4
        /*0054*/ 	.byte	0x00, 0xf0, 0x11, 0x00


	//----- nvinfo : EIATTR_KPARAM_INFO
	.align		4
.L_2875:
        /*0058*/ 	.byte	0x04, 0x17
        /*005a*/ 	.short	(.L_2877 - .L_2876)
.L_2876:
        /*005c*/ 	.word	0x00000000
        /*0060*/ 	.short	0x000d
        /*0062*/ 	.short	0x00a0
        /*0064*/ 	.byte	0x00, 0xf0, 0x11, 0x00


	//----- nvinfo : EIATTR_KPARAM_INFO
	.align		4
.L_2877:
        /*0068*/ 	.byte	0x04, 0x17
        /*006a*/ 	.short	(.L_2879 - .L_2878)
.L_2878:
        /*006c*/ 	.word	0x00000000
        /*0070*/ 	.short	0x000c
        /*0072*/ 	.short	0x009c
        /*0074*/ 	.byte	0x00, 0xf0, 0x11, 0x00


	//----- nvinfo : EIATTR_KPARAM_INFO
	.align		4
.L_2879:
        /*0078*/ 	.byte	0x04, 0x17
        /*007a*/ 	.short	(.L_2881 - .L_2880)
.L_2880:
        /*007c*/ 	.word	0x00000000
        /*0080*/ 	.short	0x000b
        /*0082*/ 	.short	0x0098
        /*0084*/ 	.byte	0x00, 0xf0, 0x11, 0x00


	//----- nvinfo : EIATTR_KPARAM_INFO
	.align		4
.L_2881:
        /*0088*/ 	.byte	0x04, 0x17
        /*008a*/ 	.short	(.L_2883 - .L_2882)
.L_2882:
        /*008c*/ 	.word	0x00000000
        /*0090*/ 	.short	0x000a
        /*0092*/ 	.short	0x0094
        /*0094*/ 	.byte	0x00, 0xf0, 0x11, 0x00


	//----- nvinfo : EIATTR_KPARAM_INFO
	.align		4
.L_2883:
        /*0098*/ 	.byte	0x04, 0x17
        /*009a*/ 	.short	(.L_2885 - .L_2884)
.L_2884:
        /*009c*/ 	.word	0x00000000
        /*00a0*/ 	.short	0x0009
        /*00a2*/ 	.short	0x0090
        /*00a4*/ 	.byte	0x00, 0xf0, 0x11, 0x00


	//----- nvinfo : EIATTR_KPARAM_INFO
	.align		4
.L_2885:
        /*00a8*/ 	.byte	0x04, 0x17
        /*00aa*/ 	.short	(.L_2887 - .L_2886)
.L_2886:
        /*00ac*/ 	.word	0x00000000
        /*00b0*/ 	.short	0x0008
        /*00b2*/ 	.short	0x008c
        /*00b4*/ 	.byte	0x00, 0xf0, 0x11, 0x00


	//----- nvinfo : EIATTR_KPARAM_INFO
	.align		4
.L_2887:
        /*00b8*/ 	.byte	0x04, 0x17
        /*00ba*/ 	.short	(.L_2889 - .L_2888)
.L_2888:
        /*00bc*/ 	.word	0x00000000
        /*00c0*/ 	.short	0x0007
        /*00c2*/ 	.short	0x0088
        /*00c4*/ 	.byte	0x00, 0xf0, 0x11, 0x00


	//----- nvinfo : EIATTR_KPARAM_INFO
	.align		4
.L_2889:
        /*00c8*/ 	.byte	0x04, 0x17
        /*00ca*/ 	.short	(.L_2891 - .L_2890)
.L_2890:
        /*00cc*/ 	.word	0x00000000
        /*00d0*/ 	.short	0x0006
        /*00d2*/ 	.short	0x0084
        /*00d4*/ 	.byte	0x00, 0xf0, 0x11, 0x00


	//----- nvinfo : EIATTR_KPARAM_INFO
	.align		4
.L_2891:
        /*00d8*/ 	.byte	0x04, 0x17
        /*00da*/ 	.short	(.L_2893 - .L_2892)
.L_2892:
        /*00dc*/ 	.word	0x00000000
        /*00e0*/ 	.short	0x0005
        /*00e2*/ 	.short	0x0080
        /*00e4*/ 	.byte	0x00, 0xf0, 0x11, 0x00


	//----- nvinfo : EIATTR_KPARAM_INFO
	.align		4
.L_2893:
        /*00e8*/ 	.byte	0x04, 0x17
        /*00ea*/ 	.short	(.L_2895 - .L_2894)
.L_2894:
        /*00ec*/ 	.word	0x00000000
        /*00f0*/ 	.short	0x0004
        /*00f2*/ 	.short	0x007c
        /*00f4*/ 	.byte	0x00, 0xf0, 0x11, 0x00


	//----- nvinfo : EIATTR_KPARAM_INFO
	.align		4
.L_2895:
        /*00f8*/ 	.byte	0x04, 0x17
        /*00fa*/ 	.short	(.L_2897 - .L_2896)
.L_2896:
        /*00fc*/ 	.word	0x00000000
        /*0100*/ 	.short	0x0003
        /*0102*/ 	.short	0x0078
        /*0104*/ 	.byte	0x00, 0xf0, 0x11, 0x00


	//----- nvinfo : EIATTR_KPARAM_INFO
	.align		4
.L_2897:
        /*0108*/ 	.byte	0x04, 0x17
        /*010a*/ 	.short	(.L_2899 - .L_2898)
.L_2898:
        /*010c*/ 	.word	0x00000000
        /*0110*/ 	.short	0x0002
        /*0112*/ 	.short	0x0050
        /*0114*/ 	.byte	0x00, 0xf0, 0xa1, 0x00


	//----- nvinfo : EIATTR_KPARAM_INFO
	.align		4
.L_2899:
        /*0118*/ 	.byte	0x04, 0x17
        /*011a*/ 	.short	(.L_2901 - .L_2900)
.L_2900:
        /*011c*/ 	.word	0x00000000
        /*0120*/ 	.short	0x0001
        /*0122*/ 	.short	0x0028
        /*0124*/ 	.byte	0x00, 0xf0, 0xa1, 0x00


	//----- nvinfo : EIATTR_KPARAM_INFO
	.align		4
.L_2901:
        /*0128*/ 	.byte	0x04, 0x17
        /*012a*/ 	.short	(.L_2903 - .L_2902)
.L_2902:
        /*012c*/ 	.word	0x00000000
        /*0130*/ 	.short	0x0000
        /*0132*/ 	.short	0x0000
        /*0134*/ 	.byte	0x00, 0xf0, 0xa1, 0x00


	//----- nvinfo : EIATTR_SPARSE_MMA_MASK
	.align		4
.L_2903:
        /*0138*/ 	.byte	0x03, 0x50
        /*013a*/ 	.short	0x0000


	//----- nvinfo : EIATTR_MAXREG_COUNT
	.align		4
        /*013c*/ 	.byte	0x03, 0x1b
        /*013e*/ 	.short	0x0040


	//----- nvinfo : EIATTR_MERCURY_ISA_VERSION
	.align		4
        /*0140*/ 	.byte	0x03, 0x5f
        /*0142*/ 	.short	0x0101


	//----- nvinfo : EIATTR_VRC_CTA_INIT_COUNT
	.align		4
        /*0144*/ 	.byte	0x02, 0x4a
	.zero		1
	.zero		1


	//----- nvinfo : EIATTR_EXIT_INSTR_OFFSETS
	.align		4
        /*0148*/ 	.byte	0x04, 0x1c
        /*014a*/ 	.short	(.L_2905 - .L_2904)


	//   ....[0]....
.L_2904:
        /*014c*/ 	.word	0x000000a0


	//   ....[1]....
        /*0150*/ 	.word	0x00003720


	//   ....[2]....
        /*0154*/ 	.word	0x00003b20


	//   ....[3]....
        /*0158*/ 	.word	0x00003c80


	//----- nvinfo : EIATTR_MAX_THREADS
	.align		4
.L_2905:
        /*015c*/ 	.byte	0x04, 0x05
        /*015e*/ 	.short	(.L_2907 - .L_2906)
.L_2906:
        /*0160*/ 	.word	0x00000400
        /*0164*/ 	.word	0x00000001
        /*0168*/ 	.word	0x00000001


	//----- nvinfo : EIATTR_CRS_STACK_SIZE
	.align		4
.L_2907:
        /*016c*/ 	.byte	0x04, 0x1e
        /*016e*/ 	.short	(.L_2909 - .L_2908)
.L_2908:
        /*0170*/ 	.word	0x00000000


	//----- nvinfo : EIATTR_CBANK_PARAM_SIZE
	.align		4
.L_2909:
        /*0174*/ 	.byte	0x03, 0x19
        /*0176*/ 	.short	0x00b8


	//----- nvinfo : EIATTR_PARAM_CBANK
	.align		4
        /*0178*/ 	.byte	0x04, 0x0a
        /*017a*/ 	.short	(.L_2911 - .L_2910)
	.align		4
.L_2910:
        /*017c*/ 	.word	index@(.nv.constant0._ZN2at6native51_GLOBAL__N__2c613397_18_DepthwiseConv2d_cu_9959487032conv_depthwise2d_backward_kernelILi3ELi0EdiEEvNS_27GenericPackedTensorAccessorIKT1_Lm4ENS_16DefaultPtrTraitsEiEENS3_IS4_Lm4ES6_iEES7_T2_iiiiiiiiiiiiiii)
        /*0180*/ 	.short	0x0380
        /*0182*/ 	.short	0x00b8


	//----- nvinfo : EIATTR_SW_WAR
	.align		4
.L_2911:
        /*0184*/ 	.byte	0x04, 0x36
        /*0186*/ 	.short	(.L_2913 - .L_2912)
.L_2912:
        /*0188*/ 	.word	0x00000008
.L_2913:


//--------------------- .nv.info._ZN2at6native51_GLOBAL__N__2c613397_18_DepthwiseConv2d_cu_9959487032conv_depthwise2d_backward_kernelILi3ELi2EdiEEvNS_27GenericPackedTensorAccessorIKT1_Lm4ENS_16DefaultPtrTraitsEiEENS3_IS4_Lm4ES6_iEES7_T2_iiiiiiiiiiiiiii --------------------------
	.section	.nv.info._ZN2at6native51_GLOBAL__N__2c613397_18_DepthwiseConv2d_cu_9959487032conv_depthwise2d_backward_kernelILi3ELi2EdiEEvNS_27GenericPackedTensorAccessorIKT1_Lm4ENS_16DefaultPtrTraitsEiEENS3_IS4_Lm4ES6_iEES7_T2_iiiiiiiiiiiiiii,"",@"SHT_CUDA_INFO"
	.sectionflags	@""
	.align	4


	//----- nvinfo : EIATTR_CUDA_API_VERSION
	.align		4
        /*0000*/ 	.byte	0x04, 0x37
        /*0002*/ 	.short	(.L_2915 - .L_2914)
.L_2914:
        /*0004*/ 	.word	0x00000082


	//----- nvinfo : EIATTR_KPARAM_INFO
	.align		4
.L_2915:
        /*0008*/ 	.byte	0x04, 0x17
        /*000a*/ 	.short	(.L_2917 - .L_2916)
.L_2916:
        /*000c*/ 	.word	0x00000000
        /*0010*/ 	.short	0x0012
        /*0012*/ 	.short	0x00b4
        /*0014*/ 	.byte	0x00, 0xf0, 0x11, 0x00


	//----- nvinfo : EIATTR_KPARAM_INFO
	.align		4
.L_2917:
        /*0018*/ 	.byte	0x04, 0x17
        /*001a*/ 	.short	(.L_2919 - .L_2918)
.L_2918:
        /*001c*/ 	.word	0x00000000
        /*0020*/ 	.short	0x0011
        /*0022*/ 	.short	0x00b0
        /*0024*/ 	.byte	0x00, 0xf0, 0x11, 0x00


	//----- nvinfo : EIATTR_KPARAM_INFO
	.align		4
.L_2919:
        /*0028*/ 	.byte	0x04, 0x17
        /*002a*/ 	.short	(.L_2921 - .L_2920)
.L_2920:
        /*002c*/ 	.word	0x00000000
        /*0030*/ 	.short	0x0010
        /*0032*/ 	.short	0x00ac
        /*0034*/ 	.byte	0x00, 0xf0, 0x11, 0x00


	//----- nvinfo : EIATTR_KPARAM_INFO
	.align		4
.L_2921:
        /*0038*/ 	.byte	0x04, 0x17
        /*003a*/ 	.short	(.L_2923 - .L_2922)
.L_2922:
        /*003c*/ 	.word	0x00000000
        /*0040*/ 	.short	0x000f
        /*0042*/ 	.short	0x00a8
        /*0044*/ 	.byte	0x00, 0xf0, 0x11, 0x00


	//----- nvinfo : EIATTR_KPARAM_INFO
	.align		4
.L_2923:
        /*0048*/ 	.byte	0x04, 0x17
        /*004a*/ 	.short	(.L_2925 - .L_2924)
.L_2924:
        /*004c*/ 	.word	0x00000000
        /*0050*/ 	.short	0x000e
        /*0052*/ 	.short	0x00a4
        /*0054*/ 	.byte	0x00, 0xf0, 0x11, 0x00


	//----- nvinfo : EIATTR_KPARAM_INFO
	.align		4
.L_2925:
        /*0058*/ 	.byte	0x04, 0x17
        /*005a*/ 	.short	(.L_2927 - .L_2926)
.L_2926:
        /*005c*/ 	.word	0x00000000
        /*0060*/ 	.short	0x000d
        /*0062*/ 	.short	0x00a0
        /*0064*/ 	.byte	0x00, 0xf0, 0x11, 0x00


	//----- nvinfo : EIATTR_KPARAM_INFO
	.align		4
.L_2927:
        /*0068*/ 	.byte	0x04, 0x17
        /*006a*/ 	.short	(.L_2929 - .L_2928)
.L_2928:
        /*006c*/ 	.word	0x00000000
        /*0070*/ 	.short	0x000c
        /*0072*/ 	.short	0x009c
        /*0074*/ 	.byte	0x00, 0xf0, 0x11, 0x00


	//----- nvinfo : EIATTR_KPARAM_INFO
	.align		4
.L_2929:
        /*0078*/ 	.byte	0x04, 0x17
        /*007a*/ 	.short	(.L_2931 - .L_2930)
.L_2930:
        /*007c*/ 	.word	0x00000000
        /*0080*/ 	.short	0x000b
        /*0082*/ 	.short	0x0098
        /*0084*/ 	.byte	0x00, 0xf0, 0x11, 0x00


	//----- nvinfo : EIATTR_KPARAM_INFO
	.align		4
.L_2931:
        /*0088*/ 	.byte	0x04, 0x17
        /*008a*/ 	.short	(.L_2933 - .L_2932)
.L_2932:
        /*008c*/ 	.word	0x00000000
        /*0090*/ 	.short	0x000a
        /*0092*/ 	.short	0x0094
        /*0094*/ 	.byte	0x00, 0xf0, 0x11, 0x00


	//----- nvinfo : EIATTR_KPARAM_INFO
	.align		4
.L_2933:
        /*0098*/ 	.byte	0x04, 0x17
        /*009a*/ 	.short	(.L_2935 - .L_2934)
.L_2934:
        /*009c*/ 	.word	0x00000000
        /*00a0*/ 	.short	0x0009
        /*00a2*/ 	.short	0x0090
        /*00a4*/ 	.byte	0x00, 0xf0, 0x11, 0x00


	//----- nvinfo : EIATTR_KPARAM_INFO
	.align		4
.L_2935:
        /*00a8*/ 	.byte	0x04, 0x17
        /*00aa*/ 	.short	(.L_2937 - .L_2936)
.L_2936:
        /*00ac*/ 	.word	0x00000000
        /*00b0*/ 	.short	0x0008
        /*00b2*/ 	.short	0x008c
        /*00b4*/ 	.byte	0x00, 0xf0, 0x11, 0x00


	//----- nvinfo : EIATTR_KPARAM_INFO
	.align		4
.L_2937:
        /*00b8*/ 	.byte	0x04, 0x17
        /*00ba*/ 	.short	(.L_2939 - .L_2938)
.L_2938:
        /*00bc*/ 	.word	0x00000000
        /*00c0*/ 	.short	0x0007
        /*00c2*/ 	.short	0x0088
        /*00c4*/ 	.byte	0x00, 0xf0, 0x11, 0x00


	//----- nvinfo : EIATTR_KPARAM_INFO
	.align		4
.L_2939:
        /*00c8*/ 	.byte	0x04, 0x17
        /*00ca*/ 	.short	(.L_2941 - .L_2940)
.L_2940:
        /*00cc*/ 	.word	0x00000000
        /*00d0*/ 	.short	0x0006
        /*00d2*/ 	.short	0x0084
        /*00d4*/ 	.byte	0x00, 0xf0, 0x11, 0x00


	//----- nvinfo : EIATTR_KPARAM_INFO
	.align		4
.L_2941:
        /*00d8*/ 	.byte	0x04, 0x17
        /*00da*/ 	.short	(.L_2943 - .L_2942)
.L_2942:
        /*00dc*/ 	.word	0x00000000
        /*00e0*/ 	.short	0x0005
        /*00e2*/ 	.short	0x0080
        /*00e4*/ 	.byte	0x00, 0xf0, 0x11, 0x00


	//----- nvinfo : EIATTR_KPARAM_INFO
	.align		4
.L_2943:
        /*00e8*/ 	.byte	0x04, 0x17
        /*00ea*/ 	.short	(.L_2945 - .L_2944)
.L_2944:
        /*00ec*/ 	.word	0x00000000
        /*00f0*/ 	.short	0x0004
        /*00f2*/ 	.short	0x007c
        /*00f4*/ 	.byte	0x00, 0xf0, 0x11, 0x00


	//----- nvinfo : EIATTR_KPARAM_INFO
	.align		4
.L_2945:
        /*00f8*/ 	.byte	0x04, 0x17
        /*00fa*/ 	.short	(.L_2947 - .L_2946)
.L_2946:
        /*00fc*/ 	.word	0x00000000
        /*0100*/ 	.short	0x0003
        /*0102*/ 	.short	0x0078
        /*0104*/ 	.byte	0x00, 0xf0, 0x11, 0x00


	//----- nvinfo : EIATTR_KPARAM_INFO
	.align		4
.L_2947:
        /*0108*/ 	.byte	0x04, 0x17
        /*010a*/ 	.short	(.L_2949 - .L_2948)
.L_2948:
        /*010c*/ 	.word	0x00000000
        /*0110*/ 	.short	0x0002
        /*0112*/ 	.short	0x0050
        /*0114*/ 	.byte	0x00, 0xf0, 0xa1, 0x00


	//----- nvinfo : EIATTR_KPARAM_INFO
	.align		4
.L_2949:
        /*0118*/ 	.byte	0x04, 0x17
        /*011a*/ 	.short	(.L_2951 - .L_2950)
.L_2950:
        /*011c*/ 	.word	0x00000000
        /*0120*/ 	.short	0x0001
        /*0122*/ 	.short	0x0028
        /*0124*/ 	.byte	0x00, 0xf0, 0xa1, 0x00


	//----- nvinfo : EIATTR_KPARAM_INFO
	.align		4
.L_2951:
        /*0128*/ 	.byte	0x04, 0x17
        /*012a*/ 	.short	(.L_2953 - .L_2952)
.L_2952:
        /*012c*/ 	.word	0x00000000
        /*0130*/ 	.short	0x0000
        /*0132*/ 	.short	0x0000
        /*0134*/ 	.byte	0x00, 0xf0, 0xa1, 0x00


	//----- nvinfo : EIATTR_SPARSE_MMA_MASK
	.align		4
.L_2953:
        /*0138*/ 	.byte	0x03, 0x50
        /*013a*/ 	.short	0x0000


	//----- nvinfo : EIATTR_MAXREG_COUNT
	.align		4
        /*013c*/ 	.byte	0x03, 0x1b
        /*013e*/ 	.short	0x0040


	//----- nvinfo : EIATTR_MERCURY_ISA_VERSION
	.align		4
        /*0140*/ 	.byte	0x03, 0x5f
        /*0142*/ 	.short	0x0101


	//----- nvinfo : EIATTR_VRC_CTA_INIT_COUNT
	.align		4
        /*0144*/ 	.byte	0x02, 0x4a
	.zero		1
	.zero		1


	//----- nvinfo : EIATTR_EXIT_INSTR_OFFSETS
	.align		4
        /*0148*/ 	.byte	0x04, 0x1c
        /*014a*/ 	.short	(.L_2955 - .L_2954)


	//   ....[0]....
.L_2954:
        /*014c*/ 	.word	0x000000a0


	//   ....[1]....
        /*0150*/ 	.word	0x00001170


	//   ....[2]....
        /*0154*/ 	.word	0x00001580


	//   ....[3]....
        /*0158*/ 	.word	0x000016e0


	//----- nvinfo : EIATTR_MAX_THREADS
	.align		4
.L_2955:
        /*015c*/ 	.byte	0x04, 0x05
        /*015e*/ 	.short	(.L_2957 - .L_2956)
.L_2956:
        /*0160*/ 	.word	0x00000400
        /*0164*/ 	.word	0x00000001
        /*0168*/ 	.word	0x00000001


	//----- nvinfo : EIATTR_CRS_STACK_SIZE
	.align		4
.L_2957:
        /*016c*/ 	.byte	0x04, 0x1e
        /*016e*/ 	.short	(.L_2959 - .L_2958)
.L_2958:
        /*0170*/ 	.word	0x00000000


	//----- nvinfo : EIATTR_CBANK_PARAM_SIZE
	.align		4
.L_2959:
        /*0174*/ 	.byte	0x03, 0x19
        /*0176*/ 	.short	0x00b8


	//----- nvinfo : EIATTR_PARAM_CBANK
	.align		4
        /*0178*/ 	.byte	0x04, 0x0a
        /*017a*/ 	.short	(.L_2961 - .L_2960)
	.align		4
.L_2960:
        /*017c*/ 	.word	index@(.nv.constant0._ZN2at6native51_GLOBAL__N__2c613397_18_DepthwiseConv2d_cu_9959487032conv_depthwise2d_backward_kernelILi3ELi2EdiEEvNS_27GenericPackedTensorAccessorIKT1_Lm4ENS_16DefaultPtrTraitsEiEENS3_IS4_Lm4ES6_iEES7_T2_iiiiiiiiiiiiiii)
        /*0180*/ 	.short	0x0380
        /*0182*/ 	.short	0x00b8


	//----- nvinfo : EIATTR_SW_WAR
	.align		4
.L_2961:
        /*0184*/ 	.byte	0x04, 0x36
        /*0186*/ 	.short	(.L_2963 - .L_2962)
.L_2962:
        /*0188*/ 	.word	0x00000008
.L_2963:


//--------------------- .nv.info._ZN2at6native51_GLOBAL__N__2c613397_18_DepthwiseConv2d_cu_9959487032conv_depthwise2d_backward_kernelILi3ELi1EdiEEvNS_27GenericPackedTensorAccessorIKT1_Lm4ENS_16DefaultPtrTraitsEiEENS3_IS4_Lm4ES6_iEES7_T2_iiiiiiiiiiiiiii --------------------------
	.section	.nv.info._ZN2at6native51_GLOBAL__N__2c613397_18_DepthwiseConv2d_cu_9959487032conv_depthwise2d_backward_kernelILi3ELi1EdiEEvNS_27GenericPackedTensorAccessorIKT1_Lm4ENS_16DefaultPtrTraitsEiEENS3_IS4_Lm4ES6_iEES7_T2_iiiiiiiiiiiiiii,"",@"SHT_CUDA_INFO"
	.sectionflags	@""
	.align	4


	//----- nvinfo : EIATTR_CUDA_API_VERSION
	.align		4
        /*0000*/ 	.byte	0x04, 0x37
        /*0002*/ 	.short	(.L_2965 - .L_2964)
.L_2964:
        /*0004*/ 	.word	0x00000082


	//----- nvinfo : EIATTR_KPARAM_INFO
	.align		4
.L_2965:
        /*0008*/ 	.byte	0x04, 0x17
        /*000a*/ 	.short	(.L_2967 - .L_2966)
.L_2966:
        /*000c*/ 	.word	0x00000000
        /*0010*/ 	.short	0x0012
        /*0012*/ 	.short	0x00b4
        /*0014*/ 	.byte	0x00, 0xf0, 0x11, 0x00


	//----- nvinfo : EIATTR_KPARAM_INFO
	.align		4
.L_2967:
        /*0018*/ 	.byte	0x04, 0x17
        /*001a*/ 	.short	(.L_2969 - .L_2968)
.L_2968:
        /*001c*/ 	.word	0x00000000
        /*0020*/ 	.short	0x0011
        /*0022*/ 	.short	0x00b0
        /*0024*/ 	.byte	0x00, 0xf0, 0x11, 0x00


	//----- nvinfo : EIATTR_KPARAM_INFO
	.align		4
.L_2969:
        /*0028*/ 	.byte	0x04, 0x17
        /*002a*/ 	.short	(.L_2971 - .L_2970)
.L_2970:
        /*002c*/ 	.word	0x00000000
        /*0030*/ 	.short	0x0010
        /*0032*/ 	.short	0x00ac
        /*0034*/ 	.byte	0x00, 0xf0, 0x11, 0x00


	//----- nvinfo : EIATTR_KPARAM_INFO
	.align		4
.L_2971:
        /*0038*/ 	.byte	0x04, 0x17
        /*003a*/ 	.short	(.L_2973 - .L_2972)
.L_2972:
        /*003c*/ 	.word	0x00000000
        /*0040*/ 	.short	0x000f
        /*0042*/ 	.short	0x00a8
        /*0044*/ 	.byte	0x00, 0xf0, 0x11, 0x00


	//----- nvinfo : EIATTR_KPARAM_INFO
	.align		4
.L_2973:
        /*0048*/ 	.byte	0x04, 0x17
        /*004a*/ 	.short	(.L_2975 - .L_2974)
.L_2974:
        /*004c*/ 	.word	0x00000000
        /*0050*/ 	.short	0x000e
        /*0052*/ 	.short	0x00a4
        /*0054*/ 	.byte	0x00, 0xf0, 0x11, 0x00


	//----- nvinfo : EIATTR_KPARAM_INFO
	.align		4
.L_2975:
        /*0058*/ 	.byte	0x04, 0x17
        /*005a*/ 	.short	(.L_2977 - .L_2976)
.L_2976:
        /*005c*/ 	.word	0x00000000
        /*0060*/ 	.short	0x000d
        /*0062*/ 	.short	0x00a0
        /*0064*/ 	.byte	0x00, 0xf0, 0x11, 0x00


	//----- nvinfo : EIATTR_KPARAM_INFO
	.align		4
.L_2977:
        /*0068*/ 	.byte	0x04, 0x17
        /*006a*/ 	.short	(.L_2979 - .L_2978)
.L_2978:
        /*006c*/ 	.word	0x00000000
        /*0070*/ 	.short	0x000c
        /*0072*/ 	.short	0x009c
        /*0074*/ 	.byte	0x00, 0xf0, 0x11, 0x00


	//----- nvinfo : EIATTR_KPARAM_INFO
	.align		4
.L_2979:
        /*0078*/ 	.byte	0x04, 0x17
        /*007a*/ 	.short	(.L_2981 - .L_2980)
.L_2980:
        /*007c*/ 	.word	0x00000000
        /*0080*/ 	.short	0x000b
        /*0082*/ 	.short	0x0098
        /*0084*/ 	.byte	0x00, 0xf0, 0x11, 0x00


	//----- nvinfo : EIATTR_KPARAM_INFO
	.align		4
.L_2981:
        /*0088*/ 	.byte	0x04, 0x17
        /*008a*/ 	.short	(.L_2983 - .L_2982)
.L_2982:
        /*008c*/ 	.word	0x00000000
        /*0090*/ 	.short	0x000a
        /*0092*/ 	.short	0x0094
        /*0094*/ 	.byte	0x00, 0xf0, 0x11, 0x00


	//----- nvinfo : EIATTR_KPARAM_INFO
	.align		4
.L_2983:
        /*0098*/ 	.byte	0x04, 0x17
        /*009a*/ 	.short	(.L_2985 - .L_2984)
.L_2984:
        /*009c*/ 	.word	0x00000000
        /*00a0*/ 	.short	0x0009
        /*00a2*/ 	.short	0x0090
        /*00a4*/ 	.byte	0x00, 0xf0, 0x11, 0x00


	//----- nvinfo : EIATTR_KPARAM_INFO
	.align		4
.L_2985:
        /*00a8*/ 	.byte	0x04, 0x17
        /*00aa*/ 	.short	(.L_2987 - .L_2986)
.L_2986:
        /*00ac*/ 	.word	0x00000000
        /*00b0*/ 	.short	0x0008
        /*00b2*/ 	.short	0x008c
        /*00b4*/ 	.byte	0x00, 0xf0, 0x11, 0x00


	//----- nvinfo : EIATTR_KPARAM_INFO
	.align		4
.L_2987:
        /*00b8*/ 	.byte	0x04, 0x17
        /*00ba*/ 	.short	(.L_2989 - .L_2988)
.L_2988:
        /*00bc*/ 	.word	0x00000000
        /*00c0*/ 	.short	0x0007
        /*00c2*/ 	.short	0x0088
        /*00c4*/ 	.byte	0x00, 0xf0, 0x11, 0x00


	//----- nvinfo : EIATTR_KPARAM_INFO
	.align		4
.L_2989:
        /*00c8*/ 	.byte	0x04, 0x17
        /*00ca*/ 	.short	(.L_2991 - .L_2990)
.L_2990:
        /*00cc*/ 	.word	0x00000000
        /*00d0*/ 	.short	0x0006
        /*00d2*/ 	.short	0x0084
        /*00d4*/ 	.byte	0x00, 0xf0, 0x11, 0x00


	//----- nvinfo : EIATTR_KPARAM_INFO
	.align		4
.L_2991:
        /*00d8*/ 	.byte	0x04, 0x17
        /*00da*/ 	.short	(.L_2993 - .L_2992)
.L_2992:
        /*00dc*/ 	.word	0x00000000
        /*00e0*/ 	.short	0x0005
        /*00e2*/ 	.short	0x0080
        /*00e4*/ 	.byte	0x00, 0xf0, 0x11, 0x00


	//----- nvinfo : EIATTR_KPARAM_INFO
	.align		4
.L_2993:
        /*00e8*/ 	.byte	0x04, 0x17
        /*00ea*/ 	.short	(.L_2995 - .L_2994)
.L_2994:
        /*00ec*/ 	.word	0x00000000
        /*00f0*/ 	.short	0x0004
        /*00f2*/ 	.short	0x007c
        /*00f4*/ 	.byte	0x00, 0xf0, 0x11, 0x00


	//----- nvinfo : EIATTR_KPARAM_INFO
	.align		4
.L_2995:
        /*00f8*/ 	.byte	0x04, 0x17
        /*00fa*/ 	.short	(.L_2997 - .L_2996)
.L_2996:
        /*00fc*/ 	.word	0x00000000
        /*0100*/ 	.short	0x0003
        /*0102*/ 	.short	0x0078
        /*0104*/ 	.byte	0x00, 0xf0, 0x11, 0x00


	//----- nvinfo : EIATTR_KPARAM_INFO
	.align		4
.L_2997:
        /*0108*/ 	.byte	0x04, 0x17
        /*010a*/ 	.short	(.L_2999 - .L_2998)
.L_2998:
        /*010c*/ 	.word	0x00000000
        /*0110*/ 	.short	0x0002
        /*0112*/ 	.short	0x0050
        /*0114*/ 	.byte	0x00, 0xf0, 0xa1, 0x00


	//----- nvinfo : EIATTR_KPARAM_INFO
	.align		4
.L_2999:
        /*0118*/ 	.byte	0x04, 0x17
        /*011a*/ 	.short	(.L_3001 - .L_3000)
.L_3000:
        /*011c*/ 	.word	0x00000000
        /*0120*/ 	.short	0x0001
        /*0122*/ 	.short	0x0028
        /*0124*/ 	.byte	0x00, 0xf0, 0xa1, 0x00


	//----- nvinfo : EIATTR_KPARAM_INFO
	.align		4
.L_3001:
        /*0128*/ 	.byte	0x04, 0x17
        /*012a*/ 	.short	(.L_3003 - .L_3002)
.L_3002:
        /*012c*/ 	.word	0x00000000
        /*0130*/ 	.short	0x0000
        /*0132*/ 	.short	0x0000
        /*0134*/ 	.byte	0x00, 0xf0, 0xa1, 0x00


	//----- nvinfo : EIATTR_SPARSE_MMA_MASK
	.align		4
.L_3003:
        /*0138*/ 	.byte	0x03, 0x50
        /*013a*/ 	.short	0x0000


	//----- nvinfo : EIATTR_MAXREG_COUNT
	.align		4
        /*013c*/ 	.byte	0x03, 0x1b
        /*013e*/ 	.short	0x0040


	//----- nvinfo : EIATTR_MERCURY_ISA_VERSION
	.align		4
        /*0140*/ 	.byte	0x03, 0x5f
        /*0142*/ 	.short	0x0101


	//----- nvinfo : EIATTR_VRC_CTA_INIT_COUNT
	.align		4
        /*0144*/ 	.byte	0x02, 0x4a
	.zero		1
	.zero		1


	//----- nvinfo : EIATTR_EXIT_INSTR_OFFSETS
	.align		4
        /*0148*/ 	.byte	0x04, 0x1c
        /*014a*/ 	.short	(.L_3005 - .L_3004)


	//   ....[0]....
.L_3004:
        /*014c*/ 	.word	0x000000a0


	//   ....[1]....
        /*0150*/ 	.word	0x00000fa0


	//   ....[2]....
        /*0154*/ 	.word	0x000013a0


	//   ....[3]....
        /*0158*/ 	.word	0x00001500


	//----- nvinfo : EIATTR_MAX_THREADS
	.align		4
.L_3005:
        /*015c*/ 	.byte	0x04, 0x05
        /*015e*/ 	.short	(.L_3007 - .L_3006)
.L_3006:
        /*0160*/ 	.word	0x00000400
        /*0164*/ 	.word	0x00000001
        /*0168*/ 	.word	0x00000001


	//----- nvinfo : EIATTR_CRS_STACK_SIZE
	.align		4
.L_3007:
        /*016c*/ 	.byte	0x04, 0x1e
        /*016e*/ 	.short	(.L_3009 - .L_3008)
.L_3008:
        /*0170*/ 	.word	0x00000000


	//----- nvinfo : EIATTR_CBANK_PARAM_SIZE
	.align		4
.L_3009:
        /*0174*/ 	.byte	0x03, 0x19
        /*0176*/ 	.short	0x00b8


	//----- nvinfo : EIATTR_PARAM_CBANK
	.align		4
        /*0178*/ 	.byte	0x04, 0x0a
        /*017a*/ 	.short	(.L_3011 - .L_3010)
	.align		4
.L_3010:
        /*017c*/ 	.word	index@(.nv.constant0._ZN2at6native51_GLOBAL__N__2c613397_18_DepthwiseConv2d_cu_9959487032conv_depthwise2d_backward_kernelILi3ELi1EdiEEvNS_27GenericPackedTensorAccessorIKT1_Lm4ENS_16DefaultPtrTraitsEiEENS3_IS4_Lm4ES6_iEES7_T2_iiiiiiiiiiiiiii)
        /*0180*/ 	.short	0x0380
        /*0182*/ 	.short	0x00b8


	//----- nvinfo : EIATTR_SW_WAR
	.align		4
.L_3011:
        /*0184*/ 	.byte	0x04, 0x36
        /*0186*/ 	.short	(.L_3013 - .L_3012)
.L_3012:
        /*0188*/ 	.word	0x00000008
.L_3013:


//--------------------- .nv.info._ZN2at6native51_GLOBAL__N__2c613397_18_DepthwiseConv2d_cu_9959487032conv_depthwise2d_backward_kernelILi5ELi0EdiEEvNS_27GenericPackedTensorAccessorIKT1_Lm4ENS_16DefaultPtrTraitsEiEENS3_IS4_Lm4ES6_iEES7_T2_iiiiiiiiiiiiiii --------------------------
	.section	.nv.info._ZN2at6native51_GLOBAL__N__2c613397_18_DepthwiseConv2d_cu_9959487032conv_depthwise2d_backward_kernelILi5ELi0EdiEEvNS_27GenericPackedTensorAccessorIKT1_Lm4ENS_16DefaultPtrTraitsEiEENS3_IS4_Lm4ES6_iEES7_T2_iiiiiiiiiiiiiii,"",@"SHT_CUDA_INFO"
	.sectionflags	@""
	.align	4


	//----- nvinfo : EIATTR_CUDA_API_VERSION
	.align		4
        /*0000*/ 	.byte	0x04, 0x37
        /*0002*/ 	.short	(.L_3015 - .L_3014)
.L_3014:
        /*0004*/ 	.word	0x00000082


	//----- nvinfo : EIATTR_KPARAM_INFO
	.align		4
.L_3015:
        /*0008*/ 	.byte	0x04, 0x17
        /*000a*/ 	.short	(.L_3017 - .L_3016)
.L_3016:
        /*000c*/ 	.word	0x00000000
        /*0010*/ 	.short	0x0012
        /*0012*/ 	.short	0x00b4
        /*0014*/ 	.byte	0x00, 0xf0, 0x11, 0x00


	//----- nvinfo : EIATTR_KPARAM_INFO
	.align		4
.L_3017:
        /*0018*/ 	.byte	0x04, 0x17
        /*001a*/ 	.short	(.L_3019 - .L_3018)
.L_3018:
        /*001c*/ 	.word	0x00000000
        /*0020*/ 	.short	0x0011
        /*0022*/ 	.short	0x00b0
        /*0024*/ 	.byte	0x00, 0xf0, 0x11, 0x00


	//----- nvinfo : EIATTR_KPARAM_INFO
	.align		4
.L_3019:
        /*0028*/ 	.byte	0x04, 0x17
        /*002a*/ 	.short	(.L_3021 - .L_3020)
.L_3020:
        /*002c*/ 	.word	0x00000000
        /*0030*/ 	.short	0x0010
        /*0032*/ 	.short	0x00ac
        /*0034*/ 	.byte	0x00, 0xf0, 0x11, 0x00


	//----- nvinfo : EIATTR_KPARAM_INFO
	.align		4
.L_3021:
        /*0038*/ 	.byte	0x04, 0x17
        /*003a*/ 	.short	(.L_3023 - .L_3022)
.L_3022:
        /*003c*/ 	.word	0x00000000
        /*0040*/ 	.short	0x000f
        /*0042*/ 	.short	0x00a8
        /*0044*/ 	.byte	0x00, 0xf0, 0x11, 0x00


	//----- nvinfo : EIATTR_KPARAM_INFO
	.align		4
.L_3023:
        /*0048*/ 	.byte	0x04, 0x17
        /*004a*/ 	.short	(.L_3025 - .L_3024)
.L_3024:
        /*004c*/ 	.word	0x00000000
        /*0050*/ 	.short	0x000e
        /*0052*/ 	.short	0x00a4
        /*0054*/ 	.byte	0x00, 0xf0, 0x11, 0x00


	//----- nvinfo : EIATTR_KPARAM_INFO
	.align		4
.L_3025:
        /*0058*/ 	.byte	0x04, 0x17
        /*005a*/ 	.short	(.L_3027 - .L_3026)
.L_3026:
        /*005c*/ 	.word	0x00000000
        /*0060*/ 	.short	0x000d
        /*0062*/ 	.short	0x00a0
        /*0064*/ 	.byte	0x00, 0xf0, 0x11, 0x00


	//----- nvinfo : EIATTR_KPARAM_INFO
	.align		4
.L_3027:
        /*0068*/ 	.byte	0x04, 0x17
        /*006a*/ 	.short	(.L_3029 - .L_3028)
.L_3028:
        /*006c*/ 	.word	0x00000000
        /*0070*/ 	.short	0x000c
        /*0072*/ 	.short	0x009c
        /*0074*/ 	.byte	0x00, 0xf0, 0x11, 0x00


	//----- nvinfo : EIATTR_KPARAM_INFO
	.align		4
.L_3029:
        /*0078*/ 	.byte	0x04, 0x17
        /*007a*/ 	.short	(.L_3031 - .L_3030)
.L_3030:
        /*007c*/ 	.word	0x00000000
        /*0080*/ 	.short	0x000b
        /*0082*/ 	.short	0x0098
        /*0084*/ 	.byte	0x00, 0xf0, 0x11, 0x00


	//----- nvinfo : EIATTR_KPARAM_INFO
	.align		4
.L_3031:
        /*0088*/ 	.byte	0x04, 0x17
        /*008a*/ 	.short	(.L_3033 - .L_3032)
.L_3032:
        /*008c*/ 	.word	0x00000000
        /*0090*/ 	.short	0x000a
        /*0092*/ 	.short	0x0094
        /*0094*/ 	.byte	0x00, 0xf0, 0x11, 0x00


	//----- nvinfo : EIATTR_KPARAM_INFO
	.align		4
.L_3033:
        /*0098*/ 	.byte	0x04, 0x17
        /*009a*/ 	.short	(.L_3035 - .L_3034)
.L_3034:
        /*009c*/ 	.word	0x00000000
        /*00a0*/ 	.short	0x0009
        /*00a2*/ 	.short	0x0090
        /*00a4*/ 	.byte	0x00, 0xf0, 0x11, 0x00


	//----- nvinfo : EIATTR_KPARAM_INFO
	.align		4
.L_3035:
        /*00a8*/ 	.byte	0x04, 0x17
        /*00aa*/ 	.short	(.L_3037 - .L_3036)
.L_3036:
        /*00ac*/ 	.word	0x00000000
        /*00b0*/ 	.short	0x0008
        /*00b2*/ 	.short	0x008c
        /*00b4*/ 	.byte	0x00, 0xf0, 0x11, 0x00


	//----- nvinfo : EIATTR_KPARAM_INFO
	.align		4
.L_3037:
        /*00b8*/ 	.byte	0x04, 0x17
        /*00ba*/ 	.short	(.L_3039 - .L_3038)
.L_3038:
        /*00bc*/ 	.word	0x00000000
        /*00c0*/ 	.short	0x0007
        /*00c2*/ 	.short	0x0088
        /*00c4*/ 	.byte	0x00, 0xf0, 0x11, 0x00


	//----- nvinfo : EIATTR_KPARAM_INFO
	.align		4
.L_3039:
        /*00c8*/ 	.byte	0x04, 0x17
        /*00ca*/ 	.short	(.L_3041 - .L_3040)
.L_3040:
        /*00cc*/ 	.word	0x00000000
        /*00d0*/ 	.short	0x0006
        /*00d2*/ 	.short	0x0084
        /*00d4*/ 	.byte	0x00, 0xf0, 0x11, 0x00


	//----- nvinfo : EIATTR_KPARAM_INFO
	.align		4
.L_3041:
        /*00d8*/ 	.byte	0x04, 0x17
        /*00da*/ 	.short	(.L_3043 - .L_3042)
.L_3042:
        /*00dc*/ 	.word	0x00000000
        /*00e0*/ 	.short	0x0005
        /*00e2*/ 	.short	0x0080
        /*00e4*/ 	.byte	0x00, 0xf0, 0x11, 0x00


	//----- nvinfo : EIATTR_KPARAM_INFO
	.align		4
.L_3043:
        /*00e8*/ 	.byte	0x04, 0x17
        /*00ea*/ 	.short	(.L_3045 - .L_3044)
.L_3044:
        /*00ec*/ 	.word	0x00000000
        /*00f0*/ 	.short	0x0004
        /*00f2*/ 	.short	0x007c
        /*00f4*/ 	.byte	0x00, 0xf0, 0x11, 0x00


	//----- nvinfo : EIATTR_KPARAM_INFO
	.align		4
.L_3045:
        /*00f8*/ 	.byte	0x04, 0x17
        /*00fa*/ 	.short	(.L_3047 - .L_3046)
.L_3046:
        /*00fc*/ 	.word	0x00000000
        /*0100*/ 	.short	0x0003
        /*0102*/ 	.short	0x0078
        /*0104*/ 	.byte	0x00, 0xf0, 0x11, 0x00


	//----- nvinfo : EIATTR_KPARAM_INFO
	.align		4
.L_3047:
        /*0108*/ 	.byte	0x04, 0x17
        /*010a*/ 	.short	(.L_3049 - .L_3048)
.L_3048:
        /*010c*/ 	.word	0x00000000
        /*0110*/ 	.short	0x0002
        /*0112*/ 	.short	0x0050
        /*0114*/ 	.byte	0x00, 0xf0, 0xa1, 0x00


	//----- nvinfo : EIATTR_KPARAM_INFO
	.align		4
.L_3049:
        /*0118*/ 	.byte	0x04, 0x17
        /*011a*/ 	.short	(.L_3051 - .L_3050)
.L_3050:
        /*011c*/ 	.word	0x00000000
        /*0120*/ 	.short	0x0001
        /*0122*/ 	.short	0x0028
        /*0124*/ 	.byte	0x00, 0xf0, 0xa1, 0x00


	//----- nvinfo : EIATTR_KPARAM_INFO
	.align		4
.L_3051:
        /*0128*/ 	.byte	0x04, 0x17
        /*012a*/ 	.short	(.L_3053 - .L_3052)
.L_3052:
        /*012c*/ 	.word	0x00000000
        /*0130*/ 	.short	0x0000
        /*0132*/ 	.short	0x0000
        /*0134*/ 	.byte	0x00, 0xf0, 0xa1, 0x00


	//----- nvinfo : EIATTR_SPARSE_MMA_MASK
	.align		4
.L_3053:
        /*0138*/ 	.byte	0x03, 0x50
        /*013a*/ 	.short	0x0000


	//----- nvinfo : EIATTR_MAXREG_COUNT
	.align		4
        /*013c*/ 	.byte	0x03, 0x1b
        /*013e*/ 	.short	0x0040


	//----- nvinfo : EIATTR_ANNOTATIONS
	.align		4
        /*0140*/ 	.byte	0x04, 0x55
        /*0142*/ 	.short	(.L_3055 - .L_3054)


	//   ....[0]....
.L_3054:
        /* <DEDUP_REMOVED lines=12> */


	//----- nvinfo : EIATTR_MERCURY_ISA_VERSION
	.align		4
.L_3055:
        /*01ec*/ 	.byte	0x03, 0x5f
        /*01ee*/ 	.short	0x0101


	//----- nvinfo : EIATTR_VRC_CTA_INIT_COUNT
	.align		4
        /*01f0*/ 	.byte	0x02, 0x4a
	.zero		1
	.zero		1


	//----- nvinfo : EIATTR_EXIT_INSTR_OFFSETS
	.align		4
        /*01f4*/ 	.byte	0x04, 0x1c
        /*01f6*/ 	.short	(.L_3057 - .L_3056)


	//   ....[0]....
.L_3056:
        /*01f8*/ 	.word	0x000000b0


	//   ....[1]....
        /*01fc*/ 	.word	0x00002040


	//   ....[2]....
        /*0200*/ 	.word	0x000024a0


	//   ....[3]....
        /*0204*/ 	.word	0x00002640


	//----- nvinfo : EIATTR_MAX_THREADS
	.align		4
.L_3057:
        /*0208*/ 	.byte	0x04, 0x05
        /*020a*/ 	.short	(.L_3059 - .L_3058)
.L_3058:
        /*020c*/ 	.word	0x00000400
        /*0210*/ 	.word	0x00000001
        /*0214*/ 	.word	0x00000001


	//----- nvinfo : EIATTR_CRS_STACK_SIZE
	.align		4
.L_3059:
        /*0218*/ 	.byte	0x04, 0x1e
        /*021a*/ 	.short	(.L_3061 - .L_3060)
.L_3060:
        /*021c*/ 	.word	0x00000000


	//----- nvinfo : EIATTR_CBANK_PARAM_SIZE
	.align		4
.L_3061:
        /*0220*/ 	.byte	0x03, 0x19
        /*0222*/ 	.short	0x00b8


	//----- nvinfo : EIATTR_PARAM_CBANK
	.align		4
        /*0224*/ 	.byte	0x04, 0x0a
        /*0226*/ 	.short	(.L_3063 - .L_3062)
	.align		4
.L_3062:
        /*0228*/ 	.word	index@(.nv.constant0._ZN2at6native51_GLOBAL__N__2c613397_18_DepthwiseConv2d_cu_9959487032conv_depthwise2d_backward_kernelILi5ELi0EdiEEvNS_27GenericPackedTensorAccessorIKT1_Lm4ENS_16DefaultPtrTraitsEiEENS3_IS4_Lm4ES6_iEES7_T2_iiiiiiiiiiiiiii)
        /*022c*/ 	.short	0x0380
        /*022e*/ 	.short	0x00b8


	//----- nvinfo : EIATTR_SW_WAR
	.align		4
.L_3063:
        /*0230*/ 	.byte	0x04, 0x36
        /*0232*/ 	.short	(.L_3065 - .L_3064)
.L_3064:
        /*0234*/ 	.word	0x00000008
.L_3065:


//--------------------- .nv.info._ZN2at6native51_GLOBAL__N__2c613397_18_DepthwiseConv2d_cu_9959487032conv_depthwise2d_backward_kernelILi5ELi2EdiEEvNS_27GenericPackedTensorAccessorIKT1_Lm4ENS_16DefaultPtrTraitsEiEENS3_IS4_Lm4ES6_iEES7_T2_iiiiiiiiiiiiiii --------------------------
	.section	.nv.info._ZN2at6native51_GLOBAL__N__2c613397_18_DepthwiseConv2d_cu_9959487032conv_depthwise2d_backward_kernelILi5ELi2EdiEEvNS_27GenericPackedTensorAccessorIKT1_Lm4ENS_16DefaultPtrTraitsEiEENS3_IS4_Lm4ES6_iEES7_T2_iiiiiiiiiiiiiii,"",@"SHT_CUDA_INFO"
	.sectionflags	@""
	.align	4


	//----- nvinfo : EIATTR_CUDA_API_VERSION
	.align		4
        /*0000*/ 	.byte	0x04, 0x37
        /*0002*/ 	.short	(.L_3067 - .L_3066)
.L_3066:
        /*0004*/ 	.word	0x00000082


	//----- nvinfo : EIATTR_KPARAM_INFO
	.align		4
.L_3067:
        /*0008*/ 	.byte	0x04, 0x17
        /*000a*/ 	.short	(.L_3069 - .L_3068)
.L_3068:
        /*000c*/ 	.word	0x00000000
        /*0010*/ 	.short	0x0012
        /*0012*/ 	.short	0x00b4
        /*0014*/ 	.byte	0x00, 0xf0, 0x11, 0x00


	//----- nvinfo : EIATTR_KPARAM_INFO
	.align		4
.L_3069:
        /*0018*/ 	.byte	0x04, 0x17
        /*001a*/ 	.short	(.L_3071 - .L_3070)
.L_3070:
        /*001c*/ 	.word	0x00000000
        /*0020*/ 	.short	0x0011
        /*0022*/ 	.short	0x00b0
        /*0024*/ 	.byte	0x00, 0xf0, 0x11, 0x00


	//----- nvinfo : EIATTR_KPARAM_INFO
	.align		4
.L_3071:
        /*0028*/ 	.byte	0x04, 0x17
        /*002a*/ 	.short	(.L_3073 - .L_3072)
.L_3072:
        /*002c*/ 	.word	0x00000000
        /*0030*/ 	.short	0x0010
        /*0032*/ 	.short	0x00ac
        /*0034*/ 	.byte	0x00, 0xf0, 0x11, 0x00


	//----- nvinfo : EIATTR_KPARAM_INFO
	.align		4
.L_3073:
        /*0038*/ 	.byte	0x04, 0x17
        /*003a*/ 	.short	(.L_3075 - .L_3074)
.L_3074:
        /*003c*/ 	.word	0x00000000
        /*0040*/ 	.short	0x000f
        /*0042*/ 	.short	0x00a8
        /*0044*/ 	.byte	0x00, 0xf0, 0x11, 0x00


	//----- nvinfo : EIATTR_KPARAM_INFO
	.align		4
.L_3075:
        /*0048*/ 	.byte	0x04, 0x17
        /*004a*/ 	.short	(.L_3077 - .L_3076)
.L_3076:
        /*004c*/ 	.word	0x00000000
        /*0050*/ 	.short	0x000e
        /*0052*/ 	.short	0x00a4
        /*0054*/ 	.byte	0x00, 0xf0, 0x11, 0x00


	//----- nvinfo : EIATTR_KPARAM_INFO
	.align		4
.L_3077:
        /*0058*/ 	.byte	0x04, 0x17
        /*005a*/ 	.short	(.L_3079 - .L_3078)
.L_3078:
        /*005c*/ 	.word	0x00000000
        /*0060*/ 	.short	0x000d
        /*0062*/ 	.short	0x00a0
        /*0064*/ 	.byte	0x00, 0xf0, 0x11, 0x00


	//----- nvinfo : EIATTR_KPARAM_INFO
	.align		4
.L_3079:
        /*0068*/ 	.byte	0x04, 0x17
        /*006a*/ 	.short	(.L_3081 - .L_3080)
.L_3080:
        /*006c*/ 	.word	0x00000000
        /*0070*/ 	.short	0x000c
        /*0072*/ 	.short	0x009c
        /*0074*/ 	.byte	0x00, 0xf0, 0x11, 0x00


	//----- nvinfo : EIATTR_KPARAM_INFO
	.align		4
.L_3081:
        /*0078*/ 	.byte	0x04, 0x17
        /*007a*/ 	.short	(.L_3083 - .L_3082)
.L_3082:
        /*007c*/ 	.word	0x00000000
        /*0080*/ 	.short	0x000b
        /*0082*/ 	.short	0x0098
        /*0084*/ 	.byte	0x00, 0xf0, 0x11, 0x00


	//----- nvinfo : EIATTR_KPARAM_INFO
	.align		4
.L_3083:
        /*0088*/ 	.byte	0x04, 0x17
        /*008a*/ 	.short	(.L_3085 - .L_3084)
.L_3084:
        /*008c*/ 	.word	0x00000000
        /*0090*/ 	.short	0x000a
        /*0092*/ 	.short	0x0094
        /*0094*/ 	.byte	0x00, 0xf0, 0x11, 0x00


	//----- nvinfo : EIATTR_KPARAM_INFO
	.align		4
.L_3085:
        /*0098*/ 	.byte	0x04, 0x17
        /*009a*/ 	.short	(.L_3087 - .L_3086)
.L_3086:
        /*009c*/ 	.word	0x00000000
        /*00a0*/ 	.short	0x0009
        /*00a2*/ 	.short	0x0090
        /*00a4*/ 	.byte	0x00, 0xf0, 0x11, 0x00


	//----- nvinfo : EIATTR_KPARAM_INFO
	.align		4
.L_3087:
        /*00a8*/ 	.byte	0x04, 0x17
        /*00aa*/ 	.short	(.L_3089 - .L_3088)
.L_3088:
        /*00ac*/ 	.word	0x00000000
        /*00b0*/ 	.short	0x0008
        /*00b2*/ 	.short	0x008c
        /*00b4*/ 	.byte	0x00, 0xf0, 0x11, 0x00


	//----- nvinfo : EIATTR_KPARAM_INFO
	.align		4
.L_3089:
        /*00b8*/ 	.byte	0x04, 0x17
        /*00ba*/ 	.short	(.L_3091 - .L_3090)
.L_3090:
        /*00bc*/ 	.word	0x00000000
        /*00c0*/ 	.short	0x0007
        /*00c2*/ 	.short	0x0088
        /*00c4*/ 	.byte	0x00, 0xf0, 0x11, 0x00


	//----- nvinfo : EIATTR_KPARAM_INFO
	.align		4
.L_3091:
        /*00c8*/ 	.byte	0x04, 0x17
        /*00ca*/ 	.short	(.L_3093 - .L_3092)
.L_3092:
        /*00cc*/ 	.word	0x00000000
        /*00d0*/ 	.short	0x0006
        /*00d2*/ 	.short	0x0084
        /*00d4*/ 	.byte	0x00, 0xf0, 0x11, 0x00


	//----- nvinfo : EIATTR_KPARAM_INFO
	.align		4
.L_3093:
        /*00d8*/ 	.byte	0x04, 0x17
        /*00da*/ 	.short	(.L_3095 - .L_3094)
.L_3094:
        /*00dc*/ 	.word	0x00000000
        /*00e0*/ 	.short	0x0005
        /*00e2*/ 	.short	0x0080
        /*00e4*/ 	.byte	0x00, 0xf0, 0x11, 0x00


	//----- nvinfo : EIATTR_KPARAM_INFO
	.align		4
.L_3095:
        /*00e8*/ 	.byte	0x04, 0x17
        /*00ea*/ 	.short	(.L_3097 - .L_3096)
.L_3096:
        /*00ec*/ 	.word	0x00000000
        /*00f0*/ 	.short	0x0004
        /*00f2*/ 	.short	0x007c
        /*00f4*/ 	.byte	0x00, 0xf0, 0x11, 0x00


	//----- nvinfo : EIATTR_KPARAM_INFO
	.align		4
.L_3097:
        /*00f8*/ 	.byte	0x04, 0x17
        /*00fa*/ 	.short	(.L_3099 - .L_3098)
.L_3098:
        /*00fc*/ 	.word	0x00000000
        /*0100*/ 	.short	0x0003
        /*0102*/ 	.short	0x0078
        /*0104*/ 	.byte	0x00, 0xf0, 0x11, 0x00


	//----- nvinfo : EIATTR_KPARAM_INFO
	.align		4
.L_3099:
        /*0108*/ 	.byte	0x04, 0x17
        /*010a*/ 	.short	(.L_3101 - .L_3100)
.L_3100:
        /*010c*/ 	.word	0x00000000
        /*0110*/ 	.short	0x0002
        /*0112*/ 	.short	0x0050
        /*0114*/ 	.byte	0x00, 0xf0, 0xa1, 0x00


	//----- nvinfo : EIATTR_KPARAM_INFO
	.align		4
.L_3101:
        /*0118*/ 	.byte	0x04, 0x17
        /*011a*/ 	.short	(.L_3103 - .L_3102)
.L_3102:
        /*011c*/ 	.word	0x00000000
        /*0120*/ 	.short	0x0001
        /*0122*/ 	.short	0x0028
        /*0124*/ 	.byte	0x00, 0xf0, 0xa1, 0x00


	//----- nvinfo : EIATTR_KPARAM_INFO
	.align		4
.L_3103:
        /*0128*/ 	.byte	0x04, 0x17
        /*012a*/ 	.short	(.L_3105 - .L_3104)
.L_3104:
        /*012c*/ 	.word	0x00000000
        /*0130*/ 	.short	0x0000
        /*0132*/ 	.short	0x0000
        /*0134*/ 	.byte	0x00, 0xf0, 0xa1, 0x00


	//----- nvinfo : EIATTR_SPARSE_MMA_MASK
	.align		4
.L_3105:
        /*0138*/ 	.byte	0x03, 0x50
        /*013a*/ 	.short	0x0000


	//----- nvinfo : EIATTR_MAXREG_COUNT
	.align		4
        /*013c*/ 	.byte	0x03, 0x1b
        /*013e*/ 	.short	0x0040


	//----- nvinfo : EIATTR_MERCURY_ISA_VERSION
	.align		4
        /*0140*/ 	.byte	0x03, 0x5f
        /*0142*/ 	.short	0x0101


	//----- nvinfo : EIATTR_VRC_CTA_INIT_COUNT
	.align		4
        /*0144*/ 	.byte	0x02, 0x4a
	.zero		1
	.zero		1


	//----- nvinfo : EIATTR_EXIT_INSTR_OFFSETS
	.align		4
        /*0148*/ 	.byte	0x04, 0x1c
        /*014a*/ 	.short	(.L_3107 - .L_3106)


	//   ....[0]....
.L_3106:
        /*014c*/ 	.word	0x000000a0


	//   ....[1]....
        /*0150*/ 	.word	0x00001a30


	//   ....[2]....
        /*0154*/ 	.word	0x00001e40


	//   ....[3]....
        /*0158*/ 	.word	0x00001fa0


	//----- nvinfo : EIATTR_MAX_THREADS
	.align		4
.L_3107:
        /*015c*/ 	.byte	0x04, 0x05
        /*015e*/ 	.short	(.L_3109 - .L_3108)
.L_3108:
        /*0160*/ 	.word	0x00000400
        /*0164*/ 	.word	0x00000001
        /*0168*/ 	.word	0x00000001


	//----- nvinfo : EIATTR_CRS_STACK_SIZE
	.align		4
.L_3109:
        /*016c*/ 	.byte	0x04, 0x1e
        /*016e*/ 	.short	(.L_3111 - .L_3110)
.L_3110:
        /*0170*/ 	.word	0x00000000


	//----- nvinfo : EIATTR_CBANK_PARAM_SIZE
	.align		4
.L_3111:
        /*0174*/ 	.byte	0x03, 0x19
        /*0176*/ 	.short	0x00b8


	//----- nvinfo : EIATTR_PARAM_CBANK
	.align		4
        /*0178*/ 	.byte	0x04, 0x0a
        /*017a*/ 	.short	(.L_3113 - .L_3112)
	.align		4
.L_3112:
        /*017c*/ 	.word	index@(.nv.constant0._ZN2at6native51_GLOBAL__N__2c613397_18_DepthwiseConv2d_cu_9959487032conv_depthwise2d_backward_kernelILi5ELi2EdiEEvNS_27GenericPackedTensorAccessorIKT1_Lm4ENS_16DefaultPtrTraitsEiEENS3_IS4_Lm4ES6_iEES7_T2_iiiiiiiiiiiiiii)
        /*0180*/ 	.short	0x0380
        /*0182*/ 	.short	0x00b8


	//----- nvinfo : EIATTR_SW_WAR
	.align		4
.L_3113:
        /*0184*/ 	.byte	0x04, 0x36
        /*0186*/ 	.short	(.L_3115 - .L_3114)
.L_3114:
        /*0188*/ 	.word	0x00000008
.L_3115:


//--------------------- .nv.info._ZN2at6native51_GLOBAL__N__2c613397_18_DepthwiseConv2d_cu_9959487032conv_depthwise2d_backward_kernelILi5ELi1EdiEEvNS_27GenericPackedTensorAccessorIKT1_Lm4ENS_16DefaultPtrTraitsEiEENS3_IS4_Lm4ES6_iEES7_T2_iiiiiiiiiiiiiii --------------------------
	.section	.nv.info._ZN2at6native51_GLOBAL__N__2c613397_18_DepthwiseConv2d_cu_9959487032conv_depthwise2d_backward_kernelILi5ELi1EdiEEvNS_27GenericPackedTensorAccessorIKT1_Lm4ENS_16DefaultPtrTraitsEiEENS3_IS4_Lm4ES6_iEES7_T2_iiiiiiiiiiiiiii,"",@"SHT_CUDA_INFO"
	.sectionflags	@""
	.align	4


	//----- nvinfo : EIATTR_CUDA_API_VERSION
	.align		4
        /*0000*/ 	.byte	0x04, 0x37
        /*0002*/ 	.short	(.L_3117 - .L_3116)
.L_3116:
        /*0004*/ 	.word	0x00000082


	//----- nvinfo : EIATTR_KPARAM_INFO
	.align		4
.L_3117:
        /*0008*/ 	.byte	0x04, 0x17
        /*000a*/ 	.short	(.L_3119 - .L_3118)
.L_3118:
        /*000c*/ 	.word	0x00000000
        /*0010*/ 	.short	0x0012
        /*0012*/ 	.short	0x00b4
        /*0014*/ 	.byte	0x00, 0xf0, 0x11, 0x00


	//----- nvinfo : EIATTR_KPARAM_INFO
	.align		4
.L_3119:
        /*0018*/ 	.byte	0x04, 0x17
        /*001a*/ 	.short	(.L_3121 - .L_3120)
.L_3120:
        /*001c*/ 	.word	0x00000000
        /*0020*/ 	.short	0x0011
        /*0022*/ 	.short	0x00b0
        /*0024*/ 	.byte	0x00, 0xf0, 0x11, 0x00


	//----- nvinfo : EIATTR_KPARAM_INFO
	.align		4
.L_3121:
        /*0028*/ 	.byte	0x04, 0x17
        /*002a*/ 	.short	(.L_3123 - .L_3122)
.L_3122:
        /*002c*/ 	.word	0x00000000
        /*0030*/ 	.short	0x0010
        /*0032*/ 	.short	0x00ac
        /*0034*/ 	.byte	0x00, 0xf0, 0x11, 0x00


	//----- nvinfo : EIATTR_KPARAM_INFO
	.align		4
.L_3123:
        /*0038*/ 	.byte	0x04, 0x17
        /*003a*/ 	.short	(.L_3125 - .L_3124)
.L_3124:
        /*003c*/ 	.word	0x00000000
        /*0040*/ 	.short	0x000f
        /*0042*/ 	.short	0x00a8
        /*0044*/ 	.byte	0x00, 0xf0, 0x11, 0x00


	//----- nvinfo : EIATTR_KPARAM_INFO
	.align		4
.L_3125:
        /*0048*/ 	.byte	0x04, 0x17
        /*004a*/ 	.short	(.L_3127 - .L_3126)
.L_3126:
        /*004c*/ 	.word	0x00000000
        /*0050*/ 	.short	0x000e
        /*0052*/ 	.short	0x00a4
        /*0054*/ 	.byte	0x00, 0xf0, 0x11, 0x00


	//----- nvinfo : EIATTR_KPARAM_INFO
	.align		4
.L_3127:
        /*0058*/ 	.byte	0x04, 0x17
        /*005a*/ 	.short	(.L_3129 - .L_3128)
.L_3128:
        /*005c*/ 	.word	0x00000000
        /*0060*/ 	.short	0x000d
        /*0062*/ 	.short	0x00a0
        /*0064*/ 	.byte	0x00, 0xf0, 0x11, 0x00


	//----- nvinfo : EIATTR_KPARAM_INFO
	.align		4
.L_3129:
        /*0068*/ 	.byte	0x04, 0x17
        /*006a*/ 	.short	(.L_3131 - .L_3130)
.L_3130:
        /*006c*/ 	.word	0x00000000
        /*0070*/ 	.short	0x000c
        /*0072*/ 	.short	0x009c
        /*0074*/ 	.byte	0x00, 0xf0, 0x11, 0x00


	//----- nvinfo : EIATTR_KPARAM_INFO
	.align		4
.L_3131:
        /*0078*/ 	.byte	0x04, 0x17
        /*007a*/ 	.short	(.L_3133 - .L_3132)
.L_3132:
        /*007c*/ 	.word	0x00000000
        /*0080*/ 	.short	0x000b
        /*0082*/ 	.short	0x0098
        /*0084*/ 	.byte	0x00, 0xf0, 0x11, 0x00


	//----- nvinfo : EIATTR_KPARAM_INFO
	.align		4
.L_3133:
        /*0088*/ 	.byte	0x04, 0x17
        /*008a*/ 	.short	(.L_3135 - .L_3134)
.L_3134:
        /*008c*/ 	.word	0x00000000
        /*0090*/ 	.short	0x000a
        /*0092*/ 	.short	0x0094
        /*0094*/ 	.byte	0x00, 0xf0, 0x11, 0x00


	//----- nvinfo : EIATTR_KPARAM_INFO
	.align		4
.L_3135:
        /*0098*/ 	.byte	0x04, 0x17
        /*009a*/ 	.short	(.L_3137 - .L_3136)
.L_3136:
        /*009c*/ 	.word	0x00000000
        /*00a0*/ 	.short	0x0009
        /*00a2*/ 	.short	0x0090
        /*00a4*/ 	.byte	0x00, 0xf0, 0x11, 0x00


	//----- nvinfo : EIATTR_KPARAM_INFO
	.align		4
.L_3137:
        /*00a8*/ 	.byte	0x04, 0x17
        /*00aa*/ 	.short	(.L_3139 - .L_3138)
.L_3138:
        /*00ac*/ 	.word	0x00000000
        /*00b0*/ 	.short	0x0008
        /*00b2*/ 	.short	0x008c
        /*00b4*/ 	.byte	0x00, 0xf0, 0x11, 0x00


	//----- nvinfo : EIATTR_KPARAM_INFO
	.align		4
.L_3139:
        /*00b8*/ 	.byte	0x04, 0x17
        /*00ba*/ 	.short	(.L_3141 - .L_3140)
.L_3140:
        /*00bc*/ 	.word	0x00000000
        /*00c0*/ 	.short	0x0007
        /*00c2*/ 	.short	0x0088
        /*00c4*/ 	.byte	0x00, 0xf0, 0x11, 0x00


	//----- nvinfo : EIATTR_KPARAM_INFO
	.align		4
.L_3141:
        /*00c8*/ 	.byte	0x04, 0x17
        /*00ca*/ 	.short	(.L_3143 - .L_3142)
.L_3142:
        /*00cc*/ 	.word	0x00000000
        /*00d0*/ 	.short	0x0006
        /*00d2*/ 	.short	0x0084
        /*00d4*/ 	.byte	0x00, 0xf0, 0x11, 0x00


	//----- nvinfo : EIATTR_KPARAM_INFO
	.align		4
.L_3143:
        /*00d8*/ 	.byte	0x04, 0x17
        /*00da*/ 	.short	(.L_3145 - .L_3144)
.L_3144:
        /*00dc*/ 	.word	0x00000000
        /*00e0*/ 	.short	0x0005
        /*00e2*/ 	.short	0x0080
        /*00e4*/ 	.byte	0x00, 0xf0, 0x11, 0x00


	//----- nvinfo : EIATTR_KPARAM_INFO
	.align		4
.L_3145:
        /*00e8*/ 	.byte	0x04, 0x17
        /*00ea*/ 	.short	(.L_3147 - .L_3146)
.L_3146:
        /*00ec*/ 	.word	0x00000000
        /*00f0*/ 	.short	0x0004
        /*00f2*/ 	.short	0x007c
        /*00f4*/ 	.byte	0x00, 0xf0, 0x11, 0x00


	//----- nvinfo : EIATTR_KPARAM_INFO
	.align		4
.L_3147:
        /*00f8*/ 	.byte	0x04, 0x17
        /*00fa*/ 	.short	(.L_3149 - .L_3148)
.L_3148:
        /*00fc*/ 	.word	0x00000000
        /*0100*/ 	.short	0x0003
        /*0102*/ 	.short	0x0078
        /*0104*/ 	.byte	0x00, 0xf0, 0x11, 0x00


	//----- nvinfo : EIATTR_KPARAM_INFO
	.align		4
.L_3149:
        /*0108*/ 	.byte	0x04, 0x17
        /*010a*/ 	.short	(.L_3151 - .L_3150)
.L_3150:
        /*010c*/ 	.word	0x00000000
        /*0110*/ 	.short	0x0002
        /*0112*/ 	.short	0x0050
        /*0114*/ 	.byte	0x00, 0xf0, 0xa1, 0x00


	//----- nvinfo : EIATTR_KPARAM_INFO
	.align		4
.L_3151:
        /*0118*/ 	.byte	0x04, 0x17
        /*011a*/ 	.short	(.L_3153 - .L_3152)
.L_3152:
        /*011c*/ 	.word	0x00000000
        /*0120*/ 	.short	0x0001
        /*0122*/ 	.short	0x0028
        /*0124*/ 	.byte	0x00, 0xf0, 0xa1, 0x00


	//----- nvinfo : EIATTR_KPARAM_INFO
	.align		4
.L_3153:
        /*0128*/ 	.byte	0x04, 0x17
        /*012a*/ 	.short	(.L_3155 - .L_3154)
.L_3154:
        /*012c*/ 	.word	0x00000000
        /*0130*/ 	.short	0x0000
        /*0132*/ 	.short	0x0000
        /*0134*/ 	.byte	0x00, 0xf0, 0xa1, 0x00


	//----- nvinfo : EIATTR_SPARSE_MMA_MASK
	.align		4
.L_3155:
        /*0138*/ 	.byte	0x03, 0x50
        /*013a*/ 	.short	0x0000


	//----- nvinfo : EIATTR_MAXREG_COUNT
	.align		4
        /*013c*/ 	.byte	0x03, 0x1b
        /*013e*/ 	.short	0x0040


	//----- nvinfo : EIATTR_MERCURY_ISA_VERSION
	.align		4
        /*0140*/ 	.byte	0x03, 0x5f
        /*0142*/ 	.short	0x0101


	//----- nvinfo : EIATTR_VRC_CTA_INIT_COUNT
	.align		4
        /*0144*/ 	.byte	0x02, 0x4a
	.zero		1
	.zero		1


	//----- nvinfo : EIATTR_EXIT_INSTR_OFFSETS
	.align		4
        /*0148*/ 	.byte	0x04, 0x1c
        /*014a*/ 	.short	(.L_3157 - .L_3156)


	//   ....[0]....
.L_3156:
        /*014c*/ 	.word	0x000000a0


	//   ....[1]....
        /*0150*/ 	.word	0x00002040


	//   ....[2]....
        /*0154*/ 	.word	0x00002480


	//   ....[3]....
        /*0158*/ 	.word	0x000025e0


	//----- nvinfo : EIATTR_MAX_THREADS
	.align		4
.L_3157:
        /*015c*/ 	.byte	0x04, 0x05
        /*015e*/ 	.short	(.L_3159 - .L_3158)
.L_3158:
        /*0160*/ 	.word	0x00000400
        /*0164*/ 	.word	0x00000001
        /*0168*/ 	.word	0x00000001


	//----- nvinfo : EIATTR_CRS_STACK_SIZE
	.align		4
.L_3159:
        /*016c*/ 	.byte	0x04, 0x1e
        /*016e*/ 	.short	(.L_3161 - .L_3160)
.L_3160:
        /*0170*/ 	.word	0x00000000


	//----- nvinfo : EIATTR_CBANK_PARAM_SIZE
	.align		4
.L_3161:
        /*0174*/ 	.byte	0x03, 0x19
        /*0176*/ 	.short	0x00b8


	//----- nvinfo : EIATTR_PARAM_CBANK
	.align		4
        /*0178*/ 	.byte	0x04, 0x0a
        /*017a*/ 	.short	(.L_3163 - .L_3162)
	.align		4
.L_3162:
        /*017c*/ 	.word	index@(.nv.constant0._ZN2at6native51_GLOBAL__N__2c613397_18_DepthwiseConv2d_cu_9959487032conv_depthwise2d_backward_kernelILi5ELi1EdiEEvNS_27GenericPackedTensorAccessorIKT1_Lm4ENS_16DefaultPtrTraitsEiEENS3_IS4_Lm4ES6_iEES7_T2_iiiiiiiiiiiiiii)
        /*0180*/ 	.short	0x0380
        /*0182*/ 	.short	0x00b8


	//----- nvinfo : EIATTR_SW_WAR
	.align		4
.L_3163:
        /*0184*/ 	.byte	0x04, 0x36
        /*0186*/ 	.short	(.L_3165 - .L_3164)
.L_3164:
        /*0188*/ 	.word	0x00000008
.L_3165:


//--------------------- .nv.info._ZN2at6native51_GLOBAL__N__2c613397_18_DepthwiseConv2d_cu_9959487039conv_depthwise2d_forward_kernel_genericIN3c108BFloat16EiEEvNS_27GenericPackedTensorAccessorIKT_Lm4ENS_16DefaultPtrTraitsEiEENS5_IS6_Lm4ES8_iEES9_NS5_IS7_Lm1ES8_iEEbT0_iiiiiiiiiiiiii --------------------------
	.section	.nv.info._ZN2at6native51_GLOBAL__N__2c613397_18_DepthwiseConv2d_cu_9959487039conv_depthwise2d_forward_kernel_genericIN3c108BFloat16EiEEvNS_27GenericPackedTensorAccessorIKT_Lm4ENS_16DefaultPtrTraitsEiEENS5_IS6_Lm4ES8_iEES9_NS5_IS7_Lm1ES8_iEEbT0_iiiiiiiiiiiiii,"",@"SHT_CUDA_INFO"
	.sectionflags	@""
	.align	4


	//----- nvinfo : EIATTR_CUDA_API_VERSION
	.align		4
        /*0000*/ 	.byte	0x04, 0x37
        /*0002*/ 	.short	(.L_3167 - .L_3166)
.L_3166:
        /*0004*/ 	.word	0x00000082


	//----- nvinfo : EIATTR_KPARAM_INFO
	.align		4
.L_3167:
        /*0008*/ 	.byte	0x04, 0x17
        /*000a*/ 	.short	(.L_3169 - .L_3168)
.L_3168:
        /*000c*/ 	.word	0x00000000
        /*0010*/ 	.short	0x0013
        /*0012*/ 	.short	0x00c4
        /*0014*/ 	.byte	0x00, 0xf0, 0x11, 0x00


	//----- nvinfo : EIATTR_KPARAM_INFO
	.align		4
.L_3169:
        /*0018*/ 	.byte	0x04, 0x17
        /*001a*/ 	.short	(.L_3171 - .L_3170)
.L_3170:
        /*001c*/ 	.word	0x00000000
        /*0020*/ 	.short	0x0012
        /*0022*/ 	.short	0x00c0
        /*0024*/ 	.byte	0x00, 0xf0, 0x11, 0x00


	//----- nvinfo : EIATTR_KPARAM_INFO
	.align		4
.L_3171:
        /*0028*/ 	.byte	0x04, 0x17
        /*002a*/ 	.short	(.L_3173 - .L_3172)
.L_3172:
        /*002c*/ 	.word	0x00000000
        /*0030*/ 	.short	0x0011
        /*0032*/ 	.short	0x00bc
        /*0034*/ 	.byte	0x00, 0xf0, 0x11, 0x00


	//----- nvinfo : EIATTR_KPARAM_INFO
	.align		4
.L_3173:
        /*0038*/ 	.byte	0x04, 0x17
        /*003a*/ 	.short	(.L_3175 - .L_3174)
.L_3174:
        /*003c*/ 	.word	0x00000000
        /*0040*/ 	.short	0x0010
        /*0042*/ 	.short	0x00b8
        /*0044*/ 	.byte	0x00, 0xf0, 0x11, 0x00


	//----- nvinfo : EIATTR_KPARAM_INFO
	.align		4
.L_3175:
        /*0048*/ 	.byte	0x04, 0x17
        /*004a*/ 	.short	(.L_3177 - .L_3176)
.L_3176:
        /*004c*/ 	.word	0x00000000
        /*0050*/ 	.short	0x000f
        /*0052*/ 	.short	0x00b4
        /*0054*/ 	.byte	0x00, 0xf0, 0x11, 0x00


	//----- nvinfo : EIATTR_KPARAM_INFO
	.align		4
.L_3177:
        /*0058*/ 	.byte	0x04, 0x17
        /*005a*/ 	.short	(.L_3179 - .L_3178)
.L_3178:
        /*005c*/ 	.word	0x00000000
        /*0060*/ 	.short	0x000e
        /*0062*/ 	.short	0x00b0
        /*0064*/ 	.byte	0x00, 0xf0, 0x11, 0x00


	//----- nvinfo : EIATTR_KPARAM_INFO
	.align		4
.L_3179:
        /*0068*/ 	.byte	0x04, 0x17
        /*006a*/ 	.short	(.L_3181 - .L_3180)
.L_3180:
        /*006c*/ 	.word	0x00000000
        /*0070*/ 	.short	0x000d
        /*0072*/ 	.short	0x00ac
        /*0074*/ 	.byte	0x00, 0xf0, 0x11, 0x00


	//----- nvinfo : EIATTR_KPARAM_INFO
	.align		4
.L_3181:
        /*0078*/ 	.byte	0x04, 0x17
        /*007a*/ 	.short	(.L_3183 - .L_3182)
.L_3182:
        /*007c*/ 	.word	0x00000000
        /*0080*/ 	.short	0x000c
        /*0082*/ 	.short	0x00a8
        /*0084*/ 	.byte	0x00, 0xf0, 0x11, 0x00


	//----- nvinfo : EIATTR_KPARAM_INFO
	.align		4
.L_3183:
        /*0088*/ 	.byte	0x04, 0x17
        /*008a*/ 	.short	(.L_3185 - .L_3184)
.L_3184:
        /*008c*/ 	.word	0x00000000
        /*0090*/ 	.short	0x000b
        /*0092*/ 	.short	0x00a4
        /*0094*/ 	.byte	0x00, 0xf0, 0x11, 0x00


	//----- nvinfo : EIATTR_KPARAM_INFO
	.align		4
.L_3185:
        /*0098*/ 	.byte	0x04, 0x17
        /*009a*/ 	.short	(.L_3187 - .L_3186)
.L_3186:
        /*009c*/ 	.word	0x00000000
        /*00a0*/ 	.short	0x000a
        /*00a2*/ 	.short	0x00a0
        /*00a4*/ 	.byte	0x00, 0xf0, 0x11, 0x00


	//----- nvinfo : EIATTR_KPARAM_INFO
	.align		4
.L_3187:
        /*00a8*/ 	.byte	0x04, 0x17
        /*00aa*/ 	.short	(.L_3189 - .L_3188)
.L_3188:
        /*00ac*/ 	.word	0x00000000
        /*00b0*/ 	.short	0x0009
        /*00b2*/ 	.short	0x009c
        /*00b4*/ 	.byte	0x00, 0xf0, 0x11, 0x00


	//----- nvinfo : EIATTR_KPARAM_INFO
	.align		4
.L_3189:
        /*00b8*/ 	.byte	0x04, 0x17
        /*00ba*/ 	.short	(.L_3191 - .L_3190)
.L_3190:
        /*00bc*/ 	.word	0x00000000
        /*00c0*/ 	.short	0x0008
        /*00c2*/ 	.short	0x0098
        /*00c4*/ 	.byte	0x00, 0xf0, 0x11, 0x00


	//----- nvinfo : EIATTR_KPARAM_INFO
	.align		4
.L_3191:
        /*00c8*/ 	.byte	0x04, 0x17
        /*00ca*/ 	.short	(.L_3193 - .L_3192)
.L_3192:
        /*00cc*/ 	.word	0x00000000
        /*00d0*/ 	.short	0x0007
        /*00d2*/ 	.short	0x0094
        /*00d4*/ 	.byte	0x00, 0xf0, 0x11, 0x00


	//----- nvinfo : EIATTR_KPARAM_INFO
	.align		4
.L_3193:
        /*00d8*/ 	.byte	0x04, 0x17
        /*00da*/ 	.short	(.L_3195 - .L_3194)
.L_3194:
        /*00dc*/ 	.word	0x00000000
        /*00e0*/ 	.short	0x0006
        /*00e2*/ 	.short	0x0090
        /*00e4*/ 	.byte	0x00, 0xf0, 0x11, 0x00


	//----- nvinfo : EIATTR_KPARAM_INFO
	.align		4
.L_3195:
        /*00e8*/ 	.byte	0x04, 0x17
        /*00ea*/ 	.short	(.L_3197 - .L_3196)
.L_3196:
        /*00ec*/ 	.word	0x00000000
        /*00f0*/ 	.short	0x0005
        /*00f2*/ 	.short	0x008c
        /*00f4*/ 	.byte	0x00, 0xf0, 0x11, 0x00


	//----- nvinfo : EIATTR_KPARAM_INFO
	.align		4
.L_3197:
        /*00f8*/ 	.byte	0x04, 0x17
        /*00fa*/ 	.short	(.L_3199 - .L_3198)
.L_3198:
        /*00fc*/ 	.word	0x00000000
        /*0100*/ 	.short	0x0004
        /*0102*/ 	.short	0x0088
        /*0104*/ 	.byte	0x00, 0xf0, 0x05, 0x00


	//----- nvinfo : EIATTR_KPARAM_INFO
	.align		4
.L_3199:
        /*0108*/ 	.byte	0x04, 0x17
        /*010a*/ 	.short	(.L_3201 - .L_3200)
.L_3200:
        /*010c*/ 	.word	0x00000000
        /*0110*/ 	.short	0x0003
        /*0112*/ 	.short	0x0078
        /*0114*/ 	.byte	0x00, 0xf0, 0x41, 0x00


	//----- nvinfo : EIATTR_KPARAM_INFO
	.align		4
.L_3201:
        /*0118*/ 	.byte	0x04, 0x17
        /*011a*/ 	.short	(.L_3203 - .L_3202)
.L_3202:
        /*011c*/ 	.word	0x00000000
        /*0120*/ 	.short	0x0002
        /*0122*/ 	.short	0x0050
        /*0124*/ 	.byte	0x00, 0xf0, 0xa1, 0x00


	//----- nvinfo : EIATTR_KPARAM_INFO
	.align		4
.L_3203:
        /*0128*/ 	.byte	0x04, 0x17
        /*012a*/ 	.short	(.L_3205 - .L_3204)
.L_3204:
        /*012c*/ 	.word	0x00000000
        /*0130*/ 	.short	0x0001
        /*0132*/ 	.short	0x0028
        /*0134*/ 	.byte	0x00, 0xf0, 0xa1, 0x00


	//----- nvinfo : EIATTR_KPARAM_INFO
	.align		4
.L_3205:
        /*0138*/ 	.byte	0x04, 0x17
        /*013a*/ 	.short	(.L_3207 - .L_3206)
.L_3206:
        /*013c*/ 	.word	0x00000000
        /*0140*/ 	.short	0x0000
        /*0142*/ 	.short	0x0000
        /*0144*/ 	.byte	0x00, 0xf0, 0xa1, 0x00


	//----- nvinfo : EIATTR_SPARSE_MMA_MASK
	.align		4
.L_3207:
        /*0148*/ 	.byte	0x03, 0x50
        /*014a*/ 	.short	0x0000


	//----- nvinfo : EIATTR_MAXREG_COUNT
	.align		4
        /*014c*/ 	.byte	0x03, 0x1b
        /*014e*/ 	.short	0x0040


	//----- nvinfo : EIATTR_MERCURY_ISA_VERSION
	.align		4
        /*0150*/ 	.byte	0x03, 0x5f
        /*0152*/ 	.short	0x0101


	//----- nvinfo : EIATTR_VRC_CTA_INIT_COUNT
	.align		4
        /*0154*/ 	.byte	0x02, 0x4a
	.zero		1
	.zero		1


	//----- nvinfo : EIATTR_EXIT_INSTR_OFFSETS
	.align		4
        /*0158*/ 	.byte	0x04, 0x1c
        /*015a*/ 	.short	(.L_3209 - .L_3208)


	//   ....[0]....
.L_3208:
        /*015c*/ 	.word	0x000000a0


	//   ....[1]....
        /*0160*/ 	.word	0x00001b80


	//   ....[2]....
        /*0164*/ 	.word	0x000035a0


	//   ....[3]....
        /*0168*/ 	.word	0x00005340


	//   ....[4]....
        /*016c*/ 	.word	0x000070c0


	//----- nvinfo : EIATTR_MAX_THREADS
	.align		4
.L_3209:
        /*0170*/ 	.byte	0x04, 0x05
        /*0172*/ 	.short	(.L_3211 - .L_3210)
.L_3210:
        /*0174*/ 	.word	0x00000400
        /*0178*/ 	.word	0x00000001
        /*017c*/ 	.word	0x00000001


	//----- nvinfo : EIATTR_CRS_STACK_SIZE
	.align		4
.L_3211:
        /*0180*/ 	.byte	0x04, 0x1e
        /*0182*/ 	.short	(.L_3213 - .L_3212)
.L_3212:
        /*0184*/ 	.word	0x00000000


	//----- nvinfo : EIATTR_CBANK_PARAM_SIZE
	.align		4
.L_3213:
        /*0188*/ 	.byte	0x03, 0x19
        /*018a*/ 	.short	0x00c8


	//----- nvinfo : EIATTR_PARAM_CBANK
	.align		4
        /*018c*/ 	.byte	0x04, 0x0a
        /*018e*/ 	.short	(.L_3215 - .L_3214)
	.align		4
.L_3214:
        /*0190*/ 	.word	index@(.nv.constant0._ZN2at6native51_GLOBAL__N__2c613397_18_DepthwiseConv2d_cu_9959487039conv_depthwise2d_forward_kernel_genericIN3c108BFloat16EiEEvNS_27GenericPackedTensorAccessorIKT_Lm4ENS_16DefaultPtrTraitsEiEENS5_IS6_Lm4ES8_iEES9_NS5_IS7_Lm1ES8_iEEbT0_iiiiiiiiiiiiii)
        /*0194*/ 	.short	0x0380
        /*0196*/ 	.short	0x00c8


	//----- nvinfo : EIATTR_SW_WAR
	.align		4
.L_3215:
        /*0198*/ 	.byte	0x04, 0x36
        /*019a*/ 	.short	(.L_3217 - .L_3216)
.L_3216:
        /*019c*/ 	.word	0x00000008
.L_3217:


//--------------------- .nv.info._ZN2at6native51_GLOBAL__N__2c613397_18_DepthwiseConv2d_cu_9959487031conv_depthwise2d_forward_kernelILi1EN3c108BFloat16EiEEvNS_27GenericPackedTensorAccessorIKT0_Lm4ENS_16DefaultPtrTraitsEiEENS5_IS6_Lm4ES8_iEES9_NS5_IS7_Lm1ES8_iEEbT1_iiiiiiiiiiiiii --------------------------
	.section	.nv.info._ZN2at6native51_GLOBAL__N__2c613397_18_DepthwiseConv2d_cu_9959487031conv_depthwise2d_forward_kernelILi1EN3c108BFloat16EiEEvNS_27GenericPackedTensorAccessorIKT0_Lm4ENS_16DefaultPtrTraitsEiEENS5_IS6_Lm4ES8_iEES9_NS5_IS7_Lm1ES8_iEEbT1_iiiiiiiiiiiiii,"",@"SHT_CUDA_INFO"
	.sectionflags	@""
	.align	4


	//----- nvinfo : EIATTR_CUDA_API_VERSION
	.align		4
        /*0000*/ 	.byte	0x04, 0x37
        /*0002*/ 	.short	(.L_3219 - .L_3218)
.L_3218:
        /*0004*/ 	.word	0x00000082


	//----- nvinfo : EIATTR_KPARAM_INFO
	.align		4
.L_3219:
        /*0008*/ 	.byte	0x04, 0x17
        /*000a*/ 	.short	(.L_3221 - .L_3220)
.L_3220:
        /*000c*/ 	.word	0x00000000
        /*0010*/ 	.short	0x0013
        /*0012*/ 	.short	0x00c4
        /*0014*/ 	.byte	0x00, 0xf0, 0x11, 0x00


	//----- nvinfo : EIATTR_KPARAM_INFO
	.align		4
.L_3221:
        /*0018*/ 	.byte	0x04, 0x17
        /*001a*/ 	.short	(.L_3223 - .L_3222)
.L_3222:
        /*001c*/ 	.word	0x00000000
        /*0020*/ 	.short	0x0012
        /*0022*/ 	.short	0x00c0
        /*0024*/ 	.byte	0x00, 0xf0, 0x11, 0x00


	//----- nvinfo : EIATTR_KPARAM_INFO
	.align		4
.L_3223:
        /*0028*/ 	.byte	0x04, 0x17
        /*002a*/ 	.short	(.L_3225 - .L_3224)
.L_3224:
        /*002c*/ 	.word	0x00000000
        /*0030*/ 	.short	0x0011
        /*0032*/ 	.short	0x00bc
        /*0034*/ 	.byte	0x00, 0xf0, 0x11, 0x00


	//----- nvinfo : EIATTR_KPARAM_INFO
	.align		4
.L_3225:
        /*0038*/ 	.byte	0x04, 0x17
        /*003a*/ 	.short	(.L_3227 - .L_3226)
.L_3226:
        /*003c*/ 	.word	0x00000000
        /*0040*/ 	.short	0x0010
        /*0042*/ 	.short	0x00b8
        /*0044*/ 	.byte	0x00, 0xf0, 0x11, 0x00


	//----- nvinfo : EIATTR_KPARAM_INFO
	.align		4
.L_3227:
        /*0048*/ 	.byte	0x04, 0x17
        /*004a*/ 	.short	(.L_3229 - .L_3228)
.L_3228:
        /*004c*/ 	.word	0x00000000
        /*0050*/ 	.short	0x000f
        /*0052*/ 	.short	0x00b4
        /*0054*/ 	.byte	0x00, 0xf0, 0x11, 0x00


	//----- nvinfo : EIATTR_KPARAM_INFO
	.align		4
.L_3229:
        /*0058*/ 	.byte	0x04, 0x17
        /*005a*/ 	.short	(.L_3231 - .L_3230)
.L_3230:
        /*005c*/ 	.word	0x00000000
        /*0060*/ 	.short	0x000e
        /*0062*/ 	.short	0x00b0
        /*0064*/ 	.byte	0x00, 0xf0, 0x11, 0x00


	//----- nvinfo : EIATTR_KPARAM_INFO
	.align		4
.L_3231:
        /*0068*/ 	.byte	0x04, 0x17
        /*006a*/ 	.short	(.L_3233 - .L_3232)
.L_3232:
        /*006c*/ 	.word	0x00000000
        /*0070*/ 	.short	0x000d
        /*0072*/ 	.short	0x00ac
        /*0074*/ 	.byte	0x00, 0xf0, 0x11, 0x00


	//----- nvinfo : EIATTR_KPARAM_INFO
	.align		4
.L_3233:
        /*0078*/ 	.byte	0x04, 0x17
        /*007a*/ 	.short	(.L_3235 - .L_3234)
.L_3234:
        /*007c*/ 	.word	0x00000000
        /*0080*/ 	.short	0x000c
        /*0082*/ 	.short	0x00a8
        /*0084*/ 	.byte	0x00, 0xf0, 0x11, 0x00


	//----- nvinfo : EIATTR_KPARAM_INFO
	.align		4
.L_3235:
        /*0088*/ 	.byte	0x04, 0x17
        /*008a*/ 	.short	(.L_3237 - .L_3236)
.L_3236:
        /*008c*/ 	.word	0x00000000
        /*0090*/ 	.short	0x000b
        /*0092*/ 	.short	0x00a4
        /*0094*/ 	.byte	0x00, 0xf0, 0x11, 0x00


	//----- nvinfo : EIATTR_KPARAM_INFO
	.align		4
.L_3237:
        /*0098*/ 	.byte	0x04, 0x17
        /*009a*/ 	.short	(.L_3239 - .L_3238)
.L_3238:
        /*009c*/ 	.word	0x00000000
        /*00a0*/ 	.short	0x000a
        /*00a2*/ 	.short	0x00a0
        /*00a4*/ 	.byte	0x00, 0xf0, 0x11, 0x00


	//----- nvinfo : EIATTR_KPARAM_INFO
	.align		4
.L_3239:
        /*00a8*/ 	.byte	0x04, 0x17
        /*00aa*/ 	.short	(.L_3241 - .L_3240)
.L_3240:
        /*00ac*/ 	.word	0x00000000
        /*00b0*/ 	.short	0x0009
        /*00b2*/ 	.short	0x009c
        /*00b4*/ 	.byte	0x00, 0xf0, 0x11, 0x00


	//----- nvinfo : EIATTR_KPARAM_INFO
	.align		4
.L_3241:
        /*00b8*/ 	.byte	0x04, 0x17
        /*00ba*/ 	.short	(.L_3243 - .L_3242)
.L_3242:
        /*00bc*/ 	.word	0x00000000
        /*00c0*/ 	.short	0x0008
        /*00c2*/ 	.short	0x0098
        /*00c4*/ 	.byte	0x00, 0xf0, 0x11, 0x00


	//----- nvinfo : EIATTR_KPARAM_INFO
	.align		4
.L_3243:
        /*00c8*/ 	.byte	0x04, 0x17
        /*00ca*/ 	.short	(.L_3245 - .L_3244)
.L_3244:
        /*00cc*/ 	.word	0x00000000
        /*00d0*/ 	.short	0x0007
        /*00d2*/ 	.short	0x0094
        /*00d4*/ 	.byte	0x00, 0xf0, 0x11, 0x00


	//----- nvinfo : EIATTR_KPARAM_INFO
	.align		4
.L_3245:
        /*00d8*/ 	.byte	0x04, 0x17
        /*00da*/ 	.short	(.L_3247 - .L_3246)
.L_3246:
        /*00dc*/ 	.word	0x00000000
        /*00e0*/ 	.short	0x0006
        /*00e2*/ 	.short	0x0090
        /*00e4*/ 	.byte	0x00, 0xf0, 0x11, 0x00


	//----- nvinfo : EIATTR_KPARAM_INFO
	.align		4
.L_3247:
        /*00e8*/ 	.byte	0x04, 0x17
        /*00ea*/ 	.short	(.L_3249 - .L_3248)
.L_3248:
        /*00ec*/ 	.word	0x00000000
        /*00f0*/ 	.short	0x0005
        /*00f2*/ 	.short	0x008c
        /*00f4*/ 	.byte	0x00, 0xf0, 0x11, 0x00


	//----- nvinfo : EIATTR_KPARAM_INFO
	.align		4
.L_3249:
        /*00f8*/ 	.byte	0x04, 0x17
        /*00fa*/ 	.short	(.L_3251 - .L_3250)
.L_3250:
        /*00fc*/ 	.word	0x00000000
        /*0100*/ 	.short	0x0004
        /*0102*/ 	.short	0x0088
        /*0104*/ 	.byte	0x00, 0xf0, 0x05, 0x00


	//----- nvinfo : EIATTR_KPARAM_INFO
	.align		4
.L_3251:
        /*0108*/ 	.byte	0x04, 0x17
        /*010a*/ 	.short	(.L_3253 - .L_3252)
.L_3252:
        /*010c*/ 	.word	0x00000000
        /*0110*/ 	.short	0x0003
        /*0112*/ 	.short	0x0078
        /*0114*/ 	.byte	0x00, 0xf0, 0x41, 0x00


	//----- nvinfo : EIATTR_KPARAM_INFO
	.align		4
.L_3253:
        /*0118*/ 	.byte	0x04, 0x17
        /*011a*/ 	.short	(.L_3255 - .L_3254)
.L_3254:
        /*011c*/ 	.word	0x00000000
        /*0120*/ 	.short	0x0002
        /*0122*/ 	.short	0x0050
        /*0124*/ 	.byte	0x00, 0xf0, 0xa1, 0x00


	//----- nvinfo : EIATTR_KPARAM_INFO
	.align		4
.L_3255:
        /*0128*/ 	.byte	0x04, 0x17
        /*012a*/ 	.short	(.L_3257 - .L_3256)
.L_3256:
        /*012c*/ 	.word	0x00000000
        /*0130*/ 	.short	0x0001
        /*0132*/ 	.short	0x0028
        /*0134*/ 	.byte	0x00, 0xf0, 0xa1, 0x00


	//----- nvinfo : EIATTR_KPARAM_INFO
	.align		4
.L_3257:
        /*0138*/ 	.byte	0x04, 0x17
        /*013a*/ 	.short	(.L_3259 - .L_3258)
.L_3258:
        /*013c*/ 	.word	0x00000000
        /*0140*/ 	.short	0x0000
        /*0142*/ 	.short	0x0000
        /*0144*/ 	.byte	0x00, 0xf0, 0xa1, 0x00


	//----- nvinfo : EIATTR_SPARSE_MMA_MASK
	.align		4
.L_3259:
        /*0148*/ 	.byte	0x03, 0x50
        /*014a*/ 	.short	0x0000


	//----- nvinfo : EIATTR_MAXREG_COUNT
	.align		4
        /*014c*/ 	.byte	0x03, 0x1b
        /*014e*/ 	.short	0x0040


	//----- nvinfo : EIATTR_MERCURY_ISA_VERSION
	.align		4
        /*0150*/ 	.byte	0x03, 0x5f
        /*0152*/ 	.short	0x0101


	//----- nvinfo : EIATTR_VRC_CTA_INIT_COUNT
	.align		4
        /*0154*/ 	.byte	0x02, 0x4a
	.zero		1
	.zero		1


	//----- nvinfo : EIATTR_EXIT_INSTR_OFFSETS
	.align		4
        /*0158*/ 	.byte	0x04, 0x1c
        /*015a*/ 	.short	(.L_3261 - .L_3260)


	//   ....[0]....
.L_3260:
        /*015c*/ 	.word	0x000000a0


	//   ....[1]....
        /*0160*/ 	.word	0x00000b40


	//   ....[2]....
        /*0164*/ 	.word	0x00001750


	//   ....[3]....
        /*0168*/ 	.word	0x00002160


	//   ....[4]....
        /*016c*/ 	.word	0x00002dc0


	//   ....[5]....
        /*0170*/ 	.word	0x00003aa0


	//   ....[6]....
        /*0174*/ 	.word	0x00004d10


	//   ....[7]....
        /*0178*/ 	.word	0x000059a0


	//   ....[8]....
        /*017c*/ 	.word	0x00006a90


	//----- nvinfo : EIATTR_MAX_THREADS
	.align		4
.L_3261:
        /*0180*/ 	.byte	0x04, 0x05
        /*0182*/ 	.short	(.L_3263 - .L_3262)
.L_3262:
        /*0184*/ 	.word	0x00000400
        /*0188*/ 	.word	0x00000001
        /*018c*/ 	.word	0x00000001


	//----- nvinfo : EIATTR_CRS_STACK_SIZE
	.align		4
.L_3263:
        /*0190*/ 	.byte	0x04, 0x1e
        /*0192*/ 	.short	(.L_3265 - .L_3264)
.L_3264:
        /*0194*/ 	.word	0x00000000


	//----- nvinfo : EIATTR_CBANK_PARAM_SIZE
	.align		4
.L_3265:
        /*0198*/ 	.byte	0x03, 0x19
        /*019a*/ 	.short	0x00c8


	//----- nvinfo : EIATTR_PARAM_CBANK
	.align		4
        /*019c*/ 	.byte	0x04, 0x0a
        /*019e*/ 	.short	(.L_3267 - .L_3266)
	.align		4
.L_3266:
        /*01a0*/ 	.word	index@(.nv.constant0._ZN2at6native51_GLOBAL__N__2c613397_18_DepthwiseConv2d_cu_9959487031conv_depthwise2d_forward_kernelILi1EN3c108BFloat16EiEEvNS_27GenericPackedTensorAccessorIKT0_Lm4ENS_16DefaultPtrTraitsEiEENS5_IS6_Lm4ES8_iEES9_NS5_IS7_Lm1ES8_iEEbT1_iiiiiiiiiiiiii)
        /*01a4*/ 	.short	0x0380
        /*01a6*/ 	.short	0x00c8


	//----- nvinfo : EIATTR_SW_WAR
	.align		4
.L_3267:
        /*01a8*/ 	.byte	0x04, 0x36
        /*01aa*/ 	.short	(.L_3269 - .L_3268)
.L_3268:
        /*01ac*/ 	.word	0x00000008
.L_3269:


//--------------------- .nv.info._ZN2at6native51_GLOBAL__N__2c613397_18_DepthwiseConv2d_cu_9959487031conv_depthwise2d_forward_kernelILi3EN3c108BFloat16EiEEvNS_27GenericPackedTensorAccessorIKT0_Lm4ENS_16DefaultPtrTraitsEiEENS5_IS6_Lm4ES8_iEES9_NS5_IS7_Lm1ES8_iEEbT1_iiiiiiiiiiiiii --------------------------
	.section	.nv.info._ZN2at6native51_GLOBAL__N__2c613397_18_DepthwiseConv2d_cu_9959487031conv_depthwise2d_forward_kernelILi3EN3c108BFloat16EiEEvNS_27GenericPackedTensorAccessorIKT0_Lm4ENS_16DefaultPtrTraitsEiEENS5_IS6_Lm4ES8_iEES9_NS5_IS7_Lm1ES8_iEEbT1_iiiiiiiiiiiiii,"",@"SHT_CUDA_INFO"
	.sectionflags	@""
	.align	4


	//----- nvinfo : EIATTR_CUDA_API_VERSION
	.align		4
        /*0000*/ 	.byte	0x04, 0x37
        /*0002*/ 	.short	(.L_3271 - .L_3270)
.L_3270:
        /*0004*/ 	.word	0x00000082


	//----- nvinfo : EIATTR_KPARAM_INFO
	.align		4
.L_3271:
        /*0008*/ 	.byte	0x04, 0x17
        /*000a*/ 	.short	(.L_3273 - .L_3272)
.L_3272:
        /*000c*/ 	.word	0x00000000
        /*0010*/ 	.short	0x0013
        /*0012*/ 	.short	0x00c4
        /*0014*/ 	.byte	0x00, 0xf0, 0x11, 0x00


	//----- nvinfo : EIATTR_KPARAM_INFO
	.align		4
.L_3273:
        /*0018*/ 	.byte	0x04, 0x17
        /*001a*/ 	.short	(.L_3275 - .L_3274)
.L_3274:
        /*001c*/ 	.word	0x00000000
        /*0020*/ 	.short	0x0012
        /*0022*/ 	.short	0x00c0
        /*0024*/ 	.byte	0x00, 0xf0, 0x11, 0x00


	//----- nvinfo : EIATTR_KPARAM_INFO
	.align		4
.L_3275:
        /*0028*/ 	.byte	0x04, 0x17
        /*002a*/ 	.short	(.L_3277 - .L_3276)
.L_3276:
        /*002c*/ 	.word	0x00000000
        /*0030*/ 	.short	0x0011
        /*0032*/ 	.short	0x00bc
        /*0034*/ 	.byte	0x00, 0xf0, 0x11, 0x00


	//----- nvinfo : EIATTR_KPARAM_INFO
	.align		4
.L_3277:
        /*0038*/ 	.byte	0x04, 0x17
        /*003a*/ 	.short	(.L_3279 - .L_3278)
.L_3278:
        /*003c*/ 	.word	0x00000000
        /*0040*/ 	.short	0x0010
        /*0042*/ 	.short	0x00b8
        /*0044*/ 	.byte	0x00, 0xf0, 0x11, 0x00


	//----- nvinfo : EIATTR_KPARAM_INFO
	.align		4
.L_3279:
        /*0048*/ 	.byte	0x04, 0x17
        /*004a*/ 	.short	(.L_3281 - .L_3280)
.L_3280:
        /*004c*/ 	.word	0x00000000
        /*0050*/ 	.short	0x000f
        /*0052*/ 	.short	0x00b4
        /*0054*/ 	.byte	0x00, 0xf0, 0x11, 0x00


	//----- nvinfo : EIATTR_KPARAM_INFO
	.align		4
.L_3281:
        /*0058*/ 	.byte	0x04, 0x17
        /*005a*/ 	.short	(.L_3283 - .L_3282)
.L_3282:
        /*005c*/ 	.word	0x00000000
        /*0060*/ 	.short	0x000e
        /*0062*/ 	.short	0x00b0
        /*0064*/ 	.byte	0x00, 0xf0, 0x11, 0x00


	//----- nvinfo : EIATTR_KPARAM_INFO
	.align		4
.L_3283:
        /*0068*/ 	.byte	0x04, 0x17
        /*006a*/ 	.short	(.L_3285 - .L_3284)
.L_3284:
        /*006c*/ 	.word	0x00000000
        /*0070*/ 	.short	0x000d
        /*0072*/ 	.short	0x00ac
        /*0074*/ 	.byte	0x00, 0xf0, 0x11, 0x00


	//----- nvinfo : EIATTR_KPARAM_INFO
	.align		4
.L_3285:
        /*0078*/ 	.byte	0x04, 0x17
        /*007a*/ 	.short	(.L_3287 - .L_3286)
.L_3286:
        /*007c*/ 	.word	0x00000000
        /*0080*/ 	.short	0x000c
        /*0082*/ 	.short	0x00a8
        /*0084*/ 	.byte	0x00, 0xf0, 0x11, 0x00


	//----- nvinfo : EIATTR_KPARAM_INFO
	.align		4
.L_3287:
        /*0088*/ 	.byte	0x04, 0x17
        /*008a*/ 	.short	(.L_3289 - .L_3288)
.L_3288:
        /*008c*/ 	.word	0x00000000
        /*0090*/ 	.short	0x000b
        /*0092*/ 	.short	0x00a4
        /*0094*/ 	.byte	0x00, 0xf0, 0x11, 0x00


	//----- nvinfo : EIATTR_KPARAM_INFO
	.align		4
.L_3289:
        /*0098*/ 	.byte	0x04, 0x17
        /*009a*/ 	.short	(.L_3291 - .L_3290)
.L_3290:
        /*009c*/ 	.word	0x00000000
        /*00a0*/ 	.short	0x000a
        /*00a2*/ 	.short	0x00a0
        /*00a4*/ 	.byte	0x00, 0xf0, 0x11, 0x00


	//----- nvinfo : EIATTR_KPARAM_INFO
	.align		4
.L_3291:
        /*00a8*/ 	.byte	0x04, 0x17
        /*00aa*/ 	.short	(.L_3293 - .L_3292)
.L_3292:
        /*00ac*/ 	.word	0x00000000
        /*00b0*/ 	.short	0x0009
        /*00b2*/ 	.short	0x009c
        /*00b4*/ 	.byte	0x00, 0xf0, 0x11, 0x00


	//----- nvinfo : EIATTR_KPARAM_INFO
	.align		4
.L_3293:
        /*00b8*/ 	.byte	0x04, 0x17
        /*00ba*/ 	.short	(.L_3295 - .L_3294)
.L_3294:
        /*00bc*/ 	.word	0x00000000
        /*00c0*/ 	.short	0x0008
        /*00c2*/ 	.short	0x0098
        /*00c4*/ 	.byte	0x00, 0xf0, 0x11, 0x00


	//----- nvinfo : EIATTR_KPARAM_INFO
	.align		4
.L_3295:
        /*00c8*/ 	.byte	0x04, 0x17
        /*00ca*/ 	.short	(.L_3297 - .L_3296)
.L_3296:
        /*00cc*/ 	.word	0x00000000
        /*00d0*/ 	.short	0x0007
        /*00d2*/ 	.short	0x0094
        /*00d4*/ 	.byte	0x00, 0xf0, 0x11, 0x00


	//----- nvinfo : EIATTR_KPARAM_INFO
	.align		4
.L_3297:
        /*00d8*/ 	.byte	0x04, 0x17
        /*00da*/ 	.short	(.L_3299 - .L_3298)
.L_3298:
        /*00dc*/ 	.word	0x00000000
        /*00e0*/ 	.short	0x0006
        /*00e2*/ 	.short	0x0090
        /*00e4*/ 	.byte	0x00, 0xf0, 0x11, 0x00


	//----- nvinfo : EIATTR_KPARAM_INFO
	.align		4
.L_3299:
        /*00e8*/ 	.byte	0x04, 0x17
        /*00ea*/ 	.short	(.L_3301 - .L_3300)
.L_3300:
        /*00ec*/ 	.word	0x00000000
        /*00f0*/ 	.short	0x0005
        /*00f2*/ 	.short	0x008c
        /*00f4*/ 	.byte	0x00, 0xf0, 0x11, 0x00


	//----- nvinfo : EIATTR_KPARAM_INFO
	.align		4
.L_3301:
        /*00f8*/ 	.byte	0x04, 0x17
        /*00fa*/ 	.short	(.L_3303 - .L_3302)
.L_3302:
        /*00fc*/ 	.word	0x00000000
        /*0100*/ 	.short	0x0004
        /*0102*/ 	.short	0x0088
        /*0104*/ 	.byte	0x00, 0xf0, 0x05, 0x00


	//----- nvinfo : EIATTR_KPARAM_INFO
	.align		4
.L_3303:
        /*0108*/ 	.byte	0x04, 0x17
        /*010a*/ 	.short	(.L_3305 - .L_3304)
.L_3304:
        /*010c*/ 	.word	0x00000000
        /*0110*/ 	.short	0x0003
        /*0112*/ 	.short	0x0078
        /*0114*/ 	.byte	0x00, 0xf0, 0x41, 0x00


	//----- nvinfo : EIATTR_KPARAM_INFO
	.align		4
.L_3305:
        /*0118*/ 	.byte	0x04, 0x17
        /*011a*/ 	.short	(.L_3307 - .L_3306)
.L_3306:
        /*011c*/ 	.word	0x00000000
        /*0120*/ 	.short	0x0002
        /*0122*/ 	.short	0x0050
        /*0124*/ 	.byte	0x00, 0xf0, 0xa1, 0x00


	//----- nvinfo : EIATTR_KPARAM_INFO
	.align		4
.L_3307:
        /*0128*/ 	.byte	0x04, 0x17
        /*012a*/ 	.short	(.L_3309 - .L_3308)
.L_3308:
        /*012c*/ 	.word	0x00000000
        /*0130*/ 	.short	0x0001
        /*0132*/ 	.short	0x0028
        /*0134*/ 	.byte	0x00, 0xf0, 0xa1, 0x00


	//----- nvinfo : EIATTR_KPARAM_INFO
	.align		4
.L_3309:
        /*0138*/ 	.byte	0x04, 0x17
        /*013a*/ 	.short	(.L_3311 - .L_3310)
.L_3310:
        /*013c*/ 	.word	0x00000000
        /*0140*/ 	.short	0x0000
        /*0142*/ 	.short	0x0000
        /*0144*/ 	.byte	0x00, 0xf0, 0xa1, 0x00


	//----- nvinfo : EIATTR_SPARSE_MMA_MASK
	.align		4
.L_3311:
        /*0148*/ 	.byte	0x03, 0x50
        /*014a*/ 	.short	0x0000


	//----- nvinfo : EIATTR_MAXREG_COUNT
	.align		4
        /*014c*/ 	.byte	0x03, 0x1b
        /*014e*/ 	.short	0x0040


	//----- nvinfo : EIATTR_MERCURY_ISA_VERSION
	.align		4
        /*0150*/ 	.byte	0x03, 0x5f
        /*0152*/ 	.short	0x0101


	//----- nvinfo : EIATTR_VRC_CTA_INIT_COUNT
	.align		4
        /*0154*/ 	.byte	0x02, 0x4a
	.zero		1
	.zero		1


	//----- nvinfo : EIATTR_EXIT_INSTR_OFFSETS
	.align		4
        /*0158*/ 	.byte	0x04, 0x1c
        /*015a*/ 	.short	(.L_3313 - .L_3312)


	//   ....[0]....
.L_3312:
        /*015c*/ 	.word	0x000000a0


	//   ....[1]....
        /*0160*/ 	.word	0x00000e20


	//   ....[2]....
        /*0164*/ 	.word	0x00001ab0


	//   ....[3]....
        /*0168*/ 	.word	0x00002b20


	//   ....[4]....
        /*016c*/ 	.word	0x00003b50


	//----- nvinfo : EIATTR_MAX_THREADS
	.align		4
.L_3313:
        /*0170*/ 	.byte	0x04, 0x05
        /*0172*/ 	.short	(.L_3315 - .L_3314)
.L_3314:
        /*0174*/ 	.word	0x00000400
        /*0178*/ 	.word	0x00000001
        /*017c*/ 	.word	0x00000001


	//----- nvinfo : EIATTR_CRS_STACK_SIZE
	.align		4
.L_3315:
        /*0180*/ 	.byte	0x04, 0x1e
        /*0182*/ 	.short	(.L_3317 - .L_3316)
.L_3316:
        /*0184*/ 	.word	0x00000000


	//----- nvinfo : EIATTR_CBANK_PARAM_SIZE
	.align		4
.L_3317:
        /*0188*/ 	.byte	0x03, 0x19
        /*018a*/ 	.short	0x00c8


	//----- nvinfo : EIATTR_PARAM_CBANK
	.align		4
        /*018c*/ 	.byte	0x04, 0x0a
        /*018e*/ 	.short	(.L_3319 - .L_3318)
	.align		4
.L_3318:
        /*0190*/ 	.word	index@(.nv.constant0._ZN2at6native51_GLOBAL__N__2c613397_18_DepthwiseConv2d_cu_9959487031conv_depthwise2d_forward_kernelILi3EN3c108BFloat16EiEEvNS_27GenericPackedTensorAccessorIKT0_Lm4ENS_16DefaultPtrTraitsEiEENS5_IS6_Lm4ES8_iEES9_NS5_IS7_Lm1ES8_iEEbT1_iiiiiiiiiiiiii)
        /*0194*/ 	.short	0x0380
        /*0196*/ 	.short	0x00c8


	//----- nvinfo : EIATTR_SW_WAR
	.align		4
.L_3319:
        /*0198*/ 	.byte	0x04, 0x36
        /*019a*/ 	.short	(.L_3321 - .L_3320)
.L_3320:
        /*019c*/ 	.word	0x00000008
.L_3321:


//--------------------- .nv.info._ZN2at6native51_GLOBAL__N__2c613397_18_DepthwiseConv2d_cu_9959487031conv_depthwise2d_forward_kernelILi5EN3c108BFloat16EiEEvNS_27GenericPackedTensorAccessorIKT0_Lm4ENS_16DefaultPtrTraitsEiEENS5_IS6_Lm4ES8_iEES9_NS5_IS7_Lm1ES8_iEEbT1_iiiiiiiiiiiiii --------------------------
	.section	.nv.info._ZN2at6native51_GLOBAL__N__2c613397_18_DepthwiseConv2d_cu_9959487031conv_depthwise2d_forward_kernelILi5EN3c108BFloat16EiEEvNS_27GenericPackedTensorAccessorIKT0_Lm4ENS_16DefaultPtrTraitsEiEENS5_IS6_Lm4ES8_iEES9_NS5_IS7_Lm1ES8_iEEbT1_iiiiiiiiiiiiii,"",@"SHT_CUDA_INFO"
	.sectionflags	@""
	.align	4


	//----- nvinfo : EIATTR_CUDA_API_VERSION
	.align		4
        /*0000*/ 	.byte	0x04, 0x37
        /*0002*/ 	.short	(.L_3323 - .L_3322)
.L_3322:
        /*0004*/ 	.word	0x00000082


	//----- nvinfo : EIATTR_KPARAM_INFO
	.align		4
.L_3323:
        /*0008*/ 	.byte	0x04, 0x17
        /*000a*/ 	.short	(.L_3325 - .L_3324)
.L_3324:
        /*000c*/ 	.word	0x00000000
        /*0010*/ 	.short	0x0013
        /*0012*/ 	.short	0x00c4
        /*0014*/ 	.byte	0x00, 0xf0, 0x11, 0x00


	//----- nvinfo : EIATTR_KPARAM_INFO
	.align		4
.L_3325:
        /*0018*/ 	.byte	0x04, 0x17
        /*001a*/ 	.short	(.L_3327 - .L_3326)
.L_3326:
        /*001c*/ 	.word	0x00000000
        /*0020*/ 	.short	0x0012
        /*0022*/ 	.short	0x00c0
        /*0024*/ 	.byte	0x00, 0xf0, 0x11, 0x00


	//----- nvinfo : EIATTR_KPARAM_INFO
	.align		4
.L_3327:
        /*0028*/ 	.byte	0x04, 0x17
        /*002a*/ 	.short	(.L_3329 - .L_3328)
.L_3328:
        /*002c*/ 	.word	0x00000000
        /*0030*/ 	.short	0x0011
        /*0032*/ 	.short	0x00bc
        /*0034*/ 	.byte	0x00, 0xf0, 0x11, 0x00


	//----- nvinfo : EIATTR_KPARAM_INFO
	.align		4
.L_3329:
        /*0038*/ 	.byte	0x04, 0x17
        /*003a*/ 	.short	(.L_3331 - .L_3330)
.L_3330:
        /*003c*/ 	.word	0x00000000
        /*0040*/ 	.short	0x0010
        /*0042*/ 	.short	0x00b8
        /*0044*/ 	.byte	0x00, 0xf0, 0x11, 0x00


	//----- nvinfo : EIATTR_KPARAM_INFO
	.align		4
.L_3331:
        /*0048*/ 	.byte	0x04, 0x17
        /*004a*/ 	.short	(.L_3333 - .L_3332)
.L_3332:
        /*004c*/ 	.word	0x00000000
        /*0050*/ 	.short	0x000f
        /*0052*/ 	.short	0x00b4
        /*0054*/ 	.byte	0x00, 0xf0, 0x11, 0x00


	//----- nvinfo : EIATTR_KPARAM_INFO
	.align		4
.L_3333:
        /*0058*/ 	.byte	0x04, 0x17
        /*005a*/ 	.short	(.L_3335 - .L_3334)
.L_3334:
        /*005c*/ 	.word	0x00000000
        /*0060*/ 	.short	0x000e
        /*0062*/ 	.short	0x00b0
        /*0064*/ 	.byte	0x00, 0xf0, 0x11, 0x00


	//----- nvinfo : EIATTR_KPARAM_INFO
	.align		4
.L_3335:
        /*0068*/ 	.byte	0x04, 0x17
        /*006a*/ 	.short	(.L_3337 - .L_3336)
.L_3336:
        /*006c*/ 	.word	0x00000000
        /*0070*/ 	.short	0x000d
        /*0072*/ 	.short	0x00ac
        /*0074*/ 	.byte	0x00, 0xf0, 0x11, 0x00


	//----- nvinfo : EIATTR_KPARAM_INFO
	.align		4
.L_3337:
        /*0078*/ 	.byte	0x04, 0x17
        /*007a*/ 	.short	(.L_3339 - .L_3338)
.L_3338:
        /*007c*/ 	.word	0x00000000
        /*0080*/ 	.short	0x000c
        /*0082*/ 	.short	0x00a8
        /*0084*/ 	.byte	0x00, 0xf0, 0x11, 0x00


	//----- nvinfo : EIATTR_KPARAM_INFO
	.align		4
.L_3339:
        /*0088*/ 	.byte	0x04, 0x17
        /*008a*/ 	.short	(.L_3341 - .L_3340)
.L_3340:
        /*008c*/ 	.word	0x00000000
        /*0090*/ 	.short	0x000b
        /*0092*/ 	.short	0x00a4
        /*0094*/ 	.byte	0x00, 0xf0, 0x11, 0x00


	//----- nvinfo : EIATTR_KPARAM_INFO
	.align		4
.L_3341:
        /*0098*/ 	.byte	0x04, 0x17
        /*009a*/ 	.short	(.L_3343 - .L_3342)
.L_3342:
        /*009c*/ 	.word	0x00000000
        /*00a0*/ 	.short	0x000a
        /*00a2*/ 	.short	0x00a0
        /*00a4*/ 	.byte	0x00, 0xf0, 0x11, 0x00


	//----- nvinfo : EIATTR_KPARAM_INFO
	.align		4
.L_3343:
        /*00a8*/ 	.byte	0x04, 0x17
        /*00aa*/ 	.short	(.L_3345 - .L_3344)
.L_3344:
        /*00ac*/ 	.word	0x00000000
        /*00b0*/ 	.short	0x0009
        /*00b2*/ 	.short	0x009c
        /*00b4*/ 	.byte	0x00, 0xf0, 0x11, 0x00


	//----- nvinfo : EIATTR_KPARAM_INFO
	.align		4
.L_3345:
        /*00b8*/ 	.byte	0x04, 0x17
        /*00ba*/ 	.short	(.L_3347 - .L_3346)
.L_3346:
        /*00bc*/ 	.word	0x00000000
        /*00c0*/ 	.short	0x0008
        /*00c2*/ 	.short	0x0098
        /*00c4*/ 	.byte	0x00, 0xf0, 0x11, 0x00


	//----- nvinfo : EIATTR_KPARAM_INFO
	.align		4
.L_3347:
        /*00c8*/ 	.byte	0x04, 0x17
        /*00ca*/ 	.short	(.L_3349 - .L_3348)
.L_3348:
        /*00cc*/ 	.word	0x00000000
        /*00d0*/ 	.short	0x0007
        /*00d2*/ 	.short	0x0094
        /*00d4*/ 	.byte	0x00, 0xf0, 0x11, 0x00


	//----- nvinfo : EIATTR_KPARAM_INFO
	.align		4
.L_3349:
        /*00d8*/ 	.byte	0x04, 0x17
        /*00da*/ 	.short	(.L_3351 - .L_3350)
.L_3350:
        /*00dc*/ 	.word	0x00000000
        /*00e0*/ 	.short	0x0006
        /*00e2*/ 	.short	0x0090
        /*00e4*/ 	.byte	0x00, 0xf0, 0x11, 0x00


	//----- nvinfo : EIATTR_KPARAM_INFO
	.align		4
.L_3351:
        /*00e8*/ 	.byte	0x04, 0x17
        /*00ea*/ 	.short	(.L_3353 - .L_3352)
.L_3352:
        /*00ec*/ 	.word	0x00000000
        /*00f0*/ 	.short	0x0005
        /*00f2*/ 	.short	0x008c
        /*00f4*/ 	.byte	0x00, 0xf0, 0x11, 0x00


	//----- nvinfo : EIATTR_KPARAM_INFO
	.align		4
.L_3353:
        /*00f8*/ 	.byte	0x04, 0x17
        /*00fa*/ 	.short	(.L_3355 - .L_3354)
.L_3354:
        /*00fc*/ 	.word	0x00000000
        /*0100*/ 	.short	0x0004
        /*0102*/ 	.short	0x0088
        /*0104*/ 	.byte	0x00, 0xf0, 0x05, 0x00


	//----- nvinfo : EIATTR_KPARAM_INFO
	.align		4
.L_3355:
        /*0108*/ 	.byte	0x04, 0x17
        /*010a*/ 	.short	(.L_3357 - .L_3356)
.L_3356:
        /*010c*/ 	.word	0x00000000
        /*0110*/ 	.short	0x0003
        /*0112*/ 	.short	0x0078
        /*0114*/ 	.byte	0x00, 0xf0, 0x41, 0x00


	//----- nvinfo : EIATTR_KPARAM_INFO
	.align		4
.L_3357:
        /*0118*/ 	.byte	0x04, 0x17
        /*011a*/ 	.short	(.L_3359 - .L_3358)
.L_3358:
        /*011c*/ 	.word	0x00000000
        /*0120*/ 	.short	0x0002
        /*0122*/ 	.short	0x0050
        /*0124*/ 	.byte	0x00, 0xf0, 0xa1, 0x00


	//----- nvinfo : EIATTR_KPARAM_INFO
	.align		4
.L_3359:
        /*0128*/ 	.byte	0x04, 0x17
        /*012a*/ 	.short	(.L_3361 - .L_3360)
.L_3360:
        /*012c*/ 	.word	0x00000000
        /*0130*/ 	.short	0x0001
        /*0132*/ 	.short	0x0028
        /*0134*/ 	.byte	0x00, 0xf0, 0xa1, 0x00


	//----- nvinfo : EIATTR_KPARAM_INFO
	.align		4
.L_3361:
        /*0138*/ 	.byte	0x04, 0x17
        /*013a*/ 	.short	(.L_3363 - .L_3362)
.L_3362:
        /*013c*/ 	.word	0x00000000
        /*0140*/ 	.short	0x0000
        /*0142*/ 	.short	0x0000
        /*0144*/ 	.byte	0x00, 0xf0, 0xa1, 0x00


	//----- nvinfo : EIATTR_SPARSE_MMA_MASK
	.align		4
.L_3363:
        /*0148*/ 	.byte	0x03, 0x50
        /*014a*/ 	.short	0x0000


	//----- nvinfo : EIATTR_MAXREG_COUNT
	.align		4
        /*014c*/ 	.byte	0x03, 0x1b
        /*014e*/ 	.short	0x0040


	//----- nvinfo : EIATTR_MERCURY_ISA_VERSION
	.align		4
        /*0150*/ 	.byte	0x03, 0x5f
        /*0152*/ 	.short	0x0101


	//----- nvinfo : EIATTR_VRC_CTA_INIT_COUNT
	.align		4
        /*0154*/ 	.byte	0x02, 0x4a
	.zero		1
	.zero		1


	//----- nvinfo : EIATTR_EXIT_INSTR_OFFSETS
	.align		4
        /*0158*/ 	.byte	0x04, 0x1c
        /*015a*/ 	.short	(.L_3365 - .L_3364)


	//   ....[0]....
.L_3364:
        /*015c*/ 	.word	0x000000a0


	//   ....[1]....
        /*0160*/ 	.word	0x00001810


	//   ....[2]....
        /*0164*/ 	.word	0x00002e80


	//   ....[3]....
        /*0168*/ 	.word	0x000048c0


	//   ....[4]....
        /*016c*/ 	.word	0x000062e0


	//----- nvinfo : EIATTR_MAX_THREADS
	.align		4
.L_3365:
        /*0170*/ 	.byte	0x04, 0x05
        /*0172*/ 	.short	(.L_3367 - .L_3366)
.L_3366:
        /*0174*/ 	.word	0x00000400
        /*0178*/ 	.word	0x00000001
        /*017c*/ 	.word	0x00000001


	//----- nvinfo : EIATTR_CRS_STACK_SIZE
	.align		4
.L_3367:
        /*0180*/ 	.byte	0x04, 0x1e
        /*0182*/ 	.short	(.L_3369 - .L_3368)
.L_3368:
        /*0184*/ 	.word	0x00000000


	//----- nvinfo : EIATTR_CBANK_PARAM_SIZE
	.align		4
.L_3369:
        /*0188*/ 	.byte	0x03, 0x19
        /*018a*/ 	.short	0x00c8


	//----- nvinfo : EIATTR_PARAM_CBANK
	.align		4
        /*018c*/ 	.byte	0x04, 0x0a
        /*018e*/ 	.short	(.L_3371 - .L_3370)
	.align		4
.L_3370:
        /*0190*/ 	.word	index@(.nv.constant0._ZN2at6native51_GLOBAL__N__2c613397_18_DepthwiseConv2d_cu_9959487031conv_depthwise2d_forward_kernelILi5EN3c108BFloat16EiEEvNS_27GenericPackedTensorAccessorIKT0_Lm4ENS_16DefaultPtrTraitsEiEENS5_IS6_Lm4ES8_iEES9_NS5_IS7_Lm1ES8_iEEbT1_iiiiiiiiiiiiii)
        /*0194*/ 	.short	0x0380
        /*0196*/ 	.short	0x00c8


	//----- nvinfo : EIATTR_SW_WAR
	.align		4
.L_3371:
        /*0198*/ 	.byte	0x04, 0x36
        /*019a*/ 	.short	(.L_3373 - .L_3372)
.L_3372:
        /*019c*/ 	.word	0x00000008
.L_3373:


//--------------------- .nv.info._ZN2at6native51_GLOBAL__N__2c613397_18_DepthwiseConv2d_cu_9959487039conv_depthwise2d_forward_kernel_genericIN3c104HalfEiEEvNS_27GenericPackedTensorAccessorIKT_Lm4ENS_16DefaultPtrTraitsEiEENS5_IS6_Lm4ES8_iEES9_NS5_IS7_Lm1ES8_iEEbT0_iiiiiiiiiiiiii --------------------------
	.section	.nv.info._ZN2at6native51_GLOBAL__N__2c613397_18_DepthwiseConv2d_cu_9959487039conv_depthwise2d_forward_kernel_genericIN3c104HalfEiEEvNS_27GenericPackedTensorAccessorIKT_Lm4ENS_16DefaultPtrTraitsEiEENS5_IS6_Lm4ES8_iEES9_NS5_IS7_Lm1ES8_iEEbT0_iiiiiiiiiiiiii,"",@"SHT_CUDA_INFO"
	.sectionflags	@""
	.align	4


	//----- nvinfo : EIATTR_CUDA_API_VERSION
	.align		4
        /*0000*/ 	.byte	0x04, 0x37
        /*0002*/ 	.short	(.L_3375 - .L_3374)
.L_3374:
        /*0004*/ 	.word	0x00000082


	//----- nvinfo : EIATTR_KPARAM_INFO
	.align		4
.L_3375:
        /*0008*/ 	.byte	0x04, 0x17
        /*000a*/ 	.short	(.L_3377 - .L_3376)
.L_3376:
        /*000c*/ 	.word	0x00000000
        /*0010*/ 	.short	0x0013
        /*0012*/ 	.short	0x00c4
        /*0014*/ 	.byte	0x00, 0xf0, 0x11, 0x00


	//----- nvinfo : EIATTR_KPARAM_INFO
	.align		4
.L_3377:
        /*0018*/ 	.byte	0x04, 0x17
        /*001a*/ 	.short	(.L_3379 - .L_3378)
.L_3378:
        /*001c*/ 	.word	0x00000000
        /*0020*/ 	.short	0x0012
        /*0022*/ 	.short	0x00c0
        /*0024*/ 	.byte	0x00, 0xf0, 0x11, 0x00


	//----- nvinfo : EIATTR_KPARAM_INFO
	.align		4
.L_3379:
        /*0028*/ 	.byte	0x04, 0x17
        /*002a*/ 	.short	(.L_3381 - .L_3380)
.L_3380:
        /*002c*/ 	.word	0x00000000
        /*0030*/ 	.short	0x0011
        /*0032*/ 	.short	0x00bc
        /*0034*/ 	.byte	0x00, 0xf0, 0x11, 0x00


	//----- nvinfo : EIATTR_KPARAM_INFO
	.align		4
.L_3381:
        /*0038*/ 	.byte	0x04, 0x17
        /*003a*/ 	.short	(.L_3383 - .L_3382)
.L_3382:
        /*003c*/ 	.word	0x00000000
        /*0040*/ 	.short	0x0010
        /*0042*/ 	.short	0x00b8
        /*0044*/ 	.byte	0x00, 0xf0, 0x11, 0x00


	//----- nvinfo : EIATTR_KPARAM_INFO
	.align		4
.L_3383:
        /*0048*/ 	.byte	0x04, 0x17
        /*004a*/ 	.short	(.L_3385 - .L_3384)
.L_3384:
        /*004c*/ 	.word	0x00000000
        /*0050*/ 	.short	0x000f
        /*0052*/ 	.short	0x00b4
        /*0054*/ 	.byte	0x00, 0xf0, 0x11, 0x00


	//----- nvinfo : EIATTR_KPARAM_INFO
	.align		4
.L_3385:
        /*0058*/ 	.byte	0x04, 0x17
        /*005a*/ 	.short	(.L_3387 - .L_3386)
.L_3386:
        /*005c*/ 	.word	0x00000000
        /*0060*/ 	.short	0x000e
        /*0062*/ 	.short	0x00b0
        /*0064*/ 	.byte	0x00, 0xf0, 0x11, 0x00


	//----- nvinfo : EIATTR_KPARAM_INFO
	.align		4
.L_3387:
        /*0068*/ 	.byte	0x04, 0x17
        /*006a*/ 	.short	(.L_3389 - .L_3388)
.L_3388:
        /*006c*/ 	.word	0x00000000
        /*0070*/ 	.short	0x000d
        /*0072*/ 	.short	0x00ac
        /*0074*/ 	.byte	0x00, 0xf0, 0x11, 0x00


	//----- nvinfo : EIATTR_KPARAM_INFO
	.align		4
.L_3389:
        /*0078*/ 	.byte	0x04, 0x17
        /*007a*/ 	.short	(.L_3391 - .L_3390)
.L_3390:
        /*007c*/ 	.word	0x00000000
        /*0080*/ 	.short	0x000c
        /*0082*/ 	.short	0x00a8
        /*0084*/ 	.byte	0x00, 0xf0, 0x11, 0x00


	//----- nvinfo : EIATTR_KPARAM_INFO
	.align		4
.L_3391:
        /*0088*/ 	.byte	0x04, 0x17
        /*008a*/ 	.short	(.L_3393 - .L_3392)
.L_3392:
        /*008c*/ 	.word	0x00000000
        /*0090*/ 	.short	0x000b
        /*0092*/ 	.short	0x00a4
        /*0094*/ 	.byte	0x00, 0xf0, 0x11, 0x00


	//----- nvinfo : EIATTR_KPARAM_INFO
	.align		4
.L_3393:
        /*0098*/ 	.byte	0x04, 0x17
        /*009a*/ 	.short	(.L_3395 - .L_3394)
.L_3394:
        /*009c*/ 	.word	0x00000000
        /*00a0*/ 	.short	0x000a
        /*00a2*/ 	.short	0x00a0
        /*00a4*/ 	.byte	0x00, 0xf0, 0x11, 0x00


	//----- nvinfo : EIATTR_KPARAM_INFO
	.align		4
.L_3395:
        /*00a8*/ 	.byte	0x04, 0x17
        /*00aa*/ 	.short	(.L_3397 - .L_3396)
.L_3396:
        /*00ac*/ 	.word	0x00000000
        /*00b0*/ 	.short	0x0009
        /*00b2*/ 	.short	0x009c
        /*00b4*/ 	.byte	0x00, 0xf0, 0x11, 0x00


	//----- nvinfo : EIATTR_KPARAM_INFO
	.align		4
.L_3397:
        /*00b8*/ 	.byte	0x04, 0x17
        /*00ba*/ 	.short	(.L_3399 - .L_3398)
.L_3398:
        /*00bc*/ 	.word	0x00000000
        /*00c0*/ 	.short	0x0008
        /*00c2*/ 	.short	0x0098
        /*00c4*/ 	.byte	0x00, 0xf0, 0x11, 0x00


	//----- nvinfo : EIATTR_KPARAM_INFO
	.align		4
.L_3399:
        /*00c8*/ 	.byte	0x04, 0x17
        /*00ca*/ 	.short	(.L_3401 - .L_3400)
.L_3400:
        /*00cc*/ 	.word	0x00000000
        /*00d0*/ 	.short	0x0007
        /*00d2*/ 	.short	0x0094
        /*00d4*/ 	.byte	0x00, 0xf0, 0x11, 0x00


	//----- nvinfo : EIATTR_KPARAM_INFO
	.align		4
.L_3401:
        /*00d8*/ 	.byte	0x04, 0x17
        /*00da*/ 	.short	(.L_3403 - .L_3402)
.L_3402:
        /*00dc*/ 	.word	0x00000000
        /*00e0*/ 	.short	0x0006
        /*00e2*/ 	.short	0x0090
        /*00e4*/ 	.byte	0x00, 0xf0, 0x11, 0x00


	//----- nvinfo : EIATTR_KPARAM_INFO
	.align		4
.L_3403:
        /*00e8*/ 	.byte	0x04, 0x17
        /*00ea*/ 	.short	(.L_3405 - .L_3404)
.L_3404:
        /*00ec*/ 	.word	0x00000000
        /*00f0*/ 	.short	0x0005
        /*00f2*/ 	.short	0x008c
        /*00f4*/ 	.byte	0x00, 0xf0, 0x11, 0x00


	//----- nvinfo : EIATTR_KPARAM_INFO
	.align		4
.L_3405:
        /*00f8*/ 	.byte	0x04, 0x17
        /*00fa*/ 	.short	(.L_3407 - .L_3406)
.L_3406:
        /*00fc*/ 	.word	0x00000000
        /*0100*/ 	.short	0x0004
        /*0102*/ 	.short	0x0088
        /*0104*/ 	.byte	0x00, 0xf0, 0x05, 0x00


	//----- nvinfo : EIATTR_KPARAM_INFO
	.align		4
.L_3407:
        /*0108*/ 	.byte	0x04, 0x17
        /*010a*/ 	.short	(.L_3409 - .L_3408)
.L_3408:
        /*010c*/ 	.word	0x00000000
        /*0110*/ 	.short	0x0003
        /*0112*/ 	.short	0x0078
        /*0114*/ 	.byte	0x00, 0xf0, 0x41, 0x00


	//----- nvinfo : EIATTR_KPARAM_INFO
	.align		4
.L_3409:
        /*0118*/ 	.byte	0x04, 0x17
        /*011a*/ 	.short	(.L_3411 - .L_3410)
.L_3410:
        /*011c*/ 	.word	0x00000000
        /*0120*/ 	.short	0x0002
        /*0122*/ 	.short	0x0050
        /*0124*/ 	.byte	0x00, 0xf0, 0xa1, 0x00


	//----- nvinfo : EIATTR_KPARAM_INFO
	.align		4
.L_3411:
        /*0128*/ 	.byte	0x04, 0x17
        /*012a*/ 	.short	(.L_3413 - .L_3412)
.L_3412:
        /*012c*/ 	.word	0x00000000
        /*0130*/ 	.short	0x0001
        /*0132*/ 	.short	0x0028
        /*0134*/ 	.byte	0x00, 0xf0, 0xa1, 0x00


	//----- nvinfo : EIATTR_KPARAM_INFO
	.align		4
.L_3413:
        /*0138*/ 	.byte	0x04, 0x17
        /*013a*/ 	.short	(.L_3415 - .L_3414)
.L_3414:
        /*013c*/ 	.word	0x00000000
        /*0140*/ 	.short	0x0000
        /*0142*/ 	.short	0x0000
        /*0144*/ 	.byte	0x00, 0xf0, 0xa1, 0x00


	//----- nvinfo : EIATTR_SPARSE_MMA_MASK
	.align		4
.L_3415:
        /*0148*/ 	.byte	0x03, 0x50
        /*014a*/ 	.short	0x0000


	//----- nvinfo : EIATTR_MAXREG_COUNT
	.align		4
        /*014c*/ 	.byte	0x03, 0x1b
        /*014e*/ 	.short	0x0040


	//----- nvinfo : EIATTR_MERCURY_ISA_VERSION
	.align		4
        /*0150*/ 	.byte	0x03, 0x5f
        /*0152*/ 	.short	0x0101


	//----- nvinfo : EIATTR_VRC_CTA_INIT_COUNT
	.align		4
        /*0154*/ 	.byte	0x02, 0x4a
	.zero		1
	.zero		1


	//----- nvinfo : EIATTR_EXIT_INSTR_OFFSETS
	.align		4
        /*0158*/ 	.byte	0x04, 0x1c
        /*015a*/ 	.short	(.L_3417 - .L_3416)


	//   ....[0]....
.L_3416:
        /*015c*/ 	.word	0x000000a0


	//   ....[1]....
        /*0160*/ 	.word	0x00001b80


	//   ....[2]....
        /*0164*/ 	.word	0x000035a0


	//   ....[3]....
        /*0168*/ 	.word	0x00005340


	//   ....[4]....
        /*016c*/ 	.word	0x000070c0


	//----- nvinfo : EIATTR_MAX_THREADS
	.align		4
.L_3417:
        /*0170*/ 	.byte	0x04, 0x05
        /*0172*/ 	.short	(.L_3419 - .L_3418)
.L_3418:
        /*0174*/ 	.word	0x00000400
        /*0178*/ 	.word	0x00000001
        /*017c*/ 	.word	0x00000001


	//----- nvinfo : EIATTR_CRS_STACK_SIZE
	.align		4
.L_3419:
        /*0180*/ 	.byte	0x04, 0x1e
        /*0182*/ 	.short	(.L_3421 - .L_3420)
.L_3420:
        /*0184*/ 	.word	0x00000000


	//----- nvinfo : EIATTR_CBANK_PARAM_SIZE
	.align		4
.L_3421:
        /*0188*/ 	.byte	0x03, 0x19
        /*018a*/ 	.short	0x00c8


	//----- nvinfo : EIATTR_PARAM_CBANK
	.align		4
        /*018c*/ 	.byte	0x04, 0x0a
        /*018e*/ 	.short	(.L_3423 - .L_3422)
	.align		4
.L_3422:
        /*0190*/ 	.word	index@(.nv.constant0._ZN2at6native51_GLOBAL__N__2c613397_18_DepthwiseConv2d_cu_9959487039conv_depthwise2d_forward_kernel_genericIN3c104HalfEiEEvNS_27GenericPackedTensorAccessorIKT_Lm4ENS_16DefaultPtrTraitsEiEENS5_IS6_Lm4ES8_iEES9_NS5_IS7_Lm1ES8_iEEbT0_iiiiiiiiiiiiii)
        /*0194*/ 	.short	0x0380
        /*0196*/ 	.short	0x00c8


	//----- nvinfo : EIATTR_SW_WAR
	.align		4
.L_3423:
        /*0198*/ 	.byte	0x04, 0x36
        /*019a*/ 	.short	(.L_3425 - .L_3424)
.L_3424:
        /*019c*/ 	.word	0x00000008
.L_3425:


//--------------------- .nv.info._ZN2at6native51_GLOBAL__N__2c613397_18_DepthwiseConv2d_cu_9959487031conv_depthwise2d_forward_kernelILi1EN3c104HalfEiEEvNS_27GenericPackedTensorAccessorIKT0_Lm4ENS_16DefaultPtrTraitsEiEENS5_IS6_Lm4ES8_iEES9_NS5_IS7_Lm1ES8_iEEbT1_iiiiiiiiiiiiii --------------------------
	.section	.nv.info._ZN2at6native51_GLOBAL__N__2c613397_18_DepthwiseConv2d_cu_9959487031conv_depthwise2d_forward_kernelILi1EN3c104HalfEiEEvNS_27GenericPackedTensorAccessorIKT0_Lm4ENS_16DefaultPtrTraitsEiEENS5_IS6_Lm4ES8_iEES9_NS5_IS7_Lm1ES8_iEEbT1_iiiiiiiiiiiiii,"",@"SHT_CUDA_INFO"
	.sectionflags	@""
	.align	4


	//----- nvinfo : EIATTR_CUDA_API_VERSION
	.align		4
        /*0000*/ 	.byte	0x04, 0x37
        /*0002*/ 	.short	(.L_3427 - .L_3426)
.L_3426:
        /*0004*/ 	.word	0x00000082


	//----- nvinfo : EIATTR_KPARAM_INFO
	.align		4
.L_3427:
        /*0008*/ 	.byte	0x04, 0x17
        /*000a*/ 	.short	(.L_3429 - .L_3428)
.L_3428:
        /*000c*/ 	.word	0x00000000
        /*0010*/ 	.short	0x0013
        /*0012*/ 	.short	0x00c4
        /*0014*/ 	.byte	0x00, 0xf0, 0x11, 0x00


	//----- nvinfo : EIATTR_KPARAM_INFO
	.align		4
.L_3429:
        /*0018*/ 	.byte	0x04, 0x17
        /*001a*/ 	.short	(.L_3431 - .L_3430)
.L_3430:
        /*001c*/ 	.word	0x00000000
        /*0020*/ 	.short	0x0012
        /*0022*/ 	.short	0x00c0
        /*0024*/ 	.byte	0x00, 0xf0, 0x11, 0x00


	//----- nvinfo : EIATTR_KPARAM_INFO
	.align		4
.L_3431:
        /*0028*/ 	.byte	0x04, 0x17
        /*002a*/ 	.short	(.L_3433 - .L_3432)
.L_3432:
        /*002c*/ 	.word	0x00000000
        /*0030*/ 	.short	0x0011
        /*0032*/ 	.short	0x00bc
        /*0034*/ 	.byte	0x00, 0xf0, 0x11, 0x00


	//----- nvinfo : EIATTR_KPARAM_INFO
	.align		4
.L_3433:
        /*0038*/ 	.byte	0x04, 0x17
        /*003a*/ 	.short	(.L_3435 - .L_3434)
.L_3434:
        /*003c*/ 	.word	0x00000000
        /*0040*/ 	.short	0x0010
        /*0042*/ 	.short	0x00b8
        /*0044*/ 	.byte	0x00, 0xf0, 0x11, 0x00


	//----- nvinfo : EIATTR_KPARAM_INFO
	.align		4
.L_3435:
        /*0048*/ 	.byte	0x04, 0x17
        /*004a*/ 	.short	(.L_3437 - .L_3436)
.L_3436:
        /*004c*/ 	.word	0x00000000
        /*0050*/ 	.short	0x000f
        /*0052*/ 	.short	0x00b4
        /*0054*/ 	.byte	0x00, 0xf0, 0x11, 0x00


	//----- nvinfo : EIATTR_KPARAM_INFO
	.align		4
.L_3437:
        /*0058*/ 	.byte	0x04, 0x17
        /*005a*/ 	.short	(.L_3439 - .L_3438)
.L_3438:
        /*005c*/ 	.word	0x00000000
        /*0060*/ 	.short	0x000e
        /*0062*/ 	.short	0x00b0
        /*0064*/ 	.byte	0x00, 0xf0, 0x11, 0x00


	//----- nvinfo : EIATTR_KPARAM_INFO
	.align		4
.L_3439:
        /*0068*/ 	.byte	0x04, 0x17
        /*006a*/ 	.short	(.L_3441 - .L_3440)
.L_3440:
        /*006c*/ 	.word	0x00000000
        /*0070*/ 	.short	0x000d
        /*0072*/ 	.short	0x00ac
        /*0074*/ 	.byte	0x00, 0xf0, 0x11, 0x00


	//----- nvinfo : EIATTR_KPARAM_INFO
	.align		4
.L_3441:
        /*0078*/ 	.byte	0x04, 0x17
        /*007a*/ 	.short	(.L_3443 - .L_3442)
.L_3442:
        /*007c*/ 	.word	0x00000000
        /*0080*/ 	.short	0x000c
        /*0082*/ 	.short	0x00a8
        /*0084*/ 	.byte	0x00, 0xf0, 0x11, 0x00


	//----- nvinfo : EIATTR_KPARAM_INFO
	.align		4
.L_3443:
        /*0088*/ 	.byte	0x04, 0x17
        /*008a*/ 	.short	(.L_3445 - .L_3444)
.L_3444:
        /*008c*/ 	.word	0x00000000
        /*0090*/ 	.short	0x000b
        /*0092*/ 	.short	0x00a4
        /*0094*/ 	.byte	0x00, 0xf0, 0x11, 0x00


	//----- nvinfo : EIATTR_KPARAM_INFO
	.align		4
.L_3445:
        /*0098*/ 	.byte	0x04, 0x17
        /*009a*/ 	.short	(.L_3447 - .L_3446)
.L_3446:
        /*009c*/ 	.word	0x00000000
        /*00a0*/ 	.short	0x000a
        /*00a2*/ 	.short	0x00a0
        /*00a4*/ 	.byte	0x00, 0xf0, 0x11, 0x00


	//----- nvinfo : EIATTR_KPARAM_INFO
	.align		4
.L_3447:
        /*00a8*/ 	.byte	0x04, 0x17
        /*00aa*/ 	.short	(.L_3449 - .L_3448)
.L_3448:
        /*00ac*/ 	.word	0x00000000
        /*00b0*/ 	.short	0x0009
        /*00b2*/ 	.short	0x009c
        /*00b4*/ 	.byte	0x00, 0xf0, 0x11, 0x00


	//----- nvinfo : EIATTR_KPARAM_INFO
	.align		4
.L_3449:
        /*00b8*/ 	.byte	0x04, 0x17
        /*00ba*/ 	.short	(.L_3451 - .L_3450)
.L_3450:
        /*00bc*/ 	.word	0x00000000
        /*00c0*/ 	.short	0x0008
        /*00c2*/ 	.short	0x0098
        /*00c4*/ 	.byte	0x00, 0xf0, 0x11, 0x00


	//----- nvinfo : EIATTR_KPARAM_INFO
	.align		4
.L_3451:
        /*00c8*/ 	.byte	0x04, 0x17
        /*00ca*/ 	.short	(.L_3453 - .L_3452)
.L_3452:
        /*00cc*/ 	.word	0x00000000
        /*00d0*/ 	.short	0x0007
        /*00d2*/ 	.short	0x0094
        /*00d4*/ 	.byte	0x00, 0xf0, 0x11, 0x00


	//----- nvinfo : EIATTR_KPARAM_INFO
	.align		4
.L_3453:
        /*00d8*/ 	.byte	0x04, 0x17
        /*00da*/ 	.short	(.L_3455 - .L_3454)
.L_3454:
        /*00dc*/ 	.word	0x00000000
        /*00e0*/ 	.short	0x0006
        /*00e2*/ 	.short	0x0090
        /*00e4*/ 	.byte	0x00, 0xf0, 0x11, 0x00


	//----- nvinfo : EIATTR_KPARAM_INFO
	.align		4
.L_3455:
        /*00e8*/ 	.byte	0x04, 0x17
        /*00ea*/ 	.short	(.L_3457 - .L_3456)
.L_3456:
        /*00ec*/ 	.word	0x00000000
        /*00f0*/ 	.short	0x0005
        /*00f2*/ 	.short	0x008c
        /*00f4*/ 	.byte	0x00, 0xf0, 0x11, 0x00


	//----- nvinfo : EIATTR_KPARAM_INFO
	.align		4
.L_3457:
        /*00f8*/ 	.byte	0x04, 0x17
        /*00fa*/ 	.short	(.L_3459 - .L_3458)
.L_3458:
        /*00fc*/ 	.word	0x00000000
        /*0100*/ 	.short	0x0004
        /*0102*/ 	.short	0x0088
        /*0104*/ 	.byte	0x00, 0xf0, 0x05, 0x00


	//----- nvinfo : EIATTR_KPARAM_INFO
	.align		4
.L_3459:
        /*0108*/ 	.byte	0x04, 0x17
        /*010a*/ 	.short	(.L_3461 - .L_3460)
.L_3460:
        /*010c*/ 	.word	0x00000000
        /*0110*/ 	.short	0x0003
        /*0112*/ 	.short	0x0078
        /*0114*/ 	.byte	0x00, 0xf0, 0x41, 0x00


	//----- nvinfo : EIATTR_KPARAM_INFO
	.align		4
.L_3461:
        /*0118*/ 	.byte	0x04, 0x17
        /*011a*/ 	.short	(.L_3463 - .L_3462)
.L_3462:
        /*011c*/ 	.word	0x00000000
        /*0120*/ 	.short	0x0002
        /*0122*/ 	.short	0x0050
        /*0124*/ 	.byte	0x00, 0xf0, 0xa1, 0x00


	//----- nvinfo : EIATTR_KPARAM_INFO
	.align		4
.L_3463:
        /*0128*/ 	.byte	0x04, 0x17
        /*012a*/ 	.short	(.L_3465 - .L_3464)
.L_3464:
        /*012c*/ 	.word	0x00000000
        /*0130*/ 	.short	0x0001
        /*0132*/ 	.short	0x0028
        /*0134*/ 	.byte	0x00, 0xf0, 0xa1, 0x00


	//----- nvinfo : EIATTR_KPARAM_INFO
	.align		4
.L_3465:
        /*0138*/ 	.byte	0x04, 0x17
        /*013a*/ 	.short	(.L_3467 - .L_3466)
.L_3466:
        /*013c*/ 	.word	0x00000000
        /*0140*/ 	.short	0x0000
        /*0142*/ 	.short	0x0000
        /*0144*/ 	.byte	0x00, 0xf0, 0xa1, 0x00


	//----- nvinfo : EIATTR_SPARSE_MMA_MASK
	.align		4
.L_3467:
        /*0148*/ 	.byte	0x03, 0x50
        /*014a*/ 	.short	0x0000


	//----- nvinfo : EIATTR_MAXREG_COUNT
	.align		4
        /*014c*/ 	.byte	0x03, 0x1b
        /*014e*/ 	.short	0x0040


	//----- nvinfo : EIATTR_MERCURY_ISA_VERSION
	.align		4
        /*0150*/ 	.byte	0x03, 0x5f
        /*0152*/ 	.short	0x0101


	//----- nvinfo : EIATTR_VRC_CTA_INIT_COUNT
	.align		4
        /*0154*/ 	.byte	0x02, 0x4a
	.zero		1
	.zero		1


	//----- nvinfo : EIATTR_EXIT_INSTR_OFFSETS
	.align		4
        /*0158*/ 	.byte	0x04, 0x1c
        /*015a*/ 	.short	(.L_3469 - .L_3468)


	//   ....[0]....
.L_3468:
        /*015c*/ 	.word	0x000000a0


	//   ....[1]....
        /*0160*/ 	.word	0x00000b40


	//   ....[2]....
        /*0164*/ 	.word	0x00001750


	//   ....[3]....
        /*0168*/ 	.word	0x00002160


	//   ....[4]....
        /*016c*/ 	.word	0x00002dc0


	//   ....[5]....
        /*0170*/ 	.word	0x00003aa0


	//   ....[6]....
        /*0174*/ 	.word	0x00004d10


	//   ....[7]....
        /*0178*/ 	.word	0x000059a0


	//   ....[8]....
        /*017c*/ 	.word	0x00006a90


	//----- nvinfo : EIATTR_MAX_THREADS
	.align		4
.L_3469:
        /*0180*/ 	.byte	0x04, 0x05
        /*0182*/ 	.short	(.L_3471 - .L_3470)
.L_3470:
        /*0184*/ 	.word	0x00000400
        /*0188*/ 	.word	0x00000001
        /*018c*/ 	.word	0x00000001


	//----- nvinfo : EIATTR_CRS_STACK_SIZE
	.align		4
.L_3471:
        /*0190*/ 	.byte	0x04, 0x1e
        /*0192*/ 	.short	(.L_3473 - .L_3472)
.L_3472:
        /*0194*/ 	.word	0x00000000


	//----- nvinfo : EIATTR_CBANK_PARAM_SIZE
	.align		4
.L_3473:
        /*0198*/ 	.byte	0x03, 0x19
        /*019a*/ 	.short	0x00c8


	//----- nvinfo : EIATTR_PARAM_CBANK
	.align		4
        /*019c*/ 	.byte	0x04, 0x0a
        /*019e*/ 	.short	(.L_3475 - .L_3474)
	.align		4
.L_3474:
        /*01a0*/ 	.word	index@(.nv.constant0._ZN2at6native51_GLOBAL__N__2c613397_18_DepthwiseConv2d_cu_9959487031conv_depthwise2d_forward_kernelILi1EN3c104HalfEiEEvNS_27GenericPackedTensorAccessorIKT0_Lm4ENS_16DefaultPtrTraitsEiEENS5_IS6_Lm4ES8_iEES9_NS5_IS7_Lm1ES8_iEEbT1_iiiiiiiiiiiiii)
        /*01a4*/ 	.short	0x0380
        /*01a6*/ 	.short	0x00c8


	//----- nvinfo : EIATTR_SW_WAR
	.align		4
.L_3475:
        /*01a8*/ 	.byte	0x04, 0x36
        /*01aa*/ 	.short	(.L_3477 - .L_3476)
.L_3476:
        /*01ac*/ 	.word	0x00000008
.L_3477:


//--------------------- .nv.info._ZN2at6native51_GLOBAL__N__2c613397_18_DepthwiseConv2d_cu_9959487031conv_depthwise2d_forward_kernelILi3EN3c104HalfEiEEvNS_27GenericPackedTensorAccessorIKT0_Lm4ENS_16DefaultPtrTraitsEiEENS5_IS6_Lm4ES8_iEES9_NS5_IS7_Lm1ES8_iEEbT1_iiiiiiiiiiiiii --------------------------
	.section	.nv.info._ZN2at6native51_GLOBAL__N__2c613397_18_DepthwiseConv2d_cu_9959487031conv_depthwise2d_forward_kernelILi3EN3c104HalfEiEEvNS_27GenericPackedTensorAccessorIKT0_Lm4ENS_16DefaultPtrTraitsEiEENS5_IS6_Lm4ES8_iEES9_NS5_IS7_Lm1ES8_iEEbT1_iiiiiiiiiiiiii,"",@"SHT_CUDA_INFO"
	.sectionflags	@""
	.align	4


	//----- nvinfo : EIATTR_CUDA_API_VERSION
	.align		4
        /*0000*/ 	.byte	0x04, 0x37
        /*0002*/ 	.short	(.L_3479 - .L_3478)
.L_3478:
        /*0004*/ 	.word	0x00000082


	//----- nvinfo : EIATTR_KPARAM_INFO
	.align		4
.L_3479:
        /*0008*/ 	.byte	0x04, 0x17
        /*000a*/ 	.short	(.L_3481 - .L_3480)
.L_3480:
        /*000c*/ 	.word	0x00000000
        /*0010*/ 	.short	0x0013
        /*0012*/ 	.short	0x00c4
        /*0014*/ 	.byte	0x00, 0xf0, 0x11, 0x00


	//----- nvinfo : EIATTR_KPARAM_INFO
	.align		4
.L_3481:
        /*0018*/ 	.byte	0x04, 0x17
        /*001a*/ 	.short	(.L_3483 - .L_3482)
.L_3482:
        /*001c*/ 	.word	0x00000000
        /*0020*/ 	.short	0x0012
        /*0022*/ 	.short	0x00c0
        /*0024*/ 	.byte	0x00, 0xf0, 0x11, 0x00


	//----- nvinfo : EIATTR_KPARAM_INFO
	.align		4
.L_3483:
        /*0028*/ 	.byte	0x04, 0x17
        /*002a*/ 	.short	(.L_3485 - .L_3484)
.L_3484:
        /*002c*/ 	.word	0x00000000
        /*0030*/ 	.short	0x0011
        /*0032*/ 	.short	0x00bc
        /*0034*/ 	.byte	0x00, 0xf0, 0x11, 0x00


	//----- nvinfo : EIATTR_KPARAM_INFO
	.align		4
.L_3485:
        /*0038*/ 	.byte	0x04, 0x17
        /*003a*/ 	.short	(.L_3487 - .L_3486)
.L_3486:
        /*003c*/ 	.word	0x00000000
        /*0040*/ 	.short	0x0010
        /*0042*/ 	.short	0x00b8
        /*0044*/ 	.byte	0x00, 0xf0, 0x11, 0x00


	//----- nvinfo : EIATTR_KPARAM_INFO
	.align		4
.L_3487:
        /*0048*/ 	.byte	0x04, 0x17
        /*004a*/ 	.short	(.L_3489 - .L_3488)
.L_3488:
        /*004c*/ 	.word	0x00000000
        /*0050*/ 	.short	0x000f
        /*0052*/ 	.short	0x00b4
        /*0054*/ 	.byte	0x00, 0xf0, 0x11, 0x00


	//----- nvinfo : EIATTR_KPARAM_INFO
	.align		4
.L_3489:
        /*0058*/ 	.byte	0x04, 0x17
        /*005a*/ 	.short	(.L_3491 - .L_3490)
.L_3490:
        /*005c*/ 	.word	0x00000000
        /*0060*/ 	.short	0x000e
        /*0062*/ 	.short	0x00b0
        /*0064*/ 	.byte	0x00, 0xf0, 0x11, 0x00


	//----- nvinfo : EIATTR_KPARAM_INFO
	.align		4
.L_3491:
        /*0068*/ 	.byte	0x04, 0x17
        /*006a*/ 	.short	(.L_3493 - .L_3492)
.L_3492:
        /*006c*/ 	.word	0x00000000
        /*0070*/ 	.short	0x000d
        /*0072*/ 	.short	0x00ac
        /*0074*/ 	.byte	0x00, 0xf0, 0x11, 0x00


	//----- nvinfo : EIATTR_KPARAM_INFO
	.align		4
.L_3493:
        /*0078*/ 	.byte	0x04, 0x17
        /*007a*/ 	.short	(.L_3495 - .L_3494)
.L_3494:
        /*007c*/ 	.word	0x00000000
        /*0080*/ 	.short	0x000c
        /*0082*/ 	.short	0x00a8
        /*0084*/ 	.byte	0x00, 0xf0, 0x11, 0x00


	//----- nvinfo : EIATTR_KPARAM_INFO
	.align		4
.L_3495:
        /*0088*/ 	.byte	0x04, 0x17
        /*008a*/ 	.short	(.L_3497 - .L_3496)
.L_3496:
        /*008c*/ 	.word	0x00000000
        /*0090*/ 	.short	0x000b
        /*0092*/ 	.short	0x00a4
        /*0094*/ 	.byte	0x00, 0xf0, 0x11, 0x00


	//----- nvinfo : EIATTR_KPARAM_INFO
	.align		4
.L_3497:
        /*0098*/ 	.byte	0x04, 0x17
        /*009a*/ 	.short	(.L_3499 - .L_3498)
.L_3498:
        /*009c*/ 	.word	0x00000000
        /*00a0*/ 	.short	0x000a
        /*00a2*/ 	.short	0x00a0
        /*00a4*/ 	.byte	0x00, 0xf0, 0x11, 0x00


	//----- nvinfo : EIATTR_KPARAM_INFO
	.align		4
.L_3499:
        /*00a8*/ 	.byte	0x04, 0x17
        /*00aa*/ 	.short	(.L_3501 - .L_3500)
.L_3500:
        /*00ac*/ 	.word	0x00000000
        /*00b0*/ 	.short	0x0009
        /*00b2*/ 	.short	0x009c
        /*00b4*/ 	.byte	0x00, 0xf0, 0x11, 0x00


	//----- nvinfo : EIATTR_KPARAM_INFO
	.align		4
.L_3501:
        /*00b8*/ 	.byte	0x04, 0x17
        /*00ba*/ 	.short	(.L_3503 - .L_3502)
.L_3502:
        /*00bc*/ 	.word	0x00000000
        /*00c0*/ 	.short	0x0008
        /*00c2*/ 	.short	0x0098
        /*00c4*/ 	.byte	0x00, 0xf0, 0x11, 0x00


	//----- nvinfo : EIATTR_KPARAM_INFO
	.align		4
.L_3503:
        /*00c8*/ 	.byte	0x04, 0x17
        /*00ca*/ 	.short	(.L_3505 - .L_3504)
.L_3504:
        /*00cc*/ 	.word	0x00000000
        /*00d0*/ 	.short	0x0007
        /*00d2*/ 	.short	0x0094
        /*00d4*/ 	.byte	0x00, 0xf0, 0x11, 0x00


	//----- nvinfo : EIATTR_KPARAM_INFO
	.align		4
.L_3505:
        /*00d8*/ 	.byte	0x04, 0x17
        /*00da*/ 	.short	(.L_3507 - .L_3506)
.L_3506:
        /*00dc*/ 	.word	0x00000000
        /*00e0*/ 	.short	0x0006
        /*00e2*/ 	.short	0x0090
        /*00e4*/ 	.byte	0x00, 0xf0, 0x11, 0x00


	//----- nvinfo : EIATTR_KPARAM_INFO
	.align		4
.L_3507:
        /*00e8*/ 	.byte	0x04, 0x17
        /*00ea*/ 	.short	(.L_3509 - .L_3508)
.L_3508:
        /*00ec*/ 	.word	0x00000000
        /*00f0*/ 	.short	0x0005
        /*00f2*/ 	.short	0x008c
        /*00f4*/ 	.byte	0x00, 0xf0, 0x11, 0x00


	//----- nvinfo : EIATTR_KPARAM_INFO
	.align		4
.L_3509:
        /*00f8*/ 	.byte	0x04, 0x17
        /*00fa*/ 	.short	(.L_3511 - .L_3510)
.L_3510:
        /*00fc*/ 	.word	0x00000000
        /*0100*/ 	.short	0x0004
        /*0102*/ 	.short	0x0088
        /*0104*/ 	.byte	0x00, 0xf0, 0x05, 0x00


	//----- nvinfo : EIATTR_KPARAM_INFO
	.align		4
.L_3511:
        /*0108*/ 	.byte	0x04, 0x17
        /*010a*/ 	.short	(.L_3513 - .L_3512)
.L_3512:
        /*010c*/ 	.word	0x00000000
        /*0110*/ 	.short	0x0003
        /*0112*/ 	.short	0x0078
        /*0114*/ 	.byte	0x00, 0xf0, 0x41, 0x00


	//----- nvinfo : EIATTR_KPARAM_INFO
	.align		4
.L_3513:
        /*0118*/ 	.byte	0x04, 0x17
        /*011a*/ 	.short	(.L_3515 - .L_3514)
.L_3514:
        /*011c*/ 	.word	0x00000000
        /*0120*/ 	.short	0x0002
        /*0122*/ 	.short	0x0050
        /*0124*/ 	.byte	0x00, 0xf0, 0xa1, 0x00


	//----- nvinfo : EIATTR_KPARAM_INFO
	.align		4
.L_3515:
        /*0128*/ 	.byte	0x04, 0x17
        /*012a*/ 	.short	(.L_3517 - .L_3516)
.L_3516:
        /*012c*/ 	.word	0x00000000
        /*0130*/ 	.short	0x0001
        /*0132*/ 	.short	0x0028
        /*0134*/ 	.byte	0x00, 0xf0, 0xa1, 0x00


	//----- nvinfo : EIATTR_KPARAM_INFO
	.align		4
.L_3517:
        /*0138*/ 	.byte	0x04, 0x17
        /*013a*/ 	.short	(.L_3519 - .L_3518)
.L_3518:
        /*013c*/ 	.word	0x00000000
        /*0140*/ 	.short	0x0000
        /*0142*/ 	.short	0x0000
        /*0144*/ 	.byte	0x00, 0xf0, 0xa1, 0x00


	//----- nvinfo : EIATTR_SPARSE_MMA_MASK
	.align		4
.L_3519:
        /*0148*/ 	.byte	0x03, 0x50
        /*014a*/ 	.short	0x0000


	//----- nvinfo : EIATTR_MAXREG_COUNT
	.align		4
        /*014c*/ 	.byte	0x03, 0x1b
        /*014e*/ 	.short	0x0040


	//----- nvinfo : EIATTR_MERCURY_ISA_VERSION
	.align		4
        /*0150*/ 	.byte	0x03, 0x5f
        /*0152*/ 	.short	0x0101


	//----- nvinfo : EIATTR_VRC_CTA_INIT_COUNT
	.align		4
        /*0154*/ 	.byte	0x02, 0x4a
	.zero		1
	.zero		1


	//----- nvinfo : EIATTR_EXIT_INSTR_OFFSETS
	.align		4
        /*0158*/ 	.byte	0x04, 0x1c
        /*015a*/ 	.short	(.L_3521 - .L_3520)


	//   ....[0]....
.L_3520:
        /*015c*/ 	.word	0x000000a0


	//   ....[1]....
        /*0160*/ 	.word	0x00000e20


	//   ....[2]....
        /*0164*/ 	.word	0x00001ab0


	//   ....[3]....
        /*0168*/ 	.word	0x00002b20


	//   ....[4]....
        /*016c*/ 	.word	0x00003b50


	//----- nvinfo : EIATTR_MAX_THREADS
	.align		4
.L_3521:
        /*0170*/ 	.byte	0x04, 0x05
        /*0172*/ 	.short	(.L_3523 - .L_3522)
.L_3522:
        /*0174*/ 	.word	0x00000400
        /*0178*/ 	.word	0x00000001
        /*017c*/ 	.word	0x00000001


	//----- nvinfo : EIATTR_CRS_STACK_SIZE
	.align		4
.L_3523:
        /*0180*/ 	.byte	0x04, 0x1e
        /*0182*/ 	.short	(.L_3525 - .L_3524)
.L_3524:
        /*0184*/ 	.word	0x00000000


	//----- nvinfo : EIATTR_CBANK_PARAM_SIZE
	.align		4
.L_3525:
        /*0188*/ 	.byte	0x03, 0x19
        /*018a*/ 	.short	0x00c8


	//----- nvinfo : EIATTR_PARAM_CBANK
	.align		4
        /*018c*/ 	.byte	0x04, 0x0a
        /*018e*/ 	.short	(.L_3527 - .L_3526)
	.align		4
.L_3526:
        /*0190*/ 	.word	index@(.nv.constant0._ZN2at6native51_GLOBAL__N__2c613397_18_DepthwiseConv2d_cu_9959487031conv_depthwise2d_forward_kernelILi3EN3c104HalfEiEEvNS_27GenericPackedTensorAccessorIKT0_Lm4ENS_16DefaultPtrTraitsEiEENS5_IS6_Lm4ES8_iEES9_NS5_IS7_Lm1ES8_iEEbT1_iiiiiiiiiiiiii)
        /*0194*/ 	.short	0x0380
        /*0196*/ 	.short	0x00c8


	//----- nvinfo : EIATTR_SW_WAR
	.align		4
.L_3527:
        /*0198*/ 	.byte	0x04, 0x36
        /*019a*/ 	.short	(.L_3529 - .L_3528)
.L_3528:
        /*019c*/ 	.word	0x00000008
.L_3529:


//--------------------- .nv.info._ZN2at6native51_GLOBAL__N__2c613397_18_DepthwiseConv2d_cu_9959487031conv_depthwise2d_forward_kernelILi5EN3c104HalfEiEEvNS_27GenericPackedTensorAccessorIKT0_Lm4ENS_16DefaultPtrTraitsEiEENS5_IS6_Lm4ES8_iEES9_NS5_IS7_Lm1ES8_iEEbT1_iiiiiiiiiiiiii --------------------------
	.section	.nv.info._ZN2at6native51_GLOBAL__N__2c613397_18_DepthwiseConv2d_cu_9959487031conv_depthwise2d_forward_kernelILi5EN3c104HalfEiEEvNS_27GenericPackedTensorAccessorIKT0_Lm4ENS_16DefaultPtrTraitsEiEENS5_IS6_Lm4ES8_iEES9_NS5_IS7_Lm1ES8_iEEbT1_iiiiiiiiiiiiii,"",@"SHT_CUDA_INFO"
	.sectionflags	@""
	.align	4


	//----- nvinfo : EIATTR_CUDA_API_VERSION
	.align		4
        /*0000*/ 	.byte	0x04, 0x37
        /*0002*/ 	.short	(.L_3531 - .L_3530)
.L_3530:
        /*0004*/ 	.word	0x00000082


	//----- nvinfo : EIATTR_KPARAM_INFO
	.align		4
.L_3531:
        /*0008*/ 	.byte	0x04, 0x17
        /*000a*/ 	.short	(.L_3533 - .L_3532)
.L_3532:
        /*000c*/ 	.word	0x00000000
        /*0010*/ 	.short	0x0013
        /*0012*/ 	.short	0x00c4
        /*0014*/ 	.byte	0x00, 0xf0, 0x11, 0x00


	//----- nvinfo : EIATTR_KPARAM_INFO
	.align		4
.L_3533:
        /*0018*/ 	.byte	0x04, 0x17
        /*001a*/ 	.short	(.L_3535 - .L_3534)
.L_3534:
        /*001c*/ 	.word	0x00000000
        /*0020*/ 	.short	0x0012
        /*0022*/ 	.short	0x00c0
        /*0024*/ 	.byte	0x00, 0xf0, 0x11, 0x00


	//----- nvinfo : EIATTR_KPARAM_INFO
	.align		4
.L_3535:
        /*0028*/ 	.byte	0x04, 0x17
        /*002a*/ 	.short	(.L_3537 - .L_3536)
.L_3536:
        /*002c*/ 	.word	0x00000000
        /*0030*/ 	.short	0x0011
        /*0032*/ 	.short	0x00bc
        /*0034*/ 	.byte	0x00, 0xf0, 0x11, 0x00


	//----- nvinfo : EIATTR_KPARAM_INFO
	.align		4
.L_3537:
        /*0038*/ 	.byte	0x04, 0x17
        /*003a*/ 	.short	(.L_3539 - .L_3538)
.L_3538:
        /*003c*/ 	.word	0x00000000
        /*0040*/ 	.short	0x0010
        /*0042*/ 	.short	0x00b8
        /*0044*/ 	.byte	0x00, 0xf0, 0x11, 0x00


	//----- nvinfo : EIATTR_KPARAM_INFO
	.align		4
.L_3539:
        /*0048*/ 	.byte	0x04, 0x17
        /*004a*/ 	.short	(.L_3541 - .L_3540)
.L_3540:
        /*004c*/ 	.word	0x00000000
        /*0050*/ 	.short	0x000f
        /*0052*/ 	.short	0x00b4
        /*0054*/ 	.byte	0x00, 0xf0, 0x11, 0x00


	//----- nvinfo : EIATTR_KPARAM_INFO
	.align		4
.L_3541:
        /*0058*/ 	.byte	0x04, 0x17
        /*005a*/ 	.short	(.L_3543 - .L_3542)
.L_3542:
        /*005c*/ 	.word	0x00000000
        /*0060*/ 	.short	0x000e
        /*0062*/ 	.short	0x00b0
        /*0064*/ 	.byte	0x00, 0xf0, 0x11, 0x00


	//----- nvinfo : EIATTR_KPARAM_INFO
	.align		4
.L_3543:
        /*0068*/ 	.byte	0x04, 0x17
        /*006a*/ 	.short	(.L_3545 - .L_3544)
.L_3544:
        /*006c*/ 	.word	0x00000000
        /*0070*/ 	.short	0x000d
        /*0072*/ 	.short	0x00ac
        /*0074*/ 	.byte	0x00, 0xf0, 0x11, 0x00


	//----- nvinfo : EIATTR_KPARAM_INFO
	.align		4
.L_3545:
        /*0078*/ 	.byte	0x04, 0x17
        /*007a*/ 	.short	(.L_3547 - .L_3546)
.L_3546:
        /*007c*/ 	.word	0x00000000
        /*0080*/ 	.short	0x000c
        /*0082*/ 	.short	0x00a8
        /*0084*/ 	.byte	0x00, 0xf0, 0x11, 0x00


	//----- nvinfo : EIATTR_KPARAM_INFO
	.align		4
.L_3547:
        /*0088*/ 	.byte	0x04, 0x17
        /*008a*/ 	.short	(.L_3549 - .L_3548)
.L_3548:
        /*008c*/ 	.word	0x00000000
        /*0090*/ 	.short	0x000b
        /*0092*/ 	.short	0x00a4
        /*0094*/ 	.byte	0x00, 0xf0, 0x11, 0x00


	//----- nvinfo : EIATTR_KPARAM_INFO
	.align		4
.L_3549:
        /*0098*/ 	.byte	0x04, 0x17
        /*009a*/ 	.short	(.L_3551 - .L_3550)
.L_3550:
        /*009c*/ 	.word	0x00000000
        /*00a0*/ 	.short	0x000a
        /*00a2*/ 	.short	0x00a0
        /*00a4*/ 	.byte	0x00, 0xf0, 0x11, 0x00


	//----- nvinfo : EIATTR_KPARAM_INFO
	.align		4
.L_3551:
        /*00a8*/ 	.byte	0x04, 0x17
        /*00aa*/ 	.short	(.L_3553 - .L_3552)
.L_3552:
        /*00ac*/ 	.word	0x00000000
        /*00b0*/ 	.short	0x0009
        /*00b2*/ 	.short	0x009c
        /*00b4*/ 	.byte	0x00, 0xf0, 0x11, 0x00


	//----- nvinfo : EIATTR_KPARAM_INFO
	.align		4
.L_3553:
        /*00b8*/ 	.byte	0x04, 0x17
        /*00ba*/ 	.short	(.L_3555 - .L_3554)
.L_3554:
        /*00bc*/ 	.word	0x00000000
        /*00c0*/ 	.short	0x0008
        /*00c2*/ 	.short	0x0098
        /*00c4*/ 	.byte	0x00, 0xf0, 0x11, 0x00


	//----- nvinfo : EIATTR_KPARAM_INFO
	.align		4
.L_3555:
        /*00c8*/ 	.byte	0x04, 0x17
        /*00ca*/ 	.short	(.L_3557 - .L_3556)
.L_3556:
        /*00cc*/ 	.word	0x00000000
        /*00d0*/ 	.short	0x0007
        /*00d2*/ 	.short	0x0094
        /*00d4*/ 	.byte	0x00, 0xf0, 0x11, 0x00


	//----- nvinfo : EIATTR_KPARAM_INFO
	.align		4
.L_3557:
        /*00d8*/ 	.byte	0x04, 0x17
        /*00da*/ 	.short	(.L_3559 - .L_3558)
.L_3558:
        /*00dc*/ 	.word	0x00000000
        /*00e0*/ 	.short	0x0006
        /*00e2*/ 	.short	0x0090
        /*00e4*/ 	.byte	0x00, 0xf0, 0x11, 0x00


	//----- nvinfo : EIATTR_KPARAM_INFO
	.align		4
.L_3559:
        /*00e8*/ 	.byte	0x04, 0x17
        /*00ea*/ 	.short	(.L_3561 - .L_3560)
.L_3560:
        /*00ec*/ 	.word	0x00000000
        /*00f0*/ 	.short	0x0005
        /*00f2*/ 	.short	0x008c
        /*00f4*/ 	.byte	0x00, 0xf0, 0x11, 0x00


	//----- nvinfo : EIATTR_KPARAM_INFO
	.align		4
.L_3561:
        /*00f8*/ 	.byte	0x04, 0x17
        /*00fa*/ 	.short	(.L_3563 - .L_3562)
.L_3562:
        /*00fc*/ 	.word	0x00000000
        /*0100*/ 	.short	0x0004
        /*0102*/ 	.short	0x0088
        /*0104*/ 	.byte	0x00, 0xf0, 0x05, 0x00


	//----- nvinfo : EIATTR_KPARAM_INFO
	.align		4
.L_3563:
        /*0108*/ 	.byte	0x04, 0x17
        /*010a*/ 	.short	(.L_3565 - .L_3564)
.L_3564:
        /*010c*/ 	.word	0x00000000
        /*0110*/ 	.short	0x0003
        /*0112*/ 	.short	0x0078
        /*0114*/ 	.byte	0x00, 0xf0, 0x41, 0x00


	//----- nvinfo : EIATTR_KPARAM_INFO
	.align		4
.L_3565:
        /*0118*/ 	.byte	0x04, 0x17
        /*011a*/ 	.short	(.L_3567 - .L_3566)
.L_3566:
        /*011c*/ 	.word	0x00000000
        /*0120*/ 	.short	0x0002
        /*0122*/ 	.short	0x0050
        /*0124*/ 	.byte	0x00, 0xf0, 0xa1, 0x00


	//----- nvinfo : EIATTR_KPARAM_INFO
	.align		4
.L_3567:
        /*0128*/ 	.byte	0x04, 0x17
        /*012a*/ 	.short	(.L_3569 - .L_3568)
.L_3568:
        /*012c*/ 	.word	0x00000000
        /*0130*/ 	.short	0x0001
        /*0132*/ 	.short	0x0028
        /*0134*/ 	.byte	0x00, 0xf0, 0xa1, 0x00


	//----- nvinfo : EIATTR_KPARAM_INFO
	.align		4
.L_3569:
        /*0138*/ 	.byte	0x04, 0x17
        /*013a*/ 	.short	(.L_3571 - .L_3570)
.L_3570:
        /*013c*/ 	.word	0x00000000
        /*0140*/ 	.short	0x0000
        /*0142*/ 	.short	0x0000
        /*0144*/ 	.byte	0x00, 0xf0, 0xa1, 0x00


	//----- nvinfo : EIATTR_SPARSE_MMA_MASK
	.align		4
.L_3571:
        /*0148*/ 	.byte	0x03, 0x50
        /*014a*/ 	.short	0x0000


	//----- nvinfo : EIATTR_MAXREG_COUNT
	.align		4
        /*014c*/ 	.byte	0x03, 0x1b
        /*014e*/ 	.short	0x0040


	//----- nvinfo : EIATTR_MERCURY_ISA_VERSION
	.align		4
        /*0150*/ 	.byte	0x03, 0x5f
        /*0152*/ 	.short	0x0101


	//----- nvinfo : EIATTR_VRC_CTA_INIT_COUNT
	.align		4
        /*0154*/ 	.byte	0x02, 0x4a
	.zero		1
	.zero		1


	//----- nvinfo : EIATTR_EXIT_INSTR_OFFSETS
	.align		4
        /*0158*/ 	.byte	0x04, 0x1c
        /*015a*/ 	.short	(.L_3573 - .L_3572)


	//   ....[0]....
.L_3572:
        /*015c*/ 	.word	0x000000a0


	//   ....[1]....
        /*0160*/ 	.word	0x00001810


	//   ....[2]....
        /*0164*/ 	.word	0x00002e80


	//   ....[3]....
        /*0168*/ 	.word	0x000048c0


	//   ....[4]....
        /*016c*/ 	.word	0x000062e0


	//----- nvinfo : EIATTR_MAX_THREADS
	.align		4
.L_3573:
        /*0170*/ 	.byte	0x04, 0x05
        /*0172*/ 	.short	(.L_3575 - .L_3574)
.L_3574:
        /*0174*/ 	.word	0x00000400
        /*0178*/ 	.word	0x00000001
        /*017c*/ 	.word	0x00000001


	//----- nvinfo : EIATTR_CRS_STACK_SIZE
	.align		4
.L_3575:
        /*0180*/ 	.byte	0x04, 0x1e
        /*0182*/ 	.short	(.L_3577 - .L_3576)
.L_3576:
        /*0184*/ 	.word	0x00000000


	//----- nvinfo : EIATTR_CBANK_PARAM_SIZE
	.align		4
.L_3577:
        /*0188*/ 	.byte	0x03, 0x19
        /*018a*/ 	.short	0x00c8


	//----- nvinfo : EIATTR_PARAM_CBANK
	.align		4
        /*018c*/ 	.byte	0x04, 0x0a
        /*018e*/ 	.short	(.L_3579 - .L_3578)
	.align		4
.L_3578:
        /*0190*/ 	.word	index@(.nv.constant0._ZN2at6native51_GLOBAL__N__2c613397_18_DepthwiseConv2d_cu_9959487031conv_depthwise2d_forward_kernelILi5EN3c104HalfEiEEvNS_27GenericPackedTensorAccessorIKT0_Lm4ENS_16DefaultPtrTraitsEiEENS5_IS6_Lm4ES8_iEES9_NS5_IS7_Lm1ES8_iEEbT1_iiiiiiiiiiiiii)
        /*0194*/ 	.short	0x0380
        /*0196*/ 	.short	0x00c8


	//----- nvinfo : EIATTR_SW_WAR
	.align		4
.L_3579:
        /*0198*/ 	.byte	0x04, 0x36
        /*019a*/ 	.short	(.L_3581 - .L_3580)
.L_3580:
        /*019c*/ 	.word	0x00000008
.L_3581:


//--------------------- .nv.info._ZN2at6native51_GLOBAL__N__2c613397_18_DepthwiseConv2d_cu_9959487039conv_depthwise2d_forward_kernel_genericIfiEEvNS_27GenericPackedTensorAccessorIKT_Lm4ENS_16DefaultPtrTraitsEiEENS3_IS4_Lm4ES6_iEES7_NS3_IS5_Lm1ES6_iEEbT0_iiiiiiiiiiiiii --------------------------
	.section	.nv.info._ZN2at6native51_GLOBAL__N__2c613397_18_DepthwiseConv2d_cu_9959487039conv_depthwise2d_forward_kernel_genericIfiEEvNS_27GenericPackedTensorAccessorIKT_Lm4ENS_16DefaultPtrTraitsEiEENS3_IS4_Lm4ES6_iEES7_NS3_IS5_Lm1ES6_iEEbT0_iiiiiiiiiiiiii,"",@"SHT_CUDA_INFO"
	.sectionflags	@""
	.align	4


	//----- nvinfo : EIATTR_CUDA_API_VERSION
	.align		4
        /*0000*/ 	.byte	0x04, 0x37
        /*0002*/ 	.short	(.L_3583 - .L_3582)
.L_3582:
        /*0004*/ 	.word	0x00000082


	//----- nvinfo : EIATTR_KPARAM_INFO
	.align		4
.L_3583:
        /*0008*/ 	.byte	0x04, 0x17
        /*000a*/ 	.short	(.L_3585 - .L_3584)
.L_3584:
        /*000c*/ 	.word	0x00000000
        /*0010*/ 	.short	0x0013
        /*0012*/ 	.short	0x00c4
        /*0014*/ 	.byte	0x00, 0xf0, 0x11, 0x00


	//----- nvinfo : EIATTR_KPARAM_INFO
	.align		4
.L_3585:
        /*0018*/ 	.byte	0x04, 0x17
        /*001a*/ 	.short	(.L_3587 - .L_3586)
.L_3586:
        /*001c*/ 	.word	0x00000000
        /*0020*/ 	.short	0x0012
        /*0022*/ 	.short	0x00c0
        /*0024*/ 	.byte	0x00, 0xf0, 0x11, 0x00


	//----- nvinfo : EIATTR_KPARAM_INFO
	.align		4
.L_3587:
        /*0028*/ 	.byte	0x04, 0x17
        /*002a*/ 	.short	(.L_3589 - .L_3588)
.L_3588:
        /*002c*/ 	.word	0x00000000
        /*0030*/ 	.short	0x0011
        /*0032*/ 	.short	0x00bc
        /*0034*/ 	.byte	0x00, 0xf0, 0x11, 0x00


	//----- nvinfo : EIATTR_KPARAM_INFO
	.align		4
.L_3589:
        /*0038*/ 	.byte	0x04, 0x17
        /*003a*/ 	.short	(.L_3591 - .L_3590)
.L_3590:
        /*003c*/ 	.word	0x00000000
        /*0040*/ 	.short	0x0010
        /*0042*/ 	.short	0x00b8
        /*0044*/ 	.byte	0x00, 0xf0, 0x11, 0x00


	//----- nvinfo : EIATTR_KPARAM_INFO
	.align		4
.L_3591:
        /*0048*/ 	.byte	0x04, 0x17
        /*004a*/ 	.short	(.L_3593 - .L_3592)
.L_3592:
        /*004c*/ 	.word	0x00000000
        /*0050*/ 	.short	0x000f
        /*0052*/ 	.short	0x00b4
        /*0054*/ 	.byte	0x00, 0xf0, 0x11, 0x00


	//----- nvinfo : EIATTR_KPARAM_INFO
	.align		4
.L_3593:
        /*0058*/ 	.byte	0x04, 0x17
        /*005a*/ 	.short	(.L_3595 - .L_3594)
.L_3594:
        /*005c*/ 	.word	0x00000000
        /*0060*/ 	.short	0x000e
        /*0062*/ 	.short	0x00b0
        /*0064*/ 	.byte	0x00, 0xf0, 0x11, 0x00


	//----- nvinfo : EIATTR_KPARAM_INFO
	.align		4
.L_3595:
        /*0068*/ 	.byte	0x04, 0x17
        /*006a*/ 	.short	(.L_3597 - .L_3596)
.L_3596:
        /*006c*/ 	.word	0x00000000
        /*0070*/ 	.short	0x000d
        /*0072*/ 	.short	0x00ac
        /*0074*/ 	.byte	0x00, 0xf0, 0x11, 0x00


	//----- nvinfo : EIATTR_KPARAM_INFO
	.align		4
.L_3597:
        /*0078*/ 	.byte	0x04, 0x17
        /*007a*/ 	.short	(.L_3599 - .L_3598)
.L_3598:
        /*007c*/ 	.word	0x00000000
        /*0080*/ 	.short	0x000c
        /*0082*/ 	.short	0x00a8
        /*0084*/ 	.byte	0x00, 0xf0, 0x11, 0x00


	//----- nvinfo : EIATTR_KPARAM_INFO
	.align		4
.L_3599:
        /*0088*/ 	.byte	0x04, 0x17
        /*008a*/ 	.short	(.L_3601 - .L_3600)
.L_3600:
        /*008c*/ 	.word	0x00000000
        /*0090*/ 	.short	0x000b
        /*0092*/ 	.short	0x00a4
        /*0094*/ 	.byte	0x00, 0xf0, 0x11, 0x00


	//----- nvinfo : EIATTR_KPARAM_INFO
	.align		4
.L_3601:
        /*0098*/ 	.byte	0x04, 0x17
        /*009a*/ 	.short	(.L_3603 - .L_3602)
.L_3602:
        /*009c*/ 	.word	0x00000000
        /*00a0*/ 	.short	0x000a
        /*00a2*/ 	.short	0x00a0
        /*00a4*/ 	.byte	0x00, 0xf0, 0x11, 0x00


	//----- nvinfo : EIATTR_KPARAM_INFO
	.align		4
.L_3603:
        /*00a8*/ 	.byte	0x04, 0x17
        /*00aa*/ 	.short	(.L_3605 - .L_3604)
.L_3604:
        /*00ac*/ 	.word	0x00000000
        /*00b0*/ 	.short	0x0009
        /*00b2*/ 	.short	0x009c
        /*00b4*/ 	.byte	0x00, 0xf0, 0x11, 0x00


	//----- nvinfo : EIATTR_KPARAM_INFO
	.align		4
.L_3605:
        /*00b8*/ 	.byte	0x04, 0x17
        /*00ba*/ 	.short	(.L_3607 - .L_3606)
.L_3606:
        /*00bc*/ 	.word	0x00000000
        /*00c0*/ 	.short	0x0008
        /*00c2*/ 	.short	0x0098
        /*00c4*/ 	.byte	0x00, 0xf0, 0x11, 0x00


	//----- nvinfo : EIATTR_KPARAM_INFO
	.align		4
.L_3607:
        /*00c8*/ 	.byte	0x04, 0x17
        /*00ca*/ 	.short	(.L_3609 - .L_3608)
.L_3608:
        /*00cc*/ 	.word	0x00000000
        /*00d0*/ 	.short	0x0007
        /*00d2*/ 	.short	0x0094
        /*00d4*/ 	.byte	0x00, 0xf0, 0x11, 0x00


	//----- nvinfo : EIATTR_KPARAM_INFO
	.align		4
.L_3609:
        /*00d8*/ 	.byte	0x04, 0x17
        /*00da*/ 	.short	(.L_3611 - .L_3610)
.L_3610:
        /*00dc*/ 	.word	0x00000000
        /*00e0*/ 	.short	0x0006
        /*00e2*/ 	.short	0x0090
        /*00e4*/ 	.byte	0x00, 0xf0, 0x11, 0x00


	//----- nvinfo : EIATTR_KPARAM_INFO
	.align		4
.L_3611:
        /*00e8*/ 	.byte	0x04, 0x17
        /*00ea*/ 	.short	(.L_3613 - .L_3612)
.L_3612:
        /*00ec*/ 	.word	0x00000000
        /*00f0*/ 	.short	0x0005
        /*00f2*/ 	.short	0x008c
        /*00f4*/ 	.byte	0x00, 0xf0, 0x11, 0x00


	//----- nvinfo : EIATTR_KPARAM_INFO
	.align		4
.L_3613:
        /*00f8*/ 	.byte	0x04, 0x17
        /*00fa*/ 	.short	(.L_3615 - .L_3614)
.L_3614:
        /*00fc*/ 	.word	0x00000000
        /*0100*/ 	.short	0x0004
        /*0102*/ 	.short	0x0088
        /*0104*/ 	.byte	0x00, 0xf0, 0x05, 0x00


	//----- nvinfo : EIATTR_KPARAM_INFO
	.align		4
.L_3615:
        /*0108*/ 	.byte	0x04, 0x17
        /*010a*/ 	.short	(.L_3617 - .L_3616)
.L_3616:
        /*010c*/ 	.word	0x00000000
        /*0110*/ 	.short	0x0003
        /*0112*/ 	.short	0x0078
        /*0114*/ 	.byte	0x00, 0xf0, 0x41, 0x00


	//----- nvinfo : EIATTR_KPARAM_INFO
	.align		4
.L_3617:
        /*0118*/ 	.byte	0x04, 0x17
        /*011a*/ 	.short	(.L_3619 - .L_3618)
.L_3618:
        /*011c*/ 	.word	0x00000000
        /*0120*/ 	.short	0x0002
        /*0122*/ 	.short	0x0050
        /*0124*/ 	.byte	0x00, 0xf0, 0xa1, 0x00


	//----- nvinfo : EIATTR_KPARAM_INFO
	.align		4
.L_3619:
        /*0128*/ 	.byte	0x04, 0x17
        /*012a*/ 	.short	(.L_3621 - .L_3620)
.L_3620:
        /*012c*/ 	.word	0x00000000
        /*0130*/ 	.short	0x0001
        /*0132*/ 	.short	0x0028
        /*0134*/ 	.byte	0x00, 0xf0, 0xa1, 0x00


	//----- nvinfo : EIATTR_KPARAM_INFO
	.align		4
.L_3621:
        /*0138*/ 	.byte	0x04, 0x17
        /*013a*/ 	.short	(.L_3623 - .L_3622)
.L_3622:
        /*013c*/ 	.word	0x00000000
        /*0140*/ 	.short	0x0000
        /*0142*/ 	.short	0x0000
        /*0144*/ 	.byte	0x00, 0xf0, 0xa1, 0x00


	//----- nvinfo : EIATTR_SPARSE_MMA_MASK
	.align		4
.L_3623:
        /*0148*/ 	.byte	0x03, 0x50
        /*014a*/ 	.short	0x0000


	//----- nvinfo : EIATTR_MAXREG_COUNT
	.align		4
        /*014c*/ 	.byte	0x03, 0x1b
        /*014e*/ 	.short	0x0040


	//----- nvinfo : EIATTR_MERCURY_ISA_VERSION
	.align		4
        /*0150*/ 	.byte	0x03, 0x5f
        /*0152*/ 	.short	0x0101


	//----- nvinfo : EIATTR_VRC_CTA_INIT_COUNT
	.align		4
        /*0154*/ 	.byte	0x02, 0x4a
	.zero		1
	.zero		1


	//----- nvinfo : EIATTR_EXIT_INSTR_OFFSETS
	.align		4
        /*0158*/ 	.byte	0x04, 0x1c
        /*015a*/ 	.short	(.L_3625 - .L_3624)


	//   ....[0]....
.L_3624:
        /*015c*/ 	.word	0x000000a0


	//   ....[1]....
        /*0160*/ 	.word	0x00001970


	//   ....[2]....
        /*0164*/ 	.word	0x000031a0


	//   ....[3]....
        /*0168*/ 	.word	0x00004d30


	//   ....[4]....
        /*016c*/ 	.word	0x000068c0


	//----- nvinfo : EIATTR_MAX_THREADS
	.align		4
.L_3625:
        /*0170*/ 	.byte	0x04, 0x05
        /*0172*/ 	.short	(.L_3627 - .L_3626)
.L_3626:
        /*0174*/ 	.word	0x00000400
        /*0178*/ 	.word	0x00000001
        /*017c*/ 	.word	0x00000001


	//----- nvinfo : EIATTR_CRS_STACK_SIZE
	.align		4
.L_3627:
        /*0180*/ 	.byte	0x04, 0x1e
        /*0182*/ 	.short	(.L_3629 - .L_3628)
.L_3628:
        /*0184*/ 	.word	0x00000000


	//----- nvinfo : EIATTR_CBANK_PARAM_SIZE
	.align		4
.L_3629:
        /*0188*/ 	.byte	0x03, 0x19
        /*018a*/ 	.short	0x00c8


	//----- nvinfo : EIATTR_PARAM_CBANK
	.align		4
        /*018c*/ 	.byte	0x04, 0x0a
        /*018e*/ 	.short	(.L_3631 - .L_3630)
	.align		4
.L_3630:
        /*0190*/ 	.word	index@(.nv.constant0._ZN2at6native51_GLOBAL__N__2c613397_18_DepthwiseConv2d_cu_9959487039conv_depthwise2d_forward_kernel_genericIfiEEvNS_27GenericPackedTensorAccessorIKT_Lm4ENS_16DefaultPtrTraitsEiEENS3_IS4_Lm4ES6_iEES7_NS3_IS5_Lm1ES6_iEEbT0_iiiiiiiiiiiiii)
        /*0194*/ 	.short	0x0380
        /*0196*/ 	.short	0x00c8


	//----- nvinfo : EIATTR_SW_WAR
	.align		4
.L_3631:
        /*0198*/ 	.byte	0x04, 0x36
        /*019a*/ 	.short	(.L_3633 - .L_3632)
.L_3632:
        /*019c*/ 	.word	0x00000008
.L_3633:


//--------------------- .nv.info._ZN2at6native51_GLOBAL__N__2c613397_18_DepthwiseConv2d_cu_9959487031conv_depthwise2d_forward_kernelILi1EfiEEvNS_27GenericPackedTensorAccessorIKT0_Lm4ENS_16DefaultPtrTraitsEiEENS3_IS4_Lm4ES6_iEES7_NS3_IS5_Lm1ES6_iEEbT1_iiiiiiiiiiiiii --------------------------
	.section	.nv.info._ZN2at6native51_GLOBAL__N__2c613397_18_DepthwiseConv2d_cu_9959487031conv_depthwise2d_forward_kernelILi1EfiEEvNS_27GenericPackedTensorAccessorIKT0_Lm4ENS_16DefaultPtrTraitsEiEENS3_IS4_Lm4ES6_iEES7_NS3_IS5_Lm1ES6_iEEbT1_iiiiiiiiiiiiii,"",@"SHT_CUDA_INFO"
	.sectionflags	@""
	.align	4


	//----- nvinfo : EIATTR_CUDA_API_VERSION
	.align		4
        /*0000*/ 	.byte	0x04, 0x37
        /*0002*/ 	.short	(.L_3635 - .L_3634)
.L_3634:
        /*0004*/ 	.word	0x00000082


	//----- nvinfo : EIATTR_KPARAM_INFO
	.align		4
.L_3635:
        /*0008*/ 	.byte	0x04, 0x17
        /*000a*/ 	.short	(.L_3637 - .L_3636)
.L_3636:
        /*000c*/ 	.word	0x00000000
        /*0010*/ 	.short	0x0013
        /*0012*/ 	.short	0x00c4
        /*0014*/ 	.byte	0x00, 0xf0, 0x11, 0x00


	//----- nvinfo : EIATTR_KPARAM_INFO
	.align		4
.L_3637:
        /*0018*/ 	.byte	0x04, 0x17
        /*001a*/ 	.short	(.L_3639 - .L_3638)
.L_3638:
        /*001c*/ 	.word	0x00000000
        /*0020*/ 	.short	0x0012
        /*0022*/ 	.short	0x00c0
        /*0024*/ 	.byte	0x00, 0xf0, 0x11, 0x00


	//----- nvinfo : EIATTR_KPARAM_INFO
	.align		4
.L_3639:
        /*0028*/ 	.byte	0x04, 0x17
        /*002a*/ 	.short	(.L_3641 - .L_3640)
.L_3640:
        /*002c*/ 	.word	0x00000000
        /*0030*/ 	.short	0x0011
        /*0032*/ 	.short	0x00bc
        /*0034*/ 	.byte	0x00, 0xf0, 0x11, 0x00


	//----- nvinfo : EIATTR_KPARAM_INFO
	.align		4
.L_3641:
        /*0038*/ 	.byte	0x04, 0x17
        /*003a*/ 	.short	(.L_3643 - .L_3642)
.L_3642:
        /*003c*/ 	.word	0x00000000
        /*0040*/ 	.short	0x0010
        /*0042*/ 	.short	0x00b8
        /*0044*/ 	.byte	0x00, 0xf0, 0x11, 0x00


	//----- nvinfo : EIATTR_KPARAM_INFO
	.align		4
.L_3643:
        /*0048*/ 	.byte	0x04, 0x17
        /*004a*/ 	.short	(.L_3645 - .L_3644)
.L_3644:
        /*004c*/ 	.word	0x00000000
        /*0050*/ 	.short	0x000f
        /*0052*/ 	.short	0x00b4
        /*0054*/ 	.byte	0x00, 0xf0, 0x11, 0x00


	//----- nvinfo : EIATTR_KPARAM_INFO
	.align		4
.L_3645:
        /*0058*/ 	.byte	0x04, 0x17
        /*005a*/ 	.short	(.L_3647 - .L_3646)
.L_3646:
        /*005c*/ 	.word	0x00000000
        /*0060*/ 	.short	0x000e
        /*0062*/ 	.short	0x00b0
        /*0064*/ 	.byte	0x00, 0xf0, 0x11, 0x00


	//----- nvinfo : EIATTR_KPARAM_INFO
	.align		4
.L_3647:
        /*0068*/ 	.byte	0x04, 0x17
        /*006a*/ 	.short	(.L_3649 - .L_3648)
.L_3648:
        /*006c*/ 	.word	0x00000000
        /*0070*/ 	.short	0x000d
        /*0072*/ 	.short	0x00ac
        /*0074*/ 	.byte	0x00, 0xf0, 0x11, 0x00


	//----- nvinfo : EIATTR_KPARAM_INFO
	.align		4
.L_3649:
        /*0078*/ 	.byte	0x04, 0x17
        /*007a*/ 	.short	(.L_3651 - .L_3650)
.L_3650:
        /*007c*/ 	.word	0x00000000
        /*0080*/ 	.short	0x000c
        /*0082*/ 	.short	0x00a8
        /*0084*/ 	.byte	0x00, 0xf0, 0x11, 0x00


	//----- nvinfo : EIATTR_KPARAM_INFO
	.align		4
.L_3651:
        /*0088*/ 	.byte	0x04, 0x17
        /*008a*/ 	.short	(.L_3653 - .L_3652)
.L_3652:
        /*008c*/ 	.word	0x00000000
        /*0090*/ 	.short	0x000b
        /*0092*/ 	.short	0x00a4
        /*0094*/ 	.byte	0x00, 0xf0, 0x11, 0x00


	//----- nvinfo : EIATTR_KPARAM_INFO
	.align		4
.L_3653:
        /*0098*/ 	.byte	0x04, 0x17
        /*009a*/ 	.short	(.L_3655 - .L_3654)
.L_3654:
        /*009c*/ 	.word	0x00000000
        /*00a0*/ 	.short	0x000a
        /*00a2*/ 	.short	0x00a0
        /*00a4*/ 	.byte	0x00, 0xf0, 0x11, 0x00


	//----- nvinfo : EIATTR_KPARAM_INFO
	.align		4
.L_3655:
        /*00a8*/ 	.byte	0x04, 0x17
        /*00aa*/ 	.short	(.L_3657 - .L_3656)
.L_3656:
        /*00ac*/ 	.word	0x00000000
        /*00b0*/ 	.short	0x0009
        /*00b2*/ 	.short	0x009c
        /*00b4*/ 	.byte	0x00, 0xf0, 0x11, 0x00


	//----- nvinfo : EIATTR_KPARAM_INFO
	.align		4
.L_3657:
        /*00b8*/ 	.byte	0x04, 0x17
        /*00ba*/ 	.short	(.L_3659 - .L_3658)
.L_3658:
        /*00bc*/ 	.word	0x00000000
        /*00c0*/ 	.short	0x0008
        /*00c2*/ 	.short	0x0098
        /*00c4*/ 	.byte	0x00, 0xf0, 0x11, 0x00


	//----- nvinfo : EIATTR_KPARAM_INFO
	.align		4
.L_3659:
        /*00c8*/ 	.byte	0x04, 0x17
        /*00ca*/ 	.short	(.L_3661 - .L_3660)
.L_3660:
        /*00cc*/ 	.word	0x00000000
        /*00d0*/ 	.short	0x0007
        /*00d2*/ 	.short	0x0094
        /*00d4*/ 	.byte	0x00, 0xf0, 0x11, 0x00


	//----- nvinfo : EIATTR_KPARAM_INFO
	.align		4
.L_3661:
        /*00d8*/ 	.byte	0x04, 0x17
        /*00da*/ 	.short	(.L_3663 - .L_3662)
.L_3662:
        /*00dc*/ 	.word	0x00000000
        /*00e0*/ 	.short	0x0006
        /*00e2*/ 	.short	0x0090
        /*00e4*/ 	.byte	0x00, 0xf0, 0x11, 0x00


	//----- nvinfo : EIATTR_KPARAM_INFO
	.align		4
.L_3663:
        /*00e8*/ 	.byte	0x04, 0x17
        /*00ea*/ 	.short	(.L_3665 - .L_3664)
.L_3664:
        /*00ec*/ 	.word	0x00000000
        /*00f0*/ 	.short	0x0005
        /*00f2*/ 	.short	0x008c
        /*00f4*/ 	.byte	0x00, 0xf0, 0x11, 0x00


	//----- nvinfo : EIATTR_KPARAM_INFO
	.align		4
.L_3665:
        /*00f8*/ 	.byte	0x04, 0x17
        /*00fa*/ 	.short	(.L_3667 - .L_3666)
.L_3666:
        /*00fc*/ 	.word	0x00000000
        /*0100*/ 	.short	0x0004
        /*0102*/ 	.short	0x0088
        /*0104*/ 	.byte	0x00, 0xf0, 0x05, 0x00


	//----- nvinfo : EIATTR_KPARAM_INFO
	.align		4
.L_3667:
        /*0108*/ 	.byte	0x04, 0x17
        /*010a*/ 	.short	(.L_3669 - .L_3668)
.L_3668:
        /*010c*/ 	.word	0x00000000
        /*0110*/ 	.short	0x0003
        /*0112*/ 	.short	0x0078
        /*0114*/ 	.byte	0x00, 0xf0, 0x41, 0x00


	//----- nvinfo : EIATTR_KPARAM_INFO
	.align		4
.L_3669:
        /*0118*/ 	.byte	0x04, 0x17
        /*011a*/ 	.short	(.L_3671 - .L_3670)
.L_3670:
        /*011c*/ 	.word	0x00000000
        /*0120*/ 	.short	0x0002
        /*0122*/ 	.short	0x0050
        /*0124*/ 	.byte	0x00, 0xf0, 0xa1, 0x00


	//----- nvinfo : EIATTR_KPARAM_INFO
	.align		4
.L_3671:
        /*0128*/ 	.byte	0x04, 0x17
        /*012a*/ 	.short	(.L_3673 - .L_3672)
.L_3672:
        /*012c*/ 	.word	0x00000000
        /*0130*/ 	.short	0x0001
        /*0132*/ 	.short	0x0028
        /*0134*/ 	.byte	0x00, 0xf0, 0xa1, 0x00


	//----- nvinfo : EIATTR_KPARAM_INFO
	.align		4
.L_3673:
        /*0138*/ 	.byte	0x04, 0x17
        /*013a*/ 	.short	(.L_3675 - .L_3674)
.L_3674:
        /*013c*/ 	.word	0x00000000
        /*0140*/ 	.short	0x0000
        /*0142*/ 	.short	0x0000
        /*0144*/ 	.byte	0x00, 0xf0, 0xa1, 0x00


	//----- nvinfo : EIATTR_SPARSE_MMA_MASK
	.align		4
.L_3675:
        /*0148*/ 	.byte	0x03, 0x50
        /*014a*/ 	.short	0x0000


	//----- nvinfo : EIATTR_MAXREG_COUNT
	.align		4
        /*014c*/ 	.byte	0x03, 0x1b
        /*014e*/ 	.short	0x0040


	//----- nvinfo : EIATTR_MERCURY_ISA_VERSION
	.align		4
        /*0150*/ 	.byte	0x03, 0x5f
        /*0152*/ 	.short	0x0101


	//----- nvinfo : EIATTR_VRC_CTA_INIT_COUNT
	.align		4
        /*0154*/ 	.byte	0x02, 0x4a
	.zero		1
	.zero		1


	//----- nvinfo : EIATTR_EXIT_INSTR_OFFSETS
	.align		4
        /*0158*/ 	.byte	0x04, 0x1c
        /*015a*/ 	.short	(.L_3677 - .L_3676)


	//   ....[0]....
.L_3676:
        /*015c*/ 	.word	0x000000a0


	//   ....[1]....
        /*0160*/ 	.word	0x00000b10


	//   ....[2]....
        /*0164*/ 	.word	0x000016a0


	//   ....[3]....
        /*0168*/ 	.word	0x00002070


	//   ....[4]....
        /*016c*/ 	.word	0x00002c50


	//   ....[5]....
        /*0170*/ 	.word	0x00003900


	//   ....[6]....
        /*0174*/ 	.word	0x00004b20


	//   ....[7]....
        /*0178*/ 	.word	0x00005770


	//   ....[8]....
        /*017c*/ 	.word	0x000067e0


	//----- nvinfo : EIATTR_MAX_THREADS
	.align		4
.L_3677:
        /*0180*/ 	.byte	0x04, 0x05
        /*0182*/ 	.short	(.L_3679 - .L_3678)
.L_3678:
        /*0184*/ 	.word	0x00000400
        /*0188*/ 	.word	0x00000001
        /*018c*/ 	.word	0x00000001


	//----- nvinfo : EIATTR_CRS_STACK_SIZE
	.align		4
.L_3679:
        /*0190*/ 	.byte	0x04, 0x1e
        /*0192*/ 	.short	(.L_3681 - .L_3680)
.L_3680:
        /*0194*/ 	.word	0x00000000


	//----- nvinfo : EIATTR_CBANK_PARAM_SIZE
	.align		4
.L_3681:
        /*0198*/ 	.byte	0x03, 0x19
        /*019a*/ 	.short	0x00c8


	//----- nvinfo : EIATTR_PARAM_CBANK
	.align		4
        /*019c*/ 	.byte	0x04, 0x0a
        /*019e*/ 	.short	(.L_3683 - .L_3682)
	.align		4
.L_3682:
        /*01a0*/ 	.word	index@(.nv.constant0._ZN2at6native51_GLOBAL__N__2c613397_18_DepthwiseConv2d_cu_9959487031conv_depthwise2d_forward_kernelILi1EfiEEvNS_27GenericPackedTensorAccessorIKT0_Lm4ENS_16DefaultPtrTraitsEiEENS3_IS4_Lm4ES6_iEES7_NS3_IS5_Lm1ES6_iEEbT1_iiiiiiiiiiiiii)
        /*01a4*/ 	.short	0x0380
        /*01a6*/ 	.short	0x00c8


	//----- nvinfo : EIATTR_SW_WAR
	.align		4
.L_3683:
        /*01a8*/ 	.byte	0x04, 0x36
        /*01aa*/ 	.short	(.L_3685 - .L_3684)
.L_3684:
        /*01ac*/ 	.word	0x00000008
.L_3685:


//--------------------- .nv.info._ZN2at6native51_GLOBAL__N__2c613397_18_DepthwiseConv2d_cu_9959487031conv_depthwise2d_forward_kernelILi3EfiEEvNS_27GenericPackedTensorAccessorIKT0_Lm4ENS_16DefaultPtrTraitsEiEENS3_IS4_Lm4ES6_iEES7_NS3_IS5_Lm1ES6_iEEbT1_iiiiiiiiiiiiii --------------------------
	.section	.nv.info._ZN2at6native51_GLOBAL__N__2c613397_18_DepthwiseConv2d_cu_9959487031conv_depthwise2d_forward_kernelILi3EfiEEvNS_27GenericPackedTensorAccessorIKT0_Lm4ENS_16DefaultPtrTraitsEiEENS3_IS4_Lm4ES6_iEES7_NS3_IS5_Lm1ES6_iEEbT1_iiiiiiiiiiiiii,"",@"SHT_CUDA_INFO"
	.sectionflags	@""
	.align	4


	//----- nvinfo : EIATTR_CUDA_API_VERSION
	.align		4
        /*0000*/ 	.byte	0x04, 0x37
        /*0002*/ 	.short	(.L_3687 - .L_3686)
.L_3686:
        /*0004*/ 	.word	0x00000082


	//----- nvinfo : EIATTR_KPARAM_INFO
	.align		4
.L_3687:
        /*0008*/ 	.byte	0x04, 0x17
        /*000a*/ 	.short	(.L_3689 - .L_3688)
.L_3688:
        /*000c*/ 	.word	0x00000000
        /*0010*/ 	.short	0x0013
        /*0012*/ 	.short	0x00c4
        /*0014*/ 	.byte	0x00, 0xf0, 0x11, 0x00


	//----- nvinfo : EIATTR_KPARAM_INFO
	.align		4
.L_3689:
        /*0018*/ 	.byte	0x04, 0x17
        /*001a*/ 	.short	(.L_3691 - .L_3690)
.L_3690:
        /*001c*/ 	.word	0x00000000
        /*0020*/ 	.short	0x0012
        /*0022*/ 	.short	0x00c0
        /*0024*/ 	.byte	0x00, 0xf0, 0x11, 0x00


	//----- nvinfo : EIATTR_KPARAM_INFO
	.align		4
.L_3691:
        /*0028*/ 	.byte	0x04, 0x17
        /*002a*/ 	.short	(.L_3693 - .L_3692)
.L_3692:
        /*002c*/ 	.word	0x00000000
        /*0030*/ 	.short	0x0011
        /*0032*/ 	.short	0x00bc
        /*0034*/ 	.byte	0x00, 0xf0, 0x11, 0x00


	//----- nvinfo : EIATTR_KPARAM_INFO
	.align		4
.L_3693:
        /*0038*/ 	.byte	0x04, 0x17
        /*003a*/ 	.short	(.L_3695 - .L_3694)
.L_3694:
        /*003c*/ 	.word	0x00000000
        /*0040*/ 	.short	0x0010
        /*0042*/ 	.short	0x00b8
        /*0044*/ 	.byte	0x00, 0xf0, 0x11, 0x00


	//----- nvinfo : EIATTR_KPARAM_INFO
	.align		4
.L_3695:
        /*0048*/ 	.byte	0x04, 0x17
        /*004a*/ 	.short	(.L_3697 - .L_3696)
.L_3696:
        /*004c*/ 	.word	0x00000000
        /*0050*/ 	.short	0x000f
        /*0052*/ 	.short	0x00b4
        /*0054*/ 	.byte	0x00, 0xf0, 0x11, 0x00


	//----- nvinfo : EIATTR_KPARAM_INFO
	.align		4
.L_3697:
        /*0058*/ 	.byte	0x04, 0x17
        /*005a*/ 	.short	(.L_3699 - .L_3698)
.L_3698:
        /*005c*/ 	.word	0x00000000
        /*0060*/ 	.short	0x000e
        /*0062*/ 	.short	0x00b0
        /*0064*/ 	.byte	0x00, 0xf0, 0x11, 0x00


	//----- nvinfo : EIATTR_KPARAM_INFO
	.align		4
.L_3699:
        /*0068*/ 	.byte	0x04, 0x17
        /*006a*/ 	.short	(.L_3701 - .L_3700)
.L_3700:
        /*006c*/ 	.word	0x00000000
        /*0070*/ 	.short	0x000d
        /*0072*/ 	.short	0x00ac
        /*0074*/ 	.byte	0x00, 0xf0, 0x11, 0x00


	//----- nvinfo : EIATTR_KPARAM_INFO
	.align		4
.L_3701:
        /*0078*/ 	.byte	0x04, 0x17
        /*007a*/ 	.short	(.L_3703 - .L_3702)
.L_3702:
        /*007c*/ 	.word	0x00000000
        /*0080*/ 	.short	0x000c
        /*0082*/ 	.short	0x00a8
        /*0084*/ 	.byte	0x00, 0xf0, 0x11, 0x00


	//----- nvinfo : EIATTR_KPARAM_INFO
	.align		4
.L_3703:
        /*0088*/ 	.byte	0x04, 0x17
        /*008a*/ 	.short	(.L_3705 - .L_3704)
.L_3704:
        /*008c*/ 	.word	0x00000000
        /*0090*/ 	.short	0x000b
        /*0092*/ 	.short	0x00a4
        /*0094*/ 	.byte	0x00, 0xf0, 0x11, 0x00


	//----- nvinfo : EIATTR_KPARAM_INFO
	.align		4
.L_3705:
        /*0098*/ 	.byte	0x04, 0x17
        /*009a*/ 	.short	(.L_3707 - .L_3706)
.L_3706:
        /*009c*/ 	.word	0x00000000
        /*00a0*/ 	.short	0x000a
        /*00a2*/ 	.short	0x00a0
        /*00a4*/ 	.byte	0x00, 0xf0, 0x11, 0x00


	//----- nvinfo : EIATTR_KPARAM_INFO
	.align		4
.L_3707:
        /*00a8*/ 	.byte	0x04, 0x17
        /*00aa*/ 	.short	(.L_3709 - .L_3708)
.L_3708:
        /*00ac*/ 	.word	0x00000000
        /*00b0*/ 	.short	0x0009
        /*00b2*/ 	.short	0x009c
        /*00b4*/ 	.byte	0x00, 0xf0, 0x11, 0x00


	//----- nvinfo : EIATTR_KPARAM_INFO
	.align		4
.L_3709:
        /*00b8*/ 	.byte	0x04, 0x17
        /*00ba*/ 	.short	(.L_3711 - .L_3710)
.L_3710:
        /*00bc*/ 	.word	0x00000000
        /*00c0*/ 	.short	0x0008
        /*00c2*/ 	.short	0x0098
        /*00c4*/ 	.byte	0x00, 0xf0, 0x11, 0x00


	//----- nvinfo : EIATTR_KPARAM_INFO
	.align		4
.L_3711:
        /*00c8*/ 	.byte	0x04, 0x17
        /*00ca*/ 	.short	(.L_3713 - .L_3712)
.L_3712:
        /*00cc*/ 	.word	0x00000000
        /*00d0*/ 	.short	0x0007
        /*00d2*/ 	.short	0x0094
        /*00d4*/ 	.byte	0x00, 0xf0, 0x11, 0x00


	//----- nvinfo : EIATTR_KPARAM_INFO
	.align		4
.L_3713:
        /*00d8*/ 	.byte	0x04, 0x17
        /*00da*/ 	.short	(.L_3715 - .L_3714)
.L_3714:
        /*00dc*/ 	.word	0x00000000
        /*00e0*/ 	.short	0x0006
        /*00e2*/ 	.short	0x0090
        /*00e4*/ 	.byte	0x00, 0xf0, 0x11, 0x00


	//----- nvinfo : EIATTR_KPARAM_INFO
	.align		4
.L_3715:
        /*00e8*/ 	.byte	0x04, 0x17
        /*00ea*/ 	.short	(.L_3717 - .L_3716)
.L_3716:
        /*00ec*/ 	.word	0x00000000
        /*00f0*/ 	.short	0x0005
        /*00f2*/ 	.short	0x008c
        /*00f4*/ 	.byte	0x00, 0xf0, 0x11, 0x00


	//----- nvinfo : EIATTR_KPARAM_INFO
	.align		4
.L_3717:
        /*00f8*/ 	.byte	0x04, 0x17
        /*00fa*/ 	.short	(.L_3719 - .L_3718)
.L_3718:
        /*00fc*/ 	.word	0x00000000
        /*0100*/ 	.short	0x0004
        /*0102*/ 	.short	0x0088
        /*0104*/ 	.byte	0x00, 0xf0, 0x05, 0x00


	//----- nvinfo : EIATTR_KPARAM_INFO
	.align		4
.L_3719:
        /*0108*/ 	.byte	0x04, 0x17
        /*010a*/ 	.short	(.L_3721 - .L_3720)
.L_3720:
        /*010c*/ 	.word	0x00000000
        /*0110*/ 	.short	0x0003
        /*0112*/ 	.short	0x0078
        /*0114*/ 	.byte	0x00, 0xf0, 0x41, 0x00


	//----- nvinfo : EIATTR_KPARAM_INFO
	.align		4
.L_3721:
        /*0118*/ 	.byte	0x04, 0x17
        /*011a*/ 	.short	(.L_3723 - .L_3722)
.L_3722:
        /*011c*/ 	.word	0x00000000
        /*0120*/ 	.short	0x0002
        /*0122*/ 	.short	0x0050
        /*0124*/ 	.byte	0x00, 0xf0, 0xa1, 0x00


	//----- nvinfo : EIATTR_KPARAM_INFO
	.align		4
.L_3723:
        /*0128*/ 	.byte	0x04, 0x17
        /*012a*/ 	.short	(.L_3725 - .L_3724)
.L_3724:
        /*012c*/ 	.word	0x00000000
        /*0130*/ 	.short	0x0001
        /*0132*/ 	.short	0x0028
        /*0134*/ 	.byte	0x00, 0xf0, 0xa1, 0x00


	//----- nvinfo : EIATTR_KPARAM_INFO
	.align		4
.L_3725:
        /*0138*/ 	.byte	0x04, 0x17
        /*013a*/ 	.short	(.L_3727 - .L_3726)
.L_3726:
        /*013c*/ 	.word	0x00000000
        /*0140*/ 	.short	0x0000
        /*0142*/ 	.short	0x0000
        /*0144*/ 	.byte	0x00, 0xf0, 0xa1, 0x00


	//----- nvinfo : EIATTR_SPARSE_MMA_MASK
	.align		4
.L_3727:
        /*0148*/ 	.byte	0x03, 0x50
        /*014a*/ 	.short	0x0000


	//----- nvinfo : EIATTR_MAXREG_COUNT
	.align		4
        /*014c*/ 	.byte	0x03, 0x1b
        /*014e*/ 	.short	0x0040


	//----- nvinfo : EIATTR_MERCURY_ISA_VERSION
	.align		4
        /*0150*/ 	.byte	0x03, 0x5f
        /*0152*/ 	.short	0x0101


	//----- nvinfo : EIATTR_VRC_CTA_INIT_COUNT
	.align		4
        /*0154*/ 	.byte	0x02, 0x4a
	.zero		1
	.zero		1


	//----- nvinfo : EIATTR_EXIT_INSTR_OFFSETS
	.align		4
        /*0158*/ 	.byte	0x04, 0x1c
        /*015a*/ 	.short	(.L_3729 - .L_3728)


	//   ....[0]....
.L_3728:
        /*015c*/ 	.word	0x000000a0


	//   ....[1]....
        /*0160*/ 	.word	0x00000cf0


	//   ....[2]....
        /*0164*/ 	.word	0x00001850


	//   ....[3]....
        /*0168*/ 	.word	0x000027a0


	//   ....[4]....
        /*016c*/ 	.word	0x000036a0


	//----- nvinfo : EIATTR_MAX_THREADS
	.align		4
.L_3729:
        /*0170*/ 	.byte	0x04, 0x05
        /*0172*/ 	.short	(.L_3731 - .L_3730)
.L_3730:
        /*0174*/ 	.word	0x00000400
        /*0178*/ 	.word	0x00000001
        /*017c*/ 	.word	0x00000001


	//----- nvinfo : EIATTR_CRS_STACK_SIZE
	.align		4
.L_3731:
        /*0180*/ 	.byte	0x04, 0x1e
        /*0182*/ 	.short	(.L_3733 - .L_3732)
.L_3732:
        /*0184*/ 	.word	0x00000000


	//----- nvinfo : EIATTR_CBANK_PARAM_SIZE
	.align		4
.L_3733:
        /*0188*/ 	.byte	0x03, 0x19
        /*018a*/ 	.short	0x00c8


	//----- nvinfo : EIATTR_PARAM_CBANK
	.align		4
        /*018c*/ 	.byte	0x04, 0x0a
        /*018e*/ 	.short	(.L_3735 - .L_3734)
	.align		4
.L_3734:
        /*0190*/ 	.word	index@(.nv.constant0._ZN2at6native51_GLOBAL__N__2c613397_18_DepthwiseConv2d_cu_9959487031conv_depthwise2d_forward_kernelILi3EfiEEvNS_27GenericPackedTensorAccessorIKT0_Lm4ENS_16DefaultPtrTraitsEiEENS3_IS4_Lm4ES6_iEES7_NS3_IS5_Lm1ES6_iEEbT1_iiiiiiiiiiiiii)
        /*0194*/ 	.short	0x0380
        /*0196*/ 	.short	0x00c8


	//----- nvinfo : EIATTR_SW_WAR
	.align		4
.L_3735:
        /*0198*/ 	.byte	0x04, 0x36
        /*019a*/ 	.short	(.L_3737 - .L_3736)
.L_3736:
        /*019c*/ 	.word	0x00000008
.L_3737:


//--------------------- .nv.info._ZN2at6native51_GLOBAL__N__2c613397_18_DepthwiseConv2d_cu_9959487031conv_depthwise2d_forward_kernelILi5EfiEEvNS_27GenericPackedTensorAccessorIKT0_Lm4ENS_16DefaultPtrTraitsEiEENS3_IS4_Lm4ES6_iEES7_NS3_IS5_Lm1ES6_iEEbT1_iiiiiiiiiiiiii --------------------------
	.section	.nv.info._ZN2at6native51_GLOBAL__N__2c613397_18_DepthwiseConv2d_cu_9959487031conv_depthwise2d_forward_kernelILi5EfiEEvNS_27GenericPackedTensorAccessorIKT0_Lm4ENS_16DefaultPtrTraitsEiEENS3_IS4_Lm4ES6_iEES7_NS3_IS5_Lm1ES6_iEEbT1_iiiiiiiiiiiiii,"",@"SHT_CUDA_INFO"
	.sectionflags	@""
	.align	4


	//----- nvinfo : EIATTR_CUDA_API_VERSION
	.align		4
        /*0000*/ 	.byte	0x04, 0x37
        /*0002*/ 	.short	(.L_3739 - .L_3738)
.L_3738:
        /*0004*/ 	.word	0x00000082


	//----- nvinfo : EIATTR_KPARAM_INFO
	.align		4
.L_3739:
        /*0008*/ 	.byte	0x04, 0x17
        /*000a*/ 	.short	(.L_3741 - .L_3740)
.L_3740:
        /*000c*/ 	.word	0x00000000
        /*0010*/ 	.short	0x0013
        /*0012*/ 	.short	0x00c4
        /*0014*/ 	.byte	0x00, 0xf0, 0x11, 0x00


	//----- nvinfo : EIATTR_KPARAM_INFO
	.align		4
.L_3741:
        /*0018*/ 	.byte	0x04, 0x17
        /*001a*/ 	.short	(.L_3743 - .L_3742)
.L_3742:
        /*001c*/ 	.word	0x00000000
        /*0020*/ 	.short	0x0012
        /*0022*/ 	.short	0x00c0
        /*0024*/ 	.byte	0x00, 0xf0, 0x11, 0x00


	//----- nvinfo : EIATTR_KPARAM_INFO
	.align		4
.L_3743:
        /*0028*/ 	.byte	0x04, 0x17
        /*002a*/ 	.short	(.L_3745 - .L_3744)
.L_3744:
        /*002c*/ 	.word	0x00000000
        /*0030*/ 	.short	0x0011
        /*0032*/ 	.short	0x00bc
        /*0034*/ 	.byte	0x00, 0xf0, 0x11, 0x00


	//----- nvinfo : EIATTR_KPARAM_INFO
	.align		4
.L_3745:
        /*0038*/ 	.byte	0x04, 0x17
        /*003a*/ 	.short	(.L_3747 - .L_3746)
.L_3746:
        /*003c*/ 	.word	0x00000000
        /*0040*/ 	.short	0x0010
        /*0042*/ 	.short	0x00b8
        /*0044*/ 	.byte	0x00, 0xf0, 0x11, 0x00


	//----- nvinfo : EIATTR_KPARAM_INFO
	.align		4
.L_3747:
        /*0048*/ 	.byte	0x04, 0x17
        /*004a*/ 	.short	(.L_3749 - .L_3748)
.L_3748:
        /*004c*/ 	.word	0x00000000
        /*0050*/ 	.short	0x000f
        /*0052*/ 	.short	0x00b4
        /*0054*/ 	.byte	0x00, 0xf0, 0x11, 0x00


	//----- nvinfo : EIATTR_KPARAM_INFO
	.align		4
.L_3749:
        /*0058*/ 	.byte	0x04, 0x17
        /*005a*/ 	.short	(.L_3751 - .L_3750)
.L_3750:
        /*005c*/ 	.word	0x00000000
        /*0060*/ 	.short	0x000e
        /*0062*/ 	.short	0x00b0
        /*0064*/ 	.byte	0x00, 0xf0, 0x11, 0x00


	//----- nvinfo : EIATTR_KPARAM_INFO
	.align		4
.L_3751:
        /*0068*/ 	.byte	0x04, 0x17
        /*006a*/ 	.short	(.L_3753 - .L_3752)
.L_3752:
        /*006c*/ 	.word	0x00000000
        /*0070*/ 	.short	0x000d
        /*0072*/ 	.short	0x00ac
        /*0074*/ 	.byte	0x00, 0xf0, 0x11, 0x00


	//----- nvinfo : EIATTR_KPARAM_INFO
	.align		4
.L_3753:
        /*0078*/ 	.byte	0x04, 0x17
        /*007a*/ 	.short	(.L_3755 - .L_3754)
.L_3754:
        /*007c*/ 	.word	0x00000000
        /*0080*/ 	.short	0x000c
        /*0082*/ 	.short	0x00a8
        /*0084*/ 	.byte	0x00, 0xf0, 0x11, 0x00


	//----- nvinfo : EIATTR_KPARAM_INFO
	.align		4
.L_3755:
        /*0088*/ 	.byte	0x04, 0x17
        /*008a*/ 	.short	(.L_3757 - .L_3756)
.L_3756:
        /*008c*/ 	.word	0x00000000
        /*0090*/ 	.short	0x000b
        /*0092*/ 	.short	0x00a4
        /*0094*/ 	.byte	0x00, 0xf0, 0x11, 0x00


	//----- nvinfo : EIATTR_KPARAM_INFO
	.align		4
.L_3757:
        /*0098*/ 	.byte	0x04, 0x17
        /*009a*/ 	.short	(.L_3759 - .L_3758)
.L_3758:
        /*009c*/ 	.word	0x00000000
        /*00a0*/ 	.short	0x000a
        /*00a2*/ 	.short	0x00a0
        /*00a4*/ 	.byte	0x00, 0xf0, 0x11, 0x00


	//----- nvinfo : EIATTR_KPARAM_INFO
	.align		4
.L_3759:
        /*00a8*/ 	.byte	0x04, 0x17
        /*00aa*/ 	.short	(.L_3761 - .L_3760)
.L_3760:
        /*00ac*/ 	.word	0x00000000
        /*00b0*/ 	.short	0x0009
        /*00b2*/ 	.short	0x009c
        /*00b4*/ 	.byte	0x00, 0xf0, 0x11, 0x00


	//----- nvinfo : EIATTR_KPARAM_INFO
	.align		4
.L_3761:
        /*00b8*/ 	.byte	0x04, 0x17
        /*00ba*/ 	.short	(.L_3763 - .L_3762)
.L_3762:
        /*00bc*/ 	.word	0x00000000
        /*00c0*/ 	.short	0x0008
        /*00c2*/ 	.short	0x0098
        /*00c4*/ 	.byte	0x00, 0xf0, 0x11, 0x00


	//----- nvinfo : EIATTR_KPARAM_INFO
	.align		4
.L_3763:
        /*00c8*/ 	.byte	0x04, 0x17
        /*00ca*/ 	.short	(.L_3765 - .L_3764)
.L_3764:
        /*00cc*/ 	.word	0x00000000
        /*00d0*/ 	.short	0x0007
        /*00d2*/ 	.short	0x0094
        /*00d4*/ 	.byte	0x00, 0xf0, 0x11, 0x00


	//----- nvinfo : EIATTR_KPARAM_INFO
	.align		4
.L_3765:
        /*00d8*/ 	.byte	0x04, 0x17
        /*00da*/ 	.short	(.L_3767 - .L_3766)
.L_3766:
        /*00dc*/ 	.word	0x00000000
        /*00e0*/ 	.short	0x0006
        /*00e2*/ 	.short	0x0090
        /*00e4*/ 	.byte	0x00, 0xf0, 0x11, 0x00


	//----- nvinfo : EIATTR_KPARAM_INFO
	.align		4
.L_3767:
        /*00e8*/ 	.byte	0x04, 0x17
        /*00ea*/ 	.short	(.L_3769 - .L_3768)
.L_3768:
        /*00ec*/ 	.word	0x00000000
        /*00f0*/ 	.short	0x0005
        /*00f2*/ 	.short	0x008c
        /*00f4*/ 	.byte	0x00, 0xf0, 0x11, 0x00


	//----- nvinfo : EIATTR_KPARAM_INFO
	.align		4
.L_3769:
        /*00f8*/ 	.byte	0x04, 0x17
        /*00fa*/ 	.short	(.L_3771 - .L_3770)
.L_3770:
        /*00fc*/ 	.word	0x00000000
        /*0100*/ 	.short	0x0004
        /*0102*/ 	.short	0x0088
        /*0104*/ 	.byte	0x00, 0xf0, 0x05, 0x00


	//----- nvinfo : EIATTR_KPARAM_INFO
	.align		4
.L_3771:
        /*0108*/ 	.byte	0x04, 0x17
        /*010a*/ 	.short	(.L_3773 - .L_3772)
.L_3772:
        /*010c*/ 	.word	0x00000000
        /*0110*/ 	.short	0x0003
        /*0112*/ 	.short	0x0078
        /*0114*/ 	.byte	0x00, 0xf0, 0x41, 0x00


	//----- nvinfo : EIATTR_KPARAM_INFO
	.align		4
.L_3773:
        /*0118*/ 	.byte	0x04, 0x17
        /*011a*/ 	.short	(.L_3775 - .L_3774)
.L_3774:
        /*011c*/ 	.word	0x00000000
        /*0120*/ 	.short	0x0002
        /*0122*/ 	.short	0x0050
        /*0124*/ 	.byte	0x00, 0xf0, 0xa1, 0x00


	//----- nvinfo : EIATTR_KPARAM_INFO
	.align		4
.L_3775:
        /*0128*/ 	.byte	0x04, 0x17
        /*012a*/ 	.short	(.L_3777 - .L_3776)
.L_3776:
        /*012c*/ 	.word	0x00000000
        /*0130*/ 	.short	0x0001
        /*0132*/ 	.short	0x0028
        /*0134*/ 	.byte	0x00, 0xf0, 0xa1, 0x00


	//----- nvinfo : EIATTR_KPARAM_INFO
	.align		4
.L_3777:
        /*0138*/ 	.byte	0x04, 0x17
        /*013a*/ 	.short	(.L_3779 - .L_3778)
.L_3778:
        /*013c*/ 	.word	0x00000000
        /*0140*/ 	.short	0x0000
        /*0142*/ 	.short	0x0000
        /*0144*/ 	.byte	0x00, 0xf0, 0xa1, 0x00


	//----- nvinfo : EIATTR_SPARSE_MMA_MASK
	.align		4
.L_3779:
        /*0148*/ 	.byte	0x03, 0x50
        /*014a*/ 	.short	0x0000


	//----- nvinfo : EIATTR_MAXREG_COUNT
	.align		4
        /*014c*/ 	.byte	0x03, 0x1b
        /*014e*/ 	.short	0x0040


	//----- nvinfo : EIATTR_MERCURY_ISA_VERSION
	.align		4
        /*0150*/ 	.byte	0x03, 0x5f
        /*0152*/ 	.short	0x0101


	//----- nvinfo : EIATTR_VRC_CTA_INIT_COUNT
	.align		4
        /*0154*/ 	.byte	0x02, 0x4a
	.zero		1
	.zero		1


	//----- nvinfo : EIATTR_EXIT_INSTR_OFFSETS
	.align		4
        /*0158*/ 	.byte	0x04, 0x1c
        /*015a*/ 	.short	(.L_3781 - .L_3780)


	//   ....[0]....
.L_3780:
        /*015c*/ 	.word	0x000000a0


	//   ....[1]....
        /*0160*/ 	.word	0x000014d0


	//   ....[2]....
        /*0164*/ 	.word	0x00002810


	//   ....[3]....
        /*0168*/ 	.word	0x00003f30


	//   ....[4]....
        /*016c*/ 	.word	0x00005640


	//----- nvinfo : EIATTR_MAX_THREADS
	.align		4
.L_3781:
        /*0170*/ 	.byte	0x04, 0x05
        /*0172*/ 	.short	(.L_3783 - .L_3782)
.L_3782:
        /*0174*/ 	.word	0x00000400
        /*0178*/ 	.word	0x00000001
        /*017c*/ 	.word	0x00000001


	//----- nvinfo : EIATTR_CRS_STACK_SIZE
	.align		4
.L_3783:
        /*0180*/ 	.byte	0x04, 0x1e
        /*0182*/ 	.short	(.L_3785 - .L_3784)
.L_3784:
        /*0184*/ 	.word	0x00000000


	//----- nvinfo : EIATTR_CBANK_PARAM_SIZE
	.align		4
.L_3785:
        /*0188*/ 	.byte	0x03, 0x19
        /*018a*/ 	.short	0x00c8


	//----- nvinfo : EIATTR_PARAM_CBANK
	.align		4
        /*018c*/ 	.byte	0x04, 0x0a
        /*018e*/ 	.short	(.L_3787 - .L_3786)
	.align		4
.L_3786:
        /*0190*/ 	.word	index@(.nv.constant0._ZN2at6native51_GLOBAL__N__2c613397_18_DepthwiseConv2d_cu_9959487031conv_depthwise2d_forward_kernelILi5EfiEEvNS_27GenericPackedTensorAccessorIKT0_Lm4ENS_16DefaultPtrTraitsEiEENS3_IS4_Lm4ES6_iEES7_NS3_IS5_Lm1ES6_iEEbT1_iiiiiiiiiiiiii)
        /*0194*/ 	.short	0x0380
        /*0196*/ 	.short	0x00c8


	//----- nvinfo : EIATTR_SW_WAR
	.align		4
.L_3787:
        /*0198*/ 	.byte	0x04, 0x36
        /*019a*/ 	.short	(.L_3789 - .L_3788)
.L_3788:
        /*019c*/ 	.word	0x00000008
.L_3789:


//--------------------- .nv.info._ZN2at6native51_GLOBAL__N__2c613397_18_DepthwiseConv2d_cu_9959487039conv_depthwise2d_forward_kernel_genericIdiEEvNS_27GenericPackedTensorAccessorIKT_Lm4ENS_16DefaultPtrTraitsEiEENS3_IS4_Lm4ES6_iEES7_NS3_IS5_Lm1ES6_iEEbT0_iiiiiiiiiiiiii --------------------------
	.section	.nv.info._ZN2at6native51_GLOBAL__N__2c613397_18_DepthwiseConv2d_cu_9959487039conv_depthwise2d_forward_kernel_genericIdiEEvNS_27GenericPackedTensorAccessorIKT_Lm4ENS_16DefaultPtrTraitsEiEENS3_IS4_Lm4ES6_iEES7_NS3_IS5_Lm1ES6_iEEbT0_iiiiiiiiiiiiii,"",@"SHT_CUDA_INFO"
	.sectionflags	@""
	.align	4


	//----- nvinfo : EIATTR_CUDA_API_VERSION
	.align		4
        /*0000*/ 	.byte	0x04, 0x37
        /*0002*/ 	.short	(.L_3791 - .L_3790)
.L_3790:
        /*0004*/ 	.word	0x00000082


	//----- nvinfo : EIATTR_KPARAM_INFO
	.align		4
.L_3791:
        /*0008*/ 	.byte	0x04, 0x17
        /*000a*/ 	.short	(.L_3793 - .L_3792)
.L_3792:
        /*000c*/ 	.word	0x00000000
        /*0010*/ 	.short	0x0013
        /*0012*/ 	.short	0x00c4
        /*0014*/ 	.byte	0x00, 0xf0, 0x11, 0x00


	//----- nvinfo : EIATTR_KPARAM_INFO
	.align		4
.L_3793:
        /*0018*/ 	.byte	0x04, 0x17
        /*001a*/ 	.short	(.L_3795 - .L_3794)
.L_3794:
        /*001c*/ 	.word	0x00000000
        /*0020*/ 	.short	0x0012
        /*0022*/ 	.short	0x00c0
        /*0024*/ 	.byte	0x00, 0xf0, 0x11, 0x00


	//----- nvinfo : EIATTR_KPARAM_INFO
	.align		4
.L_3795:
        /*0028*/ 	.byte	0x04, 0x17
        /*002a*/ 	.short	(.L_3797 - .L_3796)
.L_3796:
        /*002c*/ 	.word	0x00000000
        /*0030*/ 	.short	0x0011
        /*0032*/ 	.short	0x00bc
        /*0034*/ 	.byte	0x00, 0xf0, 0x11, 0x00


	//----- nvinfo : EIATTR_KPARAM_INFO
	.align		4
.L_3797:
        /*0038*/ 	.byte	0x04, 0x17
        /*003a*/ 	.short	(.L_3799 - .L_3798)
.L_3798:
        /*003c*/ 	.word	0x00000000
        /*0040*/ 	.short	0x0010
        /*0042*/ 	.short	0x00b8
        /*0044*/ 	.byte	0x00, 0xf0, 0x11, 0x00


	//----- nvinfo : EIATTR_KPARAM_INFO
	.align		4
.L_3799:
        /*0048*/ 	.byte	0x04, 0x17
        /*004a*/ 	.short	(.L_3801 - .L_3800)
.L_3800:
        /*004c*/ 	.word	0x00000000
        /*0050*/ 	.short	0x000f
        /*0052*/ 	.short	0x00b4
        /*0054*/ 	.byte	0x00, 0xf0, 0x11, 0x00


	//----- nvinfo : EIATTR_KPARAM_INFO
	.align		4
.L_3801:
        /*0058*/ 	.byte	0x04, 0x17
        /*005a*/ 	.short	(.L_3803 - .L_3802)
.L_3802:
        /*005c*/ 	.word	0x00000000
        /*0060*/ 	.short	0x000e
        /*0062*/ 	.short	0x00b0
        /*0064*/ 	.byte	0x00, 0xf0, 0x11, 0x00


	//----- nvinfo : EIATTR_KPARAM_INFO
	.align		4
.L_3803:
        /*0068*/ 	.byte	0x04, 0x17
        /*006a*/ 	.short	(.L_3805 - .L_3804)
.L_3804:
        /*006c*/ 	.word	0x00000000
        /*0070*/ 	.short	0x000d
        /*0072*/ 	.short	0x00ac
        /*0074*/ 	.byte	0x00, 0xf0, 0x11, 0x00


	//----- nvinfo : EIATTR_KPARAM_INFO
	.align		4
.L_3805:
        /*0078*/ 	.byte	0x04, 0x17
        /*007a*/ 	.short	(.L_3807 - .L_3806)
.L_3806:
        /*007c*/ 	.word	0x00000000
        /*0080*/ 	.short	0x000c
        /*0082*/ 	.short	0x00a8
        /*0084*/ 	.byte	0x00, 0xf0, 0x11, 0x00


	//----- nvinfo : EIATTR_KPARAM_INFO
	.align		4
.L_3807:
        /*0088*/ 	.byte	0x04, 0x17
        /*008a*/ 	.short	(.L_3809 - .L_3808)
.L_3808:
        /*008c*/ 	.word	0x00000000
        /*0090*/ 	.short	0x000b
        /*0092*/ 	.short	0x00a4
        /*0094*/ 	.byte	0x00, 0xf0, 0x11, 0x00


	//----- nvinfo : EIATTR_KPARAM_INFO
	.align		4
.L_3809:
        /*0098*/ 	.byte	0x04, 0x17
        /*009a*/ 	.short	(.L_3811 - .L_3810)
.L_3810:
        /*009c*/ 	.word	0x00000000
        /*00a0*/ 	.short	0x000a
        /*00a2*/ 	.short	0x00a0
        /*00a4*/ 	.byte	0x00, 0xf0, 0x11, 0x00


	//----- nvinfo : EIATTR_KPARAM_INFO
	.align		4
.L_3811:
        /*00a8*/ 	.byte	0x04, 0x17
        /*00aa*/ 	.short	(.L_3813 - .L_3812)
.L_3812:
        /*00ac*/ 	.word	0x00000000
        /*00b0*/ 	.short	0x0009
        /*00b2*/ 	.short	0x009c
        /*00b4*/ 	.byte	0x00, 0xf0, 0x11, 0x00


	//----- nvinfo : EIATTR_KPARAM_INFO
	.align		4
.L_3813:
        /*00b8*/ 	.byte	0x04, 0x17
        /*00ba*/ 	.short	(.L_3815 - .L_3814)
.L_3814:
        /*00bc*/ 	.word	0x00000000
        /*00c0*/ 	.short	0x0008
        /*00c2*/ 	.short	0x0098
        /*00c4*/ 	.byte	0x00, 0xf0, 0x11, 0x00


	//----- nvinfo : EIATTR_KPARAM_INFO
	.align		4
.L_3815:
        /*00c8*/ 	.byte	0x04, 0x17
        /*00ca*/ 	.short	(.L_3817 - .L_3816)
.L_3816:
        /*00cc*/ 	.word	0x00000000
        /*00d0*/ 	.short	0x0007
        /*00d2*/ 	.short	0x0094
        /*00d4*/ 	.byte	0x00, 0xf0, 0x11, 0x00


	//----- nvinfo : EIATTR_KPARAM_INFO
	.align		4
.L_3817:
        /*00d8*/ 	.byte	0x04, 0x17
        /*00da*/ 	.short	(.L_3819 - .L_3818)
.L_3818:
        /*00dc*/ 	.word	0x00000000
        /*00e0*/ 	.short	0x0006
        /*00e2*/ 	.short	0x0090
        /*00e4*/ 	.byte	0x00, 0xf0, 0x11, 0x00


	//----- nvinfo : EIATTR_KPARAM_INFO
	.align		4
.L_3819:
        /*00e8*/ 	.byte	0x04, 0x17
        /*00ea*/ 	.short	(.L_3821 - .L_3820)
.L_3820:
        /*00ec*/ 	.word	0x00000000
        /*00f0*/ 	.short	0x0005
        /*00f2*/ 	.short	0x008c
        /*00f4*/ 	.byte	0x00, 0xf0, 0x11, 0x00


	//----- nvinfo : EIATTR_KPARAM_INFO
	.align		4
.L_3821:
        /*00f8*/ 	.byte	0x04, 0x17
        /*00fa*/ 	.short	(.L_3823 - .L_3822)
.L_3822:
        /*00fc*/ 	.word	0x00000000
        /*0100*/ 	.short	0x0004
        /*0102*/ 	.short	0x0088
        /*0104*/ 	.byte	0x00, 0xf0, 0x05, 0x00


	//----- nvinfo : EIATTR_KPARAM_INFO
	.align		4
.L_3823:
        /*0108*/ 	.byte	0x04, 0x17
        /*010a*/ 	.short	(.L_3825 - .L_3824)
.L_3824:
        /*010c*/ 	.word	0x00000000
        /*0110*/ 	.short	0x0003
        /*0112*/ 	.short	0x0078
        /*0114*/ 	.byte	0x00, 0xf0, 0x41, 0x00


	//----- nvinfo : EIATTR_KPARAM_INFO
	.align		4
.L_3825:
        /*0118*/ 	.byte	0x04, 0x17
        /*011a*/ 	.short	(.L_3827 - .L_3826)
.L_3826:
        /*011c*/ 	.word	0x00000000
        /*0120*/ 	.short	0x0002
        /*0122*/ 	.short	0x0050
        /*0124*/ 	.byte	0x00, 0xf0, 0xa1, 0x00


	//----- nvinfo : EIATTR_KPARAM_INFO
	.align		4
.L_3827:
        /*0128*/ 	.byte	0x04, 0x17
        /*012a*/ 	.short	(.L_3829 - .L_3828)
.L_3828:
        /*012c*/ 	.word	0x00000000
        /*0130*/ 	.short	0x0001
        /*0132*/ 	.short	0x0028
        /*0134*/ 	.byte	0x00, 0xf0, 0xa1, 0x00


	//----- nvinfo : EIATTR_KPARAM_INFO
	.align		4
.L_3829:
        /*0138*/ 	.byte	0x04, 0x17
        /*013a*/ 	.short	(.L_3831 - .L_3830)
.L_3830:
        /*013c*/ 	.word	0x00000000
        /*0140*/ 	.short	0x0000
        /*0142*/ 	.short	0x0000
        /*0144*/ 	.byte	0x00, 0xf0, 0xa1, 0x00


	//----- nvinfo : EIATTR_SPARSE_MMA_MASK
	.align		4
.L_3831:
        /*0148*/ 	.byte	0x03, 0x50
        /*014a*/ 	.short	0x0000


	//----- nvinfo : EIATTR_MAXREG_COUNT
	.align		4
        /*014c*/ 	.byte	0x03, 0x1b
        /*014e*/ 	.short	0x0040


	//----- nvinfo : EIATTR_MERCURY_ISA_VERSION
	.align		4
        /*0150*/ 	.byte	0x03, 0x5f
        /*0152*/ 	.short	0x0101


	//----- nvinfo : EIATTR_VRC_CTA_INIT_COUNT
	.align		4
        /*0154*/ 	.byte	0x02, 0x4a
	.zero		1
	.zero		1


	//----- nvinfo : EIATTR_EXIT_INSTR_OFFSETS
	.align		4
        /*0158*/ 	.byte	0x04, 0x1c
        /*015a*/ 	.short	(.L_3833 - .L_3832)


	//   ....[0]....
.L_3832:
        /*015c*/ 	.word	0x000000a0


	//   ....[1]....
        /*0160*/ 	.word	0x00001950


	//   ....[2]....
        /*0164*/ 	.word	0x000031c0


	//   ....[3]....
        /*0168*/ 	.word	0x00004d90


	//   ....[4]....
        /*016c*/ 	.word	0x00006940


	//----- nvinfo : EIATTR_MAX_THREADS
	.align		4
.L_3833:
        /*0170*/ 	.byte	0x04, 0x05
        /*0172*/ 	.short	(.L_3835 - .L_3834)
.L_3834:
        /*0174*/ 	.word	0x00000400
        /*0178*/ 	.word	0x00000001
        /*017c*/ 	.word	0x00000001


	//----- nvinfo : EIATTR_CRS_STACK_SIZE
	.align		4
.L_3835:
        /*0180*/ 	.byte	0x04, 0x1e
        /*0182*/ 	.short	(.L_3837 - .L_3836)
.L_3836:
        /*0184*/ 	.word	0x00000000


	//----- nvinfo : EIATTR_CBANK_PARAM_SIZE
	.align		4
.L_3837:
        /*0188*/ 	.byte	0x03, 0x19
        /*018a*/ 	.short	0x00c8


	//----- nvinfo : EIATTR_PARAM_CBANK
	.align		4
        /*018c*/ 	.byte	0x04, 0x0a
        /*018e*/ 	.short	(.L_3839 - .L_3838)
	.align		4
.L_3838:
        /*0190*/ 	.word	index@(.nv.constant0._ZN2at6native51_GLOBAL__N__2c613397_18_DepthwiseConv2d_cu_9959487039conv_depthwise2d_forward_kernel_genericIdiEEvNS_27GenericPackedTensorAccessorIKT_Lm4ENS_16DefaultPtrTraitsEiEENS3_IS4_Lm4ES6_iEES7_NS3_IS5_Lm1ES6_iEEbT0_iiiiiiiiiiiiii)
        /*0194*/ 	.short	0x0380
        /*0196*/ 	.short	0x00c8


	//----- nvinfo : EIATTR_SW_WAR
	.align		4
.L_3839:
        /*0198*/ 	.byte	0x04, 0x36
        /*019a*/ 	.short	(.L_3841 - .L_3840)
.L_3840:
        /*019c*/ 	.word	0x00000008
.L_3841:


//--------------------- .nv.info._ZN2at6native51_GLOBAL__N__2c613397_18_DepthwiseConv2d_cu_9959487031conv_depthwise2d_forward_kernelILi1EdiEEvNS_27GenericPackedTensorAccessorIKT0_Lm4ENS_16DefaultPtrTraitsEiEENS3_IS4_Lm4ES6_iEES7_NS3_IS5_Lm1ES6_iEEbT1_iiiiiiiiiiiiii --------------------------
	.section	.nv.info._ZN2at6native51_GLOBAL__N__2c613397_18_DepthwiseConv2d_cu_9959487031conv_depthwise2d_forward_kernelILi1EdiEEvNS_27GenericPackedTensorAccessorIKT0_Lm4ENS_16DefaultPtrTraitsEiEENS3_IS4_Lm4ES6_iEES7_NS3_IS5_Lm1ES6_iEEbT1_iiiiiiiiiiiiii,"",@"SHT_CUDA_INFO"
	.sectionflags	@""
	.align	4


	//----- nvinfo : EIATTR_CUDA_API_VERSION
	.align		4
        /*0000*/ 	.byte	0x04, 0x37
        /*0002*/ 	.short	(.L_3843 - .L_3842)
.L_3842:
        /*0004*/ 	.word	0x00000082


	//----- nvinfo : EIATTR_KPARAM_INFO
	.align		4
.L_3843:
        /*0008*/ 	.byte	0x04, 0x17
        /*000a*/ 	.short	(.L_3845 - .L_3844)
.L_3844:
        /*000c*/ 	.word	0x00000000
        /*0010*/ 	.short	0x0013
        /*0012*/ 	.short	0x00c4
        /*0014*/ 	.byte	0x00, 0xf0, 0x11, 0x00


	//----- nvinfo : EIATTR_KPARAM_INFO
	.align		4
.L_3845:
        /*0018*/ 	.byte	0x04, 0x17
        /*001a*/ 	.short	(.L_3847 - .L_3846)
.L_3846:
        /*001c*/ 	.word	0x00000000
        /*0020*/ 	.short	0x0012
        /*0022*/ 	.short	0x00c0
        /*0024*/ 	.byte	0x00, 0xf0, 0x11, 0x00


	//----- nvinfo : EIATTR_KPARAM_INFO
	.align		4
.L_3847:
        /*0028*/ 	.byte	0x04, 0x17
        /*002a*/ 	.short	(.L_3849 - .L_3848)
.L_3848:
        /*002c*/ 	.word	0x00000000
        /*0030*/ 	.short	0x0011
        /*0032*/ 	.short	0x00bc
        /*0034*/ 	.byte	0x00, 0xf0, 0x11, 0x00


	//----- nvinfo : EIATTR_KPARAM_INFO
	.align		4
.L_3849:
        /*0038*/ 	.byte	0x04, 0x17
        /*003a*/ 	.short	(.L_3851 - .L_3850)
.L_3850:
        /*003c*/ 	.word	0x00000000
        /*0040*/ 	.short	0x0010
        /*0042*/ 	.short	0x00b8
        /*0044*/ 	.byte	0x00, 0xf0, 0x11, 0x00


	//----- nvinfo : EIATTR_KPARAM_INFO
	.align		4
.L_3851:
        /*0048*/ 	.byte	0x04, 0x17
        /*004a*/ 	.short	(.L_3853 - .L_3852)
.L_3852:
        /*004c*/ 	.word	0x00000000
        /*0050*/ 	.short	0x000f
        /*0052*/ 	.short	0x00b4
        /*0054*/ 	.byte	0x00, 0xf0, 0x11, 0x00


	//----- nvinfo : EIATTR_KPARAM_INFO
	.align		4
.L_3853:
        /*0058*/ 	.byte	0x04, 0x17
        /*005a*/ 	.short	(.L_3855 - .L_3854)
.L_3854:
        /*005c*/ 	.word	0x00000000
        /*0060*/ 	.short	0x000e
        /*0062*/ 	.short	0x00b0
        /*0064*/ 	.byte	0x00, 0xf0, 0x11, 0x00


	//----- nvinfo : EIATTR_KPARAM_INFO
	.align		4
.L_3855:
        /*0068*/ 	.byte	0x04, 0x17
        /*006a*/ 	.short	(.L_3857 - .L_3856)
.L_3856:
        /*006c*/ 	.word	0x00000000
        /*0070*/ 	.short	0x000d
        /*0072*/ 	.short	0x00ac
        /*0074*/ 	.byte	0x00, 0xf0, 0x11, 0x00


	//----- nvinfo : EIATTR_KPARAM_INFO
	.align		4
.L_3857:
        /*0078*/ 	.byte	0x04, 0x17
        /*007a*/ 	.short	(.L_3859 - .L_3858)
.L_3858:
        /*007c*/ 	.word	0x00000000
        /*0080*/ 	.short	0x000c
        /*0082*/ 	.short	0x00a8
        /*0084*/ 	.byte	0x00, 0xf0, 0x11, 0x00


	//----- nvinfo : EIATTR_KPARAM_INFO
	.align		4
.L_3859:
        /*0088*/ 	.byte	0x04, 0x17
        /*008a*/ 	.short	(.L_3861 - .L_3860)
.L_3860:
        /*008c*/ 	.word	0x00000000
        /*0090*/ 	.short	0x000b
        /*0092*/ 	.short	0x00a4
        /*0094*/ 	.byte	0x00, 0xf0, 0x11, 0x00


	//----- nvinfo : EIATTR_KPARAM_INFO
	.align		4
.L_3861:
        /*0098*/ 	.byte	0x04, 0x17
        /*009a*/ 	.short	(.L_3863 - .L_3862)
.L_3862:
        /*009c*/ 	.word	0x00000000
        /*00a0*/ 	.short	0x000a
        /*00a2*/ 	.short	0x00a0
        /*00a4*/ 	.byte	0x00, 0xf0, 0x11, 0x00


	//----- nvinfo : EIATTR_KPARAM_INFO
	.align		4
.L_3863:
        /*00a8*/ 	.byte	0x04, 0x17
        /*00aa*/ 	.short	(.L_3865 - .L_3864)
.L_3864:
        /*00ac*/ 	.word	0x00000000
        /*00b0*/ 	.short	0x0009
        /*00b2*/ 	.short	0x009c
        /*00b4*/ 	.byte	0x00, 0xf0, 0x11, 0x00


	//----- nvinfo : EIATTR_KPARAM_INFO
	.align		4
.L_3865:
        /*00b8*/ 	.byte	0x04, 0x17
        /*00ba*/ 	.short	(.L_3867 - .L_3866)
.L_3866:
        /*00bc*/ 	.word	0x00000000
        /*00c0*/ 	.short	0x0008
        /*00c2*/ 	.short	0x0098
        /*00c4*/ 	.byte	0x00, 0xf0, 0x11, 0x00


	//----- nvinfo : EIATTR_KPARAM_INFO
	.align		4
.L_3867:
        /*00c8*/ 	.byte	0x04, 0x17
        /*00ca*/ 	.short	(.L_3869 - .L_3868)
.L_3868:
        /*00cc*/ 	.word	0x00000000
        /*00d0*/ 	.short	0x0007
        /*00d2*/ 	.short	0x0094
        /*00d4*/ 	.byte	0x00, 0xf0, 0x11, 0x00


	//----- nvinfo : EIATTR_KPARAM_INFO
	.align		4
.L_3869:
        /*00d8*/ 	.byte	0x04, 0x17
        /*00da*/ 	.short	(.L_3871 - .L_3870)
.L_3870:
        /*00dc*/ 	.word	0x00000000
        /*00e0*/ 	.short	0x0006
        /*00e2*/ 	.short	0x0090
        /*00e4*/ 	.byte	0x00, 0xf0, 0x11, 0x00


	//----- nvinfo : EIATTR_KPARAM_INFO
	.align		4
.L_3871:
        /*00e8*/ 	.byte	0x04, 0x17
        /*00ea*/ 	.short	(.L_3873 - .L_3872)
.L_3872:
        /*00ec*/ 	.word	0x00000000
        /*00f0*/ 	.short	0x0005
        /*00f2*/ 	.short	0x008c
        /*00f4*/ 	.byte	0x00, 0xf0, 0x11, 0x00


	//----- nvinfo : EIATTR_KPARAM_INFO
	.align		4
.L_3873:
        /*00f8*/ 	.byte	0x04, 0x17
        /*00fa*/ 	.short	(.L_3875 - .L_3874)
.L_3874:
        /*00fc*/ 	.word	0x00000000
        /*0100*/ 	.short	0x0004
        /*0102*/ 	.short	0x0088
        /*0104*/ 	.byte	0x00, 0xf0, 0x05, 0x00


	//----- nvinfo : EIATTR_KPARAM_INFO
	.align		4
.L_3875:
        /*0108*/ 	.byte	0x04, 0x17
        /*010a*/ 	.short	(.L_3877 - .L_3876)
.L_3876:
        /*010c*/ 	.word	0x00000000
        /*0110*/ 	.short	0x0003
        /*0112*/ 	.short	0x0078
        /*0114*/ 	.byte	0x00, 0xf0, 0x41, 0x00


	//----- nvinfo : EIATTR_KPARAM_INFO
	.align		4
.L_3877:
        /*0118*/ 	.byte	0x04, 0x17
        /*011a*/ 	.short	(.L_3879 - .L_3878)
.L_3878:
        /*011c*/ 	.word	0x00000000
        /*0120*/ 	.short	0x0002
        /*0122*/ 	.short	0x0050
        /*0124*/ 	.byte	0x00, 0xf0, 0xa1, 0x00


	//----- nvinfo : EIATTR_KPARAM_INFO
	.align		4
.L_3879:
        /*0128*/ 	.byte	0x04, 0x17
        /*012a*/ 	.short	(.L_3881 - .L_3880)
.L_3880:
        /*012c*/ 	.word	0x00000000
        /*0130*/ 	.short	0x0001
        /*0132*/ 	.short	0x0028
        /*0134*/ 	.byte	0x00, 0xf0, 0xa1, 0x00


	//----- nvinfo : EIATTR_KPARAM_INFO
	.align		4
.L_3881:
        /*0138*/ 	.byte	0x04, 0x17
        /*013a*/ 	.short	(.L_3883 - .L_3882)
.L_3882:
        /*013c*/ 	.word	0x00000000
        /*0140*/ 	.short	0x0000
        /*0142*/ 	.short	0x0000
        /*0144*/ 	.byte	0x00, 0xf0, 0xa1, 0x00


	//----- nvinfo : EIATTR_SPARSE_MMA_MASK
	.align		4
.L_3883:
        /*0148*/ 	.byte	0x03, 0x50
        /*014a*/ 	.short	0x0000


	//----- nvinfo : EIATTR_MAXREG_COUNT
	.align		4
        /*014c*/ 	.byte	0x03, 0x1b
        /*014e*/ 	.short	0x0040


	//----- nvinfo : EIATTR_MERCURY_ISA_VERSION
	.align		4
        /*0150*/ 	.byte	0x03, 0x5f
        /*0152*/ 	.short	0x0101


	//----- nvinfo : EIATTR_VRC_CTA_INIT_COUNT
	.align		4
        /*0154*/ 	.byte	0x02, 0x4a
	.zero		1
	.zero		1


	//----- nvinfo : EIATTR_EXIT_INSTR_OFFSETS
	.align		4
        /*0158*/ 	.byte	0x04, 0x1c
        /*015a*/ 	.short	(.L_3885 - .L_3884)


	//   ....[0]....
.L_3884:
        /*015c*/ 	.word	0x000000a0


	//   ....[1]....
        /*0160*/ 	.word	0x00000b30


	//   ....[2]....
        /*0164*/ 	.word	0x000016c0


	//   ....[3]....
        /*0168*/ 	.word	0x00002090


	//   ....[4]....
        /*016c*/ 	.word	0x00002c70


	//   ....[5]....
        /*0170*/ 	.word	0x00003920


	//   ....[6]....
        /*0174*/ 	.word	0x00004b40


	//   ....[7]....
        /*0178*/ 	.word	0x00005790


	//   ....[8]....
        /*017c*/ 	.word	0x000067f0


	//----- nvinfo : EIATTR_MAX_THREADS
	.align		4
.L_3885:
        /*0180*/ 	.byte	0x04, 0x05
        /*0182*/ 	.short	(.L_3887 - .L_3886)
.L_3886:
        /*0184*/ 	.word	0x00000400
        /*0188*/ 	.word	0x00000001
        /*018c*/ 	.word	0x00000001


	//----- nvinfo : EIATTR_CRS_STACK_SIZE
	.align		4
.L_3887:
        /*0190*/ 	.byte	0x04, 0x1e
        /*0192*/ 	.short	(.L_3889 - .L_3888)
.L_3888:
        /*0194*/ 	.word	0x00000000


	//----- nvinfo : EIATTR_CBANK_PARAM_SIZE
	.align		4
.L_3889:
        /*0198*/ 	.byte	0x03, 0x19
        /*019a*/ 	.short	0x00c8


	//----- nvinfo : EIATTR_PARAM_CBANK
	.align		4
        /*019c*/ 	.byte	0x04, 0x0a
        /*019e*/ 	.short	(.L_3891 - .L_3890)
	.align		4
.L_3890:
        /*01a0*/ 	.word	index@(.nv.constant0._ZN2at6native51_GLOBAL__N__2c613397_18_DepthwiseConv2d_cu_9959487031conv_depthwise2d_forward_kernelILi1EdiEEvNS_27GenericPackedTensorAccessorIKT0_Lm4ENS_16DefaultPtrTraitsEiEENS3_IS4_Lm4ES6_iEES7_NS3_IS5_Lm1ES6_iEEbT1_iiiiiiiiiiiiii)
        /*01a4*/ 	.short	0x0380
        /*01a6*/ 	.short	0x00c8


	//----- nvinfo : EIATTR_SW_WAR
	.align		4
.L_3891:
        /*01a8*/ 	.byte	0x04, 0x36
        /*01aa*/ 	.short	(.L_3893 - .L_3892)
.L_3892:
        /*01ac*/ 	.word	0x00000008
.L_3893:


//--------------------- .nv.info._ZN2at6native51_GLOBAL__N__2c613397_18_DepthwiseConv2d_cu_9959487031conv_depthwise2d_forward_kernelILi3EdiEEvNS_27GenericPackedTensorAccessorIKT0_Lm4ENS_16DefaultPtrTraitsEiEENS3_IS4_Lm4ES6_iEES7_NS3_IS5_Lm1ES6_iEEbT1_iiiiiiiiiiiiii --------------------------
	.section	.nv.info._ZN2at6native51_GLOBAL__N__2c613397_18_DepthwiseConv2d_cu_9959487031conv_depthwise2d_forward_kernelILi3EdiEEvNS_27GenericPackedTensorAccessorIKT0_Lm4ENS_16DefaultPtrTraitsEiEENS3_IS4_Lm4ES6_iEES7_NS3_IS5_Lm1ES6_iEEbT1_iiiiiiiiiiiiii,"",@"SHT_CUDA_INFO"
	.sectionflags	@""
	.align	4


	//----- nvinfo : EIATTR_CUDA_API_VERSION
	.align		4
        /*0000*/ 	.byte	0x04, 0x37
        /*0002*/ 	.short	(.L_3895 - .L_3894)
.L_3894:
        /*0004*/ 	.word	0x00000082


	//----- nvinfo : EIATTR_KPARAM_INFO
	.align		4
.L_3895:
        /*0008*/ 	.byte	0x04, 0x17
        /*000a*/ 	.short	(.L_3897 - .L_3896)
.L_3896:
        /*000c*/ 	.word	0x00000000
        /*0010*/ 	.short	0x0013
        /*0012*/ 	.short	0x00c4
        /*0014*/ 	.byte	0x00, 0xf0, 0x11, 0x00


	//----- nvinfo : EIATTR_KPARAM_INFO
	.align		4
.L_3897:
        /*0018*/ 	.byte	0x04, 0x17
        /*001a*/ 	.short	(.L_3899 - .L_3898)
.L_3898:
        /*001c*/ 	.word	0x00000000
        /*0020*/ 	.short	0x0012
        /*0022*/ 	.short	0x00c0
        /*0024*/ 	.byte	0x00, 0xf0, 0x11, 0x00


	//----- nvinfo : EIATTR_KPARAM_INFO
	.align		4
.L_3899:
        /*0028*/ 	.byte	0x04, 0x17
        /*002a*/ 	.short	(.L_3901 - .L_3900)
.L_3900:
        /*002c*/ 	.word	0x00000000
        /*0030*/ 	.short	0x0011
        /*0032*/ 	.short	0x00bc
        /*0034*/ 	.byte	0x00, 0xf0, 0x11, 0x00


	//----- nvinfo : EIATTR_KPARAM_INFO
	.align		4
.L_3901:
        /*0038*/ 	.byte	0x04, 0x17
        /*003a*/ 	.short	(.L_3903 - .L_3902)
.L_3902:
        /*003c*/ 	.word	0x00000000
        /*0040*/ 	.short	0x0010
        /*0042*/ 	.short	0x00b8
        /*0044*/ 	.byte	0x00, 0xf0, 0x11, 0x00


	//----- nvinfo : EIATTR_KPARAM_INFO
	.align		4
.L_3903:
        /*0048*/ 	.byte	0x04, 0x17
        /*004a*/ 	.short	(.L_3905 - .L_3904)
.L_3904:
        /*004c*/ 	.word	0x00000000
        /*0050*/ 	.short	0x000f
        /*0052*/ 	.short	0x00b4
        /*0054*/ 	.byte	0x00, 0xf0, 0x11, 0x00


	//----- nvinfo : EIATTR_KPARAM_INFO
	.align		4
.L_3905:
        /*0058*/ 	.byte	0x04, 0x17
        /*005a*/ 	.short	(.L_3907 - .L_3906)
.L_3906:
        /*005c*/ 	.word	0x00000000
        /*0060*/ 	.short	0x000e
        /*0062*/ 	.short	0x00b0
        /*0064*/ 	.byte	0x00, 0xf0, 0x11, 0x00


	//----- nvinfo : EIATTR_KPARAM_INFO
	.align		4
.L_3907:
        /*0068*/ 	.byte	0x04, 0x17
        /*006a*/ 	.short	(.L_3909 - .L_3908)
.L_3908:
        /*006c*/ 	.word	0x00000000
        /*0070*/ 	.short	0x000d
        /*0072*/ 	.short	0x00ac
        /*0074*/ 	.byte	0x00, 0xf0, 0x11, 0x00


	//----- nvinfo : EIATTR_KPARAM_INFO
	.align		4
.L_3909:
        /*0078*/ 	.byte	0x04, 0x17
        /*007a*/ 	.short	(.L_3911 - .L_3910)
.L_3910:
        /*007c*/ 	.word	0x00000000
        /*0080*/ 	.short	0x000c
        /*0082*/ 	.short	0x00a8
        /*0084*/ 	.byte	0x00, 0xf0, 0x11, 0x00


	//----- nvinfo : EIATTR_KPARAM_INFO
	.align		4
.L_3911:
        /*0088*/ 	.byte	0x04, 0x17
        /*008a*/ 	.short	(.L_3913 - .L_3912)
.L_3912:
        /*008c*/ 	.word	0x00000000
        /*0090*/ 	.short	0x000b
        /*0092*/ 	.short	0x00a4
        /*0094*/ 	.byte	0x00, 0xf0, 0x11, 0x00


	//----- nvinfo : EIATTR_KPARAM_INFO
	.align		4
.L_3913:
        /*0098*/ 	.byte	0x04, 0x17
        /*009a*/ 	.short	(.L_3915 - .L_3914)
.L_3914:
        /*009c*/ 	.word	0x00000000
        /*00a0*/ 	.short	0x000a
        /*00a2*/ 	.short	0x00a0
        /*00a4*/ 	.byte	0x00, 0xf0, 0x11, 0x00


	//----- nvinfo : EIATTR_KPARAM_INFO
	.align		4
.L_3915:
        /*00a8*/ 	.byte	0x04, 0x17
        /*00aa*/ 	.short	(.L_3917 - .L_3916)
.L_3916:
        /*00ac*/ 	.word	0x00000000
        /*00b0*/ 	.short	0x0009
        /*00b2*/ 	.short	0x009c
        /*00b4*/ 	.byte	0x00, 0xf0, 0x11, 0x00


	//----- nvinfo : EIATTR_KPARAM_INFO
	.align		4
.L_3917:
        /*00b8*/ 	.byte	0x04, 0x17
        /*00ba*/ 	.short	(.L_3919 - .L_3918)
.L_3918:
        /*00bc*/ 	.word	0x00000000
        /*00c0*/ 	.short	0x0008
        /*00c2*/ 	.short	0x0098
        /*00c4*/ 	.byte	0x00, 0xf0, 0x11, 0x00


	//----- nvinfo : EIATTR_KPARAM_INFO
	.align		4
.L_3919:
        /*00c8*/ 	.byte	0x04, 0x17
        /*00ca*/ 	.short	(.L_3921 - .L_3920)
.L_3920:
        /*00cc*/ 	.word	0x00000000
        /*00d0*/ 	.short	0x0007
        /*00d2*/ 	.short	0x0094
        /*00d4*/ 	.byte	0x00, 0xf0, 0x11, 0x00


	//----- nvinfo : EIATTR_KPARAM_INFO
	.align		4
.L_3921:
        /*00d8*/ 	.byte	0x04, 0x17
        /*00da*/ 	.short	(.L_3923 - .L_3922)
.L_3922:
        /*00dc*/ 	.word	0x00000000
        /*00e0*/ 	.short	0x0006
        /*00e2*/ 	.short	0x0090
        /*00e4*/ 	.byte	0x00, 0xf0, 0x11, 0x00


	//----- nvinfo : EIATTR_KPARAM_INFO
	.align		4
.L_3923:
        /*00e8*/ 	.byte	0x04, 0x17
        /*00ea*/ 	.short	(.L_3925 - .L_3924)
.L_3924:
        /*00ec*/ 	.word	0x00000000
        /*00f0*/ 	.short	0x0005
        /*00f2*/ 	.short	0x008c
        /*00f4*/ 	.byte	0x00, 0xf0, 0x11, 0x00


	//----- nvinfo : EIATTR_KPARAM_INFO
	.align		4
.L_3925:
        /*00f8*/ 	.byte	0x04, 0x17
        /*00fa*/ 	.short	(.L_3927 - .L_3926)
.L_3926:
        /*00fc*/ 	.word	0x00000000
        /*0100*/ 	.short	0x0004
        /*0102*/ 	.short	0x0088
        /*0104*/ 	.byte	0x00, 0xf0, 0x05, 0x00


	//----- nvinfo : EIATTR_KPARAM_INFO
	.align		4
.L_3927:
        /*0108*/ 	.byte	0x04, 0x17
        /*010a*/ 	.short	(.L_3929 - .L_3928)
.L_3928:
        /*010c*/ 	.word	0x00000000
        /*0110*/ 	.short	0x0003
        /*0112*/ 	.short	0x0078
        /*0114*/ 	.byte	0x00, 0xf0, 0x41, 0x00


	//----- nvinfo : EIATTR_KPARAM_INFO
	.align		4
.L_3929:
        /*0118*/ 	.byte	0x04, 0x17
        /*011a*/ 	.short	(.L_3931 - .L_3930)
.L_3930:
        /*011c*/ 	.word	0x00000000
        /*0120*/ 	.short	0x0002
        /*0122*/ 	.short	0x0050
        /*0124*/ 	.byte	0x00, 0xf0, 0xa1, 0x00


	//----- nvinfo : EIATTR_KPARAM_INFO
	.align		4
.L_3931:
        /*0128*/ 	.byte	0x04, 0x17
        /*012a*/ 	.short	(.L_3933 - .L_3932)
.L_3932:
        /*012c*/ 	.word	0x00000000
        /*0130*/ 	.short	0x0001
        /*0132*/ 	.short	0x0028
        /*0134*/ 	.byte	0x00, 0xf0, 0xa1, 0x00


	//----- nvinfo : EIATTR_KPARAM_INFO
	.align		4
.L_3933:
        /*0138*/ 	.byte	0x04, 0x17
        /*013a*/ 	.short	(.L_3935 - .L_3934)
.L_3934:
        /*013c*/ 	.word	0x00000000
        /*0140*/ 	.short	0x0000
        /*0142*/ 	.short	0x0000
        /*0144*/ 	.byte	0x00, 0xf0, 0xa1, 0x00


	//----- nvinfo : EIATTR_SPARSE_MMA_MASK
	.align		4
.L_3935:
        /*0148*/ 	.byte	0x03, 0x50
        /*014a*/ 	.short	0x0000


	//----- nvinfo : EIATTR_MAXREG_COUNT
	.align		4
        /*014c*/ 	.byte	0x03, 0x1b
        /*014e*/ 	.short	0x0040


	//----- nvinfo : EIATTR_MERCURY_ISA_VERSION
	.align		4
        /*0150*/ 	.byte	0x03, 0x5f
        /*0152*/ 	.short	0x0101


	//----- nvinfo : EIATTR_VRC_CTA_INIT_COUNT
	.align		4
        /*0154*/ 	.byte	0x02, 0x4a
	.zero		1
	.zero		1


	//----- nvinfo : EIATTR_EXIT_INSTR_OFFSETS
	.align		4
        /*0158*/ 	.byte	0x04, 0x1c
        /*015a*/ 	.short	(.L_3937 - .L_3936)


	//   ....[0]....
.L_3936:
        /*015c*/ 	.word	0x000000a0


	//   ....[1]....
        /*0160*/ 	.word	0x00000ce0


	//   ....[2]....
        /*0164*/ 	.word	0x00001840


	//   ....[3]....
        /*0168*/ 	.word	0x00002750


	//   ....[4]....
        /*016c*/ 	.word	0x00003670


	//----- nvinfo : EIATTR_MAX_THREADS
	.align		4
.L_3937:
        /*0170*/ 	.byte	0x04, 0x05
        /*0172*/ 	.short	(.L_3939 - .L_3938)
.L_3938:
        /*0174*/ 	.word	0x00000400
        /*0178*/ 	.word	0x00000001
        /*017c*/ 	.word	0x00000001


	//----- nvinfo : EIATTR_CRS_STACK_SIZE
	.align		4
.L_3939:
        /*0180*/ 	.byte	0x04, 0x1e
        /*0182*/ 	.short	(.L_3941 - .L_3940)
.L_3940:
        /*0184*/ 	.word	0x00000000


	//----- nvinfo : EIATTR_CBANK_PARAM_SIZE
	.align		4
.L_3941:
        /*0188*/ 	.byte	0x03, 0x19
        /*018a*/ 	.short	0x00c8


	//----- nvinfo : EIATTR_PARAM_CBANK
	.align		4
        /*018c*/ 	.byte	0x04, 0x0a
        /*018e*/ 	.short	(.L_3943 - .L_3942)
	.align		4
.L_3942:
        /*0190*/ 	.word	index@(.nv.constant0._ZN2at6native51_GLOBAL__N__2c613397_18_DepthwiseConv2d_cu_9959487031conv_depthwise2d_forward_kernelILi3EdiEEvNS_27GenericPackedTensorAccessorIKT0_Lm4ENS_16DefaultPtrTraitsEiEENS3_IS4_Lm4ES6_iEES7_NS3_IS5_Lm1ES6_iEEbT1_iiiiiiiiiiiiii)
        /*0194*/ 	.short	0x0380
        /*0196*/ 	.short	0x00c8


	//----- nvinfo : EIATTR_SW_WAR
	.align		4
.L_3943:
        /*0198*/ 	.byte	0x04, 0x36
        /*019a*/ 	.short	(.L_3945 - .L_3944)
.L_3944:
        /*019c*/ 	.word	0x00000008
.L_3945:


//--------------------- .nv.info._ZN2at6native51_GLOBAL__N__2c613397_18_DepthwiseConv2d_cu_9959487031conv_depthwise2d_forward_kernelILi5EdiEEvNS_27GenericPackedTensorAccessorIKT0_Lm4ENS_16DefaultPtrTraitsEiEENS3_IS4_Lm4ES6_iEES7_NS3_IS5_Lm1ES6_iEEbT1_iiiiiiiiiiiiii --------------------------
	.section	.nv.info._ZN2at6native51_GLOBAL__N__2c613397_18_DepthwiseConv2d_cu_9959487031conv_depthwise2d_forward_kernelILi5EdiEEvNS_27GenericPackedTensorAccessorIKT0_Lm4ENS_16DefaultPtrTraitsEiEENS3_IS4_Lm4ES6_iEES7_NS3_IS5_Lm1ES6_iEEbT1_iiiiiiiiiiiiii,"",@"SHT_CUDA_INFO"
	.sectionflags	@""
	.align	4


	//----- nvinfo : EIATTR_CUDA_API_VERSION
	.align		4
        /*0000*/ 	.byte	0x04, 0x37
        /*0002*/ 	.short	(.L_3947 - .L_3946)
.L_3946:
        /*0004*/ 	.word	0x00000082


	//----- nvinfo : EIATTR_KPARAM_INFO
	.align		4
.L_3947:
        /*0008*/ 	.byte	0x04, 0x17
        /*000a*/ 	.short	(.L_3949 - .L_3948)
.L_3948:
        /*000c*/ 	.word	0x00000000
        /*0010*/ 	.short	0x0013
        /*0012*/ 	.short	0x00c4
        /*0014*/ 	.byte	0x00, 0xf0, 0x11, 0x00


	//----- nvinfo : EIATTR_KPARAM_INFO
	.align		4
.L_3949:
        /*0018*/ 	.byte	0x04, 0x17
        /*001a*/ 	.short	(.L_3951 - .L_3950)
.L_3950:
        /*001c*/ 	.word	0x00000000
        /*0020*/ 	.short	0x0012
        /*0022*/ 	.short	0x00c0
        /*0024*/ 	.byte	0x00, 0xf0, 0x11, 0x00


	//----- nvinfo : EIATTR_KPARAM_INFO
	.align		4
.L_3951:
        /*0028*/ 	.byte	0x04, 0x17
        /*002a*/ 	.short	(.L_3953 - .L_3952)
.L_3952:
        /*002c*/ 	.word	0x00000000
        /*0030*/ 	.short	0x0011
        /*0032*/ 	.short	0x00bc
        /*0034*/ 	.byte	0x00, 0xf0, 0x11, 0x00


	//----- nvinfo : EIATTR_KPARAM_INFO
	.align		4
.L_3953:
        /*0038*/ 	.byte	0x04, 0x17
        /*003a*/ 	.short	(.L_3955 - .L_3954)
.L_3954:
        /*003c*/ 	.word	0x00000000
        /*0040*/ 	.short	0x0010
        /*0042*/ 	.short	0x00b8
        /*0044*/ 	.byte	0x00, 0xf0, 0x11, 0x00


	//----- nvinfo : EIATTR_KPARAM_INFO
	.align		4
.L_3955:
        /*0048*/ 	.byte	0x04, 0x17
        /*004a*/ 	.short	(.L_3957 - .L_3956)
.L_3956:
        /*004c*/ 	.word	0x00000000
        /*0050*/ 	.short	0x000f
        /*0052*/ 	.short	0x00b4
        /*0054*/ 	.byte	0x00, 0xf0, 0x11, 0x00


	//----- nvinfo : EIATTR_KPARAM_INFO
	.align		4
.L_3957:
        /*0058*/ 	.byte	0x04, 0x17
        /*005a*/ 	.short	(.L_3959 - .L_3958)
.L_3958:
        /*005c*/ 	.word	0x00000000
        /*0060*/ 	.short	0x000e
        /*0062*/ 	.short	0x00b0
        /*0064*/ 	.byte	0x00, 0xf0, 0x11, 0x00


	//----- nvinfo : EIATTR_KPARAM_INFO
	.align		4
.L_3959:
        /*0068*/ 	.byte	0x04, 0x17
        /*006a*/ 	.short	(.L_3961 - .L_3960)
.L_3960:
        /*006c*/ 	.word	0x00000000
        /*0070*/ 	.short	0x000d
        /*0072*/ 	.short	0x00ac
        /*0074*/ 	.byte	0x00, 0xf0, 0x11, 0x00


	//----- nvinfo : EIATTR_KPARAM_INFO
	.align		4
.L_3961:
        /*0078*/ 	.byte	0x04, 0x17
        /*007a*/ 	.short	(.L_3963 - .L_3962)
.L_3962:
        /*007c*/ 	.word	0x00000000
        /*0080*/ 	.short	0x000c
        /*0082*/ 	.short	0x00a8
        /*0084*/ 	.byte	0x00, 0xf0, 0x11, 0x00


	//----- nvinfo : EIATTR_KPARAM_INFO
	.align		4
.L_3963:
        /*0088*/ 	.byte	0x04, 0x17
        /*008a*/ 	.short	(.L_3965 - .L_3964)
.L_3964:
        /*008c*/ 	.word	0x00000000
        /*0090*/ 	.short	0x000b
        /*0092*/ 	.short	0x00a4
        /*0094*/ 	.byte	0x00, 0xf0, 0x11, 0x00


	//----- nvinfo : EIATTR_KPARAM_INFO
	.align		4
.L_3965:
        /*0098*/ 	.byte	0x04, 0x17
        /*009a*/ 	.short	(.L_3967 - .L_3966)
.L_3966:
        /*009c*/ 	.word	0x00000000
        /*00a0*/ 	.short	0x000a
        /*00a2*/ 	.short	0x00a0
        /*00a4*/ 	.byte	0x00, 0xf0, 0x11, 0x00


	//----- nvinfo : EIATTR_KPARAM_INFO
	.align		4
.L_3967:
        /*00a8*/ 	.byte	0x04, 0x17
        /*00aa*/ 	.short	(.L_3969 - .L_3968)
.L_3968:
        /*00ac*/ 	.word	0x00000000
        /*00b0*/ 	.short	0x0009
        /*00b2*/ 	.short	0x009c
        /*00b4*/ 	.byte	0x00, 0xf0, 0x11, 0x00


	//----- nvinfo : EIATTR_KPARAM_INFO
	.align		4
.L_3969:
        /*00b8*/ 	.byte	0x04, 0x17
        /*00ba*/ 	.short	(.L_3971 - .L_3970)
.L_3970:
        /*00bc*/ 	.word	0x00000000
        /*00c0*/ 	.short	0x0008
        /*00c2*/ 	.short	0x0098
        /*00c4*/ 	.byte	0x00, 0xf0, 0x11, 0x00


	//----- nvinfo : EIATTR_KPARAM_INFO
	.align		4
.L_3971:
        /*00c8*/ 	.byte	0x04, 0x17
        /*00ca*/ 	.short	(.L_3973 - .L_3972)
.L_3972:
        /*00cc*/ 	.word	0x00000000
        /*00d0*/ 	.short	0x0007
        /*00d2*/ 	.short	0x0094
        /*00d4*/ 	.byte	0x00, 0xf0, 0x11, 0x00


	//----- nvinfo : EIATTR_KPARAM_INFO
	.align		4
.L_3973:
        /*00d8*/ 	.byte	0x04, 0x17
        /*00da*/ 	.short	(.L_3975 - .L_3974)
.L_3974:
        /*00dc*/ 	.word	0x00000000
        /*00e0*/ 	.short	0x0006
        /*00e2*/ 	.short	0x0090
        /*00e4*/ 	.byte	0x00, 0xf0, 0x11, 0x00


	//----- nvinfo : EIATTR_KPARAM_INFO
	.align		4
.L_3975:
        /*00e8*/ 	.byte	0x04, 0x17
        /*00ea*/ 	.short	(.L_3977 - .L_3976)
.L_3976:
        /*00ec*/ 	.word	0x00000000
        /*00f0*/ 	.short	0x0005
        /*00f2*/ 	.short	0x008c
        /*00f4*/ 	.byte	0x00, 0xf0, 0x11, 0x00


	//----- nvinfo : EIATTR_KPARAM_INFO
	.align		4
.L_3977:
        /*00f8*/ 	.byte	0x04, 0x17
        /*00fa*/ 	.short	(.L_3979 - .L_3978)
.L_3978:
        /*00fc*/ 	.word	0x00000000
        /*0100*/ 	.short	0x0004
        /*0102*/ 	.short	0x0088
        /*0104*/ 	.byte	0x00, 0xf0, 0x05, 0x00


	//----- nvinfo : EIATTR_KPARAM_INFO
	.align		4
.L_3979:
        /*0108*/ 	.byte	0x04, 0x17
        /*010a*/ 	.short	(.L_3981 - .L_3980)
.L_3980:
        /*010c*/ 	.word	0x00000000
        /*0110*/ 	.short	0x0003
        /*0112*/ 	.short	0x0078
        /*0114*/ 	.byte	0x00, 0xf0, 0x41, 0x00


	//----- nvinfo : EIATTR_KPARAM_INFO
	.align		4
.L_3981:
        /*0118*/ 	.byte	0x04, 0x17
        /*011a*/ 	.short	(.L_3983 - .L_3982)
.L_3982:
        /*011c*/ 	.word	0x00000000
        /*0120*/ 	.short	0x0002
        /*0122*/ 	.short	0x0050
        /*0124*/ 	.byte	0x00, 0xf0, 0xa1, 0x00


	//----- nvinfo : EIATTR_KPARAM_INFO
	.align		4
.L_3983:
        /*0128*/ 	.byte	0x04, 0x17
        /*012a*/ 	.short	(.L_3985 - .L_3984)
.L_3984:
        /*012c*/ 	.word	0x00000000
        /*0130*/ 	.short	0x0001
        /*0132*/ 	.short	0x0028
        /*0134*/ 	.byte	0x00, 0xf0, 0xa1, 0x00


	//----- nvinfo : EIATTR_KPARAM_INFO
	.align		4
.L_3985:
        /*0138*/ 	.byte	0x04, 0x17
        /*013a*/ 	.short	(.L_3987 - .L_3986)
.L_3986:
        /*013c*/ 	.word	0x00000000
        /*0140*/ 	.short	0x0000
        /*0142*/ 	.short	0x0000
        /*0144*/ 	.byte	0x00, 0xf0, 0xa1, 0x00


	//----- nvinfo : EIATTR_SPARSE_MMA_MASK
	.align		4
.L_3987:
        /*0148*/ 	.byte	0x03, 0x50
        /*014a*/ 	.short	0x0000


	//----- nvinfo : EIATTR_MAXREG_COUNT
	.align		4
        /*014c*/ 	.byte	0x03, 0x1b
        /*014e*/ 	.short	0x0040


	//----- nvinfo : EIATTR_MERCURY_ISA_VERSION
	.align		4
        /*0150*/ 	.byte	0x03, 0x5f
        /*0152*/ 	.short	0x0101


	//----- nvinfo : EIATTR_VRC_CTA_INIT_COUNT
	.align		4
        /*0154*/ 	.byte	0x02, 0x4a
	.zero		1
	.zero		1


	//----- nvinfo : EIATTR_EXIT_INSTR_OFFSETS
	.align		4
        /*0158*/ 	.byte	0x04, 0x1c
        /*015a*/ 	.short	(.L_3989 - .L_3988)


	//   ....[0]....
.L_3988:
        /*015c*/ 	.word	0x000000a0


	//   ....[1]....
        /*0160*/ 	.word	0x000014c0


	//   ....[2]....
        /*0164*/ 	.word	0x000027f0


	//   ....[3]....
        /*0168*/ 	.word	0x00003ef0


	//   ....[4]....
        /*016c*/ 	.word	0x00005600


	//----- nvinfo : EIATTR_MAX_THREADS
	.align		4
.L_3989:
        /*0170*/ 	.byte	0x04, 0x05
        /*0172*/ 	.short	(.L_3991 - .L_3990)
.L_3990:
        /*0174*/ 	.word	0x00000400
        /*0178*/ 	.word	0x00000001
        /*017c*/ 	.word	0x00000001


	//----- nvinfo : EIATTR_CRS_STACK_SIZE
	.align		4
.L_3991:
        /*0180*/ 	.byte	0x04, 0x1e
        /*0182*/ 	.short	(.L_3993 - .L_3992)
.L_3992:
        /*0184*/ 	.word	0x00000000


	//----- nvinfo : EIATTR_CBANK_PARAM_SIZE
	.align		4
.L_3993:
        /*0188*/ 	.byte	0x03, 0x19
        /*018a*/ 	.short	0x00c8


	//----- nvinfo : EIATTR_PARAM_CBANK
	.align		4
        /*018c*/ 	.byte	0x04, 0x0a
        /*018e*/ 	.short	(.L_3995 - .L_3994)
	.align		4
.L_3994:
        /*0190*/ 	.word	index@(.nv.constant0._ZN2at6native51_GLOBAL__N__2c613397_18_DepthwiseConv2d_cu_9959487031conv_depthwise2d_forward_kernelILi5EdiEEvNS_27GenericPackedTensorAccessorIKT0_Lm4ENS_16DefaultPtrTraitsEiEENS3_IS4_Lm4ES6_iEES7_NS3_IS5_Lm1ES6_iEEbT1_iiiiiiiiiiiiii)
        /*0194*/ 	.short	0x0380
        /*0196*/ 	.short	0x00c8


	//----- nvinfo : EIATTR_SW_WAR
	.align		4
.L_3995:
        /*0198*/ 	.byte	0x04, 0x36
        /*019a*/ 	.short	(.L_3997 - .L_3996)
.L_3996:
        /*019c*/ 	.word	0x00000008
.L_3997:


//--------------------- .nv.callgraph             --------------------------
	.section	.nv.callgraph,"",@"SHT_CUDA_CALLGRAPH"
	.align	4
	.sectionentsize	8
	.align		4
        /*0000*/ 	.word	0x00000000
	.align		4
        /*0004*/ 	.word	0xffffffff
	.align		4
        /*0008*/ 	.word	0x00000000
	.align		4
        /*000c*/ 	.word	0xfffffffe
	.align		4
        /*0010*/ 	.word	0x00000000
	.align		4
        /*0014*/ 	.word	0xfffffffd
	.align		4
        /*0018*/ 	.word	0x00000000
	.align		4
        /*001c*/ 	.word	0xfffffffc


//--------------------- .nv.constant4             --------------------------
	.section	.nv.constant4,"a",@progbits
	.align	8
	.align		8
.nv.constant4:
        /*0000*/ 	.dword	_ZN49_INTERNAL_2c613397_18_DepthwiseConv2d_cu_995948704cuda3std3__45__cpo5beginE
	.align		8
        /*0008*/ 	.dword	_ZN49_INTERNAL_2c613397_18_DepthwiseConv2d_cu_995948704cuda3std3__45__cpo3endE
	.align		8
        /*0010*/ 	.dword	_ZN49_INTERNAL_2c613397_18_DepthwiseConv2d_cu_995948704cuda3std3__45__cpo6cbeginE
	.align		8
        /*0018*/ 	.dword	_ZN49_INTERNAL_2c613397_18_DepthwiseConv2d_cu_995948704cuda3std3__45__cpo4cendE
	.align		8
        /*0020*/ 	.dword	_ZN49_INTERNAL_2c613397_18_DepthwiseConv2d_cu_995948704cuda3std3__45__cpo6rbeginE
	.align		8
        /*0028*/ 	.dword	_ZN49_INTERNAL_2c613397_18_DepthwiseConv2d_cu_995948704cuda3std3__45__cpo4rendE
	.align		8
        /*0030*/ 	.dword	_ZN49_INTERNAL_2c613397_18_DepthwiseConv2d_cu_995948704cuda3std3__45__cpo7crbeginE
	.align		8
        /*0038*/ 	.dword	_ZN49_INTERNAL_2c613397_18_DepthwiseConv2d_cu_995948704cuda3std3__45__cpo5crendE
	.align		8
        /*0040*/ 	.dword	_ZN49_INTERNAL_2c613397_18_DepthwiseConv2d_cu_995948704cuda3std3__451_GLOBAL__N__2c613397_18_DepthwiseConv2d_cu_995948706ignoreE
	.align		8
        /*0048*/ 	.dword	_ZN49_INTERNAL_2c613397_18_DepthwiseConv2d_cu_995948704cuda3std3__419piecewise_constructE
	.align		8
        /*0050*/ 	.dword	_ZN49_INTERNAL_2c613397_18_DepthwiseConv2d_cu_995948704cuda3std3__48in_placeE
	.align		8
        /*0058*/ 	.dword	_ZN49_INTERNAL_2c613397_18_DepthwiseConv2d_cu_995948704cuda3std3__420unreachable_sentinelE
	.align		8
        /*0060*/ 	.dword	_ZN49_INTERNAL_2c613397_18_DepthwiseConv2d_cu_995948704cuda3std6ranges3__45__cpo4swapE
	.align		8
        /*0068*/ 	.dword	_ZN49_INTERNAL_2c613397_18_DepthwiseConv2d_cu_995948704cuda3std6ranges3__45__cpo9iter_moveE
	.align		8
        /*0070*/ 	.dword	_ZN49_INTERNAL_2c613397_18_DepthwiseConv2d_cu_995948704cuda3std6ranges3__45__cpo5beginE
	.align		8
        /*0078*/ 	.dword	_ZN49_INTERNAL_2c613397_18_DepthwiseConv2d_cu_995948704cuda3std6ranges3__45__cpo3endE
	.align		8
        /*0080*/ 	.dword	_ZN49_INTERNAL_2c613397_18_DepthwiseConv2d_cu_995948704cuda3std6ranges3__45__cpo6cbeginE
	.align		8
        /*0088*/ 	.dword	_ZN49_INTERNAL_2c613397_18_DepthwiseConv2d_cu_995948704cuda3std6ranges3__45__cpo4cendE
	.align		8
        /*0090*/ 	.dword	_ZN49_INTERNAL_2c613397_18_DepthwiseConv2d_cu_995948704cuda3std6ranges3__45__cpo7advanceE
	.align		8
        /*0098*/ 	.dword	_ZN49_INTERNAL_2c613397_18_DepthwiseConv2d_cu_995948704cuda3std6ranges3__45__cpo9iter_swapE
	.align		8
        /*00a0*/ 	.dword	_ZN49_INTERNAL_2c613397_18_DepthwiseConv2d_cu_995948704cuda3std6ranges3__45__cpo4nextE
	.align		8
        /*00a8*/ 	.dword	_ZN49_INTERNAL_2c613397_18_DepthwiseConv2d_cu_995948704cuda3std6ranges3__45__cpo4prevE
	.align		8
        /*00b0*/ 	.dword	_ZN49_INTERNAL_2c613397_18_DepthwiseConv2d_cu_995948704cuda3std6ranges3__45__cpo4dataE
	.align		8
        /*00b8*/ 	.dword	_ZN49_INTERNAL_2c613397_18_DepthwiseConv2d_cu_995948704cuda3std6ranges3__45__cpo5cdataE
	.align		8
        /*00c0*/ 	.dword	_ZN49_INTERNAL_2c613397_18_DepthwiseConv2d_cu_995948704cuda3std6ranges3__45__cpo4sizeE
	.align		8
        /*00c8*/ 	.dword	_ZN49_INTERNAL_2c613397_18_DepthwiseConv2d_cu_995948704cuda3std6ranges3__45__cpo5ssizeE
	.align		8
        /*00d0*/ 	.dword	_ZN49_INTERNAL_2c613397_18_DepthwiseConv2d_cu_995948704cuda3std6ranges3__45__cpo8distanceE
	.align		8
        /*00d8*/ 	.dword	_ZN49_INTERNAL_2c613397_18_DepthwiseConv2d_cu_995948706thrust24THRUST_300001_SM_1000_NS6system6detail10sequential3seqE


//--------------------- .text._ZN2at6native51_GLOBAL__N__2c613397_18_DepthwiseConv2d_cu_9959487035conv_depthwise2d_grad_weight_kernelIN3c108BFloat16EjEEvNS_27GenericPackedTensorAccessorIKT_Lm4ENS_16DefaultPtrTraitsEiEES9_NS5_IS6_Lm4ES8_iEEiiiiiiiiiiiiiiii --------------------------
	.section	.text._ZN2at6native51_GLOBAL__N__2c613397_18_DepthwiseConv2d_cu_9959487035conv_depthwise2d_grad_weight_kernelIN3c108BFloat16EjEEvNS_27GenericPackedTensorAccessorIKT_Lm4ENS_16DefaultPtrTraitsEiEES9_NS5_IS6_Lm4ES8_iEEiiiiiiiiiiiiiiii,"ax",@progbits
	.align	128
.text._ZN2at6native51_GLOBAL__N__2c613397_18_DepthwiseConv2d_cu_9959487035conv_depthwise2d_grad_weight_kernelIN3c108BFloat16EjEEvNS_27GenericPackedTensorAccessorIKT_Lm4ENS_16DefaultPtrTraitsEiEES9_NS5_IS6_Lm4ES8_iEEiiiiiiiiiiiiiiii:
        .type           _ZN2at6native51_GLOBAL__N__2c613397_18_DepthwiseConv2d_cu_9959487035conv_depthwise2d_grad_weight_kernelIN3c108BFloat16EjEEvNS_27GenericPackedTensorAccessorIKT_Lm4ENS_16DefaultPtrTraitsEiEES9_NS5_IS6_Lm4ES8_iEEiiiiiiiiiiiiiiii,@function
        .size           _ZN2at6native51_GLOBAL__N__2c613397_18_DepthwiseConv2d_cu_9959487035conv_depthwise2d_grad_weight_kernelIN3c108BFloat16EjEEvNS_27GenericPackedTensorAccessorIKT_Lm4ENS_16DefaultPtrTraitsEiEES9_NS5_IS6_Lm4ES8_iEEiiiiiiiiiiiiiiii,(.L_x_1639 - _ZN2at6native51_GLOBAL__N__2c613397_18_DepthwiseConv2d_cu_9959487035conv_depthwise2d_grad_weight_kernelIN3c108BFloat16EjEEvNS_27GenericPackedTensorAccessorIKT_Lm4ENS_16DefaultPtrTraitsEiEES9_NS5_IS6_Lm4ES8_iEEiiiiiiiiiiiiiiii)
        .other          _ZN2at6native51_GLOBAL__N__2c613397_18_DepthwiseConv2d_cu_9959487035conv_depthwise2d_grad_weight_kernelIN3c108BFloat16EjEEvNS_27GenericPackedTensorAccessorIKT_Lm4ENS_16DefaultPtrTraitsEiEES9_NS5_IS6_Lm4ES8_iEEiiiiiiiiiiiiiiii,@"STO_CUDA_ENTRY STV_DEFAULT"
_ZN2at6native51_GLOBAL__N__2c613397_18_DepthwiseConv2d_cu_9959487035conv_depthwise2d_grad_weight_kernelIN3c108BFloat16EjEEvNS_27GenericPackedTensorAccessorIKT_Lm4ENS_16DefaultPtrTraitsEiEES9_NS5_IS6_Lm4ES8_iEEiiiiiiiiiiiiiiii:
[----:B------:R-:W-:Y:S08]  /*0000*/  LDC R1, c[0x0][0x37c] ;  /* 0x0000df00ff017b82 */ /* 0x000ff00000000800 */
[----:B------:R-:W0:Y:S01]  /*0010*/  LDC R3, c[0x0][0x418] ;  /* 0x00010600ff037b82 */ /* 0x000e220000000800 */
[----:B------:R-:W1:Y:S01]  /*0020*/  S2R R4, SR_CTAID.X ;  /* 0x0000000000047919 */ /* 0x000e620000002500 */
[----:B------:R-:W2:Y:S01]  /*0030*/  LDCU.64 UR4, c[0x0][0x410] ;  /* 0x00008200ff0477ac */ /* 0x000ea20008000a00 */
[----:B------:R-:W-:Y:S01]  /*0040*/  BSSY.RECONVERGENT B1, `(.L_x_0) ;  /* 0x000019d000017945 */ /* 0x000fe20003800200 */
[----:B------:R-:W3:Y:S04]  /*0050*/  LDCU UR6, c[0x0][0x3f8] ;  /* 0x00007f00ff0677ac */ /* 0x000ee80008000800 */
[----:B------:R-:W4:Y:S01]  /*0060*/  LDC R6, c[0x0][0x41c] ;  /* 0x00010700ff067b82 */ /* 0x000f220000000800 */
[----:B------:R-:W0:Y:S01]  /*0070*/  LDCU.64 UR8, c[0x0][0x358] ;  /* 0x00006b00ff0877ac */ /* 0x000e220008000a00 */
[----:B------:R-:W0:Y:S01]  /*0080*/  LDCU UR14, c[0x0][0x410] ;  /* 0x00008200ff0e77ac */ /* 0x000e220008000800 */
[----:B------:R-:W0:Y:S01]  /*0090*/  LDCU.64 UR10, c[0x0][0x420] ;  /* 0x00008400ff0a77ac */ /* 0x000e220008000a00 */
[----:B--2---:R-:W-:Y:S01]  /*00a0*/  UIMAD UR5, UR5, UR4, URZ ;  /* 0x00000004050572a4 */ /* 0x004fe2000f8e02ff */
[----:B0-----:R-:W-:Y:S01]  /*00b0*/  IABS R8, R3 ;  /* 0x0000000300087213 */ /* 0x001fe20000000000 */
[----:B------:R-:W0:Y:S03]  /*00c0*/  LDCU UR4, c[0x0][0x360] ;  /* 0x00006c00ff0477ac */ /* 0x000e260008000800 */
[----:B------:R-:W2:Y:S01]  /*00d0*/  I2F.RP R0, R8 ;  /* 0x0000000800007306 */ /* 0x000ea20000209400 */
[----:B------:R-:W3:Y:S01]  /*00e0*/  LDCU.64 UR12, c[0x0][0x408] ;  /* 0x00008100ff0c77ac */ /* 0x000ee20008000a00 */
[----:B----4-:R-:W-:Y:S01]  /*00f0*/  IMAD R5, R3, R6, RZ ;  /* 0x0000000603057224 */ /* 0x010fe200078e02ff */
[----:B-1----:R-:W-:-:S04]  /*0100*/  IABS R2, R4 ;  /* 0x0000000400027213 */ /* 0x002fc80000000000 */
[----:B------:R-:W-:Y:S02]  /*0110*/  IABS R14, R5 ;  /* 0x00000005000e7213 */ /* 0x000fe40000000000 */
[----:B------:R-:W-:Y:S01]  /*0120*/  ISETP.NE.AND P4, PT, R5, RZ, PT ;  /* 0x000000ff0500720c */ /* 0x000fe20003f85270 */
[----:B--2---:R-:W1:Y:S01]  /*0130*/  MUFU.RCP R0, R0 ;  /* 0x0000000000007308 */ /* 0x004e620000001000 */
[----:B0-----:R-:W-:Y:S01]  /*0140*/  USHF.R.U32.HI UR4, URZ, 0x5, UR4 ;  /* 0x00000005ff047899 */ /* 0x001fe20008011604 */
[----:B-1----:R-:W-:Y:S01]  /*0150*/  VIADD R10, R0, 0xffffffe ;  /* 0x0ffffffe000a7836 */ /* 0x002fe20000000000 */
[----:B------:R-:W-:-:S05]  /*0160*/  IABS R0, R6 ;  /* 0x0000000600007213 */ /* 0x000fca0000000000 */
[----:B------:R0:W1:Y:S02]  /*0170*/  F2I.FTZ.U32.TRUNC.NTZ R11, R10 ;  /* 0x0000000a000b7305 */ /* 0x000064000021f000 */
[----:B0-----:R-:W-:Y:S02]  /*0180*/  HFMA2 R10, -RZ, RZ, 0, 0 ;  /* 0x00000000ff0a7431 */ /* 0x001fe400000001ff */
[----:B-1----:R-:W-:-:S04]  /*0190*/  IMAD.MOV R7, RZ, RZ, -R11 ;  /* 0x000000ffff077224 */ /* 0x002fc800078e0a0b */
[----:B------:R-:W-:-:S04]  /*01a0*/  IMAD R7, R7, R8, RZ ;  /* 0x0000000807077224 */ /* 0x000fc800078e02ff */
[----:B------:R-:W-:Y:S02]  /*01b0*/  IMAD.HI.U32 R12, R11, R7, R10 ;  /* 0x000000070b0c7227 */ /* 0x000fe400078e000a */
[----:B------:R-:W0:Y:S02]  /*01c0*/  I2F.RP R10, R0 ;  /* 0x00000000000a7306 */ /* 0x000e240000209400 */
[----:B------:R-:W-:Y:S01]  /*01d0*/  IMAD.MOV.U32 R7, RZ, RZ, R2 ;  /* 0x000000ffff077224 */ /* 0x000fe200078e0002 */
[----:B------:R-:W-:-:S03]  /*01e0*/  IABS R2, R5 ;  /* 0x0000000500027213 */ /* 0x000fc60000000000 */
[----:B------:R-:W-:Y:S02]  /*01f0*/  IMAD.HI.U32 R12, R12, R7, RZ ;  /* 0x000000070c0c7227 */ /* 0x000fe400078e00ff */
[----:B------:R-:W1:Y:S02]  /*0200*/  I2F.RP R13, R2 ;  /* 0x00000002000d7306 */ /* 0x000e640000209400 */
[----:B------:R-:W-:-:S04]  /*0210*/  IMAD.MOV R11, RZ, RZ, -R12 ;  /* 0x000000ffff0b7224 */ /* 0x000fc800078e0a0c */
[C---:B------:R-:W-:Y:S02]  /*0220*/  IMAD R11, R8.reuse, R11, R7 ;  /* 0x0000000b080b7224 */ /* 0x040fe400078e0207 */
[----:B0-----:R-:W0:Y:S03]  /*0230*/  MUFU.RCP R10, R10 ;  /* 0x0000000a000a7308 */ /* 0x001e260000001000 */
[----:B------:R-:W-:-:S05]  /*0240*/  ISETP.GT.U32.AND P1, PT, R8, R11, PT ;  /* 0x0000000b0800720c */ /* 0x000fca0003f24070 */
[----:B-1----:R-:W1:Y:S08]  /*0250*/  MUFU.RCP R13, R13 ;  /* 0x0000000d000d7308 */ /* 0x002e700000001000 */
[----:B------:R-:W-:Y:S01]  /*0260*/  @!P1 IMAD.IADD R11, R11, 0x1, -R8 ;  /* 0x000000010b0b9824 */ /* 0x000fe200078e0a08 */
[----:B0-----:R-:W-:Y:S01]  /*0270*/  IADD3 R9, PT, PT, R10, 0xffffffe, RZ ;  /* 0x0ffffffe0a097810 */ /* 0x001fe20007ffe0ff */
[----:B------:R-:W-:Y:S01]  /*0280*/  @!P1 VIADD R12, R12, 0x1 ;  /* 0x000000010c0c9836 */ /* 0x000fe20000000000 */
[----:B------:R-:W-:-:S02]  /*0290*/  ISETP.NE.AND P1, PT, R3, RZ, PT ;  /* 0x000000ff0300720c */ /* 0x000fc40003f25270 */
[----:B------:R-:W-:Y:S02]  /*02a0*/  ISETP.GE.U32.AND P0, PT, R11, R8, PT ;  /* 0x000000080b00720c */ /* 0x000fe40003f06070 */
[----:B------:R-:W-:Y:S01]  /*02b0*/  LOP3.LUT R8, R4, R3, RZ, 0x3c, !PT ;  /* 0x0000000304087212 */ /* 0x000fe200078e3cff */
[----:B------:R-:W0:Y:S01]  /*02c0*/  F2I.FTZ.U32.TRUNC.NTZ R9, R9 ;  /* 0x0000000900097305 */ /* 0x000e22000021f000 */
[----:B-1----:R-:W-:Y:S02]  /*02d0*/  IADD3 R11, PT, PT, R13, 0xffffffe, RZ ;  /* 0x0ffffffe0d0b7810 */ /* 0x002fe40007ffe0ff */
[----:B------:R-:W-:Y:S02]  /*02e0*/  ISETP.GE.AND P2, PT, R8, RZ, PT ;  /* 0x000000ff0800720c */ /* 0x000fe40003f46270 */
[----:B------:R-:W-:-:S03]  /*02f0*/  MOV R8, RZ ;  /* 0x000000ff00087202 */ /* 0x000fc60000000f00 */
[----:B------:R-:W1:Y:S02]  /*0300*/  F2I.FTZ.U32.TRUNC.NTZ R11, R11 ;  /* 0x0000000b000b7305 */ /* 0x000e64000021f000 */
[----:B------:R-:W-:Y:S01]  /*0310*/  @P0 IADD3 R12, PT, PT, R12, 0x1, RZ ;  /* 0x000000010c0c0810 */ /* 0x000fe20007ffe0ff */
[----:B0-----:R-:W-:-:S05]  /*0320*/  IMAD.MOV R13, RZ, RZ, -R9 ;  /* 0x000000ffff0d7224 */ /* 0x001fca00078e0a09 */
[----:B------:R-:W-:Y:S02]  /*0330*/  @!P2 IADD3 R12, PT, PT, -R12, RZ, RZ ;  /* 0x000000ff0c0ca210 */ /* 0x000fe40007ffe1ff */
[----:B------:R-:W-:Y:S01]  /*0340*/  @!P1 LOP3.LUT R12, RZ, R3, RZ, 0x33, !PT ;  /* 0x00000003ff0c9212 */ /* 0x000fe200078e33ff */
[----:B------:R-:W-:-:S03]  /*0350*/  IMAD R13, R13, R0, RZ ;  /* 0x000000000d0d7224 */ /* 0x000fc600078e02ff */
[----:B------:R-:W-:Y:S01]  /*0360*/  IABS R10, R12 ;  /* 0x0000000c000a7213 */ /* 0x000fe20000000000 */
[----:B------:R-:W-:Y:S01]  /*0370*/  IMAD.HI.U32 R8, R9, R13, R8 ;  /* 0x0000000d09087227 */ /* 0x000fe200078e0008 */
[C---:B------:R-:W-:Y:S02]  /*0380*/  ISETP.GE.AND P5, PT, R12.reuse, RZ, PT ;  /* 0x000000ff0c00720c */ /* 0x040fe40003fa6270 */
[----:B------:R-:W-:Y:S01]  /*0390*/  IADD3 R12, PT, PT, -R12, RZ, RZ ;  /* 0x000000ff0c0c7210 */ /* 0x000fe20007ffe1ff */
[----:B------:R-:W-:Y:S02]  /*03a0*/  IMAD.MOV.U32 R13, RZ, RZ, R10 ;  /* 0x000000ffff0d7224 */ /* 0x000fe400078e000a */
[----:B------:R-:W-:Y:S02]  /*03b0*/  HFMA2 R10, -RZ, RZ, 0, 0 ;  /* 0x00000000ff0a7431 */ /* 0x000fe400000001ff */
[----:B-1----:R-:W-:Y:S02]  /*03c0*/  IMAD.MOV R15, RZ, RZ, -R11 ;  /* 0x000000ffff0f7224 */ /* 0x002fe400078e0a0b */
[----:B------:R-:W-:-:S04]  /*03d0*/  IMAD.HI.U32 R8, R8, R13, RZ ;  /* 0x0000000d08087227 */ /* 0x000fc800078e00ff */
[----:B------:R-:W-:Y:S01]  /*03e0*/  IMAD R9, R15, R2, RZ ;  /* 0x000000020f097224 */ /* 0x000fe200078e02ff */
[----:B------:R-:W-:Y:S01]  /*03f0*/  IADD3 R8, PT, PT, -R8, RZ, RZ ;  /* 0x000000ff08087210 */ /* 0x000fe20007ffe1ff */
[----:B------:R-:W-:Y:S02]  /*0400*/  IMAD R3, R3, R12, R4 ;  /* 0x0000000c03037224 */ /* 0x000fe400078e0204 */
[----:B------:R-:W-:-:S04]  /*0410*/  IMAD.HI.U32 R10, R11, R9, R10 ;  /* 0x000000090b0a7227 */ /* 0x000fc800078e000a */
[----:B------:R-:W-:Y:S02]  /*0420*/  IMAD.MOV R9, RZ, RZ, -R14 ;  /* 0x000000ffff097224 */ /* 0x000fe400078e0a0e */
[----:B------:R-:W-:-:S04]  /*0430*/  IMAD.HI.U32 R10, R10, R7, RZ ;  /* 0x000000070a0a7227 */ /* 0x000fc800078e00ff */
[----:B------:R-:W-:Y:S02]  /*0440*/  IMAD R9, R10, R9, R7 ;  /* 0x000000090a097224 */ /* 0x000fe400078e0207 */
[----:B------:R-:W-:Y:S02]  /*0450*/  IMAD R7, R0, R8, R13 ;  /* 0x0000000800077224 */ /* 0x000fe400078e020d */
[----:B------:R-:W0:Y:S01]  /*0460*/  S2R R8, SR_TID.X ;  /* 0x0000000000087919 */ /* 0x000e220000002100 */
[----:B------:R-:W-:Y:S02]  /*0470*/  ISETP.GT.U32.AND P3, PT, R2, R9, PT ;  /* 0x000000090200720c */ /* 0x000fe40003f64070 */
[----:B------:R-:W-:-:S11]  /*0480*/  ISETP.GT.U32.AND P0, PT, R0, R7, PT ;  /* 0x000000070000720c */ /* 0x000fd60003f04070 */
[----:B------:R-:W-:Y:S02]  /*0490*/  @!P3 IMAD.IADD R9, R9, 0x1, -R2 ;  /* 0x000000010909b824 */ /* 0x000fe400078e0a02 */
[----:B------:R-:W-:Y:S01]  /*04a0*/  @!P0 IADD3 R7, PT, PT, R7, -R0, RZ ;  /* 0x8000000007078210 */ /* 0x000fe20007ffe0ff */
[----:B------:R-:W-:Y:S01]  /*04b0*/  @!P3 VIADD R10, R10, 0x1 ;  /* 0x000000010a0ab836 */ /* 0x000fe20000000000 */
[----:B------:R-:W-:Y:S02]  /*04c0*/  ISETP.NE.AND P3, PT, R6, RZ, PT ;  /* 0x000000ff0600720c */ /* 0x000fe40003f65270 */
[----:B------:R-:W-:Y:S02]  /*04d0*/  ISETP.GE.U32.AND P0, PT, R9, R2, PT ;  /* 0x000000020900720c */ /* 0x000fe40003f06070 */
[----:B------:R-:W-:Y:S02]  /*04e0*/  ISETP.GT.U32.AND P1, PT, R0, R7, PT ;  /* 0x000000070000720c */ /* 0x000fe40003f24070 */
[----:B------:R-:W-:Y:S01]  /*04f0*/  LOP3.LUT R2, R4, R5, RZ, 0x3c, !PT ;  /* 0x0000000504027212 */ /* 0x000fe200078e3cff */
[----:B------:R-:W-:-:S03]  /*0500*/  IMAD.MOV.U32 R4, RZ, RZ, RZ ;  /* 0x000000ffff047224 */ /* 0x000fc600078e00ff */
[----:B------:R-:W-:Y:S02]  /*0510*/  ISETP.GE.AND P2, PT, R2, RZ, PT ;  /* 0x000000ff0200720c */ /* 0x000fe40003f46270 */
[----:B0-----:R-:W-:-:S03]  /*0520*/  SHF.R.U32.HI R8, RZ, 0x5, R8 ;  /* 0x00000005ff087819 */ /* 0x001fc60000011608 */
[----:B------:R-:W-:Y:S02]  /*0530*/  @P0 IADD3 R10, PT, PT, R10, 0x1, RZ ;  /* 0x000000010a0a0810 */ /* 0x000fe40007ffe0ff */
[----:B------:R-:W-:Y:S01]  /*0540*/  @!P1 IMAD.IADD R7, R7, 0x1, -R0 ;  /* 0x0000000107079824 */ /* 0x000fe200078e0a00 */
[----:B---3--:R-:W-:Y:S02]  /*0550*/  ISETP.GE.AND P0, PT, R8, UR6, PT ;  /* 0x0000000608007c0c */ /* 0x008fe4000bf06270 */
[----:B------:R-:W-:Y:S01]  /*0560*/  MOV R0, R10 ;  /* 0x0000000a00007202 */ /* 0x000fe20000000f00 */
[----:B------:R-:W-:-:S04]  /*0570*/  IMAD.MOV.U32 R2, RZ, RZ, R7 ;  /* 0x000000ffff027224 */ /* 0x000fc800078e0007 */
[----:B------:R-:W-:Y:S01]  /*0580*/  @!P2 IMAD.MOV R0, RZ, RZ, -R0 ;  /* 0x000000ffff00a224 */ /* 0x000fe200078e0a00 */
[----:B------:R-:W-:Y:S02]  /*0590*/  @!P5 IADD3 R2, PT, PT, -R2, RZ, RZ ;  /* 0x000000ff0202d210 */ /* 0x000fe40007ffe1ff */
[----:B------:R-:W-:Y:S02]  /*05a0*/  @!P4 LOP3.LUT R0, RZ, R5, RZ, 0x33, !PT ;  /* 0x00000005ff00c212 */ /* 0x000fe400078e33ff */
[----:B------:R-:W-:Y:S01]  /*05b0*/  @!P3 LOP3.LUT R2, RZ, R6, RZ, 0x33, !PT ;  /* 0x00000006ff02b212 */ /* 0x000fe200078e33ff */
[----:B------:R-:W-:Y:S06]  /*05c0*/  @P0 BRA `(.L_x_1) ;  /* 0x0000001400100947 */ /* 0x000fec0003800000 */
[----:B------:R-:W0:Y:S01]  /*05d0*/  LDC R9, c[0x0][0x404] ;  /* 0x00010100ff097b82 */ /* 0x000e220000000800 */
[----:B------:R-:W1:Y:S01]  /*05e0*/  LDCU.64 UR6, c[0x0][0x430] ;  /* 0x00008600ff0677ac */ /* 0x000e620008000a00 */
[----:B0-----:R-:W-:-:S04]  /*05f0*/  IABS R7, R9 ;  /* 0x0000000900077213 */ /* 0x001fc80000000000 */
[----:B------:R-:W0:Y:S08]  /*0600*/  I2F.RP R6, R7 ;  /* 0x0000000700067306 */ /* 0x000e300000209400 */
[----:B0-----:R-:W0:Y:S02]  /*0610*/  MUFU.RCP R6, R6 ;  /* 0x0000000600067308 */ /* 0x001e240000001000 */
[----:B0-----:R-:W-:-:S06]  /*0620*/  IADD3 R4, PT, PT, R6, 0xffffffe, RZ ;  /* 0x0ffffffe06047810 */ /* 0x001fcc0007ffe0ff */
[----:B------:R0:W2:Y:S02]  /*0630*/  F2I.FTZ.U32.TRUNC.NTZ R5, R4 ;  /* 0x0000000400057305 */ /* 0x0000a4000021f000 */
[----:B0-----:R-:W-:Y:S01]  /*0640*/  MOV R4, RZ ;  /* 0x000000ff00047202 */ /* 0x001fe20000000f00 */
[----:B--2---:R-:W-:-:S04]  /*0650*/  IMAD.MOV R10, RZ, RZ, -R5 ;  /* 0x000000ffff0a7224 */ /* 0x004fc800078e0a05 */
[----:B------:R-:W-:Y:S01]  /*0660*/  IMAD R11, R10, R7, RZ ;  /* 0x000000070a0b7224 */ /* 0x000fe200078e02ff */
[----:B------:R-:W-:-:S03]  /*0670*/  IABS R10, R0 ;  /* 0x00000000000a7213 */ /* 0x000fc60000000000 */
[----:B------:R-:W-:Y:S01]  /*0680*/  IMAD.HI.U32 R5, R5, R11, R4 ;  /* 0x0000000b05057227 */ /* 0x000fe200078e0004 */
[----:B------:R-:W-:-:S04]  /*0690*/  LOP3.LUT R4, R0, R9, RZ, 0x3c, !PT ;  /* 0x0000000900047212 */ /* 0x000fc800078e3cff */
[----:B------:R-:W-:Y:S01]  /*06a0*/  ISETP.GE.AND P2, PT, R4, RZ, PT ;  /* 0x000000ff0400720c */ /* 0x000fe20003f46270 */
[----:B------:R-:W-:Y:S01]  /*06b0*/  IMAD.HI.U32 R5, R5, R10, RZ ;  /* 0x0000000a05057227 */ /* 0x000fe200078e00ff */
[----:B------:R-:W-:-:S03]  /*06c0*/  MOV R4, RZ ;  /* 0x000000ff00047202 */ /* 0x000fc60000000f00 */
[----:B------:R-:W-:-:S04]  /*06d0*/  IMAD.MOV R6, RZ, RZ, -R5 ;  /* 0x000000ffff067224 */ /* 0x000fc800078e0a05 */
[C---:B------:R-:W-:Y:S02]  /*06e0*/  IMAD R6, R7.reuse, R6, R10 ;  /* 0x0000000607067224 */ /* 0x040fe400078e020a */
[----:B------:R-:W1:Y:S03]  /*06f0*/  LDC.64 R10, c[0x0][0x428] ;  /* 0x00010a00ff0a7b82 */ /* 0x000e660000000a00 */
[----:B------:R-:W-:-:S13]  /*0700*/  ISETP.GT.U32.AND P1, PT, R7, R6, PT ;  /* 0x000000060700720c */ /* 0x000fda0003f24070 */
[-C--:B------:R-:W-:Y:S01]  /*0710*/  @!P1 IADD3 R6, PT, PT, R6, -R7.reuse, RZ ;  /* 0x8000000706069210 */ /* 0x080fe20007ffe0ff */
[----:B------:R-:W-:Y:S01]  /*0720*/  @!P1 VIADD R5, R5, 0x1 ;  /* 0x0000000105059836 */ /* 0x000fe20000000000 */
[----:B------:R-:W-:Y:S02]  /*0730*/  ISETP.NE.AND P1, PT, R9, RZ, PT ;  /* 0x000000ff0900720c */ /* 0x000fe40003f25270 */
[----:B------:R-:W-:Y:S01]  /*0740*/  ISETP.GE.U32.AND P0, PT, R6, R7, PT ;  /* 0x000000070600720c */ /* 0x000fe20003f06070 */
[----:B-1----:R-:W-:Y:S02]  /*0750*/  IMAD R6, R3, UR6, -R10 ;  /* 0x0000000603067c24 */ /* 0x002fe4000f8e0a0a */
[----:B------:R-:W-:-:S10]  /*0760*/  IMAD R7, R2, UR7, -R11 ;  /* 0x0000000702077c24 */ /* 0x000fd4000f8e0a0b */
[----:B------:R-:W-:-:S05]  /*0770*/  @P0 IADD3 R5, PT, PT, R5, 0x1, RZ ;  /* 0x0000000105050810 */ /* 0x000fca0007ffe0ff */
[----:B------:R-:W-:Y:S01]  /*0780*/  @!P2 IMAD.MOV R5, RZ, RZ, -R5 ;  /* 0x000000ffff05a224 */ /* 0x000fe200078e0a05 */
[----:B------:R-:W-:-:S07]  /*0790*/  @!P1 LOP3.LUT R5, RZ, R9, RZ, 0x33, !PT ;  /* 0x00000009ff059212 */ /* 0x000fce00078e33ff */
.L_x_10:
[----:B------:R-:W0:Y:S01]  /*07a0*/  S2R R9, SR_TID.X ;  /* 0x0000000000097919 */ /* 0x000e220000002100 */
[----:B------:R-:W-:Y:S01]  /*07b0*/  BSSY.RECONVERGENT B0, `(.L_x_2) ;  /* 0x0000121000007945 */ /* 0x000fe20003800200 */
[----:B0-----:R-:W-:-:S04]  /*07c0*/  LOP3.LUT R16, R9, 0x1f, RZ, 0xc0, !PT ;  /* 0x0000001f09107812 */ /* 0x001fc800078ec0ff */
[----:B------:R-:W-:-:S13]  /*07d0*/  ISETP.GE.U32.AND P0, PT, R16, UR5, PT ;  /* 0x0000000510007c0c */ /* 0x000fda000bf06070 */
[----:B------:R-:W-:Y:S05]  /*07e0*/  @P0 BRA `(.L_x_3) ;  /* 0x0000001000740947 */ /* 0x000fea0003800000 */
[-C--:B------:R-:W-:Y:S01]  /*07f0*/  LOP3.LUT R9, RZ, R16.reuse, RZ, 0x33, !PT ;  /* 0x00000010ff097212 */ /* 0x080fe200078e33ff */
[----:B------:R-:W0:Y:S01]  /*0800*/  LDCU UR7, c[0x0][0x400] ;  /* 0x00008000ff0777ac */ /* 0x000e220008000800 */
[----:B------:R-:W-:Y:S01]  /*0810*/  BSSY.RECONVERGENT B2, `(.L_x_4) ;  /* 0x000009c000027945 */ /* 0x000fe20003800200 */
[----:B------:R-:W-:Y:S01]  /*0820*/  MOV R24, R16 ;  /* 0x0000001000187202 */ /* 0x000fe20000000f00 */
[----:B------:R-:W1:Y:S01]  /*0830*/  LDCU UR6, c[0x0][0x3fc] ;  /* 0x00007f80ff0677ac */ /* 0x000e620008000800 */
[----:B------:R-:W-:-:S05]  /*0840*/  VIADD R17, R9, UR5 ;  /* 0x0000000509117c36 */ /* 0x000fca0008000000 */
[----:B------:R-:W-:Y:S01]  /*0850*/  ISETP.GE.U32.AND P0, PT, R17, 0x60, PT ;  /* 0x000000601100780c */ /* 0x000fe20003f06070 */
[C---:B0-----:R-:W-:Y:S02]  /*0860*/  IMAD R9, R8.reuse, UR7, R0 ;  /* 0x0000000708097c24 */ /* 0x041fe4000f8e0200 */
[----:B-1----:R-:W-:Y:S02]  /*0870*/  IMAD R10, R8, UR6, R5 ;  /* 0x00000006080a7c24 */ /* 0x002fe4000f8e0205 */
[----:B------:R-:W-:-:S08]  /*0880*/  IMAD R9, R9, UR5, RZ ;  /* 0x0000000509097c24 */ /* 0x000fd0000f8e02ff */
[----:B------:R-:W-:Y:S05]  /*0890*/  @!P0 BRA `(.L_x_5) ;  /* 0x00000008004c8947 */ /* 0x000fea0003800000 */
[----:B------:R-:W0:Y:S01]  /*08a0*/  LDCU UR6, c[0x0][0x410] ;  /* 0x00008200ff0677ac */ /* 0x000e220008000800 */
[----:B------:R-:W1:Y:S01]  /*08b0*/  LDC.64 R12, c[0x0][0x380] ;  /* 0x0000e000ff0c7b82 */ /* 0x000e620000000a00 */
[----:B------:R-:W-:Y:S01]  /*08c0*/  LEA.HI R17, R17, 0x1, RZ, 0x1b ;  /* 0x0000000111117811 */ /* 0x000fe200078fd8ff */
[----:B------:R-:W-:Y:S01]  /*08d0*/  BSSY.RECONVERGENT B3, `(.L_x_6) ;  /* 0x000008e000037945 */ /* 0x000fe20003800200 */
[C---:B------:R-:W-:Y:S02]  /*08e0*/  LOP3.LUT R24, R16.reuse, 0x40, RZ, 0xfc, !PT ;  /* 0x0000004010187812 */ /* 0x040fe400078efcff */
[----:B------:R-:W-:Y:S02]  /*08f0*/  LOP3.LUT R26, R17, 0xffffffc, RZ, 0xc0, !PT ;  /* 0x0ffffffc111a7812 */ /* 0x000fe400078ec0ff */
[----:B------:R-:W-:-:S03]  /*0900*/  IADD3 R25, PT, PT, R16, R9, RZ ;  /* 0x0000000910197210 */ /* 0x000fc60007ffe0ff */
[----:B------:R-:W-:Y:S01]  /*0910*/  IMAD.MOV R26, RZ, RZ, -R26 ;  /* 0x000000ffff1a7224 */ /* 0x000fe200078e0a1a */
[----:B0-----:R-:W0:Y:S01]  /*0920*/  I2F.U32.RP R11, UR6 ;  /* 0x00000006000b7d06 */ /* 0x001e220008209000 */
[----:B------:R-:W-:-:S06]  /*0930*/  UISETP.NE.U32.AND UP0, UPT, UR6, URZ, UPT ;  /* 0x000000ff0600728c */ /* 0x000fcc000bf05070 */
[----:B------:R-:W-:Y:S01]  /*0940*/  PLOP3.LUT P3, PT, PT, PT, UP0, 0x80, 0x8 ;  /* 0x000000000008781c */ /* 0x000fe20003f6f008 */
[----:B0-----:R-:W0:Y:S02]  /*0950*/  MUFU.RCP R11, R11 ;  /* 0x0000000b000b7308 */ /* 0x001e240000001000 */
[----:B0-----:R-:W-:-:S06]  /*0960*/  VIADD R14, R11, 0xffffffe ;  /* 0x0ffffffe0b0e7836 */ /* 0x001fcc0000000000 */
[----:B------:R0:W2:Y:S02]  /*0970*/  F2I.FTZ.U32.TRUNC.NTZ R15, R14 ;  /* 0x0000000e000f7305 */ /* 0x0000a4000021f000 */
[----:B0-----:R-:W-:Y:S01]  /*0980*/  IMAD.MOV.U32 R14, RZ, RZ, RZ ;  /* 0x000000ffff0e7224 */ /* 0x001fe200078e00ff */
[----:B--2---:R-:W-:-:S05]  /*0990*/  IADD3 R18, PT, PT, RZ, -R15, RZ ;  /* 0x8000000fff127210 */ /* 0x004fca0007ffe0ff */
[----:B------:R-:W-:Y:S01]  /*09a0*/  IMAD R17, R18, UR6, RZ ;  /* 0x0000000612117c24 */ /* 0x000fe2000f8e02ff */
[----:B------:R-:W-:-:S03]  /*09b0*/  ULOP3.LUT UR6, URZ, UR6, URZ, 0x33, !UPT ;  /* 0x00000006ff067292 */ /* 0x000fc6000f8e33ff */
[----:B------:R-:W-:-:S03]  /*09c0*/  IMAD.HI.U32 R11, R15, R17, R14 ;  /* 0x000000110f0b7227 */ /* 0x000fc600078e000e */
[----:B-1----:R-:W-:-:S07]  /*09d0*/  MOV R22, UR6 ;  /* 0x0000000600167c02 */ /* 0x002fce0008000f00 */
.L_x_7:
[----:B------:R-:W-:-:S04]  /*09e0*/  VIADD R14, R24, 0xffffffc0 ;  /* 0xffffffc0180e7836 */ /* 0x000fc80000000000 */
[----:B------:R-:W-:-:S05]  /*09f0*/  IMAD.HI.U32 R11, R11, R14, RZ ;  /* 0x0000000e0b0b7227 */ /* 0x000fca00078e00ff */
[----:B------:R-:W-:-:S05]  /*0a00*/  IADD3 R15, PT, PT, -R11, RZ, RZ ;  /* 0x000000ff0b0f7210 */ /* 0x000fca0007ffe1ff */
[----:B------:R-:W-:-:S05]  /*0a10*/  IMAD R15, R15, UR14, R14 ;  /* 0x0000000e0f0f7c24 */ /* 0x000fca000f8e020e */
[----:B------:R-:W-:-:S13]  /*0a20*/  ISETP.GE.U32.AND P0, PT, R15, UR14, PT ;  /* 0x0000000e0f007c0c */ /* 0x000fda000bf06070 */
[----:B------:R-:W-:Y:S01]  /*0a30*/  @P0 VIADD R15, R15, -UR14 ;  /* 0x8000000e0f0f0c36 */ /* 0x000fe20008000000 */
[----:B------:R-:W-:-:S04]  /*0a40*/  @P0 IADD3 R11, PT, PT, R11, 0x1, RZ ;  /* 0x000000010b0b0810 */ /* 0x000fc80007ffe0ff */
[----:B------:R-:W-:-:S13]  /*0a50*/  ISETP.GE.U32.AND P1, PT, R15, UR14, PT ;  /* 0x0000000e0f007c0c */ /* 0x000fda000bf26070 */
[----:B------:R-:W-:-:S05]  /*0a60*/  @P1 VIADD R11, R11, 0x1 ;  /* 0x000000010b0b1836 */ /* 0x000fca0000000000 */
[----:B------:R-:W-:-:S04]  /*0a70*/  SEL R22, R22, R11, !P3 ;  /* 0x0000000b16167207 */ /* 0x000fc80005800000 */
[C---:B------:R-:W-:Y:S01]  /*0a80*/  IADD3 R11, PT, PT, -R22.reuse, RZ, RZ ;  /* 0x000000ff160b7210 */ /* 0x040fe20007ffe1ff */
[----:B------:R-:W-:-:S04]  /*0a90*/  IMAD R15, R22, UR11, R7 ;  /* 0x0000000b160f7c24 */ /* 0x000fc8000f8e0207 */
[----:B------:R-:W-:Y:S01]  /*0aa0*/  IMAD R11, R11, UR14, R14 ;  /* 0x0000000e0b0b7c24 */ /* 0x000fe2000f8e020e */
[----:B------:R-:W-:-:S03]  /*0ab0*/  ISETP.GE.AND P0, PT, R15, UR13, PT ;  /* 0x0000000d0f007c0c */ /* 0x000fc6000bf06270 */
[----:B------:R-:W-:-:S05]  /*0ac0*/  IMAD R14, R11, UR10, R6 ;  /* 0x0000000a0b0e7c24 */ /* 0x000fca000f8e0206 */
[C---:B------:R-:W-:Y:S02]  /*0ad0*/  ISETP.GE.OR P0, PT, R14.reuse, UR12, P0 ;  /* 0x0000000c0e007c0c */ /* 0x040fe40008706670 */
[----:B------:R-:W-:-:S04]  /*0ae0*/  LOP3.LUT R11, R14, R15, RZ, 0xfc, !PT ;  /* 0x0000000f0e0b7212 */ /* 0x000fc800078efcff */
[----:B------:R-:W-:-:S13]  /*0af0*/  ISETP.LT.OR P0, PT, R11, RZ, P0 ;  /* 0x000000ff0b00720c */ /* 0x000fda0000701670 */
[----:B------:R-:W0:Y:S01]  /*0b00*/  @!P0 LDC.64 R16, c[0x0][0x3a8] ;  /* 0x0000ea00ff108b82 */ /* 0x000e220000000a00 */
[----:B------:R-:W-:-:S04]  /*0b10*/  @!P0 IMAD R11, R10, UR13, R15 ;  /* 0x0000000d0a0b8c24 */ /* 0x000fc8000f8e020f */
[----:B------:R-:W-:Y:S02]  /*0b20*/  @!P0 IMAD R11, R11, UR12, R14 ;  /* 0x0000000c0b0b8c24 */ /* 0x000fe4000f8e020e */
[----:B------:R-:W-:-:S05]  /*0b30*/  IMAD.WIDE R14, R25, 0x2, R12 ;  /* 0x00000002190e7825 */ /* 0x000fca00078e020c */
[----:B------:R-:W2:Y:S01]  /*0b40*/  @!P0 LDG.E.U16 R20, desc[UR8][R14.64] ;  /* 0x000000080e148981 */ /* 0x000ea2000c1e1500 */
[----:B0-----:R-:W-:-:S06]  /*0b50*/  @!P0 IMAD.WIDE R18, R11, 0x2, R16 ;  /* 0x000000020b128825 */ /* 0x001fcc00078e0210 */
[----:B------:R0:W3:Y:S01]  /*0b60*/  @!P0 LDG.E.U16 R18, desc[UR8][R18.64] ;  /* 0x0000000812128981 */ /* 0x0000e2000c1e1500 */
[----:B------:R-:W1:Y:S08]  /*0b70*/  I2F.U32.RP R21, UR14 ;  /* 0x0000000e00157d06 */ /* 0x000e700008209000 */
[----:B-1----:R-:W1:Y:S02]  /*0b80*/  MUFU.RCP R21, R21 ;  /* 0x0000001500157308 */ /* 0x002e640000001000 */
[----:B-1----:R-:W-:-:S06]  /*0b90*/  VIADD R22, R21, 0xffffffe ;  /* 0x0ffffffe15167836 */ /* 0x002fcc0000000000 */
[----:B------:R-:W1:Y:S01]  /*0ba0*/  F2I.FTZ.U32.TRUNC.NTZ R17, R22 ;  /* 0x0000001600117305 */ /* 0x000e62000021f000 */
[----:B------:R-:W-:Y:S01]  /*0bb0*/  IMAD.MOV.U32 R16, RZ, RZ, RZ ;  /* 0x000000ffff107224 */ /* 0x000fe200078e00ff */
[----:B-1----:R-:W-:-:S05]  /*0bc0*/  IADD3 R11, PT, PT, RZ, -R17, RZ ;  /* 0x80000011ff0b7210 */ /* 0x002fca0007ffe0ff */
[----:B------:R-:W-:-:S04]  /*0bd0*/  IMAD R11, R11, UR14, RZ ;  /* 0x0000000e0b0b7c24 */ /* 0x000fc8000f8e02ff */
[----:B------:R-:W-:Y:S01]  /*0be0*/  IMAD.HI.U32 R11, R17, R11, R16 ;  /* 0x0000000b110b7227 */ /* 0x000fe200078e0010 */
[----:B------:R-:W-:-:S05]  /*0bf0*/  IADD3 R16, PT, PT, R24, -0x20, RZ ;  /* 0xffffffe018107810 */ /* 0x000fca0007ffe0ff */
[----:B------:R-:W-:-:S04]  /*0c00*/  IMAD.HI.U32 R17, R11, R16, RZ ;  /* 0x000000100b117227 */ /* 0x000fc800078e00ff */
[----:B0-----:R-:W-:-:S04]  /*0c10*/  IMAD.MOV R19, RZ, RZ, -R17 ;  /* 0x000000ffff137224 */ /* 0x001fc800078e0a11 */
[----:B------:R-:W-:-:S05]  /*0c20*/  IMAD R19, R19, UR14, R16 ;  /* 0x0000000e13137c24 */ /* 0x000fca000f8e0210 */
[----:B------:R-:W-:Y:S01]  /*0c30*/  ISETP.GE.U32.AND P1, PT, R19, UR14, PT ;  /* 0x0000000e13007c0c */ /* 0x000fe2000bf26070 */
[----:B------:R-:W-:-:S12]  /*0c40*/  UISETP.NE.U32.AND UP0, UPT, UR14, URZ, UPT ;  /* 0x000000ff0e00728c */ /* 0x000fd8000bf05070 */
[----:B------:R-:W-:-:S04]  /*0c50*/  @P1 IADD3 R19, PT, PT, R19, -UR14, RZ ;  /* 0x8000000e13131c10 */ /* 0x000fc8000fffe0ff */
[----:B------:R-:W-:Y:S01]  /*0c60*/  ISETP.GE.U32.AND P2, PT, R19, UR14, PT ;  /* 0x0000000e13007c0c */ /* 0x000fe2000bf46070 */
[----:B------:R-:W-:Y:S01]  /*0c70*/  ULOP3.LUT UR6, URZ, UR14, URZ, 0x33, !UPT ;  /* 0x0000000eff067292 */ /* 0x000fe2000f8e33ff */
[----:B------:R-:W-:Y:S01]  /*0c80*/  @P1 VIADD R17, R17, 0x1 ;  /* 0x0000000111111836 */ /* 0x000fe20000000000 */
[----:B------:R-:W-:-:S04]  /*0c90*/  PLOP3.LUT P3, PT, PT, PT, UP0, 0x80, 0x8 ;  /* 0x000000000008781c */ /* 0x000fc80003f6f008 */
[----:B------:R-:W-:-:S06]  /*0ca0*/  MOV R22, UR6 ;  /* 0x0000000600167c02 */ /* 0x000fcc0008000f00 */
[----:B------:R-:W-:-:S05]  /*0cb0*/  @P2 VIADD R17, R17, 0x1 ;  /* 0x0000000111112836 */ /* 0x000fca0000000000 */
[----:B------:R-:W-:-:S04]  /*0cc0*/  SEL R28, R22, R17, !P3 ;  /* 0x00000011161c7207 */ /* 0x000fc80005800000 */
[C---:B------:R-:W-:Y:S01]  /*0cd0*/  IADD3 R17, PT, PT, -R28.reuse, RZ, RZ ;  /* 0x000000ff1c117210 */ /* 0x040fe20007ffe1ff */
[----:B------:R-:W-:-:S04]  /*0ce0*/  IMAD R19, R28, UR11, R7 ;  /* 0x0000000b1c137c24 */ /* 0x000fc8000f8e0207 */
[----:B------:R-:W-:Y:S01]  /*0cf0*/  IMAD R17, R17, UR14, R16 ;  /* 0x0000000e11117c24 */ /* 0x000fe2000f8e0210 */
[----:B------:R-:W-:Y:S01]  /*0d00*/  ISETP.GE.AND P1, PT, R19, UR13, PT ;  /* 0x0000000d13007c0c */ /* 0x000fe2000bf26270 */
[----:B------:R-:W-:Y:S02]  /*0d10*/  VIADD R16, R24, 0x20 ;  /* 0x0000002018107836 */ /* 0x000fe40000000000 */
[----:B------:R-:W-:Y:S02]  /*0d20*/  IMAD R28, R17, UR10, R6 ;  /* 0x0000000a111c7c24 */ /* 0x000fe4000f8e0206 */
[----:B------:R-:W-:-:S03]  /*0d30*/  IMAD.HI.U32 R17, R11, R16, RZ ;  /* 0x000000100b117227 */ /* 0x000fc600078e00ff */
[C---:B------:R-:W-:Y:S02]  /*0d40*/  ISETP.GE.OR P1, PT, R28.reuse, UR12, P1 ;  /* 0x0000000c1c007c0c */ /* 0x040fe40008f26670 */
[----:B------:R-:W-:-:S04]  /*0d50*/  LOP3.LUT R21, R28, R19, RZ, 0xfc, !PT ;  /* 0x000000131c157212 */ /* 0x000fc800078efcff */
[----:B------:R-:W-:Y:S02]  /*0d60*/  ISETP.LT.OR P2, PT, R21, RZ, P1 ;  /* 0x000000ff1500720c */ /* 0x000fe40000f41670 */
[----:B------:R-:W-:-:S05]  /*0d70*/  IADD3 R21, PT, PT, -R17, RZ, RZ ;  /* 0x000000ff11157210 */ /* 0x000fca0007ffe1ff */
[----:B------:R-:W-:-:S05]  /*0d80*/  IMAD R21, R21, UR14, R16 ;  /* 0x0000000e15157c24 */ /* 0x000fca000f8e0210 */
[----:B------:R-:W-:-:S13]  /*0d90*/  ISETP.GE.U32.AND P1, PT, R21, UR14, PT ;  /* 0x0000000e15007c0c */ /* 0x000fda000bf26070 */
[----:B------:R-:W-:-:S05]  /*0da0*/  @P1 VIADD R21, R21, -UR14 ;  /* 0x8000000e15151c36 */ /* 0x000fca0008000000 */
[----:B------:R-:W-:Y:S02]  /*0db0*/  ISETP.GE.U32.AND P4, PT, R21, UR14, PT ;  /* 0x0000000e15007c0c */ /* 0x000fe4000bf86070 */
[----:B------:R-:W-:-:S11]  /*0dc0*/  @P1 IADD3 R17, PT, PT, R17, 0x1, RZ ;  /* 0x0000000111111810 */ /* 0x000fd60007ffe0ff */
[----:B------:R-:W-:-:S05]  /*0dd0*/  @P4 VIADD R17, R17, 0x1 ;  /* 0x0000000111114836 */ /* 0x000fca0000000000 */
[----:B------:R-:W-:-:S04]  /*0de0*/  SEL R17, R22, R17, !P3 ;  /* 0x0000001116117207 */ /* 0x000fc80005800000 */
[C---:B------:R-:W-:Y:S01]  /*0df0*/  IADD3 R21, PT, PT, -R17.reuse, RZ, RZ ;  /* 0x000000ff11157210 */ /* 0x040fe20007ffe1ff */
[----:B------:R-:W-:-:S04]  /*0e00*/  IMAD R17, R17, UR11, R7 ;  /* 0x0000000b11117c24 */ /* 0x000fc8000f8e0207 */
[----:B------:R-:W-:Y:S01]  /*0e10*/  IMAD R21, R21, UR14, R16 ;  /* 0x0000000e15157c24 */ /* 0x000fe2000f8e0210 */
[----:B------:R-:W-:-:S03]  /*0e20*/  ISETP.GE.AND P1, PT, R17, UR13, PT ;  /* 0x0000000d11007c0c */ /* 0x000fc6000bf26270 */
[----:B------:R-:W-:Y:S02]  /*0e30*/  IMAD R16, R21, UR10, R6 ;  /* 0x0000000a15107c24 */ /* 0x000fe4000f8e0206 */
[----:B------:R-:W-:Y:S02]  /*0e40*/  @!P2 IMAD R21, R10, UR13, R19 ;  /* 0x0000000d0a15ac24 */ /* 0x000fe4000f8e0213 */
[----:B------:R-:W-:Y:S01]  /*0e50*/  IMAD.HI.U32 R19, R11, R24, RZ ;  /* 0x000000180b137227 */ /* 0x000fe200078e00ff */
[C---:B------:R-:W-:Y:S02]  /*0e60*/  ISETP.GE.OR P1, PT, R16.reuse, UR12, P1 ;  /* 0x0000000c10007c0c */ /* 0x040fe40008f26670 */
[----:B------:R-:W-:-:S04]  /*0e70*/  LOP3.LUT R23, R16, R17, RZ, 0xfc, !PT ;  /* 0x0000001110177212 */ /* 0x000fc800078efcff */
[----:B------:R-:W-:Y:S01]  /*0e80*/  ISETP.LT.OR P1, PT, R23, RZ, P1 ;  /* 0x000000ff1700720c */ /* 0x000fe20000f21670 */
[----:B------:R-:W-:-:S04]  /*0e90*/  IMAD.MOV R23, RZ, RZ, -R19 ;  /* 0x000000ffff177224 */ /* 0x000fc800078e0a13 */
[----:B------:R-:W-:-:S05]  /*0ea0*/  IMAD R23, R23, UR14, R24 ;  /* 0x0000000e17177c24 */ /* 0x000fca000f8e0218 */
[----:B------:R-:W-:Y:S01]  /*0eb0*/  ISETP.GE.U32.AND P4, PT, R23, UR14, PT ;  /* 0x0000000e17007c0c */ /* 0x000fe2000bf86070 */
[----:B------:R-:W-:Y:S02]  /*0ec0*/  @!P2 IMAD R21, R21, UR12, R28 ;  /* 0x0000000c1515ac24 */ /* 0x000fe4000f8e021c */
[----:B------:R-:W4:Y:S10]  /*0ed0*/  @!P1 LDG.E.U16 R29, desc[UR8][R14.64+0xc0] ;  /* 0x0000c0080e1d9981 */ /* 0x000f34000c1e1500 */
[----:B------:R-:W-:-:S04]  /*0ee0*/  @P4 IADD3 R23, PT, PT, R23, -UR14, RZ ;  /* 0x8000000e17174c10 */ /* 0x000fc8000fffe0ff */
[----:B------:R-:W-:Y:S01]  /*0ef0*/  ISETP.GE.U32.AND P5, PT, R23, UR14, PT ;  /* 0x0000000e17007c0c */ /* 0x000fe2000bfa6070 */
[----:B------:R-:W-:-:S12]  /*0f00*/  @P4 VIADD R19, R19, 0x1 ;  /* 0x0000000113134836 */ /* 0x000fd80000000000 */
[----:B------:R-:W-:-:S04]  /*0f10*/  @P5 IADD3 R19, PT, PT, R19, 0x1, RZ ;  /* 0x0000000113135810 */ /* 0x000fc80007ffe0ff */
[----:B------:R-:W-:-:S05]  /*0f20*/  SEL R28, R22, R19, !P3 ;  /* 0x00000013161c7207 */ /* 0x000fca0005800000 */
[----:B------:R-:W-:Y:S02]  /*0f30*/  IMAD.MOV R23, RZ, RZ, -R28 ;  /* 0x000000ffff177224 */ /* 0x000fe400078e0a1c */
[----:B------:R-:W-:Y:S02]  /*0f40*/  IMAD R19, R28, UR11, R7 ;  /* 0x0000000b1c137c24 */ /* 0x000fe4000f8e0207 */
[----:B------:R-:W-:-:S04]  /*0f50*/  IMAD R23, R23, UR14, R24 ;  /* 0x0000000e17177c24 */ /* 0x000fc8000f8e0218 */
[----:B------:R-:W-:Y:S02]  /*0f60*/  IMAD R28, R23, UR10, R6 ;  /* 0x0000000a171c7c24 */ /* 0x000fe4000f8e0206 */
[----:B------:R-:W-:Y:S01]  /*0f70*/  @!P1 IMAD R23, R10, UR13, R17 ;  /* 0x0000000d0a179c24 */ /* 0x000fe2000f8e0211 */
[----:B------:R-:W-:-:S03]  /*0f80*/  ISETP.GE.AND P4, PT, R19, UR13, PT ;  /* 0x0000000d13007c0c */ /* 0x000fc6000bf86270 */
[----:B------:R-:W-:Y:S01]  /*0f90*/  @!P1 IMAD R23, R23, UR12, R16 ;  /* 0x0000000c17179c24 */ /* 0x000fe2000f8e0210 */
[C---:B------:R-:W-:Y:S02]  /*0fa0*/  LOP3.LUT R16, R28.reuse, R19, RZ, 0xfc, !PT ;  /* 0x000000131c107212 */ /* 0x040fe400078efcff */
[----:B------:R-:W-:Y:S02]  /*0fb0*/  ISETP.GE.OR P4, PT, R28, UR12, P4 ;  /* 0x0000000c1c007c0c */ /* 0x000fe4000a786670 */
[----:B--2---:R-:W-:Y:S02]  /*0fc0*/  @!P0 SHF.L.U32 R20, R20, 0x10, RZ ;  /* 0x0000001014148819 */ /* 0x004fe400000006ff */
[----:B------:R-:W-:Y:S01]  /*0fd0*/  ISETP.LT.OR P4, PT, R16, RZ, P4 ;  /* 0x000000ff1000720c */ /* 0x000fe20002781670 */
[----:B---3--:R-:W-:-:S04]  /*0fe0*/  @!P0 IMAD.U32 R17, R18, 0x10000, RZ ;  /* 0x0001000012118824 */ /* 0x008fc800078e00ff */
[----:B------:R-:W-:Y:S02]  /*0ff0*/  @!P0 FFMA.FTZ R4, R17, R20, R4 ;  /* 0x0000001411048223 */ /* 0x000fe40000010004 */
[----:B------:R-:W0:Y:S06]  /*1000*/  @!P2 LDC.64 R16, c[0x0][0x3a8] ;  /* 0x0000ea00ff10ab82 */ /* 0x000e2c0000000a00 */
[----:B------:R-:W-:Y:S02]  /*1010*/  @!P4 IMAD R27, R10, UR13, R19 ;  /* 0x0000000d0a1bcc24 */ /* 0x000fe4000f8e0213 */
[----:B------:R-:W1:Y:S01]  /*1020*/  @!P4 LDC.64 R18, c[0x0][0x3a8] ;  /* 0x0000ea00ff12cb82 */ /* 0x000e620000000a00 */
[----:B0-----:R-:W-:-:S07]  /*1030*/  @!P2 IMAD.WIDE R16, R21, 0x2, R16 ;  /* 0x000000021510a825 */ /* 0x001fce00078e0210 */
[----:B------:R-:W0:Y:S01]  /*1040*/  @!P1 LDC.64 R20, c[0x0][0x3a8] ;  /* 0x0000ea00ff149b82 */ /* 0x000e220000000a00 */
[----:B------:R-:W-:Y:S01]  /*1050*/  @!P4 IMAD R27, R27, UR12, R28 ;  /* 0x0000000c1b1bcc24 */ /* 0x000fe2000f8e021c */
[----:B------:R-:W2:Y:S03]  /*1060*/  @!P2 LDG.E.U16 R16, desc[UR8][R16.64] ;  /* 0x000000081010a981 */ /* 0x000ea6000c1e1500 */
[----:B-1----:R-:W-:Y:S02]  /*1070*/  @!P4 IMAD.WIDE R18, R27, 0x2, R18 ;  /* 0x000000021b12c825 */ /* 0x002fe400078e0212 */
[----:B------:R-:W3:Y:S04]  /*1080*/  @!P2 LDG.E.U16 R27, desc[UR8][R14.64+0x40] ;  /* 0x000040080e1ba981 */ /* 0x000ee8000c1e1500 */
[----:B------:R-:W5:Y:S04]  /*1090*/  @!P4 LDG.E.U16 R18, desc[UR8][R18.64] ;  /* 0x000000081212c981 */ /* 0x000f68000c1e1500 */
[----:B------:R-:W5:Y:S01]  /*10a0*/  @!P4 LDG.E.U16 R28, desc[UR8][R14.64+0x80] ;  /* 0x000080080e1cc981 */ /* 0x000f62000c1e1500 */
[----:B0-----:R-:W-:-:S06]  /*10b0*/  @!P1 IMAD.WIDE R20, R23, 0x2, R20 ;  /* 0x0000000217149825 */ /* 0x001fcc00078e0214 */
[----:B------:R-:W5:Y:S01]  /*10c0*/  @!P1 LDG.E.U16 R20, desc[UR8][R20.64] ;  /* 0x0000000814149981 */ /* 0x000f62000c1e1500 */
[----:B------:R-:W-:-:S04]  /*10d0*/  IADD3 R26, PT, PT, R26, 0x4, RZ ;  /* 0x000000041a1a7810 */ /* 0x000fc80007ffe0ff */
[----:B------:R-:W-:Y:S01]  /*10e0*/  ISETP.NE.AND P0, PT, R26, RZ, PT ;  /* 0x000000ff1a00720c */ /* 0x000fe20003f05270 */
[----:B------:R-:W-:Y:S01]  /*10f0*/  VIADD R25, R25, 0x80 ;  /* 0x0000008019197836 */ /* 0x000fe20000000000 */
[----:B------:R-:W-:Y:S01]  /*1100*/  IADD3 R24, PT, PT, R24, 0x80, RZ ;  /* 0x0000008018187810 */ /* 0x000fe20007ffe0ff */
[----:B----4-:R-:W-:Y:S02]  /*1110*/  @!P1 IMAD.U32 R29, R29, 0x10000, RZ ;  /* 0x000100001d1d9824 */ /* 0x010fe400078e00ff */
[----:B--2---:R-:W-:Y:S01]  /*1120*/  @!P2 IMAD.U32 R23, R16, 0x10000, RZ ;  /* 0x000100001017a824 */ /* 0x004fe200078e00ff */
[----:B---3--:R-:W-:Y:S02]  /*1130*/  @!P2 SHF.L.U32 R27, R27, 0x10, RZ ;  /* 0x000000101b1ba819 */ /* 0x008fe400000006ff */
[----:B-----5:R-:W-:-:S03]  /*1140*/  @!P4 SHF.L.U32 R17, R18, 0x10, RZ ;  /* 0x000000101211c819 */ /* 0x020fc600000006ff */
[----:B------:R-:W-:Y:S01]  /*1150*/  @!P2 FFMA.FTZ R4, R23, R27, R4 ;  /* 0x0000001b1704a223 */ /* 0x000fe20000010004 */
[----:B------:R-:W-:-:S04]  /*1160*/  @!P4 IMAD.U32 R28, R28, 0x10000, RZ ;  /* 0x000100001c1cc824 */ /* 0x000fc800078e00ff */
[----:B------:R-:W-:Y:S01]  /*1170*/  @!P4 FFMA.FTZ R4, R17, R28, R4 ;  /* 0x0000001c1104c223 */ /* 0x000fe20000010004 */
[----:B------:R-:W-:-:S05]  /*1180*/  @!P1 SHF.L.U32 R19, R20, 0x10, RZ ;  /* 0x0000001014139819 */ /* 0x000fca00000006ff */
[----:B------:R-:W-:Y:S01]  /*1190*/  @!P1 FFMA.FTZ R4, R19, R29, R4 ;  /* 0x0000001d13049223 */ /* 0x000fe20000010004 */
[----:B------:R-:W-:Y:S06]  /*11a0*/  @P0 BRA `(.L_x_7) ;  /* 0xfffffff8000c0947 */ /* 0x000fec000383ffff */
[----:B------:R-:W-:Y:S05]  /*11b0*/  BSYNC.RECONVERGENT B3 ;  /* 0x0000000000037941 */ /* 0x000fea0003800200 */
.L_x_6:
[----:B------:R-:W-:-:S07]  /*11c0*/  VIADD R24, R24, 0xffffffc0 ;  /* 0xffffffc018187836 */ /* 0x000fce0000000000 */
.L_x_5:
[----:B------:R-:W-:Y:S05]  /*11d0*/  BSYNC.RECONVERGENT B2 ;  /* 0x0000000000027941 */ /* 0x000fea0003800200 */
.L_x_4:
[----:B------:R-:W0:Y:S02]  /*11e0*/  S2R R11, SR_TID.X ;  /* 0x00000000000b7919 */ /* 0x000e240000002100 */
[----:B0-----:R-:W-:-:S04]  /*11f0*/  LOP3.LUT R11, R11, 0x1f, RZ, 0xc0, !PT ;  /* 0x0000001f0b0b7812 */ /* 0x001fc800078ec0ff */
[----:B------:R-:W-:-:S04]  /*1200*/  LOP3.LUT R11, RZ, R11, RZ, 0x33, !PT ;  /* 0x0000000bff0b7212 */ /* 0x000fc800078e33ff */
[----:B------:R-:W-:-:S04]  /*1210*/  IADD3 R11, PT, PT, R11, UR5, RZ ;  /* 0x000000050b0b7c10 */ /* 0x000fc8000fffe0ff */
[----:B------:R-:W-:-:S04]  /*1220*/  LEA.HI R12, R11, 0x1, RZ, 0x1b ;  /* 0x000000010b0c7811 */ /* 0x000fc800078fd8ff */
[----:B------:R-:W-:-:S13]  /*1230*/  LOP3.LUT P0, RZ, R12, 0x3, RZ, 0xc0, !PT ;  /* 0x000000030cff7812 */ /* 0x000fda000780c0ff */
[----:B------:R-:W-:Y:S05]  /*1240*/  @!P0 BRA `(.L_x_3) ;  /* 0x0000000400dc8947 */ /* 0x000fea0003800000 */
[C---:B------:R-:W-:Y:S01]  /*1250*/  LOP3.LUT P0, RZ, R11.reuse, 0x60, RZ, 0xc0, !PT ;  /* 0x000000600bff7812 */ /* 0x040fe2000780c0ff */
[----:B------:R-:W-:Y:S01]  /*1260*/  BSSY.RECONVERGENT B2, `(.L_x_8) ;  /* 0x000004a000027945 */ /* 0x000fe20003800200 */
[----:B------:R-:W-:-:S11]  /*1270*/  LOP3.LUT P2, RZ, R11, 0x20, RZ, 0xc0, !PT ;  /* 0x000000200bff7812 */ /* 0x000fd6000784c0ff */
[----:B------:R-:W-:Y:S05]  /*1280*/  @!P0 BRA `(.L_x_9) ;  /* 0x00000004001c8947 */ /* 0x000fea0003800000 */
[----:B------:R-:W0:Y:S01]  /*1290*/  LDCU UR6, c[0x0][0x410] ;  /* 0x00008200ff0677ac */ /* 0x000e220008000800 */
[----:B------:R-:W1:Y:S01]  /*12a0*/  LDCU.64 UR16, c[0x0][0x420] ;  /* 0x00008400ff1077ac */ /* 0x000e620008000a00 */
[----:B------:R-:W2:Y:S01]  /*12b0*/  LDCU.64 UR18, c[0x0][0x408] ;  /* 0x00008100ff1277ac */ /* 0x000ea20008000a00 */
[----:B0-----:R-:W0:Y:S08]  /*12c0*/  I2F.U32.RP R15, UR6 ;  /* 0x00000006000f7d06 */ /* 0x001e300008209000 */
[----:B0-----:R-:W0:Y:S02]  /*12d0*/  MUFU.RCP R15, R15 ;  /* 0x0000000f000f7308 */ /* 0x001e240000001000 */
[----:B0-----:R-:W-:-:S06]  /*12e0*/  VIADD R12, R15, 0xffffffe ;  /* 0x0ffffffe0f0c7836 */ /* 0x001fcc0000000000 */
[----:B------:R0:W3:Y:S02]  /*12f0*/  F2I.FTZ.U32.TRUNC.NTZ R13, R12 ;  /* 0x0000000c000d7305 */ /* 0x0000e4000021f000 */
[----:B0-----:R-:W-:Y:S01]  /*1300*/  IMAD.MOV.U32 R12, RZ, RZ, RZ ;  /* 0x000000ffff0c7224 */ /* 0x001fe200078e00ff */
[----:B---3--:R-:W-:-:S05]  /*1310*/  IADD3 R11, PT, PT, RZ, -R13, RZ ;  /* 0x8000000dff0b7210 */ /* 0x008fca0007ffe0ff */
[----:B------:R-:W-:-:S04]  /*1320*/  IMAD R11, R11, UR6, RZ ;  /* 0x000000060b0b7c24 */ /* 0x000fc8000f8e02ff */
[----:B------:R-:W-:Y:S01]  /*1330*/  IMAD.HI.U32 R14, R13, R11, R12 ;  /* 0x0000000b0d0e7227 */ /* 0x000fe200078e000c */
[----:B------:R-:W-:-:S05]  /*1340*/  IADD3 R13, PT, PT, R24, 0x20, RZ ;  /* 0x00000020180d7810 */ /* 0x000fca0007ffe0ff */
[----:B------:R-:W-:-:S04]  /*1350*/  IMAD.HI.U32 R11, R14, R24, RZ ;  /* 0x000000180e0b7227 */ /* 0x000fc800078e00ff */
[----:B------:R-:W-:-:S04]  /*1360*/  IMAD.HI.U32 R14, R14, R13, RZ ;  /* 0x0000000d0e0e7227 */ /* 0x000fc800078e00ff */
[----:B------:R-:W-:Y:S01]  /*1370*/  IMAD.MOV R15, RZ, RZ, -R11 ;  /* 0x000000ffff0f7224 */ /* 0x000fe200078e0a0b */
[----:B------:R-:W-:-:S03]  /*1380*/  IADD3 R16, PT, PT, -R14, RZ, RZ ;  /* 0x000000ff0e107210 */ /* 0x000fc60007ffe1ff */
[----:B------:R-:W-:Y:S02]  /*1390*/  IMAD R12, R15, UR6, R24 ;  /* 0x000000060f0c7c24 */ /* 0x000fe4000f8e0218 */
[----:B------:R-:W-:-:S03]  /*13a0*/  IMAD R15, R16, UR6, R13 ;  /* 0x00000006100f7c24 */ /* 0x000fc6000f8e020d */
[----:B------:R-:W-:Y:S02]  /*13b0*/  ISETP.GE.U32.AND P0, PT, R12, UR6, PT ;  /* 0x000000060c007c0c */ /* 0x000fe4000bf06070 */
[----:B------:R-:W-:-:S11]  /*13c0*/  ISETP.GE.U32.AND P3, PT, R15, UR6, PT ;  /* 0x000000060f007c0c */ /* 0x000fd6000bf66070 */
[----:B------:R-:W-:Y:S02]  /*13d0*/  @P0 VIADD R12, R12, -UR6 ;  /* 0x800000060c0c0c36 */ /* 0x000fe40008000000 */
[----:B------:R-:W-:Y:S01]  /*13e0*/  @P3 IADD3 R15, PT, PT, R15, -UR6, RZ ;  /* 0x800000060f0f3c10 */ /* 0x000fe2000fffe0ff */
[----:B------:R-:W-:Y:S01]  /*13f0*/  @P0 VIADD R11, R11, 0x1 ;  /* 0x000000010b0b0836 */ /* 0x000fe20000000000 */
[----:B------:R-:W-:Y:S02]  /*1400*/  ISETP.NE.U32.AND P0, PT, RZ, UR6, PT ;  /* 0x00000006ff007c0c */ /* 0x000fe4000bf05070 */
[----:B------:R-:W-:Y:S02]  /*1410*/  ISETP.GE.U32.AND P1, PT, R12, UR6, PT ;  /* 0x000000060c007c0c */ /* 0x000fe4000bf26070 */
[----:B------:R-:W-:Y:S02]  /*1420*/  ISETP.GE.U32.AND P4, PT, R15, UR6, PT ;  /* 0x000000060f007c0c */ /* 0x000fe4000bf86070 */
[----:B------:R-:W-:-:S02]  /*1430*/  @P3 IADD3 R14, PT, PT, R14, 0x1, RZ ;  /* 0x000000010e0e3810 */ /* 0x000fc40007ffe0ff */
[----:B------:R-:W-:Y:S02]  /*1440*/  LOP3.LUT R12, RZ, UR6, RZ, 0x33, !PT ;  /* 0x00000006ff0c7c12 */ /* 0x000fe4000f8e33ff */
[----:B------:R-:W-:-:S05]  /*1450*/  LOP3.LUT R15, RZ, UR6, RZ, 0x33, !PT ;  /* 0x00000006ff0f7c12 */ /* 0x000fca000f8e33ff */
[----:B------:R-:W-:Y:S02]  /*1460*/  @P1 VIADD R11, R11, 0x1 ;  /* 0x000000010b0b1836 */ /* 0x000fe40000000000 */
[----:B------:R-:W-:-:S03]  /*1470*/  @P4 IADD3 R14, PT, PT, R14, 0x1, RZ ;  /* 0x000000010e0e4810 */ /* 0x000fc60007ffe0ff */
[----:B------:R-:W-:Y:S02]  /*1480*/  SEL R12, R12, R11, !P0 ;  /* 0x0000000b0c0c7207 */ /* 0x000fe40004000000 */
[----:B------:R-:W-:-:S03]  /*1490*/  SEL R14, R15, R14, !P0 ;  /* 0x0000000e0f0e7207 */ /* 0x000fc60004000000 */
[----:B------:R-:W-:Y:S01]  /*14a0*/  IMAD.MOV R11, RZ, RZ, -R12 ;  /* 0x000000ffff0b7224 */ /* 0x000fe200078e0a0c */
[----:B------:R-:W-:Y:S01]  /*14b0*/  IADD3 R16, PT, PT, -R14, RZ, RZ ;  /* 0x000000ff0e107210 */ /* 0x000fe20007ffe1ff */
[----:B-1----:R-:W-:Y:S02]  /*14c0*/  IMAD R18, R12, UR17, R7 ;  /* 0x000000110c127c24 */ /* 0x002fe4000f8e0207 */
[----:B------:R-:W-:Y:S02]  /*14d0*/  IMAD R11, R11, UR6, R24 ;  /* 0x000000060b0b7c24 */ /* 0x000fe4000f8e0218 */
[----:B------:R-:W-:Y:S01]  /*14e0*/  IMAD R13, R16, UR6, R13 ;  /* 0x00000006100d7c24 */ /* 0x000fe2000f8e020d */
[----:B--2---:R-:W-:Y:S01]  /*14f0*/  ISETP.GE.AND P0, PT, R18, UR19, PT ;  /* 0x0000001312007c0c */ /* 0x004fe2000bf06270 */
[----:B------:R-:W-:Y:S02]  /*1500*/  IMAD R20, R14, UR17, R7 ;  /* 0x000000110e147c24 */ /* 0x000fe4000f8e0207 */
[--C-:B------:R-:W-:Y:S01]  /*1510*/  IMAD R19, R11, UR16, R6.reuse ;  /* 0x000000100b137c24 */ /* 0x100fe2000f8e0206 */
[----:B------:R-:W0:Y:S01]  /*1520*/  LDC.64 R14, c[0x0][0x380] ;  /* 0x0000e000ff0e7b82 */ /* 0x000e220000000a00 */
[----:B------:R-:W-:Y:S01]  /*1530*/  IMAD R21, R13, UR16, R6 ;  /* 0x000000100d157c24 */ /* 0x000fe2000f8e0206 */
[----:B------:R-:W-:-:S02]  /*1540*/  ISETP.GE.AND P1, PT, R20, UR19, PT ;  /* 0x0000001314007c0c */ /* 0x000fc4000bf26270 */
[C---:B------:R-:W-:Y:S02]  /*1550*/  ISETP.GE.OR P0, PT, R19.reuse, UR18, P0 ;  /* 0x0000001213007c0c */ /* 0x040fe40008706670 */
[----:B------:R-:W-:Y:S02]  /*1560*/  LOP3.LUT R11, R19, R18, RZ, 0xfc, !PT ;  /* 0x00000012130b7212 */ /* 0x000fe400078efcff */
[C---:B------:R-:W-:Y:S02]  /*1570*/  ISETP.GE.OR P1, PT, R21.reuse, UR18, P1 ;  /* 0x0000001215007c0c */ /* 0x040fe40008f26670 */
[----:B------:R-:W-:Y:S02]  /*1580*/  LOP3.LUT R12, R21, R20, RZ, 0xfc, !PT ;  /* 0x00000014150c7212 */ /* 0x000fe400078efcff */
[----:B------:R-:W-:Y:S01]  /*1590*/  ISETP.LT.OR P0, PT, R11, RZ, P0 ;  /* 0x000000ff0b00720c */ /* 0x000fe20000701670 */
[----:B------:R-:W-:Y:S01]  /*15a0*/  IMAD.IADD R11, R9, 0x1, R24 ;  /* 0x00000001090b7824 */ /* 0x000fe200078e0218 */
[----:B------:R-:W-:-:S03]  /*15b0*/  ISETP.LT.OR P1, PT, R12, RZ, P1 ;  /* 0x000000ff0c00720c */ /* 0x000fc60000f21670 */
[----:B0-----:R-:W-:-:S08]  /*15c0*/  IMAD.WIDE R14, R11, 0x2, R14 ;  /* 0x000000020b0e7825 */ /* 0x001fd000078e020e */
[----:B------:R-:W0:Y:S01]  /*15d0*/  @!P0 LDC.64 R16, c[0x0][0x3a8] ;  /* 0x0000ea00ff108b82 */ /* 0x000e220000000a00 */
[C---:B------:R-:W-:Y:S01]  /*15e0*/  @!P0 IMAD R18, R10.reuse, UR19, R18 ;  /* 0x000000130a128c24 */ /* 0x040fe2000f8e0212 */
[----:B------:R-:W2:Y:S01]  /*15f0*/  @!P0 LDG.E.U16 R11, desc[UR8][R14.64] ;  /* 0x000000080e0b8981 */ /* 0x000ea2000c1e1500 */
[----:B------:R-:W-:Y:S02]  /*1600*/  @!P1 IMAD R20, R10, UR19, R20 ;  /* 0x000000130a149c24 */ /* 0x000fe4000f8e0214 */
[----:B------:R-:W-:-:S03]  /*1610*/  @!P0 IMAD R19, R18, UR18, R19 ;  /* 0x0000001212138c24 */ /* 0x000fc6000f8e0213 */
[----:B------:R-:W1:Y:S01]  /*1620*/  @!P1 LDC.64 R12, c[0x0][0x3a8] ;  /* 0x0000ea00ff0c9b82 */ /* 0x000e620000000a00 */
[----:B------:R-:W-:Y:S02]  /*1630*/  @!P1 IMAD R21, R20, UR18, R21 ;  /* 0x0000001214159c24 */ /* 0x000fe4000f8e0215 */
[----:B0-----:R-:W-:Y:S02]  /*1640*/  @!P0 IMAD.WIDE R16, R19, 0x2, R16 ;  /* 0x0000000213108825 */ /* 0x001fe400078e0210 */
[----:B------:R-:W3:Y:S04]  /*1650*/  @!P1 LDG.E.U16 R19, desc[UR8][R14.64+0x40] ;  /* 0x000040080e139981 */ /* 0x000ee8000c1e1500 */
[----:B------:R-:W4:Y:S01]  /*1660*/  @!P0 LDG.E.U16 R16, desc[UR8][R16.64] ;  /* 0x0000000810108981 */ /* 0x000f22000c1e1500 */
[----:B-1----:R-:W-:-:S06]  /*1670*/  @!P1 IMAD.WIDE R12, R21, 0x2, R12 ;  /* 0x00000002150c9825 */ /* 0x002fcc00078e020c */
[----:B------:R-:W5:Y:S01]  /*1680*/  @!P1 LDG.E.U16 R12, desc[UR8][R12.64] ;  /* 0x000000080c0c9981 */ /* 0x000f62000c1e1500 */
[----:B------:R-:W-:Y:S02]  /*1690*/  IADD3 R24, PT, PT, R24, 0x40, RZ ;  /* 0x0000004018187810 */ /* 0x000fe40007ffe0ff */
[----:B--2---:R-:W-:Y:S02]  /*16a0*/  @!P0 SHF.L.U32 R18, R11, 0x10, RZ ;  /* 0x000000100b128819 */ /* 0x004fe400000006ff */
[----:B---3--:R-:W-:Y:S01]  /*16b0*/  @!P1 SHF.L.U32 R20, R19, 0x10, RZ ;  /* 0x0000001013149819 */ /* 0x008fe200000006ff */
[----:B----4-:R-:W-:-:S04]  /*16c0*/  @!P0 IMAD.U32 R11, R16, 0x10000, RZ ;  /* 0x00010000100b8824 */ /* 0x010fc800078e00ff */
[----:B------:R-:W-:Y:S01]  /*16d0*/  @!P0 FFMA.FTZ R4, R11, R18, R4 ;  /* 0x000000120b048223 */ /* 0x000fe20000010004 */
[----:B-----5:R-:W-:-:S04]  /*16e0*/  @!P1 IMAD.U32 R19, R12, 0x10000, RZ ;  /* 0x000100000c139824 */ /* 0x020fc800078e00ff */
[----:B------:R-:W-:-:S07]  /*16f0*/  @!P1 FFMA.FTZ R4, R19, R20, R4 ;  /* 0x0000001413049223 */ /* 0x000fce0000010004 */
.L_x_9:
[----:B------:R-:W-:Y:S05]  /*1700*/  BSYNC.RECONVERGENT B2 ;  /* 0x0000000000027941 */ /* 0x000fea0003800200 */
.L_x_8:
[----:B------:R-:W-:Y:S05]  /*1710*/  @P2 BRA `(.L_x_3) ;  /* 0x0000000000a82947 */ /* 0x000fea0003800000 */
[----:B------:R-:W0:Y:S01]  /*1720*/  LDCU UR6, c[0x0][0x410] ;  /* 0x00008200ff0677ac */ /* 0x000e220008000800 */
[----:B------:R-:W-:Y:S01]  /*1730*/  IMAD.MOV.U32 R12, RZ, RZ, RZ ;  /* 0x000000ffff0c7224 */ /* 0x000fe200078e00ff */
[----:B------:R-:W1:Y:S01]  /*1740*/  LDCU.64 UR16, c[0x0][0x420] ;  /* 0x00008400ff1077ac */ /* 0x000e620008000a00 */
[----:B0-----:R-:W0:Y:S01]  /*1750*/  I2F.U32.RP R14, UR6 ;  /* 0x00000006000e7d06 */ /* 0x001e220008209000 */
[----:B------:R-:W-:-:S07]  /*1760*/  ISETP.NE.U32.AND P2, PT, RZ, UR6, PT ;  /* 0x00000006ff007c0c */ /* 0x000fce000bf45070 */
[----:B0-----:R-:W0:Y:S02]  /*1770*/  MUFU.RCP R14, R14 ;  /* 0x0000000e000e7308 */ /* 0x001e240000001000 */
[----:B0-----:R-:W-:Y:S02]  /*1780*/  VIADD R13, R14, 0xffffffe ;  /* 0x0ffffffe0e0d7836 */ /* 0x001fe40000000000 */
[----:B------:R-:W0:Y:S04]  /*1790*/  LDC.64 R14, c[0x0][0x408] ;  /* 0x00010200ff0e7b82 */ /* 0x000e280000000a00 */
[----:B------:R-:W2:Y:S02]  /*17a0*/  F2I.FTZ.U32.TRUNC.NTZ R13, R13 ;  /* 0x0000000d000d7305 */ /* 0x000ea4000021f000 */
[----:B--2---:R-:W-:-:S05]  /*17b0*/  IADD3 R11, PT, PT, RZ, -R13, RZ ;  /* 0x8000000dff0b7210 */ /* 0x004fca0007ffe0ff */
[----:B------:R-:W-:-:S04]  /*17c0*/  IMAD R11, R11, UR6, RZ ;  /* 0x000000060b0b7c24 */ /* 0x000fc8000f8e02ff */
[----:B------:R-:W-:-:S06]  /*17d0*/  IMAD.HI.U32 R11, R13, R11, R12 ;  /* 0x0000000b0d0b7227 */ /* 0x000fcc00078e000c */
[----:B------:R-:W-:-:S05]  /*17e0*/  IMAD.HI.U32 R12, R11, R24, RZ ;  /* 0x000000180b0c7227 */ /* 0x000fca00078e00ff */
[----:B------:R-:W-:-:S05]  /*17f0*/  IADD3 R11, PT, PT, -R12, RZ, RZ ;  /* 0x000000ff0c0b7210 */ /* 0x000fca0007ffe1ff */
[----:B------:R-:W-:-:S05]  /*1800*/  IMAD R11, R11, UR6, R24 ;  /* 0x000000060b0b7c24 */ /* 0x000fca000f8e0218 */
[----:B------:R-:W-:-:S13]  /*1810*/  ISETP.GE.U32.AND P0, PT, R11, UR6, PT ;  /* 0x000000060b007c0c */ /* 0x000fda000bf06070 */
[----:B------:R-:W-:Y:S01]  /*1820*/  @P0 VIADD R11, R11, -UR6 ;  /* 0x800000060b0b0c36 */ /* 0x000fe20008000000 */
[----:B------:R-:W-:-:S04]  /*1830*/  @P0 IADD3 R12, PT, PT, R12, 0x1, RZ ;  /* 0x000000010c0c0810 */ /* 0x000fc80007ffe0ff */
[----:B------:R-:W-:-:S13]  /*1840*/  ISETP.GE.U32.AND P1, PT, R11, UR6, PT ;  /* 0x000000060b007c0c */ /* 0x000fda000bf26070 */
[----:B------:R-:W-:Y:S01]  /*1850*/  @P1 VIADD R12, R12, 0x1 ;  /* 0x000000010c0c1836 */ /* 0x000fe20000000000 */
[----:B------:R-:W-:-:S04]  /*1860*/  @!P2 LOP3.LUT R12, RZ, UR6, RZ, 0x33, !PT ;  /* 0x00000006ff0cac12 */ /* 0x000fc8000f8e33ff */
[C---:B------:R-:W-:Y:S01]  /*1870*/  IADD3 R11, PT, PT, -R12.reuse, RZ, RZ ;  /* 0x000000ff0c0b7210 */ /* 0x040fe20007ffe1ff */
[----:B-1----:R-:W-:-:S04]  /*1880*/  IMAD R18, R12, UR17, R7 ;  /* 0x000000110c127c24 */ /* 0x002fc8000f8e0207 */
[----:B------:R-:W-:Y:S01]  /*1890*/  IMAD R11, R11, UR6, R24 ;  /* 0x000000060b0b7c24 */ /* 0x000fe2000f8e0218 */
[----:B0-----:R-:W-:-:S03]  /*18a0*/  ISETP.GE.AND P0, PT, R18, R15, PT ;  /* 0x0000000f1200720c */ /* 0x001fc60003f06270 */
[----:B------:R-:W-:-:S05]  /*18b0*/  IMAD R11, R11, UR16, R6 ;  /* 0x000000100b0b7c24 */ /* 0x000fca000f8e0206 */
[C---:B------:R-:W-:Y:S02]  /*18c0*/  LOP3.LUT R12, R11.reuse, R18, RZ, 0xfc, !PT ;  /* 0x000000120b0c7212 */ /* 0x040fe400078efcff */
[----:B------:R-:W-:-:S04]  /*18d0*/  ISETP.GE.OR P0, PT, R11, R14, P0 ;  /* 0x0000000e0b00720c */ /* 0x000fc80000706670 */
[----:B------:R-:W-:-:S13]  /*18e0*/  ISETP.LT.OR P0, PT, R12, RZ, P0 ;  /* 0x000000ff0c00720c */ /* 0x000fda0000701670 */
[----:B------:R-:W-:Y:S05]  /*18f0*/  @P0 BRA `(.L_x_3) ;  /* 0x0000000000300947 */ /* 0x000fea0003800000 */
[----:B------:R-:W0:Y:S01]  /*1900*/  LDC.64 R16, c[0x0][0x380] ;  /* 0x0000e000ff107b82 */ /* 0x000e220000000a00 */
[----:B------:R-:W-:Y:S02]  /*1910*/  IMAD R15, R10, R15, R18 ;  /* 0x0000000f0a0f7224 */ /* 0x000fe400078e0212 */
[----:B------:R-:W-:Y:S02]  /*1920*/  IMAD.IADD R9, R9, 0x1, R24 ;  /* 0x0000000109097824 */ /* 0x000fe400078e0218 */
[----:B------:R-:W-:-:S03]  /*1930*/  IMAD R15, R15, R14, R11 ;  /* 0x0000000e0f0f7224 */ /* 0x000fc600078e020b */
[----:B------:R-:W1:Y:S01]  /*1940*/  LDC.64 R12, c[0x0][0x3a8] ;  /* 0x0000ea00ff0c7b82 */ /* 0x000e620000000a00 */
[----:B0-----:R-:W-:-:S06]  /*1950*/  IMAD.WIDE R16, R9, 0x2, R16 ;  /* 0x0000000209107825 */ /* 0x001fcc00078e0210 */
[----:B------:R-:W2:Y:S01]  /*1960*/  LDG.E.U16 R16, desc[UR8][R16.64] ;  /* 0x0000000810107981 */ /* 0x000ea2000c1e1500 */
[----:B-1----:R-:W-:-:S06]  /*1970*/  IMAD.WIDE R12, R15, 0x2, R12 ;  /* 0x000000020f0c7825 */ /* 0x002fcc00078e020c */
[----:B------:R-:W3:Y:S01]  /*1980*/  LDG.E.U16 R12, desc[UR8][R12.64] ;  /* 0x000000080c0c7981 */ /* 0x000ee2000c1e1500 */
[----:B--2---:R-:W-:Y:S01]  /*1990*/  SHF.L.U32 R10, R16, 0x10, RZ ;  /* 0x00000010100a7819 */ /* 0x004fe200000006ff */
[----:B---3--:R-:W-:-:S04]  /*19a0*/  IMAD.U32 R9, R12, 0x10000, RZ ;  /* 0x000100000c097824 */ /* 0x008fc800078e00ff */
[----:B------:R-:W-:-:S07]  /*19b0*/  FFMA.FTZ R4, R9, R10, R4 ;  /* 0x0000000a09047223 */ /* 0x000fce0000010004 */
.L_x_3:
[----:B------:R-:W-:Y:S05]  /*19c0*/  BSYNC.RECONVERGENT B0 ;  /* 0x0000000000007941 */ /* 0x000fea0003800200 */
.L_x_2:
[----:B------:R-:W0:Y:S01]  /*19d0*/  LDCU UR6, c[0x0][0x3f8] ;  /* 0x00007f00ff0677ac */ /* 0x000e220008000800 */
[----:B------:R-:W-:-:S04]  /*19e0*/  IADD3 R8, PT, PT, R8, UR4, RZ ;  /* 0x0000000408087c10 */ /* 0x000fc8000fffe0ff */
[----:B0-----:R-:W-:-:S13]  /*19f0*/  ISETP.GE.AND P0, PT, R8, UR6, PT ;  /* 0x0000000608007c0c */ /* 0x001fda000bf06270 */
[----:B------:R-:W-:Y:S05]  /*1a00*/  @!P0 BRA `(.L_x_10) ;  /* 0xffffffec00648947 */ /* 0x000fea000383ffff */
.L_x_1:
[----:B------:R-:W-:Y:S05]  /*1a10*/  BSYNC.RECONVERGENT B1 ;  /* 0x0000000000017941 */ /* 0x000fea0003800200 */
.L_x_0:
[----:B------:R-:W0:Y:S01]  /*1a20*/  SHFL.DOWN PT, R5, R4, 0x10, 0x1f ;  /* 0x0a001f0004057f89 */ /* 0x000e2200000e0000 */
[----:B------:R-:W1:Y:S01]  /*1a30*/  S2R R13, SR_TID.X ;  /* 0x00000000000d7919 */ /* 0x000e620000002100 */
[----:B------:R-:W-:Y:S01]  /*1a40*/  BAR.SYNC.DEFER_BLOCKING 0x0 ;  /* 0x0000000000007b1d */ /* 0x000fe20000010000 */
[----:B0-----:R-:W-:-:S05]  /*1a50*/  FADD.FTZ R5, R5, R4 ;  /* 0x0000000405057221 */ /* 0x001fca0000010000 */
[----:B------:R-:W0:Y:S01]  /*1a60*/  SHFL.DOWN PT, R6, R5, 0x8, 0x1f ;  /* 0x09001f0005067f89 */ /* 0x000e2200000e0000 */
[C---:B-1----:R-:W-:Y:S02]  /*1a70*/  LOP3.LUT R15, R13.reuse, 0x1f, RZ, 0xc0, !PT ;  /* 0x0000001f0d0f7812 */ /* 0x042fe400078ec0ff */
[----:B------:R-:W-:Y:S02]  /*1a80*/  ISETP.GE.U32.AND P1, PT, R13, UR4, PT ;  /* 0x000000040d007c0c */ /* 0x000fe4000bf26070 */
[----:B------:R-:W-:-:S11]  /*1a90*/  ISETP.NE.AND P0, PT, R15, RZ, PT ;  /* 0x000000ff0f00720c */ /* 0x000fd60003f05270 */
[----:B------:R-:W1:Y:S01]  /*1aa0*/  @!P1 S2R R11, SR_CgaCtaId ;  /* 0x00000000000b9919 */ /* 0x000e620000008800 */
[----:B0-----:R-:W-:Y:S01]  /*1ab0*/  FADD.FTZ R6, R5, R6 ;  /* 0x0000000605067221 */ /* 0x001fe20000010000 */
[----:B------:R-:W-:Y:S01]  /*1ac0*/  @!P0 MOV R4, 0x400 ;  /* 0x0000040000048802 */ /* 0x000fe20000000f00 */
[----:B------:R-:W0:Y:S03]  /*1ad0*/  @!P0 S2R R9, SR_CgaCtaId ;  /* 0x0000000000098919 */ /* 0x000e260000008800 */
[----:B------:R-:W2:Y:S02]  /*1ae0*/  SHFL.DOWN PT, R7, R6, 0x4, 0x1f ;  /* 0x08801f0006077f89 */ /* 0x000ea400000e0000 */
[----:B--2---:R-:W-:Y:S01]  /*1af0*/  FADD.FTZ R7, R6, R7 ;  /* 0x0000000706077221 */ /* 0x004fe20000010000 */
[----:B------:R-:W-:Y:S02]  /*1b00*/  @!P1 MOV R6, 0x400 ;  /* 0x0000040000069802 */ /* 0x000fe40000000f00 */
[----:B0-----:R-:W-:-:S02]  /*1b10*/  @!P0 LEA R4, R9, R4, 0x18 ;  /* 0x0000000409048211 */ /* 0x001fc400078ec0ff */
[----:B------:R-:W0:Y:S01]  /*1b20*/  SHFL.DOWN PT, R8, R7, 0x2, 0x1f ;  /* 0x08401f0007087f89 */ /* 0x000e2200000e0000 */
[----:B-1----:R-:W-:Y:S02]  /*1b30*/  @!P1 LEA R6, R11, R6, 0x18 ;  /* 0x000000060b069211 */ /* 0x002fe400078ec0ff */
[----:B------:R-:W-:-:S03]  /*1b40*/  @!P0 LEA.HI R4, R13, R4, RZ, 0x1d ;  /* 0x000000040d048211 */ /* 0x000fc600078fe8ff */
[----:B------:R-:W-:Y:S02]  /*1b50*/  @!P1 IMAD R6, R15, 0x4, R6 ;  /* 0x000000040f069824 */ /* 0x000fe400078e0206 */
[----:B0-----:R-:W-:-:S05]  /*1b60*/  FADD.FTZ R8, R7, R8 ;  /* 0x0000000807087221 */ /* 0x001fca0000010000 */
[----:B------:R-:W0:Y:S02]  /*1b70*/  SHFL.DOWN PT, R5, R8, 0x1, 0x1f ;  /* 0x08201f0008057f89 */ /* 0x000e2400000e0000 */
[----:B0-----:R-:W-:Y:S01]  /*1b80*/  FADD.FTZ R7, R8, R5 ;  /* 0x0000000508077221 */ /* 0x001fe20000010000 */
[----:B------:R-:W-:-:S04]  /*1b90*/  HFMA2 R5, -RZ, RZ, 0, 0 ;  /* 0x00000000ff057431 */ /* 0x000fc800000001ff */
[----:B------:R0:W-:Y:S01]  /*1ba0*/  @!P0 STS [R4], R7 ;  /* 0x0000000704008388 */ /* 0x0001e20000000800 */
[----:B------:R-:W-:Y:S01]  /*1bb0*/  BAR.SYNC.DEFER_BLOCKING 0x0 ;  /* 0x0000000000007b1d */ /* 0x000fe20000010000 */
[----:B------:R-:W-:-:S05]  /*1bc0*/  ISETP.GT.U32.AND P0, PT, R13, 0x1f, PT ;  /* 0x0000001f0d00780c */ /* 0x000fca0003f04070 */
[----:B------:R0:W1:Y:S08]  /*1bd0*/  @!P1 LDS R5, [R6] ;  /* 0x0000000006059984 */ /* 0x0000700000000800 */
[----:B0-----:R-:W-:Y:S05]  /*1be0*/  @P0 EXIT ;  /* 0x000000000000094d */ /* 0x001fea0003800000 */
[----:B-1----:R-:W0:Y:S01]  /*1bf0*/  SHFL.DOWN PT, R4, R5, 0x10, 0x1f ;  /* 0x0a001f0005047f89 */ /* 0x002e2200000e0000 */
[----:B------:R-:W-:Y:S01]  /*1c00*/  ISETP.NE.AND P0, PT, R13, RZ, PT ;  /* 0x000000ff0d00720c */ /* 0x000fe20003f05270 */
[----:B0-----:R-:W-:-:S05]  /*1c10*/  FADD.FTZ R4, R4, R5 ;  /* 0x0000000504047221 */ /* 0x001fca0000010000 */
[----:B------:R-:W0:Y:S02]  /*1c20*/  SHFL.DOWN PT, R7, R4, 0x8, 0x1f ;  /* 0x09001f0004077f89 */ /* 0x000e2400000e0000 */
[----:B0-----:R-:W-:-:S05]  /*1c30*/  FADD.FTZ R7, R4, R7 ;  /* 0x0000000704077221 */ /* 0x001fca0000010000 */
[----:B------:R-:W0:Y:S02]  /*1c40*/  SHFL.DOWN PT, R6, R7, 0x4, 0x1f ;  /* 0x08801f0007067f89 */ /* 0x000e2400000e0000 */
[----:B0-----:R-:W-:-:S05]  /*1c50*/  FADD.FTZ R6, R7, R6 ;  /* 0x0000000607067221 */ /* 0x001fca0000010000 */
[----:B------:R-:W0:Y:S02]  /*1c60*/  SHFL.DOWN PT, R9, R6, 0x2, 0x1f ;  /* 0x08401f0006097f89 */ /* 0x000e2400000e0000 */
[----:B0-----:R-:W-:-:S05]  /*1c70*/  FADD.FTZ R9, R6, R9 ;  /* 0x0000000906097221 */ /* 0x001fca0000010000 */
[----:B------:R0:W1:Y:S01]  /*1c80*/  SHFL.DOWN PT, R8, R9, 0x1, 0x1f ;  /* 0x08201f0009087f89 */ /* 0x00006200000e0000 */
[----:B------:R-:W-:Y:S05]  /*1c90*/  @P0 EXIT ;  /* 0x000000000000094d */ /* 0x000fea0003800000 */
[----:B------:R-:W2:Y:S01]  /*1ca0*/  LDCU UR4, c[0x0][0x418] ;  /* 0x00008300ff0477ac */ /* 0x000ea20008000800 */
[----:B------:R-:W3:Y:S01]  /*1cb0*/  LDC.64 R4, c[0x0][0x3d0] ;  /* 0x0000f400ff047b82 */ /* 0x000ee20000000a00 */
[----:B-1----:R-:W-:Y:S01]  /*1cc0*/  FADD.FTZ R8, R9, R8 ;  /* 0x0000000809087221 */ /* 0x002fe20000010000 */
[----:B------:R-:W2:Y:S01]  /*1cd0*/  LDCU UR5, c[0x0][0x41c] ;  /* 0x00008380ff0577ac */ /* 0x000ea20008000800 */
[----:B------:R-:W1:Y:S01]  /*1ce0*/  LDCU UR6, c[0x0][0x418] ;  /* 0x00008300ff0677ac */ /* 0x000e620008000800 */
[----:B--2---:R-:W-:Y:S01]  /*1cf0*/  UIMAD UR4, UR4, UR5, URZ ;  /* 0x00000005040472a4 */ /* 0x004fe2000f8e02ff */
[----:B-1----:R-:W-:Y:S01]  /*1d00*/  IMAD R3, R2, UR6, R3 ;  /* 0x0000000602037c24 */ /* 0x002fe2000f8e0203 */
[----:B------:R-:W-:-:S04]  /*1d10*/  F2FP.BF16.F32.PACK_AB R2, RZ, R8 ;  /* 0x00000008ff02723e */ /* 0x000fc800000010ff */
[----:B------:R-:W-:Y:S01]  /*1d20*/  IMAD R3, R0, UR4, R3 ;  /* 0x0000000400037c24 */ /* 0x000fe2000f8e0203 */
[----:B------:R-:W-:-:S03]  /*1d30*/  PRMT R0, R2, 0x7610, R0 ;  /* 0x0000761002007816 */ /* 0x000fc60000000000 */
[----:B---3--:R-:W-:-:S05]  /*1d40*/  IMAD.WIDE R2, R3, 0x2, R4 ;  /* 0x0000000203027825 */ /* 0x008fca00078e0204 */
[----:B------:R-:W-:Y:S01]  /*1d50*/  STG.E.U16 desc[UR8][R2.64], R0 ;  /* 0x0000000002007986 */ /* 0x000fe2000c101508 */
[----:B------:R-:W-:Y:S05]  /*1d60*/  EXIT ;  /* 0x000000000000794d */ /* 0x000fea0003800000 */
.L_x_11:
[----:B------:R-:W-:-:S00]  /*1d70*/  BRA `(.L_x_11) ;  /* 0xfffffffc00fc7947 */ /* 0x000fc0000383ffff */
[----:B------:R-:W-:-:S00]  /*1d80*/  NOP ;  /* 0x0000000000007918 */ /* 0x000fc00000000000 */
[----:B------:R-:W-:-:S00]  /*1d90*/  NOP ;  /* 0x0000000000007918 */ /* 0x000fc00000000000 */
[----:B------:R-:W-:-:S00]  /*1da0*/  NOP ;  /* 0x0000000000007918 */ /* 0x000fc00000000000 */
[----:B------:R-:W-:-:S00]  /*1db0*/  NOP ;  /* 0x0000000000007918 */ /* 0x000fc00000000000 */
[----:B------:R-:W-:-:S00]  /*1dc0*/  NOP ;  /* 0x0000000000007918 */ /* 0x000fc00000000000 */
[----:B------:R-:W-:-:S00]  /*1dd0*/  NOP ;  /* 0x0000000000007918 */ /* 0x000fc00000000000 */
[----:B------:R-:W-:-:S00]  /*1de0*/  NOP ;  /* 0x0000000000007918 */ /* 0x000fc00000000000 */
[----:B------:R-:W-:-:S00]  /*1df0*/  NOP ;  /* 0x0000000000007918 */ /* 0x000fc00000000000 */
.L_x_1639:


//--------------------- .text._ZN2at6native51_GLOBAL__N__2c613397_18_DepthwiseConv2d_cu_9959487035conv_depthwise2d_grad_weight_kernelIN3c104HalfEjEEvNS_27GenericPackedTensorAccessorIKT_Lm4ENS_16DefaultPtrTraitsEiEES9_NS5_IS6_Lm4ES8_iEEiiiiiiiiiiiiiiii --------------------------
	.section	.text._ZN2at6native51_GLOBAL__N__2c613397_18_DepthwiseConv2d_cu_9959487035conv_depthwise2d_grad_weight_kernelIN3c104HalfEjEEvNS_27GenericPackedTensorAccessorIKT_Lm4ENS_16DefaultPtrTraitsEiEES9_NS5_IS6_Lm4ES8_iEEiiiiiiiiiiiiiiii,"ax",@progbits
	.align	128
.text._ZN2at6native51_GLOBAL__N__2c613397_18_DepthwiseConv2d_cu_9959487035conv_depthwise2d_grad_weight_kernelIN3c104HalfEjEEvNS_27GenericPackedTensorAccessorIKT_Lm4ENS_16DefaultPtrTraitsEiEES9_NS5_IS6_Lm4ES8_iEEiiiiiiiiiiiiiiii:
        .type           _ZN2at6native51_GLOBAL__N__2c613397_18_DepthwiseConv2d_cu_9959487035conv_depthwise2d_grad_weight_kernelIN3c104HalfEjEEvNS_27GenericPackedTensorAccessorIKT_Lm4ENS_16DefaultPtrTraitsEiEES9_NS5_IS6_Lm4ES8_iEEiiiiiiiiiiiiiiii,@function
        .size           _ZN2at6native51_GLOBAL__N__2c613397_18_DepthwiseConv2d_cu_9959487035conv_depthwise2d_grad_weight_kernelIN3c104HalfEjEEvNS_27GenericPackedTensorAccessorIKT_Lm4ENS_16DefaultPtrTraitsEiEES9_NS5_IS6_Lm4ES8_iEEiiiiiiiiiiiiiiii,(.L_x_1640 - _ZN2at6native51_GLOBAL__N__2c613397_18_DepthwiseConv2d_cu_9959487035conv_depthwise2d_grad_weight_kernelIN3c104HalfEjEEvNS_27GenericPackedTensorAccessorIKT_Lm4ENS_16DefaultPtrTraitsEiEES9_NS5_IS6_Lm4ES8_iEEiiiiiiiiiiiiiiii)
        .other          _ZN2at6native51_GLOBAL__N__2c613397_18_DepthwiseConv2d_cu_9959487035conv_depthwise2d_grad_weight_kernelIN3c104HalfEjEEvNS_27GenericPackedTensorAccessorIKT_Lm4ENS_16DefaultPtrTraitsEiEES9_NS5_IS6_Lm4ES8_iEEiiiiiiiiiiiiiiii,@"STO_CUDA_ENTRY STV_DEFAULT"
_ZN2at6native51_GLOBAL__N__2c613397_18_DepthwiseConv2d_cu_9959487035conv_depthwise2d_grad_weight_kernelIN3c104HalfEjEEvNS_27GenericPackedTensorAccessorIKT_Lm4ENS_16DefaultPtrTraitsEiEES9_NS5_IS6_Lm4ES8_iEEiiiiiiiiiiiiiiii:
        /* <DEDUP_REMOVED lines=21> */
[----:B-1----:R-:W-:Y:S02]  /*0150*/  IADD3 R10, PT, PT, R0, 0xffffffe, RZ ;  /* 0x0ffffffe000a7810 */ /* 0x002fe40007ffe0ff */
[----:B------:R-:W-:-:S04]  /*0160*/  IABS R0, R6 ;  /* 0x0000000600007213 */ /* 0x000fc80000000000 */
        /* <DEDUP_REMOVED lines=9> */
[----:B------:R-:W1:Y:S03]  /*0200*/  I2F.RP R13, R2 ;  /* 0x00000002000d7306 */ /* 0x000e660000209400 */
[----:B------:R-:W-:-:S05]  /*0210*/  IADD3 R11, PT, PT, -R12, RZ, RZ ;  /* 0x000000ff0c0b7210 */ /* 0x000fca0007ffe1ff */
[C---:B------:R-:W-:Y:S01]  /*0220*/  IMAD R11, R8.reuse, R11, R7 ;  /* 0x0000000b080b7224 */ /* 0x040fe200078e0207 */
[----:B0-----:R-:W0:Y:S04]  /*0230*/  MUFU.RCP R10, R10 ;  /* 0x0000000a000a7308 */ /* 0x001e280000001000 */
[----:B------:R-:W-:-:S04]  /*0240*/  ISETP.GT.U32.AND P1, PT, R8, R11, PT ;  /* 0x0000000b0800720c */ /* 0x000fc80003f24070 */
[----:B-1----:R-:W1:Y:S01]  /*0250*/  MUFU.RCP R13, R13 ;  /* 0x0000000d000d7308 */ /* 0x002e620000001000 */
[----:B0-----:R-:W-:-:S08]  /*0260*/  VIADD R9, R10, 0xffffffe ;  /* 0x0ffffffe0a097836 */ /* 0x001fd00000000000 */
[-C--:B------:R-:W-:Y:S02]  /*0270*/  @!P1 IADD3 R11, PT, PT, R11, -R8.reuse, RZ ;  /* 0x800000080b0b9210 */ /* 0x080fe40007ffe0ff */
[----:B------:R-:W-:Y:S02]  /*0280*/  @!P1 IADD3 R12, PT, PT, R12, 0x1, RZ ;  /* 0x000000010c0c9810 */ /* 0x000fe40007ffe0ff */
[----:B------:R-:W-:Y:S01]  /*0290*/  ISETP.GE.U32.AND P0, PT, R11, R8, PT ;  /* 0x000000080b00720c */ /* 0x000fe20003f06070 */
[----:B------:R-:W0:Y:S01]  /*02a0*/  F2I.FTZ.U32.TRUNC.NTZ R9, R9 ;  /* 0x0000000900097305 */ /* 0x000e22000021f000 */
[----:B------:R-:W-:Y:S01]  /*02b0*/  LOP3.LUT R8, R4, R3, RZ, 0x3c, !PT ;  /* 0x0000000304087212 */ /* 0x000fe200078e3cff */
[----:B-1----:R-:W-:Y:S01]  /*02c0*/  VIADD R11, R13, 0xffffffe ;  /* 0x0ffffffe0d0b7836 */ /* 0x002fe20000000000 */
[----:B------:R-:W-:Y:S02]  /*02d0*/  ISETP.NE.AND P1, PT, R3, RZ, PT ;  /* 0x000000ff0300720c */ /* 0x000fe40003f25270 */
[----:B------:R-:W-:Y:S01]  /*02e0*/  ISETP.GE.AND P2, PT, R8, RZ, PT ;  /* 0x000000ff0800720c */ /* 0x000fe20003f46270 */
[----:B------:R-:W-:-:S02]  /*02f0*/  IMAD.MOV.U32 R8, RZ, RZ, RZ ;  /* 0x000000ffff087224 */ /* 0x000fc400078e00ff */
[----:B------:R-:W1:Y:S04]  /*0300*/  F2I.FTZ.U32.TRUNC.NTZ R11, R11 ;  /* 0x0000000b000b7305 */ /* 0x000e68000021f000 */
[----:B------:R-:W-:Y:S01]  /*0310*/  @P0 VIADD R12, R12, 0x1 ;  /* 0x000000010c0c0836 */ /* 0x000fe20000000000 */
[----:B0-----:R-:W-:-:S05]  /*0320*/  IADD3 R13, PT, PT, RZ, -R9, RZ ;  /* 0x80000009ff0d7210 */ /* 0x001fca0007ffe0ff */
[----:B------:R-:W-:Y:S01]  /*0330*/  @!P2 IMAD.MOV R12, RZ, RZ, -R12 ;  /* 0x000000ffff0ca224 */ /* 0x000fe200078e0a0c */
[----:B------:R-:W-:Y:S01]  /*0340*/  @!P1 LOP3.LUT R12, RZ, R3, RZ, 0x33, !PT ;  /* 0x00000003ff0c9212 */ /* 0x000fe200078e33ff */
[----:B------:R-:W-:Y:S01]  /*0350*/  IMAD R13, R13, R0, RZ ;  /* 0x000000000d0d7224 */ /* 0x000fe200078e02ff */
[----:B-1----:R-:W-:-:S03]  /*0360*/  IADD3 R15, PT, PT, RZ, -R11, RZ ;  /* 0x8000000bff0f7210 */ /* 0x002fc60007ffe0ff */
[----:B------:R-:W-:Y:S01]  /*0370*/  IMAD.HI.U32 R8, R9, R13, R8 ;  /* 0x0000000d09087227 */ /* 0x000fe200078e0008 */
[----:B------:R-:W-:Y:S02]  /*0380*/  IABS R10, R12 ;  /* 0x0000000c000a7213 */ /* 0x000fe40000000000 */
[----:B------:R-:W-:Y:S01]  /*0390*/  ISETP.GE.AND P5, PT, R12, RZ, PT ;  /* 0x000000ff0c00720c */ /* 0x000fe20003fa6270 */
[----:B------:R-:W-:Y:S01]  /*03a0*/  IMAD R9, R15, R2, RZ ;  /* 0x000000020f097224 */ /* 0x000fe200078e02ff */
[----:B------:R-:W-:Y:S01]  /*03b0*/  MOV R13, R10 ;  /* 0x0000000a000d7202 */ /* 0x000fe20000000f00 */
[----:B------:R-:W-:Y:S02]  /*03c0*/  IMAD.MOV.U32 R10, RZ, RZ, RZ ;  /* 0x000000ffff0a7224 */ /* 0x000fe400078e00ff */
[----:B------:R-:W-:Y:S02]  /*03d0*/  IMAD.MOV R12, RZ, RZ, -R12 ;  /* 0x000000ffff0c7224 */ /* 0x000fe400078e0a0c */
[----:B------:R-:W-:Y:S01]  /*03e0*/  IMAD.HI.U32 R10, R11, R9, R10 ;  /* 0x000000090b0a7227 */ /* 0x000fe200078e000a */
[----:B------:R-:W-:-:S03]  /*03f0*/  IADD3 R9, PT, PT, RZ, -R14, RZ ;  /* 0x8000000eff097210 */ /* 0x000fc60007ffe0ff */
[----:B------:R-:W-:-:S04]  /*0400*/  IMAD.HI.U32 R8, R8, R13, RZ ;  /* 0x0000000d08087227 */ /* 0x000fc800078e00ff */
[----:B------:R-:W-:-:S04]  /*0410*/  IMAD.HI.U32 R10, R10, R7, RZ ;  /* 0x000000070a0a7227 */ /* 0x000fc800078e00ff */
[----:B------:R-:W-:Y:S02]  /*0420*/  IMAD.MOV R8, RZ, RZ, -R8 ;  /* 0x000000ffff087224 */ /* 0x000fe400078e0a08 */
[----:B------:R-:W-:Y:S02]  /*0430*/  IMAD R9, R10, R9, R7 ;  /* 0x000000090a097224 */ /* 0x000fe400078e0207 */
[----:B------:R-:W-:Y:S02]  /*0440*/  IMAD R7, R0, R8, R13 ;  /* 0x0000000800077224 */ /* 0x000fe400078e020d */
[----:B------:R-:W0:Y:S01]  /*0450*/  S2R R8, SR_TID.X ;  /* 0x0000000000087919 */ /* 0x000e220000002100 */
[----:B------:R-:W-:Y:S01]  /*0460*/  ISETP.GT.U32.AND P3, PT, R2, R9, PT ;  /* 0x000000090200720c */ /* 0x000fe20003f64070 */
[----:B------:R-:W-:Y:S01]  /*0470*/  IMAD R3, R3, R12, R4 ;  /* 0x0000000c03037224 */ /* 0x000fe200078e0204 */
[----:B------:R-:W-:-:S11]  /*0480*/  ISETP.GT.U32.AND P0, PT, R0, R7, PT ;  /* 0x000000070000720c */ /* 0x000fd60003f04070 */
[-C--:B------:R-:W-:Y:S02]  /*0490*/  @!P3 IADD3 R9, PT, PT, R9, -R2.reuse, RZ ;  /* 0x800000020909b210 */ /* 0x080fe40007ffe0ff */
[----:B------:R-:W-:Y:S01]  /*04a0*/  @!P0 IMAD.IADD R7, R7, 0x1, -R0 ;  /* 0x0000000107078824 */ /* 0x000fe200078e0a00 */
[----:B------:R-:W-:Y:S02]  /*04b0*/  @!P3 IADD3 R10, PT, PT, R10, 0x1, RZ ;  /* 0x000000010a0ab810 */ /* 0x000fe40007ffe0ff */
[----:B------:R-:W-:Y:S02]  /*04c0*/  ISETP.GE.U32.AND P0, PT, R9, R2, PT ;  /* 0x000000020900720c */ /* 0x000fe40003f06070 */
[----:B------:R-:W-:Y:S02]  /*04d0*/  ISETP.GT.U32.AND P1, PT, R0, R7, PT ;  /* 0x000000070000720c */ /* 0x000fe40003f24070 */
[----:B------:R-:W-:Y:S01]  /*04e0*/  LOP3.LUT R2, R4, R5, RZ, 0x3c, !PT ;  /* 0x0000000504027212 */ /* 0x000fe200078e3cff */
[----:B------:R-:W-:Y:S01]  /*04f0*/  HFMA2 R4, -RZ, RZ, 0, 0 ;  /* 0x00000000ff047431 */ /* 0x000fe200000001ff */
[----:B------:R-:W-:-:S02]  /*0500*/  ISETP.NE.AND P3, PT, R6, RZ, PT ;  /* 0x000000ff0600720c */ /* 0x000fc40003f65270 */
[----:B------:R-:W-:Y:S02]  /*0510*/  ISETP.GE.AND P2, PT, R2, RZ, PT ;  /* 0x000000ff0200720c */ /* 0x000fe40003f46270 */
[----:B0-----:R-:W-:-:S03]  /*0520*/  SHF.R.U32.HI R8, RZ, 0x5, R8 ;  /* 0x00000005ff087819 */ /* 0x001fc60000011608 */
[----:B------:R-:W-:Y:S02]  /*0530*/  @P0 VIADD R10, R10, 0x1 ;  /* 0x000000010a0a0836 */ /* 0x000fe40000000000 */
[----:B------:R-:W-:Y:S02]  /*0540*/  @!P1 IADD3 R7, PT, PT, R7, -R0, RZ ;  /* 0x8000000007079210 */ /* 0x000fe40007ffe0ff */
[----:B---3--:R-:W-:Y:S01]  /*0550*/  ISETP.GE.AND P0, PT, R8, UR6, PT ;  /* 0x0000000608007c0c */ /* 0x008fe2000bf06270 */
[----:B------:R-:W-:Y:S01]  /*0560*/  IMAD.MOV.U32 R0, RZ, RZ, R10 ;  /* 0x000000ffff007224 */ /* 0x000fe200078e000a */
[----:B------:R-:W-:-:S04]  /*0570*/  MOV R2, R7 ;  /* 0x0000000700027202 */ /* 0x000fc80000000f00 */
[----:B------:R-:W-:Y:S01]  /*0580*/  @!P2 IADD3 R0, PT, PT, -R0, RZ, RZ ;  /* 0x000000ff0000a210 */ /* 0x000fe20007ffe1ff */
[----:B------:R-:W-:Y:S01]  /*0590*/  @!P5 IMAD.MOV R2, RZ, RZ, -R2 ;  /* 0x000000ffff02d224 */ /* 0x000fe200078e0a02 */
[----:B------:R-:W-:Y:S02]  /*05a0*/  @!P4 LOP3.LUT R0, RZ, R5, RZ, 0x33, !PT ;  /* 0x00000005ff00c212 */ /* 0x000fe400078e33ff */
[----:B------:R-:W-:-:S03]  /*05b0*/  @!P3 LOP3.LUT R2, RZ, R6, RZ, 0x33, !PT ;  /* 0x00000006ff02b212 */ /* 0x000fc600078e33ff */
[----:B------:R-:W-:Y:S05]  /*05c0*/  @P0 BRA `(.L_x_13) ;  /* 0x0000001400100947 */ /* 0x000fea0003800000 */
[----:B------:R-:W0:Y:S01]  /*05d0*/  LDC R9, c[0x0][0x404] ;  /* 0x00010100ff097b82 */ /* 0x000e220000000800 */
[----:B------:R-:W1:Y:S01]  /*05e0*/  LDCU.64 UR6, c[0x0][0x430] ;  /* 0x00008600ff0677ac */ /* 0x000e620008000a00 */
[----:B0-----:R-:W-:-:S04]  /*05f0*/  IABS R7, R9 ;  /* 0x0000000900077213 */ /* 0x001fc80000000000 */
[----:B------:R-:W0:Y:S08]  /*0600*/  I2F.RP R6, R7 ;  /* 0x0000000700067306 */ /* 0x000e300000209400 */
[----:B0-----:R-:W0:Y:S02]  /*0610*/  MUFU.RCP R6, R6 ;  /* 0x0000000600067308 */ /* 0x001e240000001000 */
[----:B0-----:R-:W-:-:S06]  /*0620*/  VIADD R4, R6, 0xffffffe ;  /* 0x0ffffffe06047836 */ /* 0x001fcc0000000000 */
[----:B------:R0:W2:Y:S02]  /*0630*/  F2I.FTZ.U32.TRUNC.NTZ R5, R4 ;  /* 0x0000000400057305 */ /* 0x0000a4000021f000 */
[----:B0-----:R-:W-:Y:S01]  /*0640*/  IMAD.MOV.U32 R4, RZ, RZ, RZ ;  /* 0x000000ffff047224 */ /* 0x001fe200078e00ff */
[----:B--2---:R-:W-:-:S05]  /*0650*/  IADD3 R10, PT, PT, RZ, -R5, RZ ;  /* 0x80000005ff0a7210 */ /* 0x004fca0007ffe0ff */
[----:B------:R-:W-:Y:S01]  /*0660*/  IMAD R11, R10, R7, RZ ;  /* 0x000000070a0b7224 */ /* 0x000fe200078e02ff */
[----:B------:R-:W-:-:S03]  /*0670*/  IABS R10, R0 ;  /* 0x00000000000a7213 */ /* 0x000fc60000000000 */
[----:B------:R-:W-:Y:S01]  /*0680*/  IMAD.HI.U32 R5, R5, R11, R4 ;  /* 0x0000000b05057227 */ /* 0x000fe200078e0004 */
[----:B------:R-:W-:-:S04]  /*0690*/  LOP3.LUT R4, R0, R9, RZ, 0x3c, !PT ;  /* 0x0000000900047212 */ /* 0x000fc800078e3cff */
[----:B------:R-:W-:Y:S01]  /*06a0*/  ISETP.GE.AND P2, PT, R4, RZ, PT ;  /* 0x000000ff0400720c */ /* 0x000fe20003f46270 */
[----:B------:R-:W-:-:S04]  /*06b0*/  IMAD.HI.U32 R5, R5, R10, RZ ;  /* 0x0000000a05057227 */ /* 0x000fc800078e00ff */
[----:B------:R-:W-:Y:S01]  /*06c0*/  IMAD.MOV.U32 R4, RZ, RZ, RZ ;  /* 0x000000ffff047224 */ /* 0x000fe200078e00ff */
[----:B------:R-:W-:-:S05]  /*06d0*/  IADD3 R6, PT, PT, -R5, RZ, RZ ;  /* 0x000000ff05067210 */ /* 0x000fca0007ffe1ff */
[C---:B------:R-:W-:Y:S02]  /*06e0*/  IMAD R6, R7.reuse, R6, R10 ;  /* 0x0000000607067224 */ /* 0x040fe400078e020a */
[----:B------:R-:W1:Y:S03]  /*06f0*/  LDC.64 R10, c[0x0][0x428] ;  /* 0x00010a00ff0a7b82 */ /* 0x000e660000000a00 */
[----:B------:R-:W-:-:S13]  /*0700*/  ISETP.GT.U32.AND P1, PT, R7, R6, PT ;  /* 0x000000060700720c */ /* 0x000fda0003f24070 */
[----:B------:R-:W-:Y:S01]  /*0710*/  @!P1 IMAD.IADD R6, R6, 0x1, -R7 ;  /* 0x0000000106069824 */ /* 0x000fe200078e0a07 */
[----:B------:R-:W-:Y:S02]  /*0720*/  @!P1 IADD3 R5, PT, PT, R5, 0x1, RZ ;  /* 0x0000000105059810 */ /* 0x000fe40007ffe0ff */
[----:B------:R-:W-:Y:S02]  /*0730*/  ISETP.NE.AND P1, PT, R9, RZ, PT ;  /* 0x000000ff0900720c */ /* 0x000fe40003f25270 */
[----:B------:R-:W-:Y:S01]  /*0740*/  ISETP.GE.U32.AND P0, PT, R6, R7, PT ;  /* 0x000000070600720c */ /* 0x000fe20003f06070 */
[----:B-1----:R-:W-:Y:S02]  /*0750*/  IMAD R6, R3, UR6, -R10 ;  /* 0x0000000603067c24 */ /* 0x002fe4000f8e0a0a */
[----:B------:R-:W-:-:S10]  /*0760*/  IMAD R7, R2, UR7, -R11 ;  /* 0x0000000702077c24 */ /* 0x000fd4000f8e0a0b */
[----:B------:R-:W-:-:S05]  /*0770*/  @P0 VIADD R5, R5, 0x1 ;  /* 0x0000000105050836 */ /* 0x000fca0000000000 */
[----:B------:R-:W-:Y:S02]  /*0780*/  @!P2 IADD3 R5, PT, PT, -R5, RZ, RZ ;  /* 0x000000ff0505a210 */ /* 0x000fe40007ffe1ff */
[----:B------:R-:W-:-:S07]  /*0790*/  @!P1 LOP3.LUT R5, RZ, R9, RZ, 0x33, !PT ;  /* 0x00000009ff059212 */ /* 0x000fce00078e33ff */
.L_x_22:
[----:B------:R-:W0:Y:S01]  /*07a0*/  S2R R9, SR_TID.X ;  /* 0x0000000000097919 */ /* 0x000e220000002100 */
[----:B------:R-:W-:Y:S01]  /*07b0*/  BSSY.RECONVERGENT B0, `(.L_x_14) ;  /* 0x0000121000007945 */ /* 0x000fe20003800200 */
[----:B0-----:R-:W-:-:S04]  /*07c0*/  LOP3.LUT R16, R9, 0x1f, RZ, 0xc0, !PT ;  /* 0x0000001f09107812 */ /* 0x001fc800078ec0ff */
[----:B------:R-:W-:-:S13]  /*07d0*/  ISETP.GE.U32.AND P0, PT, R16, UR5, PT ;  /* 0x0000000510007c0c */ /* 0x000fda000bf06070 */
[----:B------:R-:W-:Y:S05]  /*07e0*/  @P0 BRA `(.L_x_15) ;  /* 0x0000001000740947 */ /* 0x000fea0003800000 */
[----:B------:R-:W-:Y:S01]  /*07f0*/  LOP3.LUT R9, RZ, R16, RZ, 0x33, !PT ;  /* 0x00000010ff097212 */ /* 0x000fe200078e33ff */
[----:B------:R-:W0:Y:S01]  /*0800*/  LDCU UR7, c[0x0][0x400] ;  /* 0x00008000ff0777ac */ /* 0x000e220008000800 */
[----:B------:R-:W-:Y:S01]  /*0810*/  BSSY.RECONVERGENT B2, `(.L_x_16) ;  /* 0x000009c000027945 */ /* 0x000fe20003800200 */
[----:B------:R-:W-:Y:S01]  /*0820*/  IMAD.MOV.U32 R24, RZ, RZ, R16 ;  /* 0x000000ffff187224 */ /* 0x000fe200078e0010 */
[----:B------:R-:W-:Y:S01]  /*0830*/  IADD3 R17, PT, PT, R9, UR5, RZ ;  /* 0x0000000509117c10 */ /* 0x000fe2000fffe0ff */
[----:B------:R-:W1:Y:S03]  /*0840*/  LDCU UR6, c[0x0][0x3fc] ;  /* 0x00007f80ff0677ac */ /* 0x000e660008000800 */
[----:B------:R-:W-:Y:S01]  /*0850*/  ISETP.GE.U32.AND P0, PT, R17, 0x60, PT ;  /* 0x000000601100780c */ /* 0x000fe20003f06070 */
[C---:B0-----:R-:W-:Y:S02]  /*0860*/  IMAD R9, R8.reuse, UR7, R0 ;  /* 0x0000000708097c24 */ /* 0x041fe4000f8e0200 */
[----:B-1----:R-:W-:-:S02]  /*0870*/  IMAD R10, R8, UR6, R5 ;  /* 0x00000006080a7c24 */ /* 0x002fc4000f8e0205 */
[----:B------:R-:W-:-:S08]  /*0880*/  IMAD R9, R9, UR5, RZ ;  /* 0x0000000509097c24 */ /* 0x000fd0000f8e02ff */
[----:B------:R-:W-:Y:S05]  /*0890*/  @!P0 BRA `(.L_x_17) ;  /* 0x00000008004c8947 */ /* 0x000fea0003800000 */
[----:B------:R-:W0:Y:S01]  /*08a0*/  LDCU UR6, c[0x0][0x410] ;  /* 0x00008200ff0677ac */ /* 0x000e220008000800 */
[----:B------:R-:W1:Y:S01]  /*08b0*/  LDC.64 R12, c[0x0][0x380] ;  /* 0x0000e000ff0c7b82 */ /* 0x000e620000000a00 */
[----:B------:R-:W-:Y:S01]  /*08c0*/  LEA.HI R17, R17, 0x1, RZ, 0x1b ;  /* 0x0000000111117811 */ /* 0x000fe200078fd8ff */
[----:B------:R-:W-:Y:S01]  /*08d0*/  BSSY.RECONVERGENT B3, `(.L_x_18) ;  /* 0x000008e000037945 */ /* 0x000fe20003800200 */
[C---:B------:R-:W-:Y:S01]  /*08e0*/  LOP3.LUT R24, R16.reuse, 0x40, RZ, 0xfc, !PT ;  /* 0x0000004010187812 */ /* 0x040fe200078efcff */
[----:B------:R-:W-:Y:S01]  /*08f0*/  IMAD.IADD R25, R16, 0x1, R9 ;  /* 0x0000000110197824 */ /* 0x000fe200078e0209 */
[----:B------:R-:W-:-:S04]  /*0900*/  LOP3.LUT R26, R17, 0xffffffc, RZ, 0xc0, !PT ;  /* 0x0ffffffc111a7812 */ /* 0x000fc800078ec0ff */
[----:B------:R-:W-:Y:S01]  /*0910*/  IADD3 R26, PT, PT, -R26, RZ, RZ ;  /* 0x000000ff1a1a7210 */ /* 0x000fe20007ffe1ff */
[----:B0-----:R-:W0:Y:S01]  /*0920*/  I2F.U32.RP R11, UR6 ;  /* 0x00000006000b7d06 */ /* 0x001e220008209000 */
[----:B------:R-:W-:-:S06]  /*0930*/  UISETP.NE.U32.AND UP0, UPT, UR6, URZ, UPT ;  /* 0x000000ff0600728c */ /* 0x000fcc000bf05070 */
[----:B------:R-:W-:Y:S01]  /*0940*/  PLOP3.LUT P3, PT, PT, PT, UP0, 0x80, 0x8 ;  /* 0x000000000008781c */ /* 0x000fe20003f6f008 */
[----:B0-----:R-:W0:Y:S02]  /*0950*/  MUFU.RCP R11, R11 ;  /* 0x0000000b000b7308 */ /* 0x001e240000001000 */
[----:B0-----:R-:W-:-:S06]  /*0960*/  IADD3 R14, PT, PT, R11, 0xffffffe, RZ ;  /* 0x0ffffffe0b0e7810 */ /* 0x001fcc0007ffe0ff */
[----:B------:R0:W2:Y:S02]  /*0970*/  F2I.FTZ.U32.TRUNC.NTZ R15, R14 ;  /* 0x0000000e000f7305 */ /* 0x0000a4000021f000 */
[----:B0-----:R-:W-:Y:S01]  /*0980*/  MOV R14, RZ ;  /* 0x000000ff000e7202 */ /* 0x001fe20000000f00 */
[----:B--2---:R-:W-:-:S04]  /*0990*/  IMAD.MOV R18, RZ, RZ, -R15 ;  /* 0x000000ffff127224 */ /* 0x004fc800078e0a0f */
[----:B------:R-:W-:Y:S01]  /*09a0*/  IMAD R17, R18, UR6, RZ ;  /* 0x0000000612117c24 */ /* 0x000fe2000f8e02ff */
[----:B------:R-:W-:-:S03]  /*09b0*/  ULOP3.LUT UR6, URZ, UR6, URZ, 0x33, !UPT ;  /* 0x00000006ff067292 */ /* 0x000fc6000f8e33ff */
[----:B------:R-:W-:-:S04]  /*09c0*/  IMAD.HI.U32 R11, R15, R17, R14 ;  /* 0x000000110f0b7227 */ /* 0x000fc800078e000e */
[----:B-1----:R-:W-:-:S07]  /*09d0*/  IMAD.U32 R22, RZ, RZ, UR6 ;  /* 0x00000006ff167e24 */ /* 0x002fce000f8e00ff */
.L_x_19:
[----:B------:R-:W-:-:S05]  /*09e0*/  IADD3 R14, PT, PT, R24, -0x40, RZ ;  /* 0xffffffc0180e7810 */ /* 0x000fca0007ffe0ff */
[----:B------:R-:W-:-:S04]  /*09f0*/  IMAD.HI.U32 R11, R11, R14, RZ ;  /* 0x0000000e0b0b7227 */ /* 0x000fc800078e00ff */
[----:B------:R-:W-:-:S04]  /*0a00*/  IMAD.MOV R15, RZ, RZ, -R11 ;  /* 0x000000ffff0f7224 */ /* 0x000fc800078e0a0b */
[----:B------:R-:W-:-:S05]  /*0a10*/  IMAD R15, R15, UR14, R14 ;  /* 0x0000000e0f0f7c24 */ /* 0x000fca000f8e020e */
[----:B------:R-:W-:-:S13]  /*0a20*/  ISETP.GE.U32.AND P0, PT, R15, UR14, PT ;  /* 0x0000000e0f007c0c */ /* 0x000fda000bf06070 */
[----:B------:R-:W-:Y:S01]  /*0a30*/  @P0 IADD3 R15, PT, PT, R15, -UR14, RZ ;  /* 0x8000000e0f0f0c10 */ /* 0x000fe2000fffe0ff */
[----:B------:R-:W-:-:S03]  /*0a40*/  @P0 VIADD R11, R11, 0x1 ;  /* 0x000000010b0b0836 */ /* 0x000fc60000000000 */
[----:B------:R-:W-:-:S13]  /*0a50*/  ISETP.GE.U32.AND P1, PT, R15, UR14, PT ;  /* 0x0000000e0f007c0c */ /* 0x000fda000bf26070 */
[----:B------:R-:W-:-:S04]  /*0a60*/  @P1 IADD3 R11, PT, PT, R11, 0x1, RZ ;  /* 0x000000010b0b1810 */ /* 0x000fc80007ffe0ff */
[----:B------:R-:W-:-:S05]  /*0a70*/  SEL R22, R22, R11, !P3 ;  /* 0x0000000b16167207 */ /* 0x000fca0005800000 */
[----:B------:R-:W-:Y:S02]  /*0a80*/  IMAD.MOV R11, RZ, RZ, -R22 ;  /* 0x000000ffff0b7224 */ /* 0x000fe400078e0a16 */
[----:B------:R-:W-:Y:S02]  /*0a90*/  IMAD R15, R22, UR11, R7 ;  /* 0x0000000b160f7c24 */ /* 0x000fe4000f8e0207 */
[----:B------:R-:W-:-:S03]  /*0aa0*/  IMAD R11, R11, UR14, R14 ;  /* 0x0000000e0b0b7c24 */ /* 0x000fc6000f8e020e */
[----:B------:R-:W-:Y:S01]  /*0ab0*/  ISETP.GE.AND P0, PT, R15, UR13, PT ;  /* 0x0000000d0f007c0c */ /* 0x000fe2000bf06270 */
        /* <DEDUP_REMOVED lines=13> */
[----:B-1----:R-:W-:-:S06]  /*0b90*/  IADD3 R22, PT, PT, R21, 0xffffffe, RZ ;  /* 0x0ffffffe15167810 */ /* 0x002fcc0007ffe0ff */
[----:B------:R-:W1:Y:S01]  /*0ba0*/  F2I.FTZ.U32.TRUNC.NTZ R17, R22 ;  /* 0x0000001600117305 */ /* 0x000e62000021f000 */
[----:B------:R-:W-:Y:S02]  /*0bb0*/  HFMA2 R16, -RZ, RZ, 0, 0 ;  /* 0x00000000ff107431 */ /* 0x000fe400000001ff */
[----:B-1----:R-:W-:-:S04]  /*0bc0*/  IMAD.MOV R11, RZ, RZ, -R17 ;  /* 0x000000ffff0b7224 */ /* 0x002fc800078e0a11 */
[----:B------:R-:W-:-:S04]  /*0bd0*/  IMAD R11, R11, UR14, RZ ;  /* 0x0000000e0b0b7c24 */ /* 0x000fc8000f8e02ff */
[----:B------:R-:W-:-:S04]  /*0be0*/  IMAD.HI.U32 R11, R17, R11, R16 ;  /* 0x0000000b110b7227 */ /* 0x000fc800078e0010 */
[----:B------:R-:W-:-:S04]  /*0bf0*/  VIADD R16, R24, 0xffffffe0 ;  /* 0xffffffe018107836 */ /* 0x000fc80000000000 */
[----:B------:R-:W-:-:S05]  /*0c00*/  IMAD.HI.U32 R17, R11, R16, RZ ;  /* 0x000000100b117227 */ /* 0x000fca00078e00ff */
[----:B0-----:R-:W-:-:S05]  /*0c10*/  IADD3 R19, PT, PT, -R17, RZ, RZ ;  /* 0x000000ff11137210 */ /* 0x001fca0007ffe1ff */
[----:B------:R-:W-:-:S05]  /*0c20*/  IMAD R19, R19, UR14, R16 ;  /* 0x0000000e13137c24 */ /* 0x000fca000f8e0210 */
[----:B------:R-:W-:Y:S01]  /*0c30*/  ISETP.GE.U32.AND P1, PT, R19, UR14, PT ;  /* 0x0000000e13007c0c */ /* 0x000fe2000bf26070 */
[----:B------:R-:W-:-:S12]  /*0c40*/  ULOP3.LUT UR6, URZ, UR14, URZ, 0x33, !UPT ;  /* 0x0000000eff067292 */ /* 0x000fd8000f8e33ff */
[----:B------:R-:W-:-:S05]  /*0c50*/  @P1 VIADD R19, R19, -UR14 ;  /* 0x8000000e13131c36 */ /* 0x000fca0008000000 */
[----:B------:R-:W-:Y:S01]  /*0c60*/  ISETP.GE.U32.AND P2, PT, R19, UR14, PT ;  /* 0x0000000e13007c0c */ /* 0x000fe2000bf46070 */
[----:B------:R-:W-:Y:S01]  /*0c70*/  UISETP.NE.U32.AND UP0, UPT, UR14, URZ, UPT ;  /* 0x000000ff0e00728c */ /* 0x000fe2000bf05070 */
[----:B------:R-:W-:Y:S01]  /*0c80*/  @P1 IADD3 R17, PT, PT, R17, 0x1, RZ ;  /* 0x0000000111111810 */ /* 0x000fe20007ffe0ff */
[----:B------:R-:W-:-:S04]  /*0c90*/  IMAD.U32 R22, RZ, RZ, UR6 ;  /* 0x00000006ff167e24 */ /* 0x000fc8000f8e00ff */
[----:B------:R-:W-:-:S06]  /*0ca0*/  PLOP3.LUT P3, PT, PT, PT, UP0, 0x80, 0x8 ;  /* 0x000000000008781c */ /* 0x000fcc0003f6f008 */
[----:B------:R-:W-:-:S04]  /*0cb0*/  @P2 IADD3 R17, PT, PT, R17, 0x1, RZ ;  /* 0x0000000111112810 */ /* 0x000fc80007ffe0ff */
[----:B------:R-:W-:-:S05]  /*0cc0*/  SEL R28, R22, R17, !P3 ;  /* 0x00000011161c7207 */ /* 0x000fca0005800000 */
[----:B------:R-:W-:Y:S02]  /*0cd0*/  IMAD.MOV R17, RZ, RZ, -R28 ;  /* 0x000000ffff117224 */ /* 0x000fe400078e0a1c */
[----:B------:R-:W-:Y:S02]  /*0ce0*/  IMAD R19, R28, UR11, R7 ;  /* 0x0000000b1c137c24 */ /* 0x000fe4000f8e0207 */
[----:B------:R-:W-:Y:S01]  /*0cf0*/  IMAD R17, R17, UR14, R16 ;  /* 0x0000000e11117c24 */ /* 0x000fe2000f8e0210 */
[----:B------:R-:W-:Y:S02]  /*0d00*/  IADD3 R16, PT, PT, R24, 0x20, RZ ;  /* 0x0000002018107810 */ /* 0x000fe40007ffe0ff */
[----:B------:R-:W-:Y:S01]  /*0d10*/  ISETP.GE.AND P1, PT, R19, UR13, PT ;  /* 0x0000000d13007c0c */ /* 0x000fe2000bf26270 */
[----:B------:R-:W-:Y:S02]  /*0d20*/  IMAD R28, R17, UR10, R6 ;  /* 0x0000000a111c7c24 */ /* 0x000fe4000f8e0206 */
[----:B------:R-:W-:-:S03]  /*0d30*/  IMAD.HI.U32 R17, R11, R16, RZ ;  /* 0x000000100b117227 */ /* 0x000fc600078e00ff */
[C---:B------:R-:W-:Y:S02]  /*0d40*/  ISETP.GE.OR P1, PT, R28.reuse, UR12, P1 ;  /* 0x0000000c1c007c0c */ /* 0x040fe40008f26670 */
[----:B------:R-:W-:-:S04]  /*0d50*/  LOP3.LUT R21, R28, R19, RZ, 0xfc, !PT ;  /* 0x000000131c157212 */ /* 0x000fc800078efcff */
[----:B------:R-:W-:Y:S01]  /*0d60*/  ISETP.LT.OR P2, PT, R21, RZ, P1 ;  /* 0x000000ff1500720c */ /* 0x000fe20000f41670 */
[----:B------:R-:W-:-:S04]  /*0d70*/  IMAD.MOV R21, RZ, RZ, -R17 ;  /* 0x000000ffff157224 */ /* 0x000fc800078e0a11 */
[----:B------:R-:W-:-:S05]  /*0d80*/  IMAD R21, R21, UR14, R16 ;  /* 0x0000000e15157c24 */ /* 0x000fca000f8e0210 */
[----:B------:R-:W-:-:S13]  /*0d90*/  ISETP.GE.U32.AND P1, PT, R21, UR14, PT ;  /* 0x0000000e15007c0c */ /* 0x000fda000bf26070 */
[----:B------:R-:W-:-:S04]  /*0da0*/  @P1 IADD3 R21, PT, PT, R21, -UR14, RZ ;  /* 0x8000000e15151c10 */ /* 0x000fc8000fffe0ff */
[----:B------:R-:W-:Y:S01]  /*0db0*/  ISETP.GE.U32.AND P4, PT, R21, UR14, PT ;  /* 0x0000000e15007c0c */ /* 0x000fe2000bf86070 */
[----:B------:R-:W-:-:S12]  /*0dc0*/  @P1 VIADD R17, R17, 0x1 ;  /* 0x0000000111111836 */ /* 0x000fd80000000000 */
[----:B------:R-:W-:-:S04]  /*0dd0*/  @P4 IADD3 R17, PT, PT, R17, 0x1, RZ ;  /* 0x0000000111114810 */ /* 0x000fc80007ffe0ff */
[----:B------:R-:W-:-:S05]  /*0de0*/  SEL R17, R22, R17, !P3 ;  /* 0x0000001116117207 */ /* 0x000fca0005800000 */
[----:B------:R-:W-:Y:S02]  /*0df0*/  IMAD.MOV R21, RZ, RZ, -R17 ;  /* 0x000000ffff157224 */ /* 0x000fe400078e0a11 */
[----:B------:R-:W-:Y:S02]  /*0e00*/  IMAD R17, R17, UR11, R7 ;  /* 0x0000000b11117c24 */ /* 0x000fe4000f8e0207 */
[----:B------:R-:W-:-:S03]  /*0e10*/  IMAD R21, R21, UR14, R16 ;  /* 0x0000000e15157c24 */ /* 0x000fc6000f8e0210 */
[----:B------:R-:W-:Y:S01]  /*0e20*/  ISETP.GE.AND P1, PT, R17, UR13, PT ;  /* 0x0000000d11007c0c */ /* 0x000fe2000bf26270 */
[----:B------:R-:W-:Y:S02]  /*0e30*/  IMAD R16, R21, UR10, R6 ;  /* 0x0000000a15107c24 */ /* 0x000fe4000f8e0206 */
[----:B------:R-:W-:Y:S02]  /*0e40*/  @!P2 IMAD R21, R10, UR13, R19 ;  /* 0x0000000d0a15ac24 */ /* 0x000fe4000f8e0213 */
[----:B------:R-:W-:Y:S01]  /*0e50*/  IMAD.HI.U32 R19, R11, R24, RZ ;  /* 0x000000180b137227 */ /* 0x000fe200078e00ff */
[C---:B------:R-:W-:Y:S02]  /*0e60*/  ISETP.GE.OR P1, PT, R16.reuse, UR12, P1 ;  /* 0x0000000c10007c0c */ /* 0x040fe40008f26670 */
[----:B------:R-:W-:-:S04]  /*0e70*/  LOP3.LUT R23, R16, R17, RZ, 0xfc, !PT ;  /* 0x0000001110177212 */ /* 0x000fc800078efcff */
[----:B------:R-:W-:Y:S02]  /*0e80*/  ISETP.LT.OR P1, PT, R23, RZ, P1 ;  /* 0x000000ff1700720c */ /* 0x000fe40000f21670 */
[----:B------:R-:W-:-:S05]  /*0e90*/  IADD3 R23, PT, PT, -R19, RZ, RZ ;  /* 0x000000ff13177210 */ /* 0x000fca0007ffe1ff */
[----:B------:R-:W-:-:S05]  /*0ea0*/  IMAD R23, R23, UR14, R24 ;  /* 0x0000000e17177c24 */ /* 0x000fca000f8e0218 */
[----:B------:R-:W-:Y:S01]  /*0eb0*/  ISETP.GE.U32.AND P4, PT, R23, UR14, PT ;  /* 0x0000000e17007c0c */ /* 0x000fe2000bf86070 */
[----:B------:R-:W-:Y:S01]  /*0ec0*/  @!P2 IMAD R21, R21, UR12, R28 ;  /* 0x0000000c1515ac24 */ /* 0x000fe2000f8e021c */
[----:B------:R-:W4:Y:S11]  /*0ed0*/  @!P1 LDG.E.U16 R29, desc[UR8][R14.64+0xc0] ;  /* 0x0000c0080e1d9981 */ /* 0x000f36000c1e1500 */
        /* <DEDUP_REMOVED lines=10> */
[----:B------:R-:W-:-:S04]  /*0f80*/  @!P1 IMAD R23, R10, UR13, R17 ;  /* 0x0000000d0a179c24 */ /* 0x000fc8000f8e0211 */
[----:B------:R-:W-:Y:S01]  /*0f90*/  @!P1 IMAD R23, R23, UR12, R16 ;  /* 0x0000000c17179c24 */ /* 0x000fe2000f8e0210 */
[C---:B------:R-:W-:Y:S02]  /*0fa0*/  LOP3.LUT R16, R28.reuse, R19, RZ, 0xfc, !PT ;  /* 0x000000131c107212 */ /* 0x040fe400078efcff */
[----:B------:R-:W-:Y:S01]  /*0fb0*/  ISETP.GE.OR P4, PT, R28, UR12, P4 ;  /* 0x0000000c1c007c0c */ /* 0x000fe2000a786670 */
[----:B--2---:R-:W-:-:S03]  /*0fc0*/  @!P0 HADD2.F32 R20, -RZ, R20.H0_H0 ;  /* 0x20000014ff148230 */ /* 0x004fc60000004100 */
[----:B------:R-:W-:Y:S01]  /*0fd0*/  ISETP.LT.OR P4, PT, R16, RZ, P4 ;  /* 0x000000ff1000720c */ /* 0x000fe20002781670 */
[----:B---3--:R-:W-:-:S05]  /*0fe0*/  @!P0 HADD2.F32 R17, -RZ, R18.H0_H0 ;  /* 0x20000012ff118230 */ /* 0x008fca0000004100 */
[----:B------:R-:W-:Y:S02]  /*0ff0*/  @!P0 FFMA.FTZ R4, R17, R20, R4 ;  /* 0x0000001411048223 */ /* 0x000fe40000010004 */
[----:B------:R-:W0:Y:S05]  /*1000*/  @!P2 LDC.64 R16, c[0x0][0x3a8] ;  /* 0x0000ea00ff10ab82 */ /* 0x000e2a0000000a00 */
[----:B------:R-:W-:-:S03]  /*1010*/  @!P4 IMAD R27, R10, UR13, R19 ;  /* 0x0000000d0a1bcc24 */ /* 0x000fc6000f8e0213 */
        /* <DEDUP_REMOVED lines=11> */
[----:B------:R-:W-:-:S05]  /*10d0*/  VIADD R26, R26, 0x4 ;  /* 0x000000041a1a7836 */ /* 0x000fca0000000000 */
[----:B------:R-:W-:Y:S01]  /*10e0*/  ISETP.NE.AND P0, PT, R26, RZ, PT ;  /* 0x000000ff1a00720c */ /* 0x000fe20003f05270 */
[----:B------:R-:W-:Y:S01]  /*10f0*/  VIADD R24, R24, 0x80 ;  /* 0x0000008018187836 */ /* 0x000fe20000000000 */
[----:B------:R-:W-:Y:S01]  /*1100*/  IADD3 R25, PT, PT, R25, 0x80, RZ ;  /* 0x0000008019197810 */ /* 0x000fe20007ffe0ff */
[----:B----4-:R-:W-:Y:S02]  /*1110*/  @!P1 HADD2.F32 R29, -RZ, R29.H0_H0 ;  /* 0x2000001dff1d9230 */ /* 0x010fe40000004100 */
[----:B--2---:R-:W-:Y:S02]  /*1120*/  @!P2 HADD2.F32 R23, -RZ, R16.H0_H0 ;  /* 0x20000010ff17a230 */ /* 0x004fe40000004100 */
[----:B---3--:R-:W-:Y:S02]  /*1130*/  @!P2 HADD2.F32 R27, -RZ, R27.H0_H0 ;  /* 0x2000001bff1ba230 */ /* 0x008fe40000004100 */
[----:B-----5:R-:W-:-:S03]  /*1140*/  @!P4 HADD2.F32 R17, -RZ, R18.H0_H0 ;  /* 0x20000012ff11c230 */ /* 0x020fc60000004100 */
[----:B------:R-:W-:Y:S01]  /*1150*/  @!P2 FFMA.FTZ R4, R23, R27, R4 ;  /* 0x0000001b1704a223 */ /* 0x000fe20000010004 */
[----:B------:R-:W-:-:S05]  /*1160*/  @!P4 HADD2.F32 R28, -RZ, R28.H0_H0 ;  /* 0x2000001cff1cc230 */ /* 0x000fca0000004100 */
[----:B------:R-:W-:Y:S01]  /*1170*/  @!P4 FFMA.FTZ R4, R17, R28, R4 ;  /* 0x0000001c1104c223 */ /* 0x000fe20000010004 */
[----:B------:R-:W-:-:S05]  /*1180*/  @!P1 HADD2.F32 R19, -RZ, R20.H0_H0 ;  /* 0x20000014ff139230 */ /* 0x000fca0000004100 */
[----:B------:R-:W-:Y:S01]  /*1190*/  @!P1 FFMA.FTZ R4, R19, R29, R4 ;  /* 0x0000001d13049223 */ /* 0x000fe20000010004 */
[----:B------:R-:W-:Y:S06]  /*11a0*/  @P0 BRA `(.L_x_19) ;  /* 0xfffffff8000c0947 */ /* 0x000fec000383ffff */
[----:B------:R-:W-:Y:S05]  /*11b0*/  BSYNC.RECONVERGENT B3 ;  /* 0x0000000000037941 */ /* 0x000fea0003800200 */
.L_x_18:
[----:B------:R-:W-:-:S07]  /*11c0*/  IADD3 R24, PT, PT, R24, -0x40, RZ ;  /* 0xffffffc018187810 */ /* 0x000fce0007ffe0ff */
.L_x_17:
[----:B------:R-:W-:Y:S05]  /*11d0*/  BSYNC.RECONVERGENT B2 ;  /* 0x0000000000027941 */ /* 0x000fea0003800200 */
.L_x_16:
[----:B------:R-:W0:Y:S02]  /*11e0*/  S2R R11, SR_TID.X ;  /* 0x00000000000b7919 */ /* 0x000e240000002100 */
[----:B0-----:R-:W-:-:S04]  /*11f0*/  LOP3.LUT R11, R11, 0x1f, RZ, 0xc0, !PT ;  /* 0x0000001f0b0b7812 */ /* 0x001fc800078ec0ff */
[----:B------:R-:W-:-:S05]  /*1200*/  LOP3.LUT R11, RZ, R11, RZ, 0x33, !PT ;  /* 0x0000000bff0b7212 */ /* 0x000fca00078e33ff */
[----:B------:R-:W-:-:S05]  /*1210*/  VIADD R11, R11, UR5 ;  /* 0x000000050b0b7c36 */ /* 0x000fca0008000000 */
        /* <DEDUP_REMOVED lines=12> */
[----:B0-----:R-:W-:-:S06]  /*12e0*/  IADD3 R12, PT, PT, R15, 0xffffffe, RZ ;  /* 0x0ffffffe0f0c7810 */ /* 0x001fcc0007ffe0ff */
[----:B------:R0:W3:Y:S02]  /*12f0*/  F2I.FTZ.U32.TRUNC.NTZ R13, R12 ;  /* 0x0000000c000d7305 */ /* 0x0000e4000021f000 */
[----:B0-----:R-:W-:Y:S01]  /*1300*/  MOV R12, RZ ;  /* 0x000000ff000c7202 */ /* 0x001fe20000000f00 */
[----:B---3--:R-:W-:-:S04]  /*1310*/  IMAD.MOV R11, RZ, RZ, -R13 ;  /* 0x000000ffff0b7224 */ /* 0x008fc800078e0a0d */
        /* <DEDUP_REMOVED lines=11> */
[----:B------:R-:W-:Y:S02]  /*13d0*/  @P0 IADD3 R12, PT, PT, R12, -UR6, RZ ;  /* 0x800000060c0c0c10 */ /* 0x000fe4000fffe0ff */
[----:B------:R-:W-:Y:S01]  /*13e0*/  @P3 VIADD R15, R15, -UR6 ;  /* 0x800000060f0f3c36 */ /* 0x000fe20008000000 */
[----:B------:R-:W-:Y:S02]  /*13f0*/  @P0 IADD3 R11, PT, PT, R11, 0x1, RZ ;  /* 0x000000010b0b0810 */ /* 0x000fe40007ffe0ff */
[----:B------:R-:W-:Y:S02]  /*1400*/  ISETP.GE.U32.AND P1, PT, R12, UR6, PT ;  /* 0x000000060c007c0c */ /* 0x000fe4000bf26070 */
[----:B------:R-:W-:Y:S02]  /*1410*/  ISETP.GE.U32.AND P4, PT, R15, UR6, PT ;  /* 0x000000060f007c0c */ /* 0x000fe4000bf86070 */
[----:B------:R-:W-:Y:S02]  /*1420*/  ISETP.NE.U32.AND P0, PT, RZ, UR6, PT ;  /* 0x00000006ff007c0c */ /* 0x000fe4000bf05070 */
[----:B------:R-:W-:-:S02]  /*1430*/  @P3 IADD3 R14, PT, PT, R14, 0x1, RZ ;  /* 0x000000010e0e3810 */ /* 0x000fc40007ffe0ff */
[----:B------:R-:W-:Y:S02]  /*1440*/  LOP3.LUT R12, RZ, UR6, RZ, 0x33, !PT ;  /* 0x00000006ff0c7c12 */ /* 0x000fe4000f8e33ff */
[----:B------:R-:W-:-:S03]  /*1450*/  LOP3.LUT R15, RZ, UR6, RZ, 0x33, !PT ;  /* 0x00000006ff0f7c12 */ /* 0x000fc6000f8e33ff */
[----:B------:R-:W-:Y:S02]  /*1460*/  @P1 VIADD R11, R11, 0x1 ;  /* 0x000000010b0b1836 */ /* 0x000fe40000000000 */
[----:B------:R-:W-:-:S03]  /*1470*/  @P4 IADD3 R14, PT, PT, R14, 0x1, RZ ;  /* 0x000000010e0e4810 */ /* 0x000fc60007ffe0ff */
[----:B------:R-:W-:Y:S02]  /*1480*/  SEL R12, R12, R11, !P0 ;  /* 0x0000000b0c0c7207 */ /* 0x000fe40004000000 */
[----:B------:R-:W-:Y:S02]  /*1490*/  SEL R14, R15, R14, !P0 ;  /* 0x0000000e0f0e7207 */ /* 0x000fe40004000000 */
[C---:B------:R-:W-:Y:S01]  /*14a0*/  IADD3 R11, PT, PT, -R12.reuse, RZ, RZ ;  /* 0x000000ff0c0b7210 */ /* 0x040fe20007ffe1ff */
[----:B-1----:R-:W-:Y:S02]  /*14b0*/  IMAD R18, R12, UR17, R7 ;  /* 0x000000110c127c24 */ /* 0x002fe4000f8e0207 */
[----:B------:R-:W-:Y:S02]  /*14c0*/  IMAD.MOV R16, RZ, RZ, -R14 ;  /* 0x000000ffff107224 */ /* 0x000fe400078e0a0e */
[----:B------:R-:W-:Y:S01]  /*14d0*/  IMAD R11, R11, UR6, R24 ;  /* 0x000000060b0b7c24 */ /* 0x000fe2000f8e0218 */
[----:B--2---:R-:W-:Y:S01]  /*14e0*/  ISETP.GE.AND P0, PT, R18, UR19, PT ;  /* 0x0000001312007c0c */ /* 0x004fe2000bf06270 */
[----:B------:R-:W-:-:S02]  /*14f0*/  IMAD R13, R16, UR6, R13 ;  /* 0x00000006100d7c24 */ /* 0x000fc4000f8e020d */
[----:B------:R-:W-:Y:S02]  /*1500*/  IMAD R20, R14, UR17, R7 ;  /* 0x000000110e147c24 */ /* 0x000fe4000f8e0207 */
[--C-:B------:R-:W-:Y:S01]  /*1510*/  IMAD R19, R11, UR16, R6.reuse ;  /* 0x000000100b137c24 */ /* 0x100fe2000f8e0206 */
[----:B------:R-:W0:Y:S01]  /*1520*/  LDC.64 R14, c[0x0][0x380] ;  /* 0x0000e000ff0e7b82 */ /* 0x000e220000000a00 */
[----:B------:R-:W-:Y:S01]  /*1530*/  IMAD R21, R13, UR16, R6 ;  /* 0x000000100d157c24 */ /* 0x000fe2000f8e0206 */
[----:B------:R-:W-:Y:S02]  /*1540*/  ISETP.GE.AND P1, PT, R20, UR19, PT ;  /* 0x0000001314007c0c */ /* 0x000fe4000bf26270 */
[C---:B------:R-:W-:Y:S02]  /*1550*/  ISETP.GE.OR P0, PT, R19.reuse, UR18, P0 ;  /* 0x0000001213007c0c */ /* 0x040fe40008706670 */
[----:B------:R-:W-:Y:S02]  /*1560*/  LOP3.LUT R11, R19, R18, RZ, 0xfc, !PT ;  /* 0x00000012130b7212 */ /* 0x000fe400078efcff */
[----:B------:R-:W-:-:S02]  /*1570*/  ISETP.GE.OR P1, PT, R21, UR18, P1 ;  /* 0x0000001215007c0c */ /* 0x000fc40008f26670 */
[----:B------:R-:W-:Y:S02]  /*1580*/  LOP3.LUT R12, R21, R20, RZ, 0xfc, !PT ;  /* 0x00000014150c7212 */ /* 0x000fe400078efcff */
[----:B------:R-:W-:Y:S02]  /*1590*/  ISETP.LT.OR P0, PT, R11, RZ, P0 ;  /* 0x000000ff0b00720c */ /* 0x000fe40000701670 */
[----:B------:R-:W-:Y:S02]  /*15a0*/  ISETP.LT.OR P1, PT, R12, RZ, P1 ;  /* 0x000000ff0c00720c */ /* 0x000fe40000f21670 */
[----:B------:R-:W-:-:S05]  /*15b0*/  IADD3 R11, PT, PT, R9, R24, RZ ;  /* 0x00000018090b7210 */ /* 0x000fca0007ffe0ff */
[----:B0-----:R-:W-:-:S04]  /*15c0*/  IMAD.WIDE R14, R11, 0x2, R14 ;  /* 0x000000020b0e7825 */ /* 0x001fc800078e020e */
        /* <DEDUP_REMOVED lines=12> */
[----:B------:R-:W-:Y:S01]  /*1690*/  IADD3 R24, PT, PT, R24, 0x40, RZ ;  /* 0x0000004018187810 */ /* 0x000fe20007ffe0ff */
[----:B--2---:R-:W-:Y:S02]  /*16a0*/  @!P0 HADD2.F32 R18, -RZ, R11.H0_H0 ;  /* 0x2000000bff128230 */ /* 0x004fe40000004100 */
[----:B---3--:R-:W-:Y:S02]  /*16b0*/  @!P1 HADD2.F32 R20, -RZ, R19.H0_H0 ;  /* 0x20000013ff149230 */ /* 0x008fe40000004100 */
[----:B----4-:R-:W-:-:S05]  /*16c0*/  @!P0 HADD2.F32 R11, -RZ, R16.H0_H0 ;  /* 0x20000010ff0b8230 */ /* 0x010fca0000004100 */
[----:B------:R-:W-:Y:S01]  /*16d0*/  @!P0 FFMA.FTZ R4, R11, R18, R4 ;  /* 0x000000120b048223 */ /* 0x000fe20000010004 */
[----:B-----5:R-:W-:-:S05]  /*16e0*/  @!P1 HADD2.F32 R19, -RZ, R12.H0_H0 ;  /* 0x2000000cff139230 */ /* 0x020fca0000004100 */
[----:B------:R-:W-:-:S07]  /*16f0*/  @!P1 FFMA.FTZ R4, R19, R20, R4 ;  /* 0x0000001413049223 */ /* 0x000fce0000010004 */
.L_x_21:
[----:B------:R-:W-:Y:S05]  /*1700*/  BSYNC.RECONVERGENT B2 ;  /* 0x0000000000027941 */ /* 0x000fea0003800200 */
.L_x_20:
[----:B------:R-:W-:Y:S05]  /*1710*/  @P2 BRA `(.L_x_15) ;  /* 0x0000000000a82947 */ /* 0x000fea0003800000 */
[----:B------:R-:W0:Y:S01]  /*1720*/  LDCU UR6, c[0x0][0x410] ;  /* 0x00008200ff0677ac */ /* 0x000e220008000800 */
[----:B------:R-:W-:Y:S01]  /*1730*/  HFMA2 R12, -RZ, RZ, 0, 0 ;  /* 0x00000000ff0c7431 */ /* 0x000fe200000001ff */
        /* <DEDUP_REMOVED lines=10> */
[----:B------:R-:W-:-:S04]  /*17e0*/  IMAD.HI.U32 R12, R11, R24, RZ ;  /* 0x000000180b0c7227 */ /* 0x000fc800078e00ff */
[----:B------:R-:W-:-:S04]  /*17f0*/  IMAD.MOV R11, RZ, RZ, -R12 ;  /* 0x000000ffff0b7224 */ /* 0x000fc800078e0a0c */
[----:B------:R-:W-:-:S05]  /*1800*/  IMAD R11, R11, UR6, R24 ;  /* 0x000000060b0b7c24 */ /* 0x000fca000f8e0218 */
[----:B------:R-:W-:-:S13]  /*1810*/  ISETP.GE.U32.AND P0, PT, R11, UR6, PT ;  /* 0x000000060b007c0c */ /* 0x000fda000bf06070 */
[----:B------:R-:W-:Y:S02]  /*1820*/  @P0 IADD3 R11, PT, PT, R11, -UR6, RZ ;  /* 0x800000060b0b0c10 */ /* 0x000fe4000fffe0ff */
[----:B------:R-:W-:Y:S02]  /*1830*/  @P0 IADD3 R12, PT, PT, R12, 0x1, RZ ;  /* 0x000000010c0c0810 */ /* 0x000fe40007ffe0ff */
        /* <DEDUP_REMOVED lines=13> */
[----:B------:R-:W-:Y:S01]  /*1910*/  IMAD R15, R10, R15, R18 ;  /* 0x0000000f0a0f7224 */ /* 0x000fe200078e0212 */
[----:B------:R-:W-:-:S03]  /*1920*/  IADD3 R9, PT, PT, R9, R24, RZ ;  /* 0x0000001809097210 */ /* 0x000fc60007ffe0ff */
[----:B------:R-:W-:-:S03]  /*1930*/  IMAD R15, R15, R14, R11 ;  /* 0x0000000e0f0f7224 */ /* 0x000fc600078e020b */
[----:B------:R-:W1:Y:S01]  /*1940*/  LDC.64 R12, c[0x0][0x3a8] ;  /* 0x0000ea00ff0c7b82 */ /* 0x000e620000000a00 */
[----:B0-----:R-:W-:-:S06]  /*1950*/  IMAD.WIDE R16, R9, 0x2, R16 ;  /* 0x0000000209107825 */ /* 0x001fcc00078e0210 */
[----:B------:R-:W2:Y:S01]  /*1960*/  LDG.E.U16 R16, desc[UR8][R16.64] ;  /* 0x0000000810107981 */ /* 0x000ea2000c1e1500 */
[----:B-1----:R-:W-:-:S06]  /*1970*/  IMAD.WIDE R12, R15, 0x2, R12 ;  /* 0x000000020f0c7825 */ /* 0x002fcc00078e020c */
[----:B------:R-:W3:Y:S01]  /*1980*/  LDG.E.U16 R12, desc[UR8][R12.64] ;  /* 0x000000080c0c7981 */ /* 0x000ee2000c1e1500 */
[----:B--2---:R-:W-:Y:S02]  /*1990*/  HADD2.F32 R10, -RZ, R16.H0_H0 ;  /* 0x20000010ff0a7230 */ /* 0x004fe40000004100 */
[----:B---3--:R-:W-:-:S05]  /*19a0*/  HADD2.F32 R9, -RZ, R12.H0_H0 ;  /* 0x2000000cff097230 */ /* 0x008fca0000004100 */
[----:B------:R-:W-:-:S07]  /*19b0*/  FFMA.FTZ R4, R9, R10, R4 ;  /* 0x0000000a09047223 */ /* 0x000fce0000010004 */
.L_x_15:
[----:B------:R-:W-:Y:S05]  /*19c0*/  BSYNC.RECONVERGENT B0 ;  /* 0x0000000000007941 */ /* 0x000fea0003800200 */
.L_x_14:
[----:B------:R-:W0:Y:S01]  /*19d0*/  LDCU UR6, c[0x0][0x3f8] ;  /* 0x00007f00ff0677ac */ /* 0x000e220008000800 */
[----:B------:R-:W-:-:S05]  /*19e0*/  VIADD R8, R8, UR4 ;  /* 0x0000000408087c36 */ /* 0x000fca0008000000 */
[----:B0-----:R-:W-:-:S13]  /*19f0*/  ISETP.GE.AND P0, PT, R8, UR6, PT ;  /* 0x0000000608007c0c */ /* 0x001fda000bf06270 */
[----:B------:R-:W-:Y:S05]  /*1a00*/  @!P0 BRA `(.L_x_22) ;  /* 0xffffffec00648947 */ /* 0x000fea000383ffff */
.L_x_13:
[----:B------:R-:W-:Y:S05]  /*1a10*/  BSYNC.RECONVERGENT B1 ;  /* 0x0000000000017941 */ /* 0x000fea0003800200 */
.L_x_12:
        /* <DEDUP_REMOVED lines=18> */
[----:B------:R-:W-:Y:S02]  /*1b40*/  @!P0 LEA.HI R4, R13, R4, RZ, 0x1d ;  /* 0x000000040d048211 */ /* 0x000fe400078fe8ff */
[----:B------:R-:W-:Y:S01]  /*1b50*/  @!P1 LEA R6, R15, R6, 0x2 ;  /* 0x000000060f069211 */ /* 0x000fe200078e10ff */
[----:B0-----:R-:W-:-:S05]  /*1b60*/  FADD.FTZ R8, R7, R8 ;  /* 0x0000000807087221 */ /* 0x001fca0000010000 */
[----:B------:R-:W0:Y:S02]  /*1b70*/  SHFL.DOWN PT, R5, R8, 0x1, 0x1f ;  /* 0x08201f0008057f89 */ /* 0x000e2400000e0000 */
[----:B0-----:R-:W-:Y:S01]  /*1b80*/  FADD.FTZ R7, R8, R5 ;  /* 0x0000000508077221 */ /* 0x001fe20000010000 */
[----:B------:R-:W-:-:S04]  /*1b90*/  MOV R5, RZ ;  /* 0x000000ff00057202 */ /* 0x000fc80000000f00 */
        /* <DEDUP_REMOVED lines=23> */
[----:B------:R-:W-:-:S04]  /*1d10*/  F2FP.F16.F32.PACK_AB R2, RZ, R8 ;  /* 0x00000008ff02723e */ /* 0x000fc800000000ff */
[----:B------:R-:W-:Y:S01]  /*1d20*/  IMAD R3, R0, UR4, R3 ;  /* 0x0000000400037c24 */ /* 0x000fe2000f8e0203 */
[----:B------:R-:W-:-:S03]  /*1d30*/  PRMT R0, R2, 0x7610, R0 ;  /* 0x0000761002007816 */ /* 0x000fc60000000000 */
[----:B---3--:R-:W-:-:S05]  /*1d40*/  IMAD.WIDE R2, R3, 0x2, R4 ;  /* 0x0000000203027825 */ /* 0x008fca00078e0204 */
[----:B------:R-:W-:Y:S01]  /*1d50*/  STG.E.U16 desc[UR8][R2.64], R0 ;  /* 0x0000000002007986 */ /* 0x000fe2000c101508 */
[----:B------:R-:W-:Y:S05]  /*1d60*/  EXIT ;  /* 0x000000000000794d */ /* 0x000fea0003800000 */
.L_x_23:
        /* <DEDUP_REMOVED lines=9> */
.L_x_1640:


//--------------------- .text._ZN2at6native51_GLOBAL__N__2c613397_18_DepthwiseConv2d_cu_9959487035conv_depthwise2d_grad_weight_kernelIfjEEvNS_27GenericPackedTensorAccessorIKT_Lm4ENS_16DefaultPtrTraitsEiEES7_NS3_IS4_Lm4ES6_iEEiiiiiiiiiiiiiiii --------------------------
	.section	.text._ZN2at6native51_GLOBAL__N__2c613397_18_DepthwiseConv2d_cu_9959487035conv_depthwise2d_grad_weight_kernelIfjEEvNS_27GenericPackedTensorAccessorIKT_Lm4ENS_16DefaultPtrTraitsEiEES7_NS3_IS4_Lm4ES6_iEEiiiiiiiiiiiiiiii,"ax",@progbits
	.align	128
.text._ZN2at6native51_GLOBAL__N__2c613397_18_DepthwiseConv2d_cu_9959487035conv_depthwise2d_grad_weight_kernelIfjEEvNS_27GenericPackedTensorAccessorIKT_Lm4ENS_16DefaultPtrTraitsEiEES7_NS3_IS4_Lm4ES6_iEEiiiiiiiiiiiiiiii:
        .type           _ZN2at6native51_GLOBAL__N__2c613397_18_DepthwiseConv2d_cu_9959487035conv_depthwise2d_grad_weight_kernelIfjEEvNS_27GenericPackedTensorAccessorIKT_Lm4ENS_16DefaultPtrTraitsEiEES7_NS3_IS4_Lm4ES6_iEEiiiiiiiiiiiiiiii,@function
        .size           _ZN2at6native51_GLOBAL__N__2c613397_18_DepthwiseConv2d_cu_9959487035conv_depthwise2d_grad_weight_kernelIfjEEvNS_27GenericPackedTensorAccessorIKT_Lm4ENS_16DefaultPtrTraitsEiEES7_NS3_IS4_Lm4ES6_iEEiiiiiiiiiiiiiiii,(.L_x_1641 - _ZN2at6native51_GLOBAL__N__2c613397_18_DepthwiseConv2d_cu_9959487035conv_depthwise2d_grad_weight_kernelIfjEEvNS_27GenericPackedTensorAccessorIKT_Lm4ENS_16DefaultPtrTraitsEiEES7_NS3_IS4_Lm4ES6_iEEiiiiiiiiiiiiiiii)
        .other          _ZN2at6native51_GLOBAL__N__2c613397_18_DepthwiseConv2d_cu_9959487035conv_depthwise2d_grad_weight_kernelIfjEEvNS_27GenericPackedTensorAccessorIKT_Lm4ENS_16DefaultPtrTraitsEiEES7_NS3_IS4_Lm4ES6_iEEiiiiiiiiiiiiiiii,@"STO_CUDA_ENTRY STV_DEFAULT"
_ZN2at6native51_GLOBAL__N__2c613397_18_DepthwiseConv2d_cu_9959487035conv_depthwise2d_grad_weight_kernelIfjEEvNS_27GenericPackedTensorAccessorIKT_Lm4ENS_16DefaultPtrTraitsEiEES7_NS3_IS4_Lm4ES6_iEEiiiiiiiiiiiiiiii:
        /* <DEDUP_REMOVED lines=122> */
.L_x_34:
        /* <DEDUP_REMOVED lines=36> */
.L_x_31:
[----:B------:R-:W-:Y:S01]  /*09e0*/  IADD3 R14, PT, PT, R24, -0x40, RZ ;  /* 0xffffffc0180e7810 */ /* 0x000fe20007ffe0ff */
[----:B------:R-:W0:Y:S04]  /*09f0*/  I2F.U32.RP R20, UR14 ;  /* 0x0000000e00147d06 */ /* 0x000e280008209000 */
        /* <DEDUP_REMOVED lines=17> */
[----:B------:R-:W1:Y:S01]  /*0b10*/  @!P0 LDC.64 R16, c[0x0][0x3a8] ;  /* 0x0000ea00ff108b82 */ /* 0x000e620000000a00 */
[----:B------:R-:W-:-:S04]  /*0b20*/  @!P0 IMAD R11, R10, UR13, R15 ;  /* 0x0000000d0a0b8c24 */ /* 0x000fc8000f8e020f */
[----:B------:R-:W-:Y:S02]  /*0b30*/  @!P0 IMAD R11, R11, UR12, R14 ;  /* 0x0000000c0b0b8c24 */ /* 0x000fe4000f8e020e */
[----:B------:R-:W-:-:S05]  /*0b40*/  IMAD.WIDE R14, R25, 0x4, R12 ;  /* 0x00000004190e7825 */ /* 0x000fca00078e020c */
[----:B------:R-:W2:Y:S01]  /*0b50*/  @!P0 LDG.E R29, desc[UR8][R14.64] ;  /* 0x000000080e1d8981 */ /* 0x000ea2000c1e1900 */
[----:B-1----:R-:W-:-:S06]  /*0b60*/  @!P0 IMAD.WIDE R18, R11, 0x4, R16 ;  /* 0x000000040b128825 */ /* 0x002fcc00078e0210 */
[----:B------:R1:W2:Y:S01]  /*0b70*/  @!P0 LDG.E R19, desc[UR8][R18.64] ;  /* 0x0000000812138981 */ /* 0x0002a2000c1e1900 */
[----:B0-----:R-:W0:Y:S02]  /*0b80*/  MUFU.RCP R20, R20 ;  /* 0x0000001400147308 */ /* 0x001e240000001000 */
[----:B0-----:R-:W-:-:S06]  /*0b90*/  IADD3 R22, PT, PT, R20, 0xffffffe, RZ ;  /* 0x0ffffffe14167810 */ /* 0x001fcc0007ffe0ff */
[----:B------:R-:W0:Y:S01]  /*0ba0*/  F2I.FTZ.U32.TRUNC.NTZ R17, R22 ;  /* 0x0000001600117305 */ /* 0x000e22000021f000 */
[----:B------:R-:W-:Y:S02]  /*0bb0*/  HFMA2 R16, -RZ, RZ, 0, 0 ;  /* 0x00000000ff107431 */ /* 0x000fe400000001ff */
[----:B0-----:R-:W-:-:S04]  /*0bc0*/  IMAD.MOV R11, RZ, RZ, -R17 ;  /* 0x000000ffff0b7224 */ /* 0x001fc800078e0a11 */
[----:B------:R-:W-:-:S04]  /*0bd0*/  IMAD R11, R11, UR14, RZ ;  /* 0x0000000e0b0b7c24 */ /* 0x000fc8000f8e02ff */
[----:B------:R-:W-:-:S04]  /*0be0*/  IMAD.HI.U32 R11, R17, R11, R16 ;  /* 0x0000000b110b7227 */ /* 0x000fc800078e0010 */
[----:B------:R-:W-:-:S04]  /*0bf0*/  VIADD R16, R24, 0xffffffe0 ;  /* 0xffffffe018107836 */ /* 0x000fc80000000000 */
[----:B------:R-:W-:-:S05]  /*0c00*/  IMAD.HI.U32 R17, R11, R16, RZ ;  /* 0x000000100b117227 */ /* 0x000fca00078e00ff */
[----:B------:R-:W-:-:S05]  /*0c10*/  IADD3 R21, PT, PT, -R17, RZ, RZ ;  /* 0x000000ff11157210 */ /* 0x000fca0007ffe1ff */
[----:B-1----:R-:W-:-:S05]  /*0c20*/  IMAD R18, R21, UR14, R16 ;  /* 0x0000000e15127c24 */ /* 0x002fca000f8e0210 */
        /* <DEDUP_REMOVED lines=17> */
[C---:B------:R-:W-:Y:S01]  /*0d40*/  ISETP.GE.OR P1, PT, R20.reuse, UR12, P1 ;  /* 0x0000000c14007c0c */ /* 0x040fe20008f26670 */
[----:B------:R-:W-:Y:S01]  /*0d50*/  IMAD.MOV R27, RZ, RZ, -R17 ;  /* 0x000000ffff1b7224 */ /* 0x000fe200078e0a11 */
[----:B------:R-:W-:-:S04]  /*0d60*/  LOP3.LUT R18, R20, R21, RZ, 0xfc, !PT ;  /* 0x0000001514127212 */ /* 0x000fc800078efcff */
[----:B------:R-:W-:Y:S01]  /*0d70*/  ISETP.LT.OR P2, PT, R18, RZ, P1 ;  /* 0x000000ff1200720c */ /* 0x000fe20000f41670 */
[----:B------:R-:W-:-:S05]  /*0d80*/  IMAD R18, R27, UR14, R16 ;  /* 0x0000000e1b127c24 */ /* 0x000fca000f8e0210 */
[----:B------:R-:W-:-:S07]  /*0d90*/  ISETP.GE.U32.AND P1, PT, R18, UR14, PT ;  /* 0x0000000e12007c0c */ /* 0x000fce000bf26070 */
[----:B------:R-:W3:Y:S06]  /*0da0*/  @!P2 LDG.E R26, desc[UR8][R14.64+0x80] ;  /* 0x000080080e1aa981 */ /* 0x000eec000c1e1900 */
[----:B------:R-:W-:-:S04]  /*0db0*/  @P1 IADD3 R18, PT, PT, R18, -UR14, RZ ;  /* 0x8000000e12121c10 */ /* 0x000fc8000fffe0ff */
[----:B------:R-:W-:Y:S01]  /*0dc0*/  ISETP.GE.U32.AND P4, PT, R18, UR14, PT ;  /* 0x0000000e12007c0c */ /* 0x000fe2000bf86070 */
[----:B------:R-:W-:-:S12]  /*0dd0*/  @P1 VIADD R17, R17, 0x1 ;  /* 0x0000000111111836 */ /* 0x000fd80000000000 */
[----:B------:R-:W-:-:S04]  /*0de0*/  @P4 IADD3 R17, PT, PT, R17, 0x1, RZ ;  /* 0x0000000111114810 */ /* 0x000fc80007ffe0ff */
[----:B------:R-:W-:Y:S01]  /*0df0*/  SEL R18, R22, R17, !P3 ;  /* 0x0000001116127207 */ /* 0x000fe20005800000 */
[----:B------:R-:W-:-:S04]  /*0e00*/  @!P2 IMAD R21, R10, UR13, R21 ;  /* 0x0000000d0a15ac24 */ /* 0x000fc8000f8e0215 */
[----:B------:R-:W-:Y:S02]  /*0e10*/  IMAD.MOV R27, RZ, RZ, -R18 ;  /* 0x000000ffff1b7224 */ /* 0x000fe400078e0a12 */
[----:B------:R-:W-:Y:S02]  /*0e20*/  IMAD R17, R18, UR11, R7 ;  /* 0x0000000b12117c24 */ /* 0x000fe4000f8e0207 */
[----:B------:R-:W-:Y:S02]  /*0e30*/  IMAD R27, R27, UR14, R16 ;  /* 0x0000000e1b1b7c24 */ /* 0x000fe4000f8e0210 */
[----:B------:R-:W-:Y:S01]  /*0e40*/  @!P2 IMAD R20, R21, UR12, R20 ;  /* 0x0000000c1514ac24 */ /* 0x000fe2000f8e0214 */
[----:B------:R-:W-:Y:S01]  /*0e50*/  ISETP.GE.AND P1, PT, R17, UR13, PT ;  /* 0x0000000d11007c0c */ /* 0x000fe2000bf26270 */
[----:B------:R-:W-:Y:S02]  /*0e60*/  IMAD R16, R27, UR10, R6 ;  /* 0x0000000a1b107c24 */ /* 0x000fe4000f8e0206 */
[----:B------:R-:W-:-:S03]  /*0e70*/  IMAD.HI.U32 R21, R11, R24, RZ ;  /* 0x000000180b157227 */ /* 0x000fc600078e00ff */
[C---:B------:R-:W-:Y:S02]  /*0e80*/  ISETP.GE.OR P1, PT, R16.reuse, UR12, P1 ;  /* 0x0000000c10007c0c */ /* 0x040fe40008f26670 */
[----:B------:R-:W-:Y:S02]  /*0e90*/  LOP3.LUT R18, R16, R17, RZ, 0xfc, !PT ;  /* 0x0000001110127212 */ /* 0x000fe400078efcff */
[----:B------:R-:W-:Y:S02]  /*0ea0*/  IADD3 R27, PT, PT, -R21, RZ, RZ ;  /* 0x000000ff151b7210 */ /* 0x000fe40007ffe1ff */
[----:B------:R-:W-:-:S03]  /*0eb0*/  ISETP.LT.OR P1, PT, R18, RZ, P1 ;  /* 0x000000ff1200720c */ /* 0x000fc60000f21670 */
[----:B------:R-:W-:-:S05]  /*0ec0*/  IMAD R18, R27, UR14, R24 ;  /* 0x0000000e1b127c24 */ /* 0x000fca000f8e0218 */
[----:B------:R-:W-:-:S05]  /*0ed0*/  ISETP.GE.U32.AND P4, PT, R18, UR14, PT ;  /* 0x0000000e12007c0c */ /* 0x000fca000bf86070 */
[----:B------:R-:W4:Y:S08]  /*0ee0*/  @!P1 LDG.E R28, desc[UR8][R14.64+0x180] ;  /* 0x000180080e1c9981 */ /* 0x000f30000c1e1900 */
        /* <DEDUP_REMOVED lines=8> */
[----:B------:R-:W-:Y:S01]  /*0f70*/  ISETP.GE.AND P4, PT, R18, UR13, PT ;  /* 0x0000000d12007c0c */ /* 0x000fe2000bf86270 */
[----:B------:R-:W-:Y:S02]  /*0f80*/  @!P1 IMAD R27, R10, UR13, R17 ;  /* 0x0000000d0a1b9c24 */ /* 0x000fe4000f8e0211 */
[----:B------:R-:W-:Y:S02]  /*0f90*/  IMAD R21, R21, UR10, R6 ;  /* 0x0000000a15157c24 */ /* 0x000fe4000f8e0206 */
[----:B------:R-:W-:-:S03]  /*0fa0*/  @!P1 IMAD R27, R27, UR12, R16 ;  /* 0x0000000c1b1b9c24 */ /* 0x000fc6000f8e0210 */
[C---:B------:R-:W-:Y:S02]  /*0fb0*/  ISETP.GE.OR P4, PT, R21.reuse, UR12, P4 ;  /* 0x0000000c15007c0c */ /* 0x040fe4000a786670 */
[----:B------:R-:W-:-:S04]  /*0fc0*/  LOP3.LUT R16, R21, R18, RZ, 0xfc, !PT ;  /* 0x0000001215107212 */ /* 0x000fc800078efcff */
[----:B------:R-:W-:Y:S02]  /*0fd0*/  ISETP.LT.OR P4, PT, R16, RZ, P4 ;  /* 0x000000ff1000720c */ /* 0x000fe40002781670 */
[----:B------:R-:W0:Y:S11]  /*0fe0*/  @!P2 LDC.64 R16, c[0x0][0x3a8] ;  /* 0x0000ea00ff10ab82 */ /* 0x000e360000000a00 */
[----:B------:R-:W-:-:S04]  /*0ff0*/  @!P4 IMAD R18, R10, UR13, R18 ;  /* 0x0000000d0a12cc24 */ /* 0x000fc8000f8e0212 */
[----:B------:R-:W-:Y:S02]  /*1000*/  @!P4 IMAD R21, R18, UR12, R21 ;  /* 0x0000000c1215cc24 */ /* 0x000fe4000f8e0215 */
[----:B--2---:R-:W-:Y:S02]  /*1010*/  @!P0 FFMA.FTZ R4, R19, R29, R4 ;  /* 0x0000001d13048223 */ /* 0x004fe40000010004 */
[----:B------:R-:W1:Y:S01]  /*1020*/  @!P4 LDC.64 R18, c[0x0][0x3a8] ;  /* 0x0000ea00ff12cb82 */ /* 0x000e620000000a00 */
[----:B0-----:R-:W-:-:S06]  /*1030*/  @!P2 IMAD.WIDE R16, R20, 0x4, R16 ;  /* 0x000000041410a825 */ /* 0x001fcc00078e0210 */
[----:B------:R-:W3:Y:S01]  /*1040*/  @!P2 LDG.E R17, desc[UR8][R16.64] ;  /* 0x000000081011a981 */ /* 0x000ee2000c1e1900 */
[----:B-1----:R-:W-:Y:S02]  /*1050*/  @!P4 IMAD.WIDE R18, R21, 0x4, R18 ;  /* 0x000000041512c825 */ /* 0x002fe400078e0212 */
[----:B------:R-:W0:Y:S04]  /*1060*/  @!P1 LDC.64 R20, c[0x0][0x3a8] ;  /* 0x0000ea00ff149b82 */ /* 0x000e280000000a00 */
[----:B------:R-:W2:Y:S01]  /*1070*/  @!P4 LDG.E R19, desc[UR8][R18.64] ;  /* 0x000000081213c981 */ /* 0x000ea2000c1e1900 */
[----:B0-----:R-:W-:-:S03]  /*1080*/  @!P1 IMAD.WIDE R20, R27, 0x4, R20 ;  /* 0x000000041b149825 */ /* 0x001fc600078e0214 */
[----:B------:R-:W2:Y:S04]  /*1090*/  @!P4 LDG.E R27, desc[UR8][R14.64+0x100] ;  /* 0x000100080e1bc981 */ /* 0x000ea8000c1e1900 */
[----:B------:R-:W4:Y:S01]  /*10a0*/  @!P1 LDG.E R21, desc[UR8][R20.64] ;  /* 0x0000000814159981 */ /* 0x000f22000c1e1900 */
[----:B------:R-:W-:-:S05]  /*10b0*/  VIADD R23, R23, 0x4 ;  /* 0x0000000417177836 */ /* 0x000fca0000000000 */
[----:B------:R-:W-:Y:S01]  /*10c0*/  ISETP.NE.AND P0, PT, R23, RZ, PT ;  /* 0x000000ff1700720c */ /* 0x000fe20003f05270 */
[----:B------:R-:W-:Y:S01]  /*10d0*/  VIADD R24, R24, 0x80 ;  /* 0x0000008018187836 */ /* 0x000fe20000000000 */
[----:B------:R-:W-:Y:S01]  /*10e0*/  IADD3 R25, PT, PT, R25, 0x80, RZ ;  /* 0x0000008019197810 */ /* 0x000fe20007ffe0ff */
[----:B---3--:R-:W-:-:S04]  /*10f0*/  @!P2 FFMA.FTZ R4, R17, R26, R4 ;  /* 0x0000001a1104a223 */ /* 0x008fc80000010004 */
[----:B--2---:R-:W-:-:S04]  /*1100*/  @!P4 FFMA.FTZ R4, R19, R27, R4 ;  /* 0x0000001b1304c223 */ /* 0x004fc80000010004 */
[----:B----4-:R-:W-:Y:S02]  /*1110*/  @!P1 FFMA.FTZ R4, R21, R28, R4 ;  /* 0x0000001c15049223 */ /* 0x010fe40000010004 */
[----:B------:R-:W-:Y:S05]  /*1120*/  @P0 BRA `(.L_x_31) ;  /* 0xfffffff8002c0947 */ /* 0x000fea000383ffff */
[----:B------:R-:W-:Y:S05]  /*1130*/  BSYNC.RECONVERGENT B3 ;  /* 0x0000000000037941 */ /* 0x000fea0003800200 */
.L_x_30:
[----:B------:R-:W-:-:S07]  /*1140*/  IADD3 R24, PT, PT, R24, -0x40, RZ ;  /* 0xffffffc018187810 */ /* 0x000fce0007ffe0ff */
.L_x_29:
[----:B------:R-:W-:Y:S05]  /*1150*/  BSYNC.RECONVERGENT B2 ;  /* 0x0000000000027941 */ /* 0x000fea0003800200 */
.L_x_28:
        /* <DEDUP_REMOVED lines=21> */
[----:B------:R-:W-:-:S04]  /*12b0*/  IMAD.HI.U32 R14, R13, R11, R12 ;  /* 0x0000000b0d0e7227 */ /* 0x000fc800078e000c */
[----:B------:R-:W-:Y:S02]  /*12c0*/  VIADD R13, R24, 0x20 ;  /* 0x00000020180d7836 */ /* 0x000fe40000000000 */
[----:B------:R-:W-:-:S04]  /*12d0*/  IMAD.HI.U32 R11, R14, R24, RZ ;  /* 0x000000180e0b7227 */ /* 0x000fc800078e00ff */
[----:B------:R-:W-:Y:S01]  /*12e0*/  IMAD.HI.U32 R14, R14, R13, RZ ;  /* 0x0000000d0e0e7227 */ /* 0x000fe200078e00ff */
[----:B------:R-:W-:-:S03]  /*12f0*/  IADD3 R15, PT, PT, -R11, RZ, RZ ;  /* 0x000000ff0b0f7210 */ /* 0x000fc60007ffe1ff */
[----:B------:R-:W-:Y:S02]  /*1300*/  IMAD.MOV R16, RZ, RZ, -R14 ;  /* 0x000000ffff107224 */ /* 0x000fe400078e0a0e */
[----:B------:R-:W-:Y:S02]  /*1310*/  IMAD R12, R15, UR6, R24 ;  /* 0x000000060f0c7c24 */ /* 0x000fe4000f8e0218 */
[----:B------:R-:W-:-:S03]  /*1320*/  IMAD R15, R16, UR6, R13 ;  /* 0x00000006100f7c24 */ /* 0x000fc6000f8e020d */
[----:B------:R-:W-:Y:S02]  /*1330*/  ISETP.GE.U32.AND P0, PT, R12, UR6, PT ;  /* 0x000000060c007c0c */ /* 0x000fe4000bf06070 */
[----:B------:R-:W-:-:S11]  /*1340*/  ISETP.GE.U32.AND P3, PT, R15, UR6, PT ;  /* 0x000000060f007c0c */ /* 0x000fd6000bf66070 */
[----:B------:R-:W-:Y:S02]  /*1350*/  @P0 IADD3 R12, PT, PT, R12, -UR6, RZ ;  /* 0x800000060c0c0c10 */ /* 0x000fe4000fffe0ff */
[----:B------:R-:W-:Y:S01]  /*1360*/  @P3 VIADD R15, R15, -UR6 ;  /* 0x800000060f0f3c36 */ /* 0x000fe20008000000 */
[----:B------:R-:W-:Y:S01]  /*1370*/  @P0 IADD3 R11, PT, PT, R11, 0x1, RZ ;  /* 0x000000010b0b0810 */ /* 0x000fe20007ffe0ff */
[----:B------:R-:W-:Y:S01]  /*1380*/  @P3 VIADD R14, R14, 0x1 ;  /* 0x000000010e0e3836 */ /* 0x000fe20000000000 */
[----:B------:R-:W-:Y:S02]  /*1390*/  ISETP.GE.U32.AND P1, PT, R12, UR6, PT ;  /* 0x000000060c007c0c */ /* 0x000fe4000bf26070 */
[----:B------:R-:W-:Y:S02]  /*13a0*/  ISETP.GE.U32.AND P4, PT, R15, UR6, PT ;  /* 0x000000060f007c0c */ /* 0x000fe4000bf86070 */
[----:B------:R-:W-:Y:S02]  /*13b0*/  ISETP.NE.U32.AND P0, PT, RZ, UR6, PT ;  /* 0x00000006ff007c0c */ /* 0x000fe4000bf05070 */
[----:B------:R-:W-:-:S02]  /*13c0*/  LOP3.LUT R12, RZ, UR6, RZ, 0x33, !PT ;  /* 0x00000006ff0c7c12 */ /* 0x000fc4000f8e33ff */
[----:B------:R-:W-:-:S05]  /*13d0*/  LOP3.LUT R15, RZ, UR6, RZ, 0x33, !PT ;  /* 0x00000006ff0f7c12 */ /* 0x000fca000f8e33ff */
[----:B------:R-:W-:Y:S02]  /*13e0*/  @P1 IADD3 R11, PT, PT, R11, 0x1, RZ ;  /* 0x000000010b0b1810 */ /* 0x000fe40007ffe0ff */
[----:B------:R-:W-:Y:S02]  /*13f0*/  @P4 VIADD R14, R14, 0x1 ;  /* 0x000000010e0e4836 */ /* 0x000fe40000000000 */
[----:B------:R-:W-:-:S03]  /*1400*/  SEL R12, R12, R11, !P0 ;  /* 0x0000000b0c0c7207 */ /* 0x000fc60004000000 */
[----:B------:R-:W-:Y:S02]  /*1410*/  SEL R14, R15, R14, !P0 ;  /* 0x0000000e0f0e7207 */ /* 0x000fe40004000000 */
[C---:B------:R-:W-:Y:S01]  /*1420*/  IADD3 R11, PT, PT, -R12.reuse, RZ, RZ ;  /* 0x000000ff0c0b7210 */ /* 0x040fe20007ffe1ff */
[----:B-1----:R-:W-:Y:S02]  /*1430*/  IMAD R18, R12, UR17, R7 ;  /* 0x000000110c127c24 */ /* 0x002fe4000f8e0207 */
[----:B------:R-:W-:Y:S02]  /*1440*/  IMAD.MOV R16, RZ, RZ, -R14 ;  /* 0x000000ffff107224 */ /* 0x000fe400078e0a0e */
[----:B------:R-:W-:Y:S01]  /*1450*/  IMAD R11, R11, UR6, R24 ;  /* 0x000000060b0b7c24 */ /* 0x000fe2000f8e0218 */
[----:B--2---:R-:W-:Y:S01]  /*1460*/  ISETP.GE.AND P0, PT, R18, UR19, PT ;  /* 0x0000001312007c0c */ /* 0x004fe2000bf06270 */
[----:B------:R-:W-:Y:S02]  /*1470*/  IMAD R13, R16, UR6, R13 ;  /* 0x00000006100d7c24 */ /* 0x000fe4000f8e020d */
[----:B------:R-:W-:-:S02]  /*1480*/  IMAD R20, R14, UR17, R7 ;  /* 0x000000110e147c24 */ /* 0x000fc4000f8e0207 */
[--C-:B------:R-:W-:Y:S01]  /*1490*/  IMAD R19, R11, UR16, R6.reuse ;  /* 0x000000100b137c24 */ /* 0x100fe2000f8e0206 */
[----:B------:R-:W0:Y:S01]  /*14a0*/  LDC.64 R14, c[0x0][0x380] ;  /* 0x0000e000ff0e7b82 */ /* 0x000e220000000a00 */
[----:B------:R-:W-:Y:S01]  /*14b0*/  IMAD R21, R13, UR16, R6 ;  /* 0x000000100d157c24 */ /* 0x000fe2000f8e0206 */
[----:B------:R-:W-:Y:S02]  /*14c0*/  ISETP.GE.AND P1, PT, R20, UR19, PT ;  /* 0x0000001314007c0c */ /* 0x000fe4000bf26270 */
[C---:B------:R-:W-:Y:S02]  /*14d0*/  ISETP.GE.OR P0, PT, R19.reuse, UR18, P0 ;  /* 0x0000001213007c0c */ /* 0x040fe40008706670 */
[----:B------:R-:W-:Y:S02]  /*14e0*/  LOP3.LUT R11, R19, R18, RZ, 0xfc, !PT ;  /* 0x00000012130b7212 */ /* 0x000fe400078efcff */
[C---:B------:R-:W-:Y:S02]  /*14f0*/  ISETP.GE.OR P1, PT, R21.reuse, UR18, P1 ;  /* 0x0000001215007c0c */ /* 0x040fe40008f26670 */
[----:B------:R-:W-:-:S02]  /*1500*/  LOP3.LUT R12, R21, R20, RZ, 0xfc, !PT ;  /* 0x00000014150c7212 */ /* 0x000fc400078efcff */
[----:B------:R-:W-:Y:S02]  /*1510*/  ISETP.LT.OR P0, PT, R11, RZ, P0 ;  /* 0x000000ff0b00720c */ /* 0x000fe40000701670 */
[----:B------:R-:W-:Y:S02]  /*1520*/  ISETP.LT.OR P1, PT, R12, RZ, P1 ;  /* 0x000000ff0c00720c */ /* 0x000fe40000f21670 */
[----:B------:R-:W-:-:S05]  /*1530*/  IADD3 R11, PT, PT, R9, R24, RZ ;  /* 0x00000018090b7210 */ /* 0x000fca0007ffe0ff */
[----:B0-----:R-:W-:-:S04]  /*1540*/  IMAD.WIDE R14, R11, 0x4, R14 ;  /* 0x000000040b0e7825 */ /* 0x001fc800078e020e */
[----:B------:R-:W0:Y:S01]  /*1550*/  @!P0 LDC.64 R16, c[0x0][0x3a8] ;  /* 0x0000ea00ff108b82 */ /* 0x000e220000000a00 */
[C---:B------:R-:W-:Y:S01]  /*1560*/  @!P0 IMAD R18, R10.reuse, UR19, R18 ;  /* 0x000000130a128c24 */ /* 0x040fe2000f8e0212 */
[----:B------:R-:W2:Y:S01]  /*1570*/  @!P0 LDG.E R11, desc[UR8][R14.64] ;  /* 0x000000080e0b8981 */ /* 0x000ea2000c1e1900 */
[----:B------:R-:W-:Y:S02]  /*1580*/  @!P1 IMAD R20, R10, UR19, R20 ;  /* 0x000000130a149c24 */ /* 0x000fe4000f8e0214 */
[----:B------:R-:W-:-:S03]  /*1590*/  @!P0 IMAD R19, R18, UR18, R19 ;  /* 0x0000001212138c24 */ /* 0x000fc6000f8e0213 */
[----:B------:R-:W1:Y:S01]  /*15a0*/  @!P1 LDC.64 R12, c[0x0][0x3a8] ;  /* 0x0000ea00ff0c9b82 */ /* 0x000e620000000a00 */
[----:B------:R-:W-:Y:S01]  /*15b0*/  @!P1 IMAD R21, R20, UR18, R21 ;  /* 0x0000001214159c24 */ /* 0x000fe2000f8e0215 */
[----:B------:R-:W3:Y:S01]  /*15c0*/  @!P1 LDG.E R18, desc[UR8][R14.64+0x80] ;  /* 0x000080080e129981 */ /* 0x000ee2000c1e1900 */
[----:B0-----:R-:W-:-:S06]  /*15d0*/  @!P0 IMAD.WIDE R16, R19, 0x4, R16 ;  /* 0x0000000413108825 */ /* 0x001fcc00078e0210 */
[----:B------:R-:W2:Y:S01]  /*15e0*/  @!P0 LDG.E R17, desc[UR8][R16.64] ;  /* 0x0000000810118981 */ /* 0x000ea2000c1e1900 */
[----:B-1----:R-:W-:-:S06]  /*15f0*/  @!P1 IMAD.WIDE R12, R21, 0x4, R12 ;  /* 0x00000004150c9825 */ /* 0x002fcc00078e020c */
[----:B------:R-:W3:Y:S01]  /*1600*/  @!P1 LDG.E R13, desc[UR8][R12.64] ;  /* 0x000000080c0d9981 */ /* 0x000ee2000c1e1900 */
[----:B------:R-:W-:Y:S02]  /*1610*/  VIADD R24, R24, 0x40 ;  /* 0x0000004018187836 */ /* 0x000fe40000000000 */
[----:B--2---:R-:W-:-:S04]  /*1620*/  @!P0 FFMA.FTZ R4, R17, R11, R4 ;  /* 0x0000000b11048223 */ /* 0x004fc80000010004 */
[----:B---3--:R-:W-:-:S07]  /*1630*/  @!P1 FFMA.FTZ R4, R13, R18, R4 ;  /* 0x000000120d049223 */ /* 0x008fce0000010004 */
.L_x_33:
[----:B------:R-:W-:Y:S05]  /*1640*/  BSYNC.RECONVERGENT B2 ;  /* 0x0000000000027941 */ /* 0x000fea0003800200 */
.L_x_32:
[----:B------:R-:W-:Y:S05]  /*1650*/  @P2 BRA `(.L_x_27) ;  /* 0x0000000000a02947 */ /* 0x000fea0003800000 */
[----:B------:R-:W0:Y:S01]  /*1660*/  LDCU UR6, c[0x0][0x410] ;  /* 0x00008200ff0677ac */ /* 0x000e220008000800 */
[----:B------:R-:W-:Y:S01]  /*1670*/  HFMA2 R12, -RZ, RZ, 0, 0 ;  /* 0x00000000ff0c7431 */ /* 0x000fe200000001ff */
[----:B------:R-:W1:Y:S01]  /*1680*/  LDCU.64 UR16, c[0x0][0x420] ;  /* 0x00008400ff1077ac */ /* 0x000e620008000a00 */
[----:B0-----:R-:W0:Y:S01]  /*1690*/  I2F.U32.RP R14, UR6 ;  /* 0x00000006000e7d06 */ /* 0x001e220008209000 */
[----:B------:R-:W-:-:S07]  /*16a0*/  ISETP.NE.U32.AND P2, PT, RZ, UR6, PT ;  /* 0x00000006ff007c0c */ /* 0x000fce000bf45070 */
[----:B0-----:R-:W0:Y:S02]  /*16b0*/  MUFU.RCP R14, R14 ;  /* 0x0000000e000e7308 */ /* 0x001e240000001000 */
[----:B0-----:R-:W-:Y:S02]  /*16c0*/  IADD3 R13, PT, PT, R14, 0xffffffe, RZ ;  /* 0x0ffffffe0e0d7810 */ /* 0x001fe40007ffe0ff */
[----:B------:R-:W0:Y:S04]  /*16d0*/  LDC.64 R14, c[0x0][0x408] ;  /* 0x00010200ff0e7b82 */ /* 0x000e280000000a00 */
[----:B------:R-:W2:Y:S02]  /*16e0*/  F2I.FTZ.U32.TRUNC.NTZ R13, R13 ;  /* 0x0000000d000d7305 */ /* 0x000ea4000021f000 */
[----:B--2---:R-:W-:-:S04]  /*16f0*/  IMAD.MOV R11, RZ, RZ, -R13 ;  /* 0x000000ffff0b7224 */ /* 0x004fc800078e0a0d */
[----:B------:R-:W-:-:S04]  /*1700*/  IMAD R11, R11, UR6, RZ ;  /* 0x000000060b0b7c24 */ /* 0x000fc8000f8e02ff */
[----:B------:R-:W-:-:S06]  /*1710*/  IMAD.HI.U32 R11, R13, R11, R12 ;  /* 0x0000000b0d0b7227 */ /* 0x000fcc00078e000c */
[----:B------:R-:W-:-:S04]  /*1720*/  IMAD.HI.U32 R12, R11, R24, RZ ;  /* 0x000000180b0c7227 */ /* 0x000fc800078e00ff */
[----:B------:R-:W-:-:S04]  /*1730*/  IMAD.MOV R11, RZ, RZ, -R12 ;  /* 0x000000ffff0b7224 */ /* 0x000fc800078e0a0c */
[----:B------:R-:W-:-:S05]  /*1740*/  IMAD R11, R11, UR6, R24 ;  /* 0x000000060b0b7c24 */ /* 0x000fca000f8e0218 */
[----:B------:R-:W-:-:S13]  /*1750*/  ISETP.GE.U32.AND P0, PT, R11, UR6, PT ;  /* 0x000000060b007c0c */ /* 0x000fda000bf06070 */
[----:B------:R-:W-:Y:S01]  /*1760*/  @P0 IADD3 R11, PT, PT, R11, -UR6, RZ ;  /* 0x800000060b0b0c10 */ /* 0x000fe2000fffe0ff */
[----:B------:R-:W-:-:S03]  /*1770*/  @P0 VIADD R12, R12, 0x1 ;  /* 0x000000010c0c0836 */ /* 0x000fc60000000000 */
[----:B------:R-:W-:-:S13]  /*1780*/  ISETP.GE.U32.AND P1, PT, R11, UR6, PT ;  /* 0x000000060b007c0c */ /* 0x000fda000bf26070 */
[----:B------:R-:W-:Y:S02]  /*1790*/  @P1 IADD3 R12, PT, PT, R12, 0x1, RZ ;  /* 0x000000010c0c1810 */ /* 0x000fe40007ffe0ff */
[----:B------:R-:W-:-:S05]  /*17a0*/  @!P2 LOP3.LUT R12, RZ, UR6, RZ, 0x33, !PT ;  /* 0x00000006ff0cac12 */ /* 0x000fca000f8e33ff */
[----:B------:R-:W-:Y:S02]  /*17b0*/  IMAD.MOV R11, RZ, RZ, -R12 ;  /* 0x000000ffff0b7224 */ /* 0x000fe400078e0a0c */
[----:B-1----:R-:W-:Y:S02]  /*17c0*/  IMAD R18, R12, UR17, R7 ;  /* 0x000000110c127c24 */ /* 0x002fe4000f8e0207 */
[----:B------:R-:W-:-:S03]  /*17d0*/  IMAD R11, R11, UR6, R24 ;  /* 0x000000060b0b7c24 */ /* 0x000fc6000f8e0218 */
[----:B0-----:R-:W-:Y:S01]  /*17e0*/  ISETP.GE.AND P0, PT, R18, R15, PT ;  /* 0x0000000f1200720c */ /* 0x001fe20003f06270 */
        /* <DEDUP_REMOVED lines=11> */
[----:B------:R-:W2:Y:S01]  /*18a0*/  LDG.E R16, desc[UR8][R16.64] ;  /* 0x0000000810107981 */ /* 0x000ea2000c1e1900 */
[----:B-1----:R-:W-:-:S06]  /*18b0*/  IMAD.WIDE R12, R15, 0x4, R12 ;  /* 0x000000040f0c7825 */ /* 0x002fcc00078e020c */
[----:B------:R-:W2:Y:S02]  /*18c0*/  LDG.E R13, desc[UR8][R12.64] ;  /* 0x000000080c0d7981 */ /* 0x000ea4000c1e1900 */
[----:B--2---:R-:W-:-:S07]  /*18d0*/  FFMA.FTZ R4, R13, R16, R4 ;  /* 0x000000100d047223 */ /* 0x004fce0000010004 */
.L_x_27:
[----:B------:R-:W-:Y:S05]  /*18e0*/  BSYNC.RECONVERGENT B0 ;  /* 0x0000000000007941 */ /* 0x000fea0003800200 */
.L_x_26:
[----:B------:R-:W0:Y:S01]  /*18f0*/  LDCU UR6, c[0x0][0x3f8] ;  /* 0x00007f00ff0677ac */ /* 0x000e220008000800 */
[----:B------:R-:W-:-:S05]  /*1900*/  VIADD R8, R8, UR4 ;  /* 0x0000000408087c36 */ /* 0x000fca0008000000 */
[----:B0-----:R-:W-:-:S13]  /*1910*/  ISETP.GE.AND P0, PT, R8, UR6, PT ;  /* 0x0000000608007c0c */ /* 0x001fda000bf06270 */
[----:B------:R-:W-:Y:S05]  /*1920*/  @!P0 BRA `(.L_x_34) ;  /* 0xffffffec009c8947 */ /* 0x000fea000383ffff */
.L_x_25:
[----:B------:R-:W-:Y:S05]  /*1930*/  BSYNC.RECONVERGENT B1 ;  /* 0x0000000000017941 */ /* 0x000fea0003800200 */
.L_x_24:
        /* <DEDUP_REMOVED lines=23> */
[----:B------:R-:W-:-:S04]  /*1ab0*/  IMAD.MOV.U32 R5, RZ, RZ, RZ ;  /* 0x000000ffff057224 */ /* 0x000fc800078e00ff */
        /* <DEDUP_REMOVED lines=18> */
[----:B01----:R-:W-:Y:S01]  /*1be0*/  FADD.FTZ R9, R9, R8 ;  /* 0x0000000809097221 */ /* 0x003fe20000010000 */
[----:B------:R-:W2:Y:S01]  /*1bf0*/  LDCU UR5, c[0x0][0x41c] ;  /* 0x00008380ff0577ac */ /* 0x000ea20008000800 */
[----:B------:R-:W0:Y:S01]  /*1c00*/  LDCU UR6, c[0x0][0x418] ;  /* 0x00008300ff0677ac */ /* 0x000e220008000800 */
[----:B--2---:R-:W-:Y:S01]  /*1c10*/  UIMAD UR4, UR4, UR5, URZ ;  /* 0x00000005040472a4 */ /* 0x004fe2000f8e02ff */
[----:B0-----:R-:W-:-:S05]  /*1c20*/  IMAD R3, R2, UR6, R3 ;  /* 0x0000000602037c24 */ /* 0x001fca000f8e0203 */
[----:B------:R-:W-:-:S04]  /*1c30*/  IMAD R3, R0, UR4, R3 ;  /* 0x0000000400037c24 */ /* 0x000fc8000f8e0203 */
[----:B---3--:R-:W-:-:S05]  /*1c40*/  IMAD.WIDE R2, R3, 0x4, R4 ;  /* 0x0000000403027825 */ /* 0x008fca00078e0204 */
[----:B------:R-:W-:Y:S01]  /*1c50*/  STG.E desc[UR8][R2.64], R9 ;  /* 0x0000000902007986 */ /* 0x000fe2000c101908 */
[----:B------:R-:W-:Y:S05]  /*1c60*/  EXIT ;  /* 0x000000000000794d */ /* 0x000fea0003800000 */
.L_x_35:
        /* <DEDUP_REMOVED lines=9> */
.L_x_1641:


//--------------------- .text._ZN2at6native51_GLOBAL__N__2c613397_18_DepthwiseConv2d_cu_9959487035conv_depthwise2d_grad_weight_kernelIdjEEvNS_27GenericPackedTensorAccessorIKT_Lm4ENS_16DefaultPtrTraitsEiEES7_NS3_IS4_Lm4ES6_iEEiiiiiiiiiiiiiiii --------------------------
	.section	.text._ZN2at6native51_GLOBAL__N__2c613397_18_DepthwiseConv2d_cu_9959487035conv_depthwise2d_grad_weight_kernelIdjEEvNS_27GenericPackedTensorAccessorIKT_Lm4ENS_16DefaultPtrTraitsEiEES7_NS3_IS4_Lm4ES6_iEEiiiiiiiiiiiiiiii,"ax",@progbits
	.align	128
.text._ZN2at6native51_GLOBAL__N__2c613397_18_DepthwiseConv2d_cu_9959487035conv_depthwise2d_grad_weight_kernelIdjEEvNS_27GenericPackedTensorAccessorIKT_Lm4ENS_16DefaultPtrTraitsEiEES7_NS3_IS4_Lm4ES6_iEEiiiiiiiiiiiiiiii:
        .type           _ZN2at6native51_GLOBAL__N__2c613397_18_DepthwiseConv2d_cu_9959487035conv_depthwise2d_grad_weight_kernelIdjEEvNS_27GenericPackedTensorAccessorIKT_Lm4ENS_16DefaultPtrTraitsEiEES7_NS3_IS4_Lm4ES6_iEEiiiiiiiiiiiiiiii,@function
        .size           _ZN2at6native51_GLOBAL__N__2c613397_18_DepthwiseConv2d_cu_9959487035conv_depthwise2d_grad_weight_kernelIdjEEvNS_27GenericPackedTensorAccessorIKT_Lm4ENS_16DefaultPtrTraitsEiEES7_NS3_IS4_Lm4ES6_iEEiiiiiiiiiiiiiiii,(.L_x_1642 - _ZN2at6native51_GLOBAL__N__2c613397_18_DepthwiseConv2d_cu_9959487035conv_depthwise2d_grad_weight_kernelIdjEEvNS_27GenericPackedTensorAccessorIKT_Lm4ENS_16DefaultPtrTraitsEiEES7_NS3_IS4_Lm4ES6_iEEiiiiiiiiiiiiiiii)
        .other          _ZN2at6native51_GLOBAL__N__2c613397_18_DepthwiseConv2d_cu_9959487035conv_depthwise2d_grad_weight_kernelIdjEEvNS_27GenericPackedTensorAccessorIKT_Lm4ENS_16DefaultPtrTraitsEiEES7_NS3_IS4_Lm4ES6_iEEiiiiiiiiiiiiiiii,@"STO_CUDA_ENTRY STV_DEFAULT"
_ZN2at6native51_GLOBAL__N__2c613397_18_DepthwiseConv2d_cu_9959487035conv_depthwise2d_grad_weight_kernelIdjEEvNS_27GenericPackedTensorAccessorIKT_Lm4ENS_16DefaultPtrTraitsEiEES7_NS3_IS4_Lm4ES6_iEEiiiiiiiiiiiiiiii:
[----:B------:R-:W-:Y:S08]  /*0000*/  LDC R1, c[0x0][0x37c] ;  /* 0x0000df00ff017b82 */ /* 0x000ff00000000800 */
[----:B------:R-:W0:Y:S01]  /*0010*/  LDC R3, c[0x0][0x418] ;  /* 0x00010600ff037b82 */ /* 0x000e220000000800 */
[----:B------:R-:W1:Y:S01]  /*0020*/  S2R R0, SR_CTAID.X ;  /* 0x0000000000007919 */ /* 0x000e620000002500 */
[----:B------:R-:W2:Y:S01]  /*0030*/  LDCU UR5, c[0x0][0x3f8] ;  /* 0x00007f00ff0577ac */ /* 0x000ea20008000800 */
[----:B------:R-:W-:Y:S01]  /*0040*/  BSSY.RECONVERGENT B1, `(.L_x_36) ;  /* 0x0000192000017945 */ /* 0x000fe20003800200 */
[----:B------:R-:W3:Y:S04]  /*0050*/  LDCU UR4, c[0x0][0x360] ;  /* 0x00006c00ff0477ac */ /* 0x000ee80008000800 */
[----:B------:R-:W4:Y:S01]  /*0060*/  LDC R6, c[0x0][0x41c] ;  /* 0x00010700ff067b82 */ /* 0x000f220000000800 */
[----:B------:R-:W0:Y:S01]  /*0070*/  LDCU.64 UR6, c[0x0][0x358] ;  /* 0x00006b00ff0677ac */ /* 0x000e220008000a00 */
[----:B------:R-:W0:Y:S01]  /*0080*/  LDCU UR14, c[0x0][0x410] ;  /* 0x00008200ff0e77ac */ /* 0x000e220008000800 */
[----:B------:R-:W0:Y:S01]  /*0090*/  LDCU.64 UR10, c[0x0][0x420] ;  /* 0x00008400ff0a77ac */ /* 0x000e220008000a00 */
[----:B------:R-:W0:Y:S02]  /*00a0*/  LDCU.64 UR12, c[0x0][0x408] ;  /* 0x00008100ff0c77ac */ /* 0x000e240008000a00 */
[----:B0-----:R-:W-:Y:S01]  /*00b0*/  IABS R8, R3 ;  /* 0x0000000300087213 */ /* 0x001fe20000000000 */
[----:B---3--:R-:W-:-:S03]  /*00c0*/  USHF.R.U32.HI UR4, URZ, 0x5, UR4 ;  /* 0x00000005ff047899 */ /* 0x008fc60008011604 */
[----:B------:R-:W0:Y:S01]  /*00d0*/  I2F.RP R2, R8 ;  /* 0x0000000800027306 */ /* 0x000e220000209400 */
[----:B----4-:R-:W-:Y:S01]  /*00e0*/  IMAD R5, R3, R6, RZ ;  /* 0x0000000603057224 */ /* 0x010fe200078e02ff */
[----:B-1----:R-:W-:-:S04]  /*00f0*/  IABS R4, R0 ;  /* 0x0000000000047213 */ /* 0x002fc80000000000 */
[----:B------:R-:W-:Y:S02]  /*0100*/  IABS R14, R5 ;  /* 0x00000005000e7213 */ /* 0x000fe40000000000 */
[----:B------:R-:W-:Y:S01]  /*0110*/  ISETP.NE.AND P4, PT, R5, RZ, PT ;  /* 0x000000ff0500720c */ /* 0x000fe20003f85270 */
[----:B0-----:R-:W0:Y:S02]  /*0120*/  MUFU.RCP R2, R2 ;  /* 0x0000000200027308 */ /* 0x001e240000001000 */
[----:B0-----:R-:W-:Y:S01]  /*0130*/  VIADD R10, R2, 0xffffffe ;  /* 0x0ffffffe020a7836 */ /* 0x001fe20000000000 */
        /* <DEDUP_REMOVED lines=17> */
[----:B0-----:R-:W-:Y:S02]  /*0250*/  IADD3 R9, PT, PT, R10, 0xffffffe, RZ ;  /* 0x0ffffffe0a097810 */ /* 0x001fe40007ffe0ff */
[----:B------:R-:W-:-:S02]  /*0260*/  @!P1 IADD3 R12, PT, PT, R12, 0x1, RZ ;  /* 0x000000010c0c9810 */ /* 0x000fc40007ffe0ff */
[----:B------:R-:W-:Y:S02]  /*0270*/  ISETP.GE.U32.AND P0, PT, R11, R8, PT ;  /* 0x000000080b00720c */ /* 0x000fe40003f06070 */
[----:B------:R-:W-:Y:S01]  /*0280*/  LOP3.LUT R8, R0, R3, RZ, 0x3c, !PT ;  /* 0x0000000300087212 */ /* 0x000fe200078e3cff */
[----:B------:R-:W0:Y:S01]  /*0290*/  F2I.FTZ.U32.TRUNC.NTZ R9, R9 ;  /* 0x0000000900097305 */ /* 0x000e22000021f000 */
[----:B-1----:R-:W-:Y:S01]  /*02a0*/  VIADD R11, R13, 0xffffffe ;  /* 0x0ffffffe0d0b7836 */ /* 0x002fe20000000000 */
[----:B------:R-:W-:Y:S02]  /*02b0*/  ISETP.NE.AND P1, PT, R3, RZ, PT ;  /* 0x000000ff0300720c */ /* 0x000fe40003f25270 */
[----:B------:R-:W-:Y:S01]  /*02c0*/  ISETP.GE.AND P2, PT, R8, RZ, PT ;  /* 0x000000ff0800720c */ /* 0x000fe20003f46270 */
[----:B------:R-:W-:-:S03]  /*02d0*/  IMAD.MOV.U32 R8, RZ, RZ, RZ ;  /* 0x000000ffff087224 */ /* 0x000fc600078e00ff */
[----:B------:R-:W1:Y:S02]  /*02e0*/  F2I.FTZ.U32.TRUNC.NTZ R11, R11 ;  /* 0x0000000b000b7305 */ /* 0x000e64000021f000 */
[----:B------:R-:W-:Y:S02]  /*02f0*/  @P0 VIADD R12, R12, 0x1 ;  /* 0x000000010c0c0836 */ /* 0x000fe40000000000 */
[----:B0-----:R-:W-:-:S05]  /*0300*/  IMAD.MOV R13, RZ, RZ, -R9 ;  /* 0x000000ffff0d7224 */ /* 0x001fca00078e0a09 */
[----:B------:R-:W-:Y:S02]  /*0310*/  @!P2 IADD3 R12, PT, PT, -R12, RZ, RZ ;  /* 0x000000ff0c0ca210 */ /* 0x000fe40007ffe1ff */
[----:B------:R-:W-:Y:S01]  /*0320*/  @!P1 LOP3.LUT R12, RZ, R3, RZ, 0x33, !PT ;  /* 0x00000003ff0c9212 */ /* 0x000fe200078e33ff */
[----:B------:R-:W-:-:S03]  /*0330*/  IMAD R13, R13, R2, RZ ;  /* 0x000000020d0d7224 */ /* 0x000fc600078e02ff */
[----:B------:R-:W-:Y:S01]  /*0340*/  IABS R10, R12 ;  /* 0x0000000c000a7213 */ /* 0x000fe20000000000 */
[----:B-1----:R-:W-:Y:S01]  /*0350*/  IMAD.MOV R15, RZ, RZ, -R11 ;  /* 0x000000ffff0f7224 */ /* 0x002fe200078e0a0b */
[----:B------:R-:W-:Y:S01]  /*0360*/  ISETP.GE.AND P5, PT, R12, RZ, PT ;  /* 0x000000ff0c00720c */ /* 0x000fe20003fa6270 */
[----:B------:R-:W-:Y:S01]  /*0370*/  IMAD.HI.U32 R8, R9, R13, R8 ;  /* 0x0000000d09087227 */ /* 0x000fe200078e0008 */
[----:B------:R-:W-:-:S03]  /*0380*/  MOV R13, R10 ;  /* 0x0000000a000d7202 */ /* 0x000fc60000000f00 */
[----:B------:R-:W-:Y:S02]  /*0390*/  IMAD R9, R15, R4, RZ ;  /* 0x000000040f097224 */ /* 0x000fe400078e02ff */
[----:B------:R-:W-:Y:S02]  /*03a0*/  IMAD.MOV.U32 R10, RZ, RZ, RZ ;  /* 0x000000ffff0a7224 */ /* 0x000fe400078e00ff */
[----:B------:R-:W-:-:S04]  /*03b0*/  IMAD.HI.U32 R8, R8, R13, RZ ;  /* 0x0000000d08087227 */ /* 0x000fc800078e00ff */
[----:B------:R-:W-:Y:S01]  /*03c0*/  IMAD.HI.U32 R10, R11, R9, R10 ;  /* 0x000000090b0a7227 */ /* 0x000fe200078e000a */
[----:B------:R-:W-:-:S03]  /*03d0*/  IADD3 R8, PT, PT, -R8, RZ, RZ ;  /* 0x000000ff08087210 */ /* 0x000fc60007ffe1ff */
[----:B------:R-:W-:Y:S02]  /*03e0*/  IMAD.MOV R9, RZ, RZ, -R14 ;  /* 0x000000ffff097224 */ /* 0x000fe400078e0a0e */
[----:B------:R-:W-:-:S04]  /*03f0*/  IMAD.HI.U32 R10, R10, R7, RZ ;  /* 0x000000070a0a7227 */ /* 0x000fc800078e00ff */
[----:B------:R-:W-:Y:S02]  /*0400*/  IMAD R9, R10, R9, R7 ;  /* 0x000000090a097224 */ /* 0x000fe400078e0207 */
[----:B------:R-:W-:Y:S02]  /*0410*/  IMAD R7, R2, R8, R13 ;  /* 0x0000000802077224 */ /* 0x000fe400078e020d */
[----:B------:R-:W0:Y:S01]  /*0420*/  S2R R8, SR_TID.X ;  /* 0x0000000000087919 */ /* 0x000e220000002100 */
[----:B------:R-:W-:Y:S01]  /*0430*/  ISETP.GT.U32.AND P3, PT, R4, R9, PT ;  /* 0x000000090400720c */ /* 0x000fe20003f64070 */
[----:B------:R-:W-:Y:S01]  /*0440*/  IMAD.MOV R12, RZ, RZ, -R12 ;  /* 0x000000ffff0c7224 */ /* 0x000fe200078e0a0c */
[----:B------:R-:W-:-:S03]  /*0450*/  ISETP.GT.U32.AND P0, PT, R2, R7, PT ;  /* 0x000000070200720c */ /* 0x000fc60003f04070 */
[----:B------:R-:W-:-:S08]  /*0460*/  IMAD R3, R3, R12, R0 ;  /* 0x0000000c03037224 */ /* 0x000fd000078e0200 */
[----:B------:R-:W-:Y:S01]  /*0470*/  @!P3 IMAD.IADD R9, R9, 0x1, -R4 ;  /* 0x000000010909b824 */ /* 0x000fe200078e0a04 */
[----:B------:R-:W-:Y:S01]  /*0480*/  @!P3 IADD3 R10, PT, PT, R10, 0x1, RZ ;  /* 0x000000010a0ab810 */ /* 0x000fe20007ffe0ff */
[----:B------:R-:W-:Y:S01]  /*0490*/  @!P0 IMAD.IADD R7, R7, 0x1, -R2 ;  /* 0x0000000107078824 */ /* 0x000fe200078e0a02 */
[----:B------:R-:W-:Y:S02]  /*04a0*/  ISETP.NE.AND P3, PT, R6, RZ, PT ;  /* 0x000000ff0600720c */ /* 0x000fe40003f65270 */
[----:B------:R-:W-:Y:S02]  /*04b0*/  ISETP.GE.U32.AND P0, PT, R9, R4, PT ;  /* 0x000000040900720c */ /* 0x000fe40003f06070 */
[----:B------:R-:W-:Y:S02]  /*04c0*/  ISETP.GT.U32.AND P1, PT, R2, R7, PT ;  /* 0x000000070200720c */ /* 0x000fe40003f24070 */
[----:B------:R-:W-:-:S04]  /*04d0*/  LOP3.LUT R4, R0, R5, RZ, 0x3c, !PT ;  /* 0x0000000500047212 */ /* 0x000fc800078e3cff */
[----:B------:R-:W-:Y:S02]  /*04e0*/  ISETP.GE.AND P2, PT, R4, RZ, PT ;  /* 0x000000ff0400720c */ /* 0x000fe40003f46270 */
[----:B0-----:R-:W-:-:S03]  /*04f0*/  SHF.R.U32.HI R8, RZ, 0x5, R8 ;  /* 0x00000005ff087819 */ /* 0x001fc60000011608 */
[----:B------:R-:W-:Y:S02]  /*0500*/  @P0 VIADD R10, R10, 0x1 ;  /* 0x000000010a0a0836 */ /* 0x000fe40000000000 */
[----:B------:R-:W-:Y:S01]  /*0510*/  @!P1 IMAD.IADD R7, R7, 0x1, -R2 ;  /* 0x0000000107079824 */ /* 0x000fe200078e0a02 */
[----:B--2---:R-:W-:Y:S02]  /*0520*/  ISETP.GE.AND P0, PT, R8, UR5, PT ;  /* 0x0000000508007c0c */ /* 0x004fe4000bf06270 */
[----:B------:R-:W-:Y:S01]  /*0530*/  MOV R2, R10 ;  /* 0x0000000a00027202 */ /* 0x000fe20000000f00 */
[----:B------:R-:W-:Y:S01]  /*0540*/  IMAD.MOV.U32 R4, RZ, RZ, R7 ;  /* 0x000000ffff047224 */ /* 0x000fe200078e0007 */
[----:B------:R-:W-:Y:S02]  /*0550*/  CS2R R10, SRZ ;  /* 0x00000000000a7805 */ /* 0x000fe4000001ff00 */
[----:B------:R-:W-:Y:S01]  /*0560*/  @!P2 IADD3 R2, PT, PT, -R2, RZ, RZ ;  /* 0x000000ff0202a210 */ /* 0x000fe20007ffe1ff */
[----:B------:R-:W-:Y:S01]  /*0570*/  @!P5 IMAD.MOV R4, RZ, RZ, -R4 ;  /* 0x000000ffff04d224 */ /* 0x000fe200078e0a04 */
[----:B------:R-:W-:-:S02]  /*0580*/  @!P4 LOP3.LUT R2, RZ, R5, RZ, 0x33, !PT ;  /* 0x00000005ff02c212 */ /* 0x000fc400078e33ff */
        /* <DEDUP_REMOVED lines=13> */
[----:B------:R-:W-:-:S06]  /*0660*/  IMAD.HI.U32 R7, R7, R5, R6 ;  /* 0x0000000507077227 */ /* 0x000fcc00078e0006 */
[----:B------:R-:W-:Y:S02]  /*0670*/  IMAD.HI.U32 R5, R7, R10, RZ ;  /* 0x0000000a07057227 */ /* 0x000fe400078e00ff */
[----:B------:R-:W1:Y:S02]  /*0680*/  LDC.64 R6, c[0x0][0x428] ;  /* 0x00010a00ff067b82 */ /* 0x000e640000000a00 */
[----:B------:R-:W-:-:S04]  /*0690*/  IMAD.MOV R0, RZ, RZ, -R5 ;  /* 0x000000ffff007224 */ /* 0x000fc800078e0a05 */
[----:B------:R-:W-:-:S05]  /*06a0*/  IMAD R0, R9, R0, R10 ;  /* 0x0000000009007224 */ /* 0x000fca00078e020a */
[----:B------:R-:W-:-:S13]  /*06b0*/  ISETP.GT.U32.AND P1, PT, R9, R0, PT ;  /* 0x000000000900720c */ /* 0x000fda0003f24070 */
[-C--:B------:R-:W-:Y:S01]  /*06c0*/  @!P1 IADD3 R0, PT, PT, R0, -R9.reuse, RZ ;  /* 0x8000000900009210 */ /* 0x080fe20007ffe0ff */
[----:B------:R-:W-:Y:S01]  /*06d0*/  @!P1 VIADD R5, R5, 0x1 ;  /* 0x0000000105059836 */ /* 0x000fe20000000000 */
[----:B------:R-:W-:Y:S01]  /*06e0*/  ISETP.NE.AND P1, PT, R11, RZ, PT ;  /* 0x000000ff0b00720c */ /* 0x000fe20003f25270 */
[----:B-1----:R-:W-:Y:S01]  /*06f0*/  IMAD R6, R3, UR8, -R6 ;  /* 0x0000000803067c24 */ /* 0x002fe2000f8e0a06 */
[----:B------:R-:W-:Y:S01]  /*0700*/  ISETP.GE.U32.AND P0, PT, R0, R9, PT ;  /* 0x000000090000720c */ /* 0x000fe20003f06070 */
[----:B------:R-:W-:Y:S01]  /*0710*/  IMAD R7, R4, UR9, -R7 ;  /* 0x0000000904077c24 */ /* 0x000fe2000f8e0a07 */
[----:B------:R-:W-:-:S04]  /*0720*/  LOP3.LUT R0, R2, R11, RZ, 0x3c, !PT ;  /* 0x0000000b02007212 */ /* 0x000fc800078e3cff */
[----:B------:R-:W-:-:S07]  /*0730*/  ISETP.GE.AND P2, PT, R0, RZ, PT ;  /* 0x000000ff0000720c */ /* 0x000fce0003f46270 */
[----:B------:R-:W-:-:S06]  /*0740*/  @P0 VIADD R5, R5, 0x1 ;  /* 0x0000000105050836 */ /* 0x000fcc0000000000 */
[----:B------:R-:W-:Y:S02]  /*0750*/  @!P2 IADD3 R5, PT, PT, -R5, RZ, RZ ;  /* 0x000000ff0505a210 */ /* 0x000fe40007ffe1ff */
[----:B------:R-:W-:Y:S02]  /*0760*/  @!P1 LOP3.LUT R5, RZ, R11, RZ, 0x33, !PT ;  /* 0x0000000bff059212 */ /* 0x000fe400078e33ff */
[----:B------:R-:W-:-:S07]  /*0770*/  CS2R R10, SRZ ;  /* 0x00000000000a7805 */ /* 0x000fce000001ff00 */
.L_x_46:
[----:B------:R-:W0:Y:S01]  /*0780*/  S2R R0, SR_TID.X ;  /* 0x0000000000007919 */ /* 0x000e220000002100 */
[----:B------:R-:W1:Y:S01]  /*0790*/  LDC.64 R12, c[0x0][0x410] ;  /* 0x00010400ff0c7b82 */ /* 0x000e620000000a00 */
[----:B------:R-:W-:Y:S01]  /*07a0*/  BSSY.RECONVERGENT B0, `(.L_x_38) ;  /* 0x0000117000007945 */ /* 0x000fe20003800200 */
[----:B-1----:R-:W-:Y:S01]  /*07b0*/  IMAD R12, R13, R12, RZ ;  /* 0x0000000c0d0c7224 */ /* 0x002fe200078e02ff */
[----:B0-----:R-:W-:-:S04]  /*07c0*/  LOP3.LUT R0, R0, 0x1f, RZ, 0xc0, !PT ;  /* 0x0000001f00007812 */ /* 0x001fc800078ec0ff */
[----:B------:R-:W-:-:S13]  /*07d0*/  ISETP.GE.U32.AND P0, PT, R0, R12, PT ;  /* 0x0000000c0000720c */ /* 0x000fda0003f06070 */
[----:B------:R-:W-:Y:S05]  /*07e0*/  @P0 BRA `(.L_x_39) ;  /* 0x0000001000480947 */ /* 0x000fea0003800000 */
[----:B------:R-:W-:Y:S01]  /*07f0*/  LOP3.LUT R9, RZ, R0, RZ, 0x33, !PT ;  /* 0x00000000ff097212 */ /* 0x000fe200078e33ff */
[----:B------:R-:W0:Y:S01]  /*0800*/  LDCU UR8, c[0x0][0x400] ;  /* 0x00008000ff0877ac */ /* 0x000e220008000800 */
[----:B------:R-:W-:Y:S01]  /*0810*/  BSSY.RECONVERGENT B2, `(.L_x_40) ;  /* 0x0000094000027945 */ /* 0x000fe20003800200 */
[----:B------:R-:W-:Y:S01]  /*0820*/  IMAD.MOV.U32 R28, RZ, RZ, R0 ;  /* 0x000000ffff1c7224 */ /* 0x000fe200078e0000 */
[----:B------:R-:W1:Y:S01]  /*0830*/  LDCU UR5, c[0x0][0x3fc] ;  /* 0x00007f80ff0577ac */ /* 0x000e620008000800 */
[----:B------:R-:W-:-:S05]  /*0840*/  IMAD.IADD R14, R12, 0x1, R9 ;  /* 0x000000010c0e7824 */ /* 0x000fca00078e0209 */
[----:B------:R-:W-:Y:S01]  /*0850*/  ISETP.GE.U32.AND P0, PT, R14, 0x60, PT ;  /* 0x000000600e00780c */ /* 0x000fe20003f06070 */
[C---:B0-----:R-:W-:Y:S02]  /*0860*/  IMAD R9, R8.reuse, UR8, R2 ;  /* 0x0000000808097c24 */ /* 0x041fe4000f8e0202 */
[----:B-1----:R-:W-:Y:S02]  /*0870*/  IMAD R24, R8, UR5, R5 ;  /* 0x0000000508187c24 */ /* 0x002fe4000f8e0205 */
[----:B------:R-:W-:-:S08]  /*0880*/  IMAD R9, R12, R9, RZ ;  /* 0x000000090c097224 */ /* 0x000fd000078e02ff */
[----:B------:R-:W-:Y:S05]  /*0890*/  @!P0 BRA `(.L_x_41) ;  /* 0x00000008002c8947 */ /* 0x000fea0003800000 */
[----:B------:R-:W0:Y:S01]  /*08a0*/  LDCU UR5, c[0x0][0x410] ;  /* 0x00008200ff0577ac */ /* 0x000e220008000800 */
[----:B------:R-:W1:Y:S01]  /*08b0*/  LDC.64 R12, c[0x0][0x380] ;  /* 0x0000e000ff0c7b82 */ /* 0x000e620000000a00 */
[----:B------:R-:W-:Y:S01]  /*08c0*/  LEA.HI R14, R14, 0x1, RZ, 0x1b ;  /* 0x000000010e0e7811 */ /* 0x000fe200078fd8ff */
[----:B------:R-:W-:Y:S01]  /*08d0*/  BSSY.RECONVERGENT B3, `(.L_x_42) ;  /* 0x0000086000037945 */ /* 0x000fe20003800200 */
[----:B------:R-:W-:Y:S02]  /*08e0*/  LOP3.LUT R28, R0, 0x40, RZ, 0xfc, !PT ;  /* 0x00000040001c7812 */ /* 0x000fe400078efcff */
[----:B------:R-:W-:Y:S01]  /*08f0*/  LOP3.LUT R16, R14, 0xffffffc, RZ, 0xc0, !PT ;  /* 0x0ffffffc0e107812 */ /* 0x000fe200078ec0ff */
[----:B------:R-:W-:Y:S01]  /*0900*/  IMAD.MOV.U32 R14, RZ, RZ, RZ ;  /* 0x000000ffff0e7224 */ /* 0x000fe200078e00ff */
[----:B------:R-:W-:-:S03]  /*0910*/  IADD3 R27, PT, PT, R0, R9, RZ ;  /* 0x00000009001b7210 */ /* 0x000fc60007ffe0ff */
[----:B------:R-:W-:Y:S01]  /*0920*/  IMAD.MOV R0, RZ, RZ, -R16 ;  /* 0x000000ffff007224 */ /* 0x000fe200078e0a10 */
[----:B0-----:R-:W0:Y:S01]  /*0930*/  I2F.U32.RP R17, UR5 ;  /* 0x0000000500117d06 */ /* 0x001e220008209000 */
[----:B------:R-:W-:-:S06]  /*0940*/  UISETP.NE.U32.AND UP0, UPT, UR5, URZ, UPT ;  /* 0x000000ff0500728c */ /* 0x000fcc000bf05070 */
[----:B------:R-:W-:Y:S01]  /*0950*/  PLOP3.LUT P1, PT, PT, PT, UP0, 0x80, 0x8 ;  /* 0x000000000008781c */ /* 0x000fe20003f2f008 */
[----:B0-----:R-:W0:Y:S02]  /*0960*/  MUFU.RCP R17, R17 ;  /* 0x0000001100117308 */ /* 0x001e240000001000 */
[----:B0-----:R-:W-:-:S06]  /*0970*/  IADD3 R15, PT, PT, R17, 0xffffffe, RZ ;  /* 0x0ffffffe110f7810 */ /* 0x001fcc0007ffe0ff */
[----:B------:R-:W0:Y:S02]  /*0980*/  F2I.FTZ.U32.TRUNC.NTZ R15, R15 ;  /* 0x0000000f000f7305 */ /* 0x000e24000021f000 */
[----:B0-----:R-:W-:-:S04]  /*0990*/  IMAD.MOV R25, RZ, RZ, -R15 ;  /* 0x000000ffff197224 */ /* 0x001fc800078e0a0f */
[----:B------:R-:W-:Y:S01]  /*09a0*/  IMAD R25, R25, UR5, RZ ;  /* 0x0000000519197c24 */ /* 0x000fe2000f8e02ff */
[----:B------:R-:W-:-:S03]  /*09b0*/  ULOP3.LUT UR5, URZ, UR5, URZ, 0x33, !UPT ;  /* 0x00000005ff057292 */ /* 0x000fc6000f8e33ff */
[----:B------:R-:W-:-:S04]  /*09c0*/  IMAD.HI.U32 R25, R15, R25, R14 ;  /* 0x000000190f197227 */ /* 0x000fc800078e000e */
[----:B-1----:R-:W-:-:S07]  /*09d0*/  IMAD.U32 R26, RZ, RZ, UR5 ;  /* 0x00000005ff1a7e24 */ /* 0x002fce000f8e00ff */
.L_x_43:
[----:B------:R-:W-:Y:S01]  /*09e0*/  IADD3 R14, PT, PT, R28, -0x40, RZ ;  /* 0xffffffc01c0e7810 */ /* 0x000fe20007ffe0ff */
[----:B------:R-:W-:-:S04]  /*09f0*/  IMAD.WIDE R20, R27, 0x8, R12 ;  /* 0x000000081b147825 */ /* 0x000fc800078e020c */
[----:B------:R-:W-:-:S04]  /*0a00*/  IMAD.HI.U32 R25, R25, R14, RZ ;  /* 0x0000000e19197227 */ /* 0x000fc800078e00ff */
[----:B------:R-:W-:-:S04]  /*0a10*/  IMAD.MOV R15, RZ, RZ, -R25 ;  /* 0x000000ffff0f7224 */ /* 0x000fc800078e0a19 */
[----:B------:R-:W-:-:S05]  /*0a20*/  IMAD R15, R15, UR14, R14 ;  /* 0x0000000e0f0f7c24 */ /* 0x000fca000f8e020e */
[----:B------:R-:W-:-:S13]  /*0a30*/  ISETP.GE.U32.AND P0, PT, R15, UR14, PT ;  /* 0x0000000e0f007c0c */ /* 0x000fda000bf06070 */
[----:B------:R-:W-:Y:S01]  /*0a40*/  @P0 VIADD R15, R15, -UR14 ;  /* 0x8000000e0f0f0c36 */ /* 0x000fe20008000000 */
[----:B------:R-:W-:-:S04]  /*0a50*/  @P0 IADD3 R25, PT, PT, R25, 0x1, RZ ;  /* 0x0000000119190810 */ /* 0x000fc80007ffe0ff */
[----:B------:R-:W-:-:S13]  /*0a60*/  ISETP.GE.U32.AND P2, PT, R15, UR14, PT ;  /* 0x0000000e0f007c0c */ /* 0x000fda000bf46070 */
[----:B------:R-:W-:-:S05]  /*0a70*/  @P2 VIADD R25, R25, 0x1 ;  /* 0x0000000119192836 */ /* 0x000fca0000000000 */
        /* <DEDUP_REMOVED lines=11> */
[----:B------:R-:W-:-:S04]  /*0b30*/  @!P0 IMAD R15, R14, UR12, R15 ;  /* 0x0000000c0e0f8c24 */ /* 0x000fc8000f8e020f */
[----:B0-----:R-:W-:Y:S02]  /*0b40*/  @!P0 IMAD.WIDE R16, R15, 0x8, R16 ;  /* 0x000000080f108825 */ /* 0x001fe400078e0210 */
[----:B------:R-:W2:Y:S04]  /*0b50*/  @!P0 LDG.E.64 R14, desc[UR6][R20.64] ;  /* 0x00000006140e8981 */ /* 0x000ea8000c1e1b00 */
[----:B------:R-:W2:Y:S01]  /*0b60*/  @!P0 LDG.E.64 R16, desc[UR6][R16.64] ;  /* 0x0000000610108981 */ /* 0x000ea2000c1e1b00 */
[----:B------:R-:W0:Y:S01]  /*0b70*/  I2F.U32.RP R22, UR14 ;  /* 0x0000000e00167d06 */ /* 0x000e220008209000 */
[----:B------:R-:W-:Y:S01]  /*0b80*/  IMAD.MOV.U32 R18, RZ, RZ, RZ ;  /* 0x000000ffff127224 */ /* 0x000fe200078e00ff */
[----:B------:R-:W-:Y:S02]  /*0b90*/  UISETP.NE.U32.AND UP0, UPT, UR14, URZ, UPT ;  /* 0x000000ff0e00728c */ /* 0x000fe4000bf05070 */
[----:B------:R-:W-:-:S04]  /*0ba0*/  ULOP3.LUT UR5, URZ, UR14, URZ, 0x33, !UPT ;  /* 0x0000000eff057292 */ /* 0x000fc8000f8e33ff */
[----:B0-----:R-:W0:Y:S02]  /*0bb0*/  MUFU.RCP R22, R22 ;  /* 0x0000001600167308 */ /* 0x001e240000001000 */
[----:B0-----:R-:W-:-:S06]  /*0bc0*/  IADD3 R26, PT, PT, R22, 0xffffffe, RZ ;  /* 0x0ffffffe161a7810 */ /* 0x001fcc0007ffe0ff */
[----:B------:R0:W1:Y:S02]  /*0bd0*/  F2I.FTZ.U32.TRUNC.NTZ R19, R26 ;  /* 0x0000001a00137305 */ /* 0x000064000021f000 */
[----:B0-----:R-:W-:Y:S01]  /*0be0*/  MOV R26, UR5 ;  /* 0x00000005001a7c02 */ /* 0x001fe20008000f00 */
[----:B-1----:R-:W-:-:S04]  /*0bf0*/  IMAD.MOV R25, RZ, RZ, -R19 ;  /* 0x000000ffff197224 */ /* 0x002fc800078e0a13 */
[----:B------:R-:W-:-:S04]  /*0c00*/  IMAD R25, R25, UR14, RZ ;  /* 0x0000000e19197c24 */ /* 0x000fc8000f8e02ff */
[----:B------:R-:W-:Y:S01]  /*0c10*/  IMAD.HI.U32 R25, R19, R25, R18 ;  /* 0x0000001913197227 */ /* 0x000fe200078e0012 */
[----:B------:R-:W-:-:S05]  /*0c20*/  IADD3 R18, PT, PT, R28, -0x20, RZ ;  /* 0xffffffe01c127810 */ /* 0x000fca0007ffe0ff */
[----:B------:R-:W-:-:S04]  /*0c30*/  IMAD.HI.U32 R19, R25, R18, RZ ;  /* 0x0000001219137227 */ /* 0x000fc800078e00ff */
[----:B------:R-:W-:-:S04]  /*0c40*/  IMAD.MOV R23, RZ, RZ, -R19 ;  /* 0x000000ffff177224 */ /* 0x000fc800078e0a13 */
[----:B------:R-:W-:-:S05]  /*0c50*/  IMAD R22, R23, UR14, R18 ;  /* 0x0000000e17167c24 */ /* 0x000fca000f8e0212 */
[----:B------:R-:W-:-:S13]  /*0c60*/  ISETP.GE.U32.AND P1, PT, R22, UR14, PT ;  /* 0x0000000e16007c0c */ /* 0x000fda000bf26070 */
[----:B------:R-:W-:Y:S01]  /*0c70*/  @P1 IADD3 R22, PT, PT, R22, -UR14, RZ ;  /* 0x8000000e16161c10 */ /* 0x000fe2000fffe0ff */
[----:B------:R-:W-:Y:S01]  /*0c80*/  @P1 VIADD R19, R19, 0x1 ;  /* 0x0000000113131836 */ /* 0x000fe20000000000 */
[----:B------:R-:W-:Y:S02]  /*0c90*/  PLOP3.LUT P1, PT, PT, PT, UP0, 0x80, 0x8 ;  /* 0x000000000008781c */ /* 0x000fe40003f2f008 */
[----:B------:R-:W-:-:S13]  /*0ca0*/  ISETP.GE.U32.AND P2, PT, R22, UR14, PT ;  /* 0x0000000e16007c0c */ /* 0x000fda000bf46070 */
[----:B------:R-:W-:Y:S01]  /*0cb0*/  @P2 VIADD R19, R19, 0x1 ;  /* 0x0000000113132836 */ /* 0x000fe20000000000 */
[----:B--2---:R-:W-:-:S04]  /*0cc0*/  @!P0 DFMA R10, R16, R14, R10 ;  /* 0x0000000e100a822b */ /* 0x004fc8000000000a */
        /* <DEDUP_REMOVED lines=15> */
[----:B------:R-:W-:-:S04]  /*0dc0*/  VIADD R18, R28, 0x20 ;  /* 0x000000201c127836 */ /* 0x000fc80000000000 */
[----:B------:R-:W-:-:S05]  /*0dd0*/  IMAD.HI.U32 R19, R25, R18, RZ ;  /* 0x0000001219137227 */ /* 0x000fca00078e00ff */
[----:B------:R-:W-:-:S05]  /*0de0*/  IADD3 R29, PT, PT, -R19, RZ, RZ ;  /* 0x000000ff131d7210 */ /* 0x000fca0007ffe1ff */
[----:B------:R-:W-:-:S05]  /*0df0*/  IMAD R22, R29, UR14, R18 ;  /* 0x0000000e1d167c24 */ /* 0x000fca000f8e0212 */
[----:B------:R-:W-:-:S13]  /*0e00*/  ISETP.GE.U32.AND P3, PT, R22, UR14, PT ;  /* 0x0000000e16007c0c */ /* 0x000fda000bf66070 */
[----:B------:R-:W-:Y:S02]  /*0e10*/  @P3 IADD3 R22, PT, PT, R22, -UR14, RZ ;  /* 0x8000000e16163c10 */ /* 0x000fe4000fffe0ff */
[----:B------:R-:W-:Y:S02]  /*0e20*/  @P3 IADD3 R19, PT, PT, R19, 0x1, RZ ;  /* 0x0000000113133810 */ /* 0x000fe40007ffe0ff */
[----:B------:R-:W-:-:S13]  /*0e30*/  ISETP.GE.U32.AND P4, PT, R22, UR14, PT ;  /* 0x0000000e16007c0c */ /* 0x000fda000bf86070 */
[----:B------:R-:W-:Y:S01]  /*0e40*/  @P4 IADD3 R19, PT, PT, R19, 0x1, RZ ;  /* 0x0000000113134810 */ /* 0x000fe20007ffe0ff */
[----:B--2---:R-:W-:Y:S01]  /*0e50*/  @!P0 DFMA R10, R16, R14, R10 ;  /* 0x0000000e100a822b */ /* 0x004fe2000000000a */
[----:B------:R-:W-:Y:S02]  /*0e60*/  IMAD.HI.U32 R15, R25, R28, RZ ;  /* 0x0000001c190f7227 */ /* 0x000fe400078e00ff */
[----:B------:R-:W-:Y:S02]  /*0e70*/  SEL R16, R26, R19, !P1 ;  /* 0x000000131a107207 */ /* 0x000fe40004800000 */
[----:B------:R-:W-:-:S04]  /*0e80*/  IMAD.MOV R23, RZ, RZ, -R15 ;  /* 0x000000ffff177224 */ /* 0x000fc800078e0a0f */
[----:B------:R-:W-:-:S05]  /*0e90*/  IMAD R14, R23, UR14, R28 ;  /* 0x0000000e170e7c24 */ /* 0x000fca000f8e021c */
[----:B------:R-:W-:-:S13]  /*0ea0*/  ISETP.GE.U32.AND P0, PT, R14, UR14, PT ;  /* 0x0000000e0e007c0c */ /* 0x000fda000bf06070 */
[----:B------:R-:W-:Y:S02]  /*0eb0*/  @P0 VIADD R14, R14, -UR14 ;  /* 0x8000000e0e0e0c36 */ /* 0x000fe40008000000 */
[----:B------:R-:W-:-:S03]  /*0ec0*/  @P0 VIADD R15, R15, 0x1 ;  /* 0x000000010f0f0836 */ /* 0x000fc60000000000 */
[----:B------:R-:W-:-:S13]  /*0ed0*/  ISETP.GE.U32.AND P2, PT, R14, UR14, PT ;  /* 0x0000000e0e007c0c */ /* 0x000fda000bf46070 */
[----:B------:R-:W-:-:S05]  /*0ee0*/  @P2 VIADD R15, R15, 0x1 ;  /* 0x000000010f0f2836 */ /* 0x000fca0000000000 */
[----:B------:R-:W-:Y:S02]  /*0ef0*/  SEL R14, R26, R15, !P1 ;  /* 0x0000000f1a0e7207 */ /* 0x000fe40004800000 */
[C---:B------:R-:W-:Y:S01]  /*0f00*/  IADD3 R15, PT, PT, -R16.reuse, RZ, RZ ;  /* 0x000000ff100f7210 */ /* 0x040fe20007ffe1ff */
[----:B------:R-:W-:Y:S02]  /*0f10*/  IMAD R16, R16, UR11, R7 ;  /* 0x0000000b10107c24 */ /* 0x000fe4000f8e0207 */
[----:B------:R-:W-:Y:S02]  /*0f20*/  IMAD.MOV R17, RZ, RZ, -R14 ;  /* 0x000000ffff117224 */ /* 0x000fe400078e0a0e */
[----:B------:R-:W-:Y:S01]  /*0f30*/  IMAD R15, R15, UR14, R18 ;  /* 0x0000000e0f0f7c24 */ /* 0x000fe2000f8e0212 */
[----:B------:R-:W-:Y:S01]  /*0f40*/  ISETP.GE.AND P0, PT, R16, UR13, PT ;  /* 0x0000000d10007c0c */ /* 0x000fe2000bf06270 */
[----:B------:R-:W-:Y:S02]  /*0f50*/  IMAD R17, R17, UR14, R28 ;  /* 0x0000000e11117c24 */ /* 0x000fe4000f8e021c */
[----:B------:R-:W-:-:S02]  /*0f60*/  IMAD R15, R15, UR10, R6 ;  /* 0x0000000a0f0f7c24 */ /* 0x000fc4000f8e0206 */
[----:B------:R-:W-:Y:S02]  /*0f70*/  IMAD R19, R14, UR11, R7 ;  /* 0x0000000b0e137c24 */ /* 0x000fe4000f8e0207 */
[----:B------:R-:W-:Y:S01]  /*0f80*/  IMAD R14, R17, UR10, R6 ;  /* 0x0000000a110e7c24 */ /* 0x000fe2000f8e0206 */
[C---:B------:R-:W-:Y:S02]  /*0f90*/  ISETP.GE.OR P2, PT, R15.reuse, UR12, P0 ;  /* 0x0000000c0f007c0c */ /* 0x040fe40008746670 */
[----:B------:R-:W-:Y:S02]  /*0fa0*/  LOP3.LUT R17, R15, R16, RZ, 0xfc, !PT ;  /* 0x000000100f117212 */ /* 0x000fe400078efcff */
[----:B------:R-:W-:Y:S02]  /*0fb0*/  ISETP.GE.AND P0, PT, R19, UR13, PT ;  /* 0x0000000d13007c0c */ /* 0x000fe4000bf06270 */
[----:B------:R-:W-:Y:S02]  /*0fc0*/  ISETP.LT.OR P2, PT, R17, RZ, P2 ;  /* 0x000000ff1100720c */ /* 0x000fe40001741670 */
[----:B------:R-:W-:-:S02]  /*0fd0*/  ISETP.GE.OR P0, PT, R14, UR12, P0 ;  /* 0x0000000c0e007c0c */ /* 0x000fc40008706670 */
[----:B------:R-:W-:-:S04]  /*0fe0*/  LOP3.LUT R17, R14, R19, RZ, 0xfc, !PT ;  /* 0x000000130e117212 */ /* 0x000fc800078efcff */
[----:B------:R-:W-:-:S05]  /*0ff0*/  ISETP.LT.OR P0, PT, R17, RZ, P0 ;  /* 0x000000ff1100720c */ /* 0x000fca0000701670 */
[----:B------:R-:W-:-:S04]  /*1000*/  @!P2 IMAD R16, R24, UR13, R16 ;  /* 0x0000000d1810ac24 */ /* 0x000fc8000f8e0210 */
[----:B------:R-:W-:-:S04]  /*1010*/  @!P2 IMAD R15, R16, UR12, R15 ;  /* 0x0000000c100fac24 */ /* 0x000fc8000f8e020f */
[----:B------:R-:W-:Y:S01]  /*1020*/  @!P0 IMAD R19, R24, UR13, R19 ;  /* 0x0000000d18138c24 */ /* 0x000fe2000f8e0213 */
[----:B------:R-:W0:Y:S03]  /*1030*/  @!P0 LDC.64 R16, c[0x0][0x3a8] ;  /* 0x0000ea00ff108b82 */ /* 0x000e260000000a00 */
[----:B------:R-:W-:-:S05]  /*1040*/  @!P0 IMAD R23, R19, UR12, R14 ;  /* 0x0000000c13178c24 */ /* 0x000fca000f8e020e */
[----:B------:R-:W1:Y:S01]  /*1050*/  @!P2 LDC.64 R18, c[0x0][0x3a8] ;  /* 0x0000ea00ff12ab82 */ /* 0x000e620000000a00 */
[----:B0-----:R-:W-:Y:S02]  /*1060*/  @!P0 IMAD.WIDE R16, R23, 0x8, R16 ;  /* 0x0000000817108825 */ /* 0x001fe400078e0210 */
[----:B------:R-:W2:Y:S04]  /*1070*/  @!P2 LDG.E.64 R22, desc[UR6][R20.64+0x300] ;  /* 0x000300061416a981 */ /* 0x000ea8000c1e1b00 */
[----:B------:R-:W3:Y:S01]  /*1080*/  @!P0 LDG.E.64 R16, desc[UR6][R16.64] ;  /* 0x0000000610108981 */ /* 0x000ee2000c1e1b00 */
[----:B-1----:R-:W-:-:S03]  /*1090*/  @!P2 IMAD.WIDE R18, R15, 0x8, R18 ;  /* 0x000000080f12a825 */ /* 0x002fc600078e0212 */
[----:B------:R-:W3:Y:S04]  /*10a0*/  @!P0 LDG.E.64 R14, desc[UR6][R20.64+0x200] ;  /* 0x00020006140e8981 */ /* 0x000ee8000c1e1b00 */
[----:B------:R-:W2:Y:S01]  /*10b0*/  @!P2 LDG.E.64 R18, desc[UR6][R18.64] ;  /* 0x000000061212a981 */ /* 0x000ea2000c1e1b00 */
[----:B------:R-:W-:Y:S01]  /*10c0*/  IADD3 R0, PT, PT, R0, 0x4, RZ ;  /* 0x0000000400007810 */ /* 0x000fe20007ffe0ff */
[----:B------:R-:W-:Y:S01]  /*10d0*/  VIADD R27, R27, 0x80 ;  /* 0x000000801b1b7836 */ /* 0x000fe20000000000 */
[----:B------:R-:W-:Y:S01]  /*10e0*/  IADD3 R28, PT, PT, R28, 0x80, RZ ;  /* 0x000000801c1c7810 */ /* 0x000fe20007ffe0ff */
[----:B---3--:R-:W-:Y:S01]  /*10f0*/  @!P0 DFMA R10, R16, R14, R10 ;  /* 0x0000000e100a822b */ /* 0x008fe2000000000a */
[----:B------:R-:W-:-:S07]  /*1100*/  ISETP.NE.AND P0, PT, R0, RZ, PT ;  /* 0x000000ff0000720c */ /* 0x000fce0003f05270 */
[----:B--2---:R-:W-:-:S06]  /*1110*/  @!P2 DFMA R10, R18, R22, R10 ;  /* 0x00000016120aa22b */ /* 0x004fcc000000000a */
[----:B------:R-:W-:Y:S05]  /*1120*/  @P0 BRA `(.L_x_43) ;  /* 0xfffffff8002c0947 */ /* 0x000fea000383ffff */
[----:B------:R-:W-:Y:S05]  /*1130*/  BSYNC.RECONVERGENT B3 ;  /* 0x0000000000037941 */ /* 0x000fea0003800200 */
.L_x_42:
[----:B------:R-:W-:-:S07]  /*1140*/  VIADD R28, R28, 0xffffffc0 ;  /* 0xffffffc01c1c7836 */ /* 0x000fce0000000000 */
.L_x_41:
[----:B------:R-:W-:Y:S05]  /*1150*/  BSYNC.RECONVERGENT B2 ;  /* 0x0000000000027941 */ /* 0x000fea0003800200 */
.L_x_40:
[----:B------:R-:W0:Y:S01]  /*1160*/  S2R R0, SR_TID.X ;  /* 0x0000000000007919 */ /* 0x000e220000002100 */
[----:B------:R-:W1:Y:S02]  /*1170*/  LDC.64 R12, c[0x0][0x410] ;  /* 0x00010400ff0c7b82 */ /* 0x000e640000000a00 */
[----:B-1----:R-:W-:Y:S01]  /*1180*/  IMAD R12, R13, R12, RZ ;  /* 0x0000000c0d0c7224 */ /* 0x002fe200078e02ff */
[----:B0-----:R-:W-:-:S04]  /*1190*/  LOP3.LUT R0, R0, 0x1f, RZ, 0xc0, !PT ;  /* 0x0000001f00007812 */ /* 0x001fc800078ec0ff */
[----:B------:R-:W-:-:S04]  /*11a0*/  LOP3.LUT R13, RZ, R0, RZ, 0x33, !PT ;  /* 0x00000000ff0d7212 */ /* 0x000fc800078e33ff */
[----:B------:R-:W-:-:S04]  /*11b0*/  IADD3 R14, PT, PT, R12, R13, RZ ;  /* 0x0000000d0c0e7210 */ /* 0x000fc80007ffe0ff */
[----:B------:R-:W-:-:S04]  /*11c0*/  LEA.HI R0, R14, 0x1, RZ, 0x1b ;  /* 0x000000010e007811 */ /* 0x000fc800078fd8ff */
[----:B------:R-:W-:-:S13]  /*11d0*/  LOP3.LUT P0, RZ, R0, 0x3, RZ, 0xc0, !PT ;  /* 0x0000000300ff7812 */ /* 0x000fda000780c0ff */
[----:B------:R-:W-:Y:S05]  /*11e0*/  @!P0 BRA `(.L_x_39) ;  /* 0x0000000400c88947 */ /* 0x000fea0003800000 */
[----:B------:R-:W-:Y:S01]  /*11f0*/  LOP3.LUT P0, RZ, R14, 0x60, RZ, 0xc0, !PT ;  /* 0x000000600eff7812 */ /* 0x000fe2000780c0ff */
[----:B------:R-:W-:Y:S01]  /*1200*/  IMAD.IADD R12, R12, 0x1, R13 ;  /* 0x000000010c0c7824 */ /* 0x000fe200078e020d */
[----:B------:R-:W-:Y:S04]  /*1210*/  BSSY.RECONVERGENT B2, `(.L_x_44) ;  /* 0x0000046000027945 */ /* 0x000fe80003800200 */
[----:B------:R-:W-:-:S07]  /*1220*/  LOP3.LUT P2, RZ, R12, 0x20, RZ, 0xc0, !PT ;  /* 0x000000200cff7812 */ /* 0x000fce000784c0ff */
[----:B------:R-:W-:Y:S06]  /*1230*/  @!P0 BRA `(.L_x_45) ;  /* 0x00000004000c8947 */ /* 0x000fec0003800000 */
[----:B------:R-:W0:Y:S01]  /*1240*/  LDCU UR5, c[0x0][0x410] ;  /* 0x00008200ff0577ac */ /* 0x000e220008000800 */
[----:B------:R-:W-:Y:S01]  /*1250*/  MOV R12, RZ ;  /* 0x000000ff000c7202 */ /* 0x000fe20000000f00 */
[----:B------:R-:W1:Y:S01]  /*1260*/  LDCU.64 UR8, c[0x0][0x420] ;  /* 0x00008400ff0877ac */ /* 0x000e620008000a00 */
[----:B------:R-:W2:Y:S01]  /*1270*/  LDCU.64 UR16, c[0x0][0x408] ;  /* 0x00008100ff1077ac */ /* 0x000ea20008000a00 */
[----:B0-----:R-:W0:Y:S08]  /*1280*/  I2F.U32.RP R14, UR5 ;  /* 0x00000005000e7d06 */ /* 0x001e300008209000 */
[----:B0-----:R-:W0:Y:S02]  /*1290*/  MUFU.RCP R14, R14 ;  /* 0x0000000e000e7308 */ /* 0x001e240000001000 */
[----:B0-----:R-:W-:-:S06]  /*12a0*/  IADD3 R16, PT, PT, R14, 0xffffffe, RZ ;  /* 0x0ffffffe0e107810 */ /* 0x001fcc0007ffe0ff */
[----:B------:R-:W0:Y:S02]  /*12b0*/  F2I.FTZ.U32.TRUNC.NTZ R13, R16 ;  /* 0x00000010000d7305 */ /* 0x000e24000021f000 */
[----:B0-----:R-:W-:-:S04]  /*12c0*/  IMAD.MOV R15, RZ, RZ, -R13 ;  /* 0x000000ffff0f7224 */ /* 0x001fc800078e0a0d */
[----:B------:R-:W-:-:S04]  /*12d0*/  IMAD R15, R15, UR5, RZ ;  /* 0x000000050f0f7c24 */ /* 0x000fc8000f8e02ff */
[----:B------:R-:W-:-:S04]  /*12e0*/  IMAD.HI.U32 R13, R13, R15, R12 ;  /* 0x0000000f0d0d7227 */ /* 0x000fc800078e000c */
[----:B------:R-:W-:Y:S02]  /*12f0*/  VIADD R15, R28, 0x20 ;  /* 0x000000201c0f7836 */ /* 0x000fe40000000000 */
[----:B------:R-:W-:-:S04]  /*1300*/  IMAD.HI.U32 R0, R13, R28, RZ ;  /* 0x0000001c0d007227 */ /* 0x000fc800078e00ff */
[----:B------:R-:W-:Y:S01]  /*1310*/  IMAD.HI.U32 R13, R13, R15, RZ ;  /* 0x0000000f0d0d7227 */ /* 0x000fe200078e00ff */
[----:B------:R-:W-:-:S03]  /*1320*/  IADD3 R17, PT, PT, -R0, RZ, RZ ;  /* 0x000000ff00117210 */ /* 0x000fc60007ffe1ff */
[----:B------:R-:W-:Y:S02]  /*1330*/  IMAD.MOV R14, RZ, RZ, -R13 ;  /* 0x000000ffff0e7224 */ /* 0x000fe400078e0a0d */
[----:B------:R-:W-:Y:S01]  /*1340*/  IMAD R12, R17, UR5, R28 ;  /* 0x00000005110c7c24 */ /* 0x000fe2000f8e021c */
[----:B------:R-:W-:Y:S01]  /*1350*/  LOP3.LUT R17, RZ, UR5, RZ, 0x33, !PT ;  /* 0x00000005ff117c12 */ /* 0x000fe2000f8e33ff */
        /* <DEDUP_REMOVED lines=10> */
[----:B------:R-:W-:-:S05]  /*1400*/  LOP3.LUT R12, RZ, UR5, RZ, 0x33, !PT ;  /* 0x00000005ff0c7c12 */ /* 0x000fca000f8e33ff */
[----:B------:R-:W-:Y:S02]  /*1410*/  @P1 VIADD R0, R0, 0x1 ;  /* 0x0000000100001836 */ /* 0x000fe40000000000 */
[----:B------:R-:W-:-:S03]  /*1420*/  @P4 VIADD R13, R13, 0x1 ;  /* 0x000000010d0d4836 */ /* 0x000fc60000000000 */
[----:B------:R-:W-:Y:S02]  /*1430*/  SEL R0, R17, R0, !P0 ;  /* 0x0000000011007207 */ /* 0x000fe40004000000 */
[----:B------:R-:W-:Y:S02]  /*1440*/  SEL R12, R12, R13, !P0 ;  /* 0x0000000d0c0c7207 */ /* 0x000fe40004000000 */
[C---:B------:R-:W-:Y:S01]  /*1450*/  IADD3 R17, PT, PT, -R0.reuse, RZ, RZ ;  /* 0x000000ff00117210 */ /* 0x040fe20007ffe1ff */
[----:B-1----:R-:W-:Y:S02]  /*1460*/  IMAD R21, R0, UR9, R7 ;  /* 0x0000000900157c24 */ /* 0x002fe4000f8e0207 */
[----:B------:R-:W-:Y:S02]  /*1470*/  IMAD.MOV R0, RZ, RZ, -R12 ;  /* 0x000000ffff007224 */ /* 0x000fe400078e0a0c */
[----:B------:R-:W-:Y:S01]  /*1480*/  IMAD R13, R17, UR5, R28 ;  /* 0x00000005110d7c24 */ /* 0x000fe2000f8e021c */
[----:B--2---:R-:W-:-:S03]  /*1490*/  ISETP.GE.AND P0, PT, R21, UR17, PT ;  /* 0x0000001115007c0c */ /* 0x004fc6000bf06270 */
[--C-:B------:R-:W-:Y:S02]  /*14a0*/  IMAD R14, R13, UR8, R6.reuse ;  /* 0x000000080d0e7c24 */ /* 0x100fe4000f8e0206 */
[----:B------:R-:W-:Y:S02]  /*14b0*/  IMAD R13, R0, UR5, R15 ;  /* 0x00000005000d7c24 */ /* 0x000fe4000f8e020f */
[----:B------:R-:W-:Y:S01]  /*14c0*/  IMAD R15, R12, UR9, R7 ;  /* 0x000000090c0f7c24 */ /* 0x000fe2000f8e0207 */
[C---:B------:R-:W-:Y:S01]  /*14d0*/  ISETP.GE.OR P0, PT, R14.reuse, UR16, P0 ;  /* 0x000000100e007c0c */ /* 0x040fe20008706670 */
[----:B------:R-:W-:Y:S01]  /*14e0*/  IMAD R0, R13, UR8, R6 ;  /* 0x000000080d007c24 */ /* 0x000fe2000f8e0206 */
[----:B------:R-:W-:Y:S02]  /*14f0*/  LOP3.LUT R12, R14, R21, RZ, 0xfc, !PT ;  /* 0x000000150e0c7212 */ /* 0x000fe400078efcff */
[----:B------:R-:W-:Y:S02]  /*1500*/  ISETP.GE.AND P1, PT, R15, UR17, PT ;  /* 0x000000110f007c0c */ /* 0x000fe4000bf26270 */
[----:B------:R-:W-:-:S02]  /*1510*/  ISETP.LT.OR P0, PT, R12, RZ, P0 ;  /* 0x000000ff0c00720c */ /* 0x000fc40000701670 */
[C---:B------:R-:W-:Y:S02]  /*1520*/  ISETP.GE.OR P1, PT, R0.reuse, UR16, P1 ;  /* 0x0000001000007c0c */ /* 0x040fe40008f26670 */
[----:B------:R-:W-:-:S04]  /*1530*/  LOP3.LUT R12, R0, R15, RZ, 0xfc, !PT ;  /* 0x0000000f000c7212 */ /* 0x000fc800078efcff */
[----:B------:R-:W-:Y:S02]  /*1540*/  ISETP.LT.OR P1, PT, R12, RZ, P1 ;  /* 0x000000ff0c00720c */ /* 0x000fe40000f21670 */
[----:B------:R-:W0:Y:S03]  /*1550*/  LDC.64 R12, c[0x0][0x380] ;  /* 0x0000e000ff0c7b82 */ /* 0x000e260000000a00 */
[----:B------:R-:W-:Y:S01]  /*1560*/  @!P0 IMAD R23, R24, UR17, R21 ;  /* 0x0000001118178c24 */ /* 0x000fe2000f8e0215 */
[----:B------:R-:W-:-:S03]  /*1570*/  IADD3 R21, PT, PT, R9, R28, RZ ;  /* 0x0000001c09157210 */ /* 0x000fc60007ffe0ff */
[----:B------:R-:W-:Y:S01]  /*1580*/  @!P0 IMAD R23, R23, UR16, R14 ;  /* 0x0000001017178c24 */ /* 0x000fe2000f8e020e */
[----:B------:R-:W1:Y:S03]  /*1590*/  @!P0 LDC.64 R16, c[0x0][0x3a8] ;  /* 0x0000ea00ff108b82 */ /* 0x000e660000000a00 */
[----:B------:R-:W-:-:S05]  /*15a0*/  @!P1 IMAD R15, R24, UR17, R15 ;  /* 0x00000011180f9c24 */ /* 0x000fca000f8e020f */
[----:B------:R-:W2:Y:S01]  /*15b0*/  @!P1 LDC.64 R18, c[0x0][0x3a8] ;  /* 0x0000ea00ff129b82 */ /* 0x000ea20000000a00 */
[----:B0-----:R-:W-:-:S04]  /*15c0*/  IMAD.WIDE R12, R21, 0x8, R12 ;  /* 0x00000008150c7825 */ /* 0x001fc800078e020c */
[----:B------:R-:W-:Y:S02]  /*15d0*/  @!P1 IMAD R21, R15, UR16, R0 ;  /* 0x000000100f159c24 */ /* 0x000fe4000f8e0200 */
[----:B------:R-:W3:Y:S01]  /*15e0*/  @!P0 LDG.E.64 R14, desc[UR6][R12.64] ;  /* 0x000000060c0e8981 */ /* 0x000ee2000c1e1b00 */
[----:B-1----:R-:W-:-:S06]  /*15f0*/  @!P0 IMAD.WIDE R16, R23, 0x8, R16 ;  /* 0x0000000817108825 */ /* 0x002fcc00078e0210 */
[----:B------:R-:W3:Y:S01]  /*1600*/  @!P0 LDG.E.64 R16, desc[UR6][R16.64] ;  /* 0x0000000610108981 */ /* 0x000ee2000c1e1b00 */
[----:B--2---:R-:W-:-:S03]  /*1610*/  @!P1 IMAD.WIDE R18, R21, 0x8, R18 ;  /* 0x0000000815129825 */ /* 0x004fc600078e0212 */
[----:B------:R-:W2:Y:S04]  /*1620*/  @!P1 LDG.E.64 R20, desc[UR6][R12.64+0x100] ;  /* 0x000100060c149981 */ /* 0x000ea8000c1e1b00 */
[----:B------:R-:W2:Y:S01]  /*1630*/  @!P1 LDG.E.64 R18, desc[UR6][R18.64] ;  /* 0x0000000612129981 */ /* 0x000ea2000c1e1b00 */
[----:B------:R-:W-:Y:S01]  /*1640*/  VIADD R28, R28, 0x40 ;  /* 0x000000401c1c7836 */ /* 0x000fe20000000000 */
[----:B---3--:R-:W-:-:S08]  /*1650*/  @!P0 DFMA R10, R16, R14, R10 ;  /* 0x0000000e100a822b */ /* 0x008fd0000000000a */
[----:B--2---:R-:W-:-:S11]  /*1660*/  @!P1 DFMA R10, R18, R20, R10 ;  /* 0x00000014120a922b */ /* 0x004fd6000000000a */
.L_x_45:
[----:B------:R-:W-:Y:S05]  /*1670*/  BSYNC.RECONVERGENT B2 ;  /* 0x0000000000027941 */ /* 0x000fea0003800200 */
.L_x_44:
[----:B------:R-:W-:Y:S05]  /*1680*/  @P2 BRA `(.L_x_39) ;  /* 0x0000000000a02947 */ /* 0x000fea0003800000 */
[----:B------:R-:W0:Y:S01]  /*1690*/  LDCU UR5, c[0x0][0x410] ;  /* 0x00008200ff0577ac */ /* 0x000e220008000800 */
[----:B------:R-:W-:Y:S01]  /*16a0*/  MOV R12, RZ ;  /* 0x000000ff000c7202 */ /* 0x000fe20000000f00 */
[----:B------:R-:W1:Y:S01]  /*16b0*/  LDCU.64 UR8, c[0x0][0x420] ;  /* 0x00008400ff0877ac */ /* 0x000e620008000a00 */
[----:B0-----:R-:W0:Y:S01]  /*16c0*/  I2F.U32.RP R14, UR5 ;  /* 0x00000005000e7d06 */ /* 0x001e220008209000 */
[----:B------:R-:W-:-:S07]  /*16d0*/  ISETP.NE.U32.AND P2, PT, RZ, UR5, PT ;  /* 0x00000005ff007c0c */ /* 0x000fce000bf45070 */
[----:B0-----:R-:W0:Y:S02]  /*16e0*/  MUFU.RCP R14, R14 ;  /* 0x0000000e000e7308 */ /* 0x001e240000001000 */
[----:B0-----:R-:W-:-:S06]  /*16f0*/  IADD3 R15, PT, PT, R14, 0xffffffe, RZ ;  /* 0x0ffffffe0e0f7810 */ /* 0x001fcc0007ffe0ff */
[----:B------:R0:W2:Y:S02]  /*1700*/  F2I.FTZ.U32.TRUNC.NTZ R13, R15 ;  /* 0x0000000f000d7305 */ /* 0x0000a4000021f000 */
[----:B0-----:R-:W0:Y:S01]  /*1710*/  LDC.64 R14, c[0x0][0x408] ;  /* 0x00010200ff0e7b82 */ /* 0x001e220000000a00 */
        /* <DEDUP_REMOVED lines=27> */
[----:B------:R-:W2:Y:S01]  /*18d0*/  LDG.E.64 R16, desc[UR6][R16.64] ;  /* 0x0000000610107981 */ /* 0x000ea2000c1e1b00 */
[----:B-1----:R-:W-:-:S06]  /*18e0*/  IMAD.WIDE R12, R15, 0x8, R12 ;  /* 0x000000080f0c7825 */ /* 0x002fcc00078e020c */
[----:B------:R-:W2:Y:S02]  /*18f0*/  LDG.E.64 R12, desc[UR6][R12.64] ;  /* 0x000000060c0c7981 */ /* 0x000ea4000c1e1b00 */
[----:B--2---:R-:W-:-:S11]  /*1900*/  DFMA R10, R12, R16, R10 ;  /* 0x000000100c0a722b */ /* 0x004fd6000000000a */
.L_x_39:
[----:B------:R-:W-:Y:S05]  /*1910*/  BSYNC.RECONVERGENT B0 ;  /* 0x0000000000007941 */ /* 0x000fea0003800200 */
.L_x_38:
[----:B------:R-:W0:Y:S01]  /*1920*/  LDCU UR5, c[0x0][0x3f8] ;  /* 0x00007f00ff0577ac */ /* 0x000e220008000800 */
[----:B------:R-:W-:-:S05]  /*1930*/  VIADD R8, R8, UR4 ;  /* 0x0000000408087c36 */ /* 0x000fca0008000000 */
[----:B0-----:R-:W-:-:S13]  /*1940*/  ISETP.GE.AND P0, PT, R8, UR5, PT ;  /* 0x0000000508007c0c */ /* 0x001fda000bf06270 */
[----:B------:R-:W-:Y:S05]  /*1950*/  @!P0 BRA `(.L_x_46) ;  /* 0xffffffec00888947 */ /* 0x000fea000383ffff */
.L_x_37:
[----:B------:R-:W-:Y:S05]  /*1960*/  BSYNC.RECONVERGENT B1 ;  /* 0x0000000000017941 */ /* 0x000fea0003800200 */
.L_x_36:
[----:B------:R-:W-:Y:S04]  /*1970*/  SHFL.DOWN PT, R7, R11, 0x10, 0x1f ;  /* 0x0a001f000b077f89 */ /* 0x000fe800000e0000 */
[----:B------:R-:W0:Y:S01]  /*1980*/  SHFL.DOWN PT, R6, R10, 0x10, 0x1f ;  /* 0x0a001f000a067f89 */ /* 0x000e2200000e0000 */
[----:B------:R-:W1:Y:S01]  /*1990*/  S2R R0, SR_TID.X ;  /* 0x0000000000007919 */ /* 0x000e620000002100 */
[----:B------:R-:W-:Y:S06]  /*19a0*/  BAR.SYNC.DEFER_BLOCKING 0x0 ;  /* 0x0000000000007b1d */ /* 0x000fec0000010000 */
[----:B0-----:R-:W-:-:S07]  /*19b0*/  DADD R6, R6, R10 ;  /* 0x0000000006067229 */ /* 0x001fce000000000a */
[----:B------:R-:W-:Y:S04]  /*19c0*/  SHFL.DOWN PT, R9, R7, 0x8, 0x1f ;  /* 0x09001f0007097f89 */ /* 0x000fe800000e0000 */
[----:B------:R-:W0:Y:S01]  /*19d0*/  SHFL.DOWN PT, R8, R6, 0x8, 0x1f ;  /* 0x09001f0006087f89 */ /* 0x000e2200000e0000 */
[C---:B-1----:R-:W-:Y:S02]  /*19e0*/  LOP3.LUT R16, R0.reuse, 0x1f, RZ, 0xc0, !PT ;  /* 0x0000001f00107812 */ /* 0x042fe400078ec0ff */
[----:B------:R-:W-:Y:S02]  /*19f0*/  ISETP.GE.U32.AND P1, PT, R0, UR4, PT ;  /* 0x0000000400007c0c */ /* 0x000fe4000bf26070 */
[----:B------:R-:W-:-:S11]  /*1a00*/  ISETP.NE.AND P0, PT, R16, RZ, PT ;  /* 0x000000ff1000720c */ /* 0x000fd60003f05270 */
[----:B------:R-:W1:Y:S02]  /*1a10*/  @!P1 S2R R11, SR_CgaCtaId ;  /* 0x00000000000b9919 */ /* 0x000e640000008800 */
[----:B------:R-:W-:Y:S01]  /*1a20*/  @!P0 MOV R5, 0x400 ;  /* 0x0000040000058802 */ /* 0x000fe20000000f00 */
[----:B------:R-:W2:Y:S01]  /*1a30*/  @!P0 S2R R10, SR_CgaCtaId ;  /* 0x00000000000a8919 */ /* 0x000ea20000008800 */
[----:B0-----:R-:W-:-:S07]  /*1a40*/  DADD R8, R6, R8 ;  /* 0x0000000006087229 */ /* 0x001fce0000000008 */
[----:B------:R-:W-:Y:S04]  /*1a50*/  SHFL.DOWN PT, R13, R9, 0x4, 0x1f ;  /* 0x08801f00090d7f89 */ /* 0x000fe800000e0000 */
[----:B------:R-:W0:Y:S01]  /*1a60*/  SHFL.DOWN PT, R12, R8, 0x4, 0x1f ;  /* 0x08801f00080c7f89 */ /* 0x000e2200000e0000 */
[----:B--2---:R-:W-:-:S04]  /*1a70*/  @!P0 LEA R5, R10, R5, 0x18 ;  /* 0x000000050a058211 */ /* 0x004fc800078ec0ff */
[----:B------:R-:W-:Y:S01]  /*1a80*/  @!P0 LEA.HI R5, R0, R5, RZ, 0x1e ;  /* 0x0000000500058211 */ /* 0x000fe200078ff0ff */
[----:B0-----:R-:W-:Y:S01]  /*1a90*/  DADD R12, R8, R12 ;  /* 0x00000000080c7229 */ /* 0x001fe2000000000c */
[----:B------:R-:W-:-:S04]  /*1aa0*/  @!P1 MOV R8, 0x400 ;  /* 0x0000040000089802 */ /* 0x000fc80000000f00 */
[----:B-1----:R-:W-:Y:S02]  /*1ab0*/  @!P1 LEA R11, R11, R8, 0x18 ;  /* 0x000000080b0b9211 */ /* 0x002fe400078ec0ff */
[----:B------:R-:W-:Y:S02]  /*1ac0*/  SHFL.DOWN PT, R15, R13, 0x2, 0x1f ;  /* 0x08401f000d0f7f89 */ /* 0x000fe400000e0000 */
[----:B------:R-:W-:Y:S02]  /*1ad0*/  @!P1 LEA R10, R16, R11, 0x3 ;  /* 0x0000000b100a9211 */ /* 0x000fe400078e18ff */
[----:B------:R-:W0:Y:S02]  /*1ae0*/  SHFL.DOWN PT, R14, R12, 0x2, 0x1f ;  /* 0x08401f000c0e7f89 */ /* 0x000e2400000e0000 */
[----:B0-----:R-:W-:-:S07]  /*1af0*/  DADD R14, R12, R14 ;  /* 0x000000000c0e7229 */ /* 0x001fce000000000e */
[----:B------:R-:W-:Y:S04]  /*1b00*/  SHFL.DOWN PT, R7, R15, 0x1, 0x1f ;  /* 0x08201f000f077f89 */ /* 0x000fe800000e0000 */
[----:B------:R-:W0:Y:S02]  /*1b10*/  SHFL.DOWN PT, R6, R14, 0x1, 0x1f ;  /* 0x08201f000e067f89 */ /* 0x000e2400000e0000 */
[----:B0-----:R-:W-:Y:S01]  /*1b20*/  DADD R8, R14, R6 ;  /* 0x000000000e087229 */ /* 0x001fe20000000006 */
[----:B------:R-:W-:-:S06]  /*1b30*/  CS2R R6, SRZ ;  /* 0x0000000000067805 */ /* 0x000fcc000001ff00 */
[----:B------:R0:W-:Y:S01]  /*1b40*/  @!P0 STS.64 [R5], R8 ;  /* 0x0000000805008388 */ /* 0x0001e20000000a00 */
[----:B------:R-:W-:Y:S01]  /*1b50*/  BAR.SYNC.DEFER_BLOCKING 0x0 ;  /* 0x0000000000007b1d */ /* 0x000fe20000010000 */
[----:B------:R-:W-:-:S05]  /*1b60*/  ISETP.GT.U32.AND P0, PT, R0, 0x1f, PT ;  /* 0x0000001f0000780c */ /* 0x000fca0003f04070 */
[----:B------:R0:W1:Y:S08]  /*1b70*/  @!P1 LDS.64 R6, [R10] ;  /* 0x000000000a069984 */ /* 0x0000700000000a00 */
[----:B0-----:R-:W-:Y:S05]  /*1b80*/  @P0 EXIT ;  /* 0x000000000000094d */ /* 0x001fea0003800000 */
[----:B-1----:R-:W-:Y:S01]  /*1b90*/  SHFL.DOWN PT, R9, R7, 0x10, 0x1f ;  /* 0x0a001f0007097f89 */ /* 0x002fe200000e0000 */
[----:B------:R-:W-:-:S03]  /*1ba0*/  ISETP.NE.AND P0, PT, R0, RZ, PT ;  /* 0x000000ff0000720c */ /* 0x000fc60003f05270 */
[----:B------:R-:W0:Y:S02]  /*1bb0*/  SHFL.DOWN PT, R8, R6, 0x10, 0x1f ;  /* 0x0a001f0006087f89 */ /* 0x000e2400000e0000 */
[----:B0-----:R-:W-:-:S07]  /*1bc0*/  DADD R8, R8, R6 ;  /* 0x0000000008087229 */ /* 0x001fce0000000006 */
[----:B------:R-:W-:Y:S04]  /*1bd0*/  SHFL.DOWN PT, R11, R9, 0x8, 0x1f ;  /* 0x09001f00090b7f89 */ /* 0x000fe800000e0000 */
        /* <DEDUP_REMOVED lines=8> */
[----:B------:R0:W1:Y:S04]  /*1c60*/  SHFL.DOWN PT, R7, R15, 0x1, 0x1f ;  /* 0x08201f000f077f89 */ /* 0x00006800000e0000 */
[----:B------:R0:W2:Y:S01]  /*1c70*/  SHFL.DOWN PT, R6, R14, 0x1, 0x1f ;  /* 0x08201f000e067f89 */ /* 0x0000a200000e0000 */
[----:B------:R-:W-:Y:S05]  /*1c80*/  @P0 EXIT ;  /* 0x000000000000094d */ /* 0x000fea0003800000 */
[----:B------:R-:W3:Y:S01]  /*1c90*/  LDCU UR4, c[0x0][0x418] ;  /* 0x00008300ff0477ac */ /* 0x000ee20008000800 */
[----:B------:R-:W4:Y:S01]  /*1ca0*/  LDC.64 R8, c[0x0][0x3d0] ;  /* 0x0000f400ff087b82 */ /* 0x000f220000000a00 */
[----:B-12---:R-:W-:Y:S01]  /*1cb0*/  DADD R6, R14, R6 ;  /* 0x000000000e067229 */ /* 0x006fe20000000006 */
[----:B------:R-:W3:Y:S01]  /*1cc0*/  LDCU UR5, c[0x0][0x41c] ;  /* 0x00008380ff0577ac */ /* 0x000ee20008000800 */
[----:B------:R-:W1:Y:S01]  /*1cd0*/  LDCU UR8, c[0x0][0x418] ;  /* 0x00008300ff0877ac */ /* 0x000e620008000800 */
[----:B---3--:R-:W-:Y:S01]  /*1ce0*/  UIMAD UR4, UR4, UR5, URZ ;  /* 0x00000005040472a4 */ /* 0x008fe2000f8e02ff */
[----:B-1----:R-:W-:-:S05]  /*1cf0*/  IMAD R3, R4, UR8, R3 ;  /* 0x0000000804037c24 */ /* 0x002fca000f8e0203 */
[----:B------:R-:W-:-:S04]  /*1d00*/  IMAD R3, R2, UR4, R3 ;  /* 0x0000000402037c24 */ /* 0x000fc8000f8e0203 */
[----:B----4-:R-:W-:-:S05]  /*1d10*/  IMAD.WIDE R2, R3, 0x8, R8 ;  /* 0x0000000803027825 */ /* 0x010fca00078e0208 */
[----:B------:R-:W-:Y:S01]  /*1d20*/  STG.E.64 desc[UR6][R2.64], R6 ;  /* 0x0000000602007986 */ /* 0x000fe2000c101b06 */
[----:B------:R-:W-:Y:S05]  /*1d30*/  EXIT ;  /* 0x000000000000794d */ /* 0x000fea0003800000 */
.L_x_47:
        /* <DEDUP_REMOVED lines=12> */
.L_x_1642:


//--------------------- .text._ZN2at6native51_GLOBAL__N__2c613397_18_DepthwiseConv2d_cu_9959487032conv_depthwise2d_backward_kernelILi0ELi0EN3c108BFloat16EiEEvNS_27GenericPackedTensorAccessorIKT1_Lm4ENS_16DefaultPtrTraitsEiEENS5_IS6_Lm4ES8_iEES9_T2_iiiiiiiiiiiiiii --------------------------
	.section	.text._ZN2at6native51_GLOBAL__N__2c613397_18_DepthwiseConv2d_cu_9959487032conv_depthwise2d_backward_kernelILi0ELi0EN3c108BFloat16EiEEvNS_27GenericPackedTensorAccessorIKT1_Lm4ENS_16DefaultPtrTraitsEiEENS5_IS6_Lm4ES8_iEES9_T2_iiiiiiiiiiiiiii,"ax",@progbits
	.align	128
.text._ZN2at6native51_GLOBAL__N__2c613397_18_DepthwiseConv2d_cu_9959487032conv_depthwise2d_backward_kernelILi0ELi0EN3c108BFloat16EiEEvNS_27GenericPackedTensorAccessorIKT1_Lm4ENS_16DefaultPtrTraitsEiEENS5_IS6_Lm4ES8_iEES9_T2_iiiiiiiiiiiiiii:
        .type           _ZN2at6native51_GLOBAL__N__2c613397_18_DepthwiseConv2d_cu_9959487032conv_depthwise2d_backward_kernelILi0ELi0EN3c108BFloat16EiEEvNS_27GenericPackedTensorAccessorIKT1_Lm4ENS_16DefaultPtrTraitsEiEENS5_IS6_Lm4ES8_iEES9_T2_iiiiiiiiiiiiiii,@function
        .size           _ZN2at6native51_GLOBAL__N__2c613397_18_DepthwiseConv2d_cu_9959487032conv_depthwise2d_backward_kernelILi0ELi0EN3c108BFloat16EiEEvNS_27GenericPackedTensorAccessorIKT1_Lm4ENS_16DefaultPtrTraitsEiEENS5_IS6_Lm4ES8_iEES9_T2_iiiiiiiiiiiiiii,(.L_x_1643 - _ZN2at6native51_GLOBAL__N__2c613397_18_DepthwiseConv2d_cu_9959487032conv_depthwise2d_backward_kernelILi0ELi0EN3c108BFloat16EiEEvNS_27GenericPackedTensorAccessorIKT1_Lm4ENS_16DefaultPtrTraitsEiEENS5_IS6_Lm4ES8_iEES9_T2_iiiiiiiiiiiiiii)
        .other          _ZN2at6native51_GLOBAL__N__2c613397_18_DepthwiseConv2d_cu_9959487032conv_depthwise2d_backward_kernelILi0ELi0EN3c108BFloat16EiEEvNS_27GenericPackedTensorAccessorIKT1_Lm4ENS_16DefaultPtrTraitsEiEENS5_IS6_Lm4ES8_iEES9_T2_iiiiiiiiiiiiiii,@"STO_CUDA_ENTRY STV_DEFAULT"
_ZN2at6native51_GLOBAL__N__2c613397_18_DepthwiseConv2d_cu_9959487032conv_depthwise2d_backward_kernelILi0ELi0EN3c108BFloat16EiEEvNS_27GenericPackedTensorAccessorIKT1_Lm4ENS_16DefaultPtrTraitsEiEENS5_IS6_Lm4ES8_iEES9_T2_iiiiiiiiiiiiiii:
[----:B------:R-:W0:Y:S01]  /*0000*/  LDC R1, c[0x0][0x37c] ;  /* 0x0000df00ff017b82 */ /* 0x000e220000000800 */
[----:B------:R-:W1:Y:S07]  /*0010*/  S2R R2, SR_TID.X ;  /* 0x0000000000027919 */ /* 0x000e6e0000002100 */
[----:B------:R-:W1:Y:S01]  /*0020*/  S2UR UR4, SR_CTAID.X ;  /* 0x00000000000479c3 */ /* 0x000e620000002500 */
[----:B------:R-:W2:Y:S01]  /*0030*/  LDCU UR10, c[0x0][0x3f8] ;  /* 0x00007f00ff0a77ac */ /* 0x000ea20008000800 */
[----:B------:R-:W-:-:S02]  /*0040*/  IMAD.MOV.U32 R3, RZ, RZ, RZ ;  /* 0x000000ffff037224 */ /* 0x000fc400078e00ff */
[----:B0-----:R-:W-:-:S04]  /*0050*/  VIADD R1, R1, 0xfffffff0 ;  /* 0xfffffff001017836 */ /* 0x001fc80000000000 */
[----:B------:R-:W1:Y:S01]  /*0060*/  LDC R5, c[0x0][0x360] ;  /* 0x0000d800ff057b82 */ /* 0x000e620000000800 */
[----:B--2---:R-:W-:Y:S01]  /*0070*/  USHF.R.S32.HI UR7, URZ, 0x1f, UR10 ;  /* 0x0000001fff077899 */ /* 0x004fe2000801140a */
[----:B-1----:R-:W-:-:S03]  /*0080*/  IMAD.WIDE.U32 R18, R5, UR4, R2 ;  /* 0x0000000405127c25 */ /* 0x002fc6000f8e0002 */
[----:B------:R-:W-:-:S04]  /*0090*/  ISETP.GE.U32.AND P0, PT, R18, UR10, PT ;  /* 0x0000000a12007c0c */ /* 0x000fc8000bf06070 */
[----:B------:R-:W-:-:S13]  /*00a0*/  ISETP.GE.AND.EX P0, PT, R19, UR7, PT, P0 ;  /* 0x0000000713007c0c */ /* 0x000fda000bf06300 */
[----:B------:R-:W-:Y:S05]  /*00b0*/  @P0 EXIT ;  /* 0x000000000000094d */ /* 0x000fea0003800000 */
[----:B------:R-:W0:Y:S01]  /*00c0*/  LDCU UR5, c[0x0][0x400] ;  /* 0x00008000ff0577ac */ /* 0x000e220008000800 */
[----:B------:R1:W-:Y:S01]  /*00d0*/  STL [R1+0x4], R19 ;  /* 0x0000041301007387 */ /* 0x0003e20000100800 */
[----:B------:R-:W2:Y:S01]  /*00e0*/  LDCU UR4, c[0x0][0x370] ;  /* 0x00006e00ff0477ac */ /* 0x000ea20008000800 */
[----:B------:R-:W3:Y:S01]  /*00f0*/  LDCU.64 UR8, c[0x0][0x358] ;  /* 0x00006b00ff0877ac */ /* 0x000ee20008000a00 */
[----:B0-----:R-:W-:Y:S01]  /*0100*/  UISETP.GE.AND UP0, UPT, UR5, 0x1, UPT ;  /* 0x000000010500788c */ /* 0x001fe2000bf06270 */
[----:B--2---:R-:W-:Y:S01]  /*0110*/  IMAD R3, R5, UR4, RZ ;  /* 0x0000000405037c24 */ /* 0x004fe2000f8e02ff */
[----:B------:R-:W-:-:S07]  /*0120*/  UMOV UR4, URZ ;  /* 0x000000ff00047c82 */ /* 0x000fce0008000000 */
[----:B-1-3--:R-:W-:Y:S05]  /*0130*/  BRA.U !UP0, `(.L_x_48) ;  /* 0x00000035084c7547 */ /* 0x00afea000b800000 */
[----:B------:R-:W0:Y:S02]  /*0140*/  LDCU UR5, c[0x0][0x41c] ;  /* 0x00008380ff0577ac */ /* 0x000e240008000800 */
[----:B0-----:R-:W-:-:S09]  /*0150*/  UISETP.GE.AND UP0, UPT, UR5, 0x1, UPT ;  /* 0x000000010500788c */ /* 0x001fd2000bf06270 */
[----:B------:R-:W-:Y:S05]  /*0160*/  BRA.U !UP0, `(.L_x_49) ;  /* 0x0000002d08cc7547 */ /* 0x000fea000b800000 */
[----:B------:R-:W0:Y:S01]  /*0170*/  LDCU UR4, c[0x0][0x418] ;  /* 0x00008300ff0477ac */ /* 0x000e220008000800 */
[----:B------:R-:W1:Y:S01]  /*0180*/  LDCU UR14, c[0x0][0x430] ;  /* 0x00008600ff0e77ac */ /* 0x000e620008000800 */
[----:B0-----:R-:W-:-:S09]  /*0190*/  UISETP.GT.AND UP0, UPT, UR4, URZ, UPT ;  /* 0x000000ff0400728c */ /* 0x001fd2000bf04270 */
[----:B-1----:R-:W-:Y:S05]  /*01a0*/  BRA.U UP0, `(.L_x_50) ;  /* 0x0000000100307547 */ /* 0x002fea000b800000 */
[----:B------:R-:W0:Y:S02]  /*01b0*/  LDCU.64 UR4, c[0x0][0x3a8] ;  /* 0x00007500ff0477ac */ /* 0x000e240008000a00 */
.L_x_51:
[----:B------:R-:W2:Y:S01]  /*01c0*/  LDL.LU R0, [R1+0x4] ;  /* 0x0000040001007983 */ /* 0x000ea20000300800 */
[----:B0-----:R-:W-:-:S04]  /*01d0*/  LEA R4, P0, R18, UR4, 0x1 ;  /* 0x0000000412047c11 */ /* 0x001fc8000f8008ff */
[----:B--2---:R-:W-:Y:S02]  /*01e0*/  LEA.HI.X R5, R18, UR5, R0, 0x1, P0 ;  /* 0x0000000512057c11 */ /* 0x004fe400080f0c00 */
[----:B------:R-:W-:-:S03]  /*01f0*/  IADD3 R18, P0, PT, R3, R18, RZ ;  /* 0x0000001203127210 */ /* 0x000fc60007f1e0ff */
[----:B------:R1:W-:Y:S02]  /*0200*/  STG.E.U16 desc[UR8][R4.64], RZ ;  /* 0x000000ff04007986 */ /* 0x0003e4000c101508 */
[----:B------:R-:W-:Y:S01]  /*0210*/  IMAD.X R0, RZ, RZ, R0, P0 ;  /* 0x000000ffff007224 */ /* 0x000fe200000e0600 */
[----:B------:R-:W-:-:S04]  /*0220*/  ISETP.GE.U32.AND P0, PT, R18, UR10, PT ;  /* 0x0000000a12007c0c */ /* 0x000fc8000bf06070 */
[----:B------:R1:W-:Y:S01]  /*0230*/  STL [R1+0x4], R0 ;  /* 0x0000040001007387 */ /* 0x0003e20000100800 */
[----:B------:R-:W-:-:S13]  /*0240*/  ISETP.GE.AND.EX P0, PT, R0, UR7, PT, P0 ;  /* 0x0000000700007c0c */ /* 0x000fda000bf06300 */
[----:B-1----:R-:W-:Y:S05]  /*0250*/  @!P0 BRA `(.L_x_51) ;  /* 0xfffffffc00d88947 */ /* 0x002fea000383ffff */
[----:B------:R-:W-:Y:S05]  /*0260*/  EXIT ;  /* 0x000000000000794d */ /* 0x000fea0003800000 */
.L_x_50:
[----:B------:R-:W0:Y:S01]  /*0270*/  LDC R3, c[0x0][0x408] ;  /* 0x00010200ff037b82 */ /* 0x000e220000000800 */
[----:B------:R-:W-:Y:S01]  /*0280*/  IABS R6, R18 ;  /* 0x0000001200067213 */ /* 0x000fe20000000000 */
[----:B------:R-:W1:Y:S06]  /*0290*/  LDCU.64 UR4, c[0x0][0x428] ;  /* 0x00008500ff0477ac */ /* 0x000e6c0008000a00 */
[----:B------:R-:W2:Y:S01]  /*02a0*/  LDC R23, c[0x0][0x40c] ;  /* 0x00010300ff177b82 */ /* 0x000ea20000000800 */
[----:B0-----:R-:W-:-:S04]  /*02b0*/  IABS R7, R3 ;  /* 0x0000000300077213 */ /* 0x001fc80000000000 */
[----:B------:R-:W0:Y:S08]  /*02c0*/  I2F.RP R0, R7 ;  /* 0x0000000700007306 */ /* 0x000e300000209400 */
[----:B0-----:R-:W0:Y:S02]  /*02d0*/  MUFU.RCP R0, R0 ;  /* 0x0000000000007308 */ /* 0x001e240000001000 */
[----:B0-----:R-:W-:Y:S01]  /*02e0*/  VIADD R4, R0, 0xffffffe ;  /* 0x0ffffffe00047836 */ /* 0x001fe20000000000 */
[----:B--2---:R-:W-:-:S05]  /*02f0*/  IABS R0, R23 ;  /* 0x0000001700007213 */ /* 0x004fca0000000000 */
[----:B------:R0:W2:Y:S02]  /*0300*/  F2I.FTZ.U32.TRUNC.NTZ R5, R4 ;  /* 0x0000000400057305 */ /* 0x0000a4000021f000 */
[----:B0-----:R-:W-:Y:S02]  /*0310*/  IMAD.MOV.U32 R4, RZ, RZ, RZ ;  /* 0x000000ffff047224 */ /* 0x001fe400078e00ff */
[----:B--2---:R-:W-:-:S04]  /*0320*/  IMAD.MOV R2, RZ, RZ, -R5 ;  /* 0x000000ffff027224 */ /* 0x004fc800078e0a05 */
[----:B------:R-:W-:Y:S02]  /*0330*/  IMAD R9, R2, R7, RZ ;  /* 0x0000000702097224 */ /* 0x000fe400078e02ff */
[----:B------:R-:W-:Y:S02]  /*0340*/  IMAD.MOV.U32 R2, RZ, RZ, R6 ;  /* 0x000000ffff027224 */ /* 0x000fe400078e0006 */
[----:B------:R-:W-:Y:S01]  /*0350*/  IMAD.HI.U32 R5, R5, R9, R4 ;  /* 0x0000000905057227 */ /* 0x000fe200078e0004 */
[----:B------:R-:W0:Y:S05]  /*0360*/  I2F.RP R6, R0 ;  /* 0x0000000000067306 */ /* 0x000e2a0000209400 */
[----:B------:R-:W-:-:S05]  /*0370*/  IMAD.HI.U32 R22, R5, R2, RZ ;  /* 0x0000000205167227 */ /* 0x000fca00078e00ff */
[----:B------:R-:W-:-:S05]  /*0380*/  IADD3 R4, PT, PT, -R22, RZ, RZ ;  /* 0x000000ff16047210 */ /* 0x000fca0007ffe1ff */
[----:B------:R-:W-:Y:S01]  /*0390*/  IMAD R2, R7, R4, R2 ;  /* 0x0000000407027224 */ /* 0x000fe200078e0202 */
[----:B0-----:R-:W0:Y:S01]  /*03a0*/  MUFU.RCP R6, R6 ;  /* 0x0000000600067308 */ /* 0x001e220000001000 */
[----:B------:R-:W-:-:S03]  /*03b0*/  LOP3.LUT R4, R18, R3, RZ, 0x3c, !PT ;  /* 0x0000000312047212 */ /* 0x000fc600078e3cff */
[----:B------:R-:W-:Y:S02]  /*03c0*/  ISETP.GT.U32.AND P1, PT, R7, R2, PT ;  /* 0x000000020700720c */ /* 0x000fe40003f24070 */
[----:B------:R-:W-:Y:S01]  /*03d0*/  ISETP.GE.AND P2, PT, R4, RZ, PT ;  /* 0x000000ff0400720c */ /* 0x000fe20003f46270 */
[----:B------:R-:W-:-:S10]  /*03e0*/  IMAD.MOV.U32 R4, RZ, RZ, RZ ;  /* 0x000000ffff047224 */ /* 0x000fd400078e00ff */
[----:B------:R-:W-:Y:S02]  /*03f0*/  @!P1 IMAD.IADD R2, R2, 0x1, -R7 ;  /* 0x0000000102029824 */ /* 0x000fe400078e0a07 */
[----:B0-----:R-:W-:Y:S02]  /*0400*/  VIADD R5, R6, 0xffffffe ;  /* 0x0ffffffe06057836 */ /* 0x001fe40000000000 */
[----:B------:R-:W-:Y:S01]  /*0410*/  @!P1 VIADD R22, R22, 0x1 ;  /* 0x0000000116169836 */ /* 0x000fe20000000000 */
[----:B------:R-:W-:Y:S02]  /*0420*/  ISETP.GE.U32.AND P0, PT, R2, R7, PT ;  /* 0x000000070200720c */ /* 0x000fe40003f06070 */
[----:B------:R-:W0:Y:S01]  /*0430*/  LDC R2, c[0x0][0x3fc] ;  /* 0x0000ff00ff027b82 */ /* 0x000e220000000800 */
[----:B------:R-:W2:Y:S01]  /*0440*/  F2I.FTZ.U32.TRUNC.NTZ R5, R5 ;  /* 0x0000000500057305 */ /* 0x000ea2000021f000 */
[----:B------:R-:W-:-:S09]  /*0450*/  ISETP.NE.AND P1, PT, R3, RZ, PT ;  /* 0x000000ff0300720c */ /* 0x000fd20003f25270 */
[----:B------:R-:W-:-:S04]  /*0460*/  @P0 VIADD R22, R22, 0x1 ;  /* 0x0000000116160836 */ /* 0x000fc80000000000 */
[----:B------:R-:W-:Y:S01]  /*0470*/  @!P2 IMAD.MOV R22, RZ, RZ, -R22 ;  /* 0x000000ffff16a224 */ /* 0x000fe200078e0a16 */
[----:B------:R-:W-:Y:S01]  /*0480*/  @!P1 LOP3.LUT R22, RZ, R3, RZ, 0x33, !PT ;  /* 0x00000003ff169212 */ /* 0x000fe200078e33ff */
[----:B--2---:R-:W-:-:S03]  /*0490*/  IMAD.MOV R7, RZ, RZ, -R5 ;  /* 0x000000ffff077224 */ /* 0x004fc600078e0a05 */
[----:B------:R-:W-:Y:S01]  /*04a0*/  IABS R8, R22 ;  /* 0x0000001600087213 */ /* 0x000fe20000000000 */
[----:B------:R-:W-:Y:S01]  /*04b0*/  IMAD R7, R7, R0, RZ ;  /* 0x0000000007077224 */ /* 0x000fe200078e02ff */
[----:B0-----:R-:W-:-:S03]  /*04c0*/  IABS R6, R2 ;  /* 0x0000000200067213 */ /* 0x001fc60000000000 */
[----:B------:R-:W-:Y:S01]  /*04d0*/  IMAD.HI.U32 R4, R5, R7, R4 ;  /* 0x0000000705047227 */ /* 0x000fe200078e0004 */
[----:B------:R-:W-:Y:S01]  /*04e0*/  MOV R5, R8 ;  /* 0x0000000800057202 */ /* 0x000fe20000000f00 */
[----:B------:R-:W0:Y:S04]  /*04f0*/  I2F.RP R7, R6 ;  /* 0x0000000600077306 */ /* 0x000e280000209400 */
[----:B------:R-:W-:-:S04]  /*0500*/  IMAD.HI.U32 R4, R4, R5, RZ ;  /* 0x0000000504047227 */ /* 0x000fc800078e00ff */
[----:B------:R-:W-:-:S04]  /*0510*/  IMAD.MOV R8, RZ, RZ, -R4 ;  /* 0x000000ffff087224 */ /* 0x000fc800078e0a04 */
[C---:B------:R-:W-:Y:S01]  /*0520*/  IMAD R5, R0.reuse, R8, R5 ;  /* 0x0000000800057224 */ /* 0x040fe200078e0205 */
[----:B0-----:R-:W0:Y:S04]  /*0530*/  MUFU.RCP R7, R7 ;  /* 0x0000000700077308 */ /* 0x001e280000001000 */
[----:B------:R-:W-:-:S13]  /*0540*/  ISETP.GT.U32.AND P1, PT, R0, R5, PT ;  /* 0x000000050000720c */ /* 0x000fda0003f24070 */
[----:B------:R-:W-:Y:S02]  /*0550*/  @!P1 IMAD.IADD R5, R5, 0x1, -R0 ;  /* 0x0000000105059824 */ /* 0x000fe400078e0a00 */
[----:B------:R-:W-:Y:S01]  /*0560*/  @!P1 VIADD R4, R4, 0x1 ;  /* 0x0000000104049836 */ /* 0x000fe20000000000 */
[----:B------:R-:W-:Y:S01]  /*0570*/  ISETP.NE.AND P1, PT, R23, RZ, PT ;  /* 0x000000ff1700720c */ /* 0x000fe20003f25270 */
[----:B0-----:R-:W-:Y:S01]  /*0580*/  VIADD R8, R7, 0xffffffe ;  /* 0x0ffffffe07087836 */ /* 0x001fe20000000000 */
[----:B------:R-:W-:Y:S02]  /*0590*/  ISETP.GE.U32.AND P0, PT, R5, R0, PT ;  /* 0x000000000500720c */ /* 0x000fe40003f06070 */
[----:B------:R-:W-:Y:S01]  /*05a0*/  LOP3.LUT R0, R22, R23, RZ, 0x3c, !PT ;  /* 0x0000001716007212 */ /* 0x000fe200078e3cff */
[----:B------:R-:W0:Y:S03]  /*05b0*/  F2I.FTZ.U32.TRUNC.NTZ R5, R8 ;  /* 0x0000000800057305 */ /* 0x000e26000021f000 */
[----:B------:R-:W-:-:S07]  /*05c0*/  ISETP.GE.AND P2, PT, R0, RZ, PT ;  /* 0x000000ff0000720c */ /* 0x000fce0003f46270 */
[----:B------:R-:W-:-:S04]  /*05d0*/  @P0 VIADD R4, R4, 0x1 ;  /* 0x0000000104040836 */ /* 0x000fc80000000000 */
[----:B------:R-:W-:Y:S02]  /*05e0*/  IMAD.MOV.U32 R9, RZ, RZ, R4 ;  /* 0x000000ffff097224 */ /* 0x000fe400078e0004 */
[----:B0-----:R-:W-:Y:S02]  /*05f0*/  IMAD.MOV R7, RZ, RZ, -R5 ;  /* 0x000000ffff077224 */ /* 0x001fe400078e0a05 */
[----:B------:R-:W-:Y:S01]  /*0600*/  IMAD.MOV.U32 R4, RZ, RZ, RZ ;  /* 0x000000ffff047224 */ /* 0x000fe200078e00ff */
[----:B------:R-:W-:Y:S01]  /*0610*/  @!P2 IADD3 R9, PT, PT, -R9, RZ, RZ ;  /* 0x000000ff0909a210 */ /* 0x000fe20007ffe1ff */
[----:B------:R-:W-:Y:S01]  /*0620*/  IMAD R7, R7, R6, RZ ;  /* 0x0000000607077224 */ /* 0x000fe200078e02ff */
[----:B------:R-:W-:-:S03]  /*0630*/  @!P1 LOP3.LUT R9, RZ, R23, RZ, 0x33, !PT ;  /* 0x00000017ff099212 */ /* 0x000fc600078e33ff */
[----:B------:R-:W-:Y:S01]  /*0640*/  IMAD.HI.U32 R4, R5, R7, R4 ;  /* 0x0000000705047227 */ /* 0x000fe200078e0004 */
[----:B------:R-:W-:-:S03]  /*0650*/  IABS R0, R9 ;  /* 0x0000000900007213 */ /* 0x000fc60000000000 */
[----:B------:R-:W-:Y:S02]  /*0660*/  IMAD R23, R9, R23, RZ ;  /* 0x0000001709177224 */ /* 0x000fe400078e02ff */
[----:B------:R-:W-:-:S04]  /*0670*/  IMAD.MOV.U32 R5, RZ, RZ, R0 ;  /* 0x000000ffff057224 */ /* 0x000fc800078e0000 */
[----:B------:R-:W-:-:S04]  /*0680*/  IMAD.HI.U32 R4, R4, R5, RZ ;  /* 0x0000000504047227 */ /* 0x000fc800078e00ff */
[----:B------:R-:W-:-:S04]  /*0690*/  IMAD.MOV R0, RZ, RZ, -R4 ;  /* 0x000000ffff007224 */ /* 0x000fc800078e0a04 */
[----:B------:R-:W-:Y:S01]  /*06a0*/  IMAD R5, R6, R0, R5 ;  /* 0x0000000006057224 */ /* 0x000fe200078e0205 */
[----:B------:R-:W-:-:S04]  /*06b0*/  LOP3.LUT R0, R9, R2, RZ, 0x3c, !PT ;  /* 0x0000000209007212 */ /* 0x000fc800078e3cff */
[----:B------:R-:W-:Y:S02]  /*06c0*/  ISETP.GT.U32.AND P1, PT, R6, R5, PT ;  /* 0x000000050600720c */ /* 0x000fe40003f24070 */
[----:B------:R-:W-:Y:S01]  /*06d0*/  ISETP.GE.AND P2, PT, R0, RZ, PT ;  /* 0x000000ff0000720c */ /* 0x000fe20003f46270 */
[----:B-1----:R-:W-:-:S10]  /*06e0*/  VIADD R0, R18, UR4 ;  /* 0x0000000412007c36 */ /* 0x002fd40008000000 */
[----:B------:R-:W-:Y:S02]  /*06f0*/  @!P1 IMAD.IADD R5, R5, 0x1, -R6 ;  /* 0x0000000105059824 */ /* 0x000fe400078e0a06 */
[----:B------:R-:W-:Y:S01]  /*0700*/  @!P1 VIADD R4, R4, 0x1 ;  /* 0x0000000104049836 */ /* 0x000fe20000000000 */
[----:B------:R-:W-:Y:S02]  /*0710*/  ISETP.NE.AND P1, PT, R2, RZ, PT ;  /* 0x000000ff0200720c */ /* 0x000fe40003f25270 */
[----:B------:R-:W-:-:S13]  /*0720*/  ISETP.GE.U32.AND P0, PT, R5, R6, PT ;  /* 0x000000060500720c */ /* 0x000fda0003f06070 */
[----:B------:R-:W-:-:S04]  /*0730*/  @P0 VIADD R4, R4, 0x1 ;  /* 0x0000000104040836 */ /* 0x000fc80000000000 */
[----:B------:R-:W-:-:S05]  /*0740*/  IMAD.MOV.U32 R10, RZ, RZ, R4 ;  /* 0x000000ffff0a7224 */ /* 0x000fca00078e0004 */
[----:B------:R-:W-:Y:S02]  /*0750*/  @!P2 IADD3 R10, PT, PT, -R10, RZ, RZ ;  /* 0x000000ff0a0aa210 */ /* 0x000fe40007ffe1ff */
[----:B------:R-:W-:-:S05]  /*0760*/  @!P1 LOP3.LUT R10, RZ, R2, RZ, 0x33, !PT ;  /* 0x00000002ff0a9212 */ /* 0x000fca00078e33ff */
[----:B------:R-:W-:Y:S01]  /*0770*/  IMAD.MOV R5, RZ, RZ, -R10 ;  /* 0x000000ffff057224 */ /* 0x000fe200078e0a0a */
[----:B------:R0:W-:Y:S03]  /*0780*/  STL [R1+0x8], R10 ;  /* 0x0000080a01007387 */ /* 0x0001e60000100800 */
[----:B------:R-:W-:Y:S02]  /*0790*/  IMAD R4, R2, R5, R9 ;  /* 0x0000000502047224 */ /* 0x000fe400078e0209 */
[C---:B------:R-:W-:Y:S02]  /*07a0*/  IMAD R2, R22.reuse, R3, RZ ;  /* 0x0000000316027224 */ /* 0x040fe400078e02ff */
[----:B------:R-:W-:Y:S01]  /*07b0*/  VIADD R22, R22, UR5 ;  /* 0x0000000516167c36 */ /* 0x000fe20008000000 */
[----:B------:R0:W-:Y:S01]  /*07c0*/  STL [R1+0xc], R4 ;  /* 0x00000c0401007387 */ /* 0x0001e20000100800 */
[----:B------:R-:W-:-:S03]  /*07d0*/  IMAD.MOV.U32 R3, RZ, RZ, RZ ;  /* 0x000000ffff037224 */ /* 0x000fc600078e00ff */
[----:B------:R0:W-:Y:S04]  /*07e0*/  STL [R1], RZ ;  /* 0x000000ff01007387 */ /* 0x0001e80000100800 */
.L_x_70:
[----:B------:R-:W2:Y:S01]  /*07f0*/  LDL R5, [R1+0xc] ;  /* 0x00000c0001057983 */ /* 0x000ea20000100800 */
[----:B------:R-:W2:Y:S03]  /*0800*/  LDCU.64 UR12, c[0x0][0x400] ;  /* 0x00008000ff0c77ac */ /* 0x000ea60008000a00 */
[----:B------:R-:W2:Y:S01]  /*0810*/  LDL.LU R6, [R1] ;  /* 0x0000000001067983 */ /* 0x000ea20000300800 */
[----:B------:R-:W1:Y:S03]  /*0820*/  LDCU.64 UR4, c[0x0][0x418] ;  /* 0x00008300ff0477ac */ /* 0x000e660008000a00 */
[----:B0-----:R-:W3:Y:S01]  /*0830*/  LDL R4, [R1+0x8] ;  /* 0x0000080001047983 */ /* 0x001ee20000100800 */
[----:B------:R-:W-:Y:S01]  /*0840*/  IMAD.MOV.U32 R13, RZ, RZ, RZ ;  /* 0x000000ffff0d7224 */ /* 0x000fe200078e00ff */
[----:B-1----:R-:W-:Y:S01]  /*0850*/  UIMAD UR4, UR5, UR4, URZ ;  /* 0x00000004050472a4 */ /* 0x002fe2000f8e02ff */
[----:B--2---:R-:W-:-:S02]  /*0860*/  IMAD R5, R5, UR12, R6 ;  /* 0x0000000c05057c24 */ /* 0x004fc4000f8e0206 */
[----:B------:R-:W-:Y:S02]  /*0870*/  VIADD R6, R6, 0x1 ;  /* 0x0000000106067836 */ /* 0x000fe40000000000 */
[----:B---3--:R-:W-:Y:S02]  /*0880*/  IMAD R4, R4, UR13, R5 ;  /* 0x0000000d04047c24 */ /* 0x008fe4000f8e0205 */
[----:B------:R-:W-:Y:S01]  /*0890*/  IMAD R5, R5, UR4, RZ ;  /* 0x0000000405057c24 */ /* 0x000fe2000f8e02ff */
[----:B------:R0:W-:Y:S01]  /*08a0*/  STL [R1], R6 ;  /* 0x0000000601007387 */ /* 0x0001e20000100800 */
[----:B------:R-:W-:-:S13]  /*08b0*/  ISETP.NE.AND P2, PT, R6, UR12, PT ;  /* 0x0000000c06007c0c */ /* 0x000fda000bf45270 */
.L_x_69:
[----:B------:R-:W1:Y:S01]  /*08c0*/  LDC R12, c[0x0][0x424] ;  /* 0x00010900ff0c7b82 */ /* 0x000e620000000800 */
[----:B------:R-:W2:Y:S01]  /*08d0*/  LDCU UR4, c[0x0][0x434] ;  /* 0x00008680ff0477ac */ /* 0x000ea20008000800 */
[----:B------:R-:W-:Y:S02]  /*08e0*/  IMAD.MOV.U32 R19, RZ, RZ, RZ ;  /* 0x000000ffff137224 */ /* 0x000fe400078e00ff */
[C---:B--2---:R-:W-:Y:S02]  /*08f0*/  IMAD R11, R13.reuse, UR4, R23 ;  /* 0x000000040d0b7c24 */ /* 0x044fe4000f8e0217 */
[----:B------:R-:W-:Y:S02]  /*0900*/  VIADD R13, R13, 0x1 ;  /* 0x000000010d0d7836 */ /* 0x000fe40000000000 */
[----:B0-----:R-:W-:Y:S01]  /*0910*/  IMAD.IADD R6, R22, 0x1, -R11 ;  /* 0x0000000116067824 */ /* 0x001fe200078e0a0b */
[----:B-1----:R-:W-:-:S04]  /*0920*/  IABS R7, R12 ;  /* 0x0000000c00077213 */ /* 0x002fc80000000000 */
[----:B------:R-:W0:Y:S01]  /*0930*/  I2F.RP R10, R7 ;  /* 0x00000007000a7306 */ /* 0x000e220000209400 */
[----:B------:R-:W-:-:S07]  /*0940*/  ISETP.GE.AND P4, PT, R6, RZ, PT ;  /* 0x000000ff0600720c */ /* 0x000fce0003f86270 */
[----:B0-----:R-:W0:Y:S02]  /*0950*/  MUFU.RCP R10, R10 ;  /* 0x0000000a000a7308 */ /* 0x001e240000001000 */
[----:B0-----:R-:W-:Y:S01]  /*0960*/  VIADD R8, R10, 0xffffffe ;  /* 0x0ffffffe0a087836 */ /* 0x001fe20000000000 */
[----:B------:R-:W-:-:S05]  /*0970*/  IABS R10, R6 ;  /* 0x00000006000a7213 */ /* 0x000fca0000000000 */
[----:B------:R0:W1:Y:S02]  /*0980*/  F2I.FTZ.U32.TRUNC.NTZ R9, R8 ;  /* 0x0000000800097305 */ /* 0x000064000021f000 */
[----:B0-----:R-:W-:Y:S01]  /*0990*/  IMAD.MOV.U32 R8, RZ, RZ, RZ ;  /* 0x000000ffff087224 */ /* 0x001fe200078e00ff */
[----:B-1----:R-:W-:-:S05]  /*09a0*/  IADD3 R14, PT, PT, RZ, -R9, RZ ;  /* 0x80000009ff0e7210 */ /* 0x002fca0007ffe0ff */
[----:B------:R-:W-:-:S04]  /*09b0*/  IMAD R11, R14, R7, RZ ;  /* 0x000000070e0b7224 */ /* 0x000fc800078e02ff */
[----:B------:R-:W-:-:S06]  /*09c0*/  IMAD.HI.U32 R9, R9, R11, R8 ;  /* 0x0000000b09097227 */ /* 0x000fcc00078e0008 */
[----:B------:R-:W-:-:S04]  /*09d0*/  IMAD.HI.U32 R9, R9, R10, RZ ;  /* 0x0000000a09097227 */ /* 0x000fc800078e00ff */
[----:B------:R-:W-:-:S04]  /*09e0*/  IMAD.MOV R9, RZ, RZ, -R9 ;  /* 0x000000ffff097224 */ /* 0x000fc800078e0a09 */
[C---:B------:R-:W-:Y:S02]  /*09f0*/  IMAD R10, R7.reuse, R9, R10 ;  /* 0x00000009070a7224 */ /* 0x040fe400078e020a */
[----:B------:R-:W0:Y:S03]  /*0a00*/  LDC.64 R8, c[0x0][0x418] ;  /* 0x00010600ff087b82 */ /* 0x000e260000000a00 */
[----:B------:R-:W-:-:S13]  /*0a10*/  ISETP.GT.U32.AND P0, PT, R7, R10, PT ;  /* 0x0000000a0700720c */ /* 0x000fda0003f04070 */
[----:B------:R-:W-:Y:S01]  /*0a20*/  @!P0 IMAD.IADD R10, R10, 0x1, -R7 ;  /* 0x000000010a0a8824 */ /* 0x000fe200078e0a07 */
[----:B------:R-:W-:-:S04]  /*0a30*/  ISETP.NE.AND P0, PT, R12, RZ, PT ;  /* 0x000000ff0c00720c */ /* 0x000fc80003f05270 */
[----:B------:R-:W-:Y:S02]  /*0a40*/  ISETP.GT.U32.AND P1, PT, R7, R10, PT ;  /* 0x0000000a0700720c */ /* 0x000fe40003f24070 */
[----:B0-----:R-:W-:-:S11]  /*0a50*/  ISETP.NE.AND P3, PT, R13, R9, PT ;  /* 0x000000090d00720c */ /* 0x001fd60003f65270 */
[----:B------:R-:W-:Y:S01]  /*0a60*/  @!P1 IMAD.IADD R10, R10, 0x1, -R7 ;  /* 0x000000010a0a9824 */ /* 0x000fe200078e0a07 */
[----:B------:R-:W-:-:S03]  /*0a70*/  ISETP.GE.U32.AND P1, PT, R8, 0x4, PT ;  /* 0x000000040800780c */ /* 0x000fc60003f26070 */
[----:B------:R-:W-:-:S05]  /*0a80*/  IMAD.MOV.U32 R7, RZ, RZ, R10 ;  /* 0x000000ffff077224 */ /* 0x000fca00078e000a */
[----:B------:R-:W-:Y:S02]  /*0a90*/  @!P4 IADD3 R7, PT, PT, -R7, RZ, RZ ;  /* 0x000000ff0707c210 */ /* 0x000fe40007ffe1ff */
[----:B------:R-:W-:-:S03]  /*0aa0*/  @!P0 LOP3.LUT R7, RZ, R12, RZ, 0x33, !PT ;  /* 0x0000000cff078212 */ /* 0x000fc600078e33ff */
[----:B------:R-:W-:Y:S05]  /*0ab0*/  @!P1 BRA `(.L_x_52) ;  /* 0x00000014002c9947 */ /* 0x000fea0003800000 */
[----:B------:R-:W0:Y:S01]  /*0ac0*/  LDCU UR11, c[0x0][0x430] ;  /* 0x00008600ff0b77ac */ /* 0x000e220008000800 */
[----:B------:R-:W-:Y:S01]  /*0ad0*/  LOP3.LUT R19, R8, 0x7ffffffc, RZ, 0xc0, !PT ;  /* 0x7ffffffc08137812 */ /* 0x000fe200078ec0ff */
[C-C-:B------:R-:W-:Y:S01]  /*0ae0*/  IMAD.IADD R8, R0.reuse, 0x1, -R2.reuse ;  /* 0x0000000100087824 */ /* 0x140fe200078e0a02 */
[----:B------:R-:W-:Y:S01]  /*0af0*/  ISETP.NE.AND P4, PT, R7, RZ, PT ;  /* 0x000000ff0700720c */ /* 0x000fe20003f85270 */
[----:B------:R-:W1:Y:S02]  /*0b00*/  LDCU UR5, c[0x0][0x428] ;  /* 0x00008500ff0577ac */ /* 0x000e640008000800 */
[----:B------:R-:W-:Y:S01]  /*0b10*/  IMAD.MOV R10, RZ, RZ, -R19 ;  /* 0x000000ffff0a7224 */ /* 0x000fe200078e0a13 */
[----:B0-----:R-:W-:Y:S02]  /*0b20*/  UIADD3 UR4, UPT, UPT, -UR11, URZ, URZ ;  /* 0x000000ff0b047290 */ /* 0x001fe4000fffe1ff */
[----:B------:R-:W-:Y:S02]  /*0b30*/  IADD3 R9, PT, PT, R0, -UR11, -R2 ;  /* 0x8000000b00097c10 */ /* 0x000fe4000fffe802 */
[----:B-1----:R-:W-:-:S02]  /*0b40*/  ULEA UR6, UR4, UR5, 0x1 ;  /* 0x0000000504067291 */ /* 0x002fc4000f8e08ff */
[----:B------:R-:W-:-:S04]  /*0b50*/  UIMAD UR4, UR4, 0x3, UR5 ;  /* 0x00000003040478a4 */ /* 0x000fc8000f8e0205 */
[C-C-:B------:R-:W-:Y:S02]  /*0b60*/  IADD3 R11, PT, PT, -R2.reuse, UR6, R18.reuse ;  /* 0x00000006020b7c10 */ /* 0x140fe4000fffe112 */
[----:B------:R-:W-:-:S07]  /*0b70*/  IADD3 R12, PT, PT, -R2, UR4, R18 ;  /* 0x00000004020c7c10 */ /* 0x000fce000fffe112 */
.L_x_61:
[----:B------:R-:W0:Y:S01]  /*0b80*/  LDC.64 R14, c[0x0][0x3d0] ;  /* 0x0000f400ff0e7b82 */ /* 0x000e220000000a00 */
[----:B------:R-:W-:Y:S01]  /*0b90*/  BSSY.RECONVERGENT B0, `(.L_x_53) ;  /* 0x000004d000007945 */ /* 0x000fe20003800200 */
[----:B0-----:R-:W-:-:S03]  /*0ba0*/  IMAD.WIDE R14, R5, 0x2, R14 ;  /* 0x00000002050e7825 */ /* 0x001fc600078e020e */
[----:B------:R-:W-:Y:S05]  /*0bb0*/  @P4 BRA `(.L_x_54) ;  /* 0x0000000400284947 */ /* 0x000fea0003800000 */
[----:B------:R-:W0:Y:S01]  /*0bc0*/  LDC R25, c[0x0][0x420] ;  /* 0x00010800ff197b82 */ /* 0x000e220000000800 */
[----:B------:R-:W-:Y:S02]  /*0bd0*/  IABS R20, R8 ;  /* 0x0000000800147213 */ /* 0x000fe40000000000 */
[----:B------:R-:W-:Y:S02]  /*0be0*/  ISETP.GE.AND P5, PT, R8, RZ, PT ;  /* 0x000000ff0800720c */ /* 0x000fe40003fa6270 */
[----:B0-----:R-:W-:-:S04]  /*0bf0*/  IABS R26, R25 ;  /* 0x00000019001a7213 */ /* 0x001fc80000000000 */
[----:B------:R-:W0:Y:S08]  /*0c00*/  I2F.RP R21, R26 ;  /* 0x0000001a00157306 */ /* 0x000e300000209400 */
[----:B0-----:R-:W0:Y:S02]  /*0c10*/  MUFU.RCP R21, R21 ;  /* 0x0000001500157308 */ /* 0x001e240000001000 */
[----:B0-----:R-:W-:Y:S01]  /*0c20*/  VIADD R16, R21, 0xffffffe ;  /* 0x0ffffffe15107836 */ /* 0x001fe20000000000 */
[----:B------:R-:W-:-:S05]  /*0c30*/  LOP3.LUT R21, RZ, R25, RZ, 0x33, !PT ;  /* 0x00000019ff157212 */ /* 0x000fca00078e33ff */
[----:B------:R0:W1:Y:S02]  /*0c40*/  F2I.FTZ.U32.TRUNC.NTZ R17, R16 ;  /* 0x0000001000117305 */ /* 0x000064000021f000 */
[----:B0-----:R-:W-:Y:S02]  /*0c50*/  IMAD.MOV.U32 R16, RZ, RZ, RZ ;  /* 0x000000ffff107224 */ /* 0x001fe400078e00ff */
[----:B-1----:R-:W-:-:S04]  /*0c60*/  IMAD.MOV R27, RZ, RZ, -R17 ;  /* 0x000000ffff1b7224 */ /* 0x002fc800078e0a11 */
[----:B------:R-:W-:-:S04]  /*0c70*/  IMAD R27, R27, R26, RZ ;  /* 0x0000001a1b1b7224 */ /* 0x000fc800078e02ff */
[----:B------:R-:W-:-:S04]  /*0c80*/  IMAD.HI.U32 R17, R17, R27, R16 ;  /* 0x0000001b11117227 */ /* 0x000fc800078e0010 */
[----:B------:R-:W-:-:S04]  /*0c90*/  IMAD.MOV.U32 R27, RZ, RZ, R20 ;  /* 0x000000ffff1b7224 */ /* 0x000fc800078e0014 */
[----:B------:R-:W-:-:S05]  /*0ca0*/  IMAD.HI.U32 R20, R17, R27, RZ ;  /* 0x0000001b11147227 */ /* 0x000fca00078e00ff */
[----:B------:R-:W-:-:S05]  /*0cb0*/  IADD3 R17, PT, PT, -R20, RZ, RZ ;  /* 0x000000ff14117210 */ /* 0x000fca0007ffe1ff */
[----:B------:R-:W-:-:S05]  /*0cc0*/  IMAD R27, R26, R17, R27 ;  /* 0x000000111a1b7224 */ /* 0x000fca00078e021b */
[----:B------:R-:W-:-:S13]  /*0cd0*/  ISETP.GT.U32.AND P1, PT, R26, R27, PT ;  /* 0x0000001b1a00720c */ /* 0x000fda0003f24070 */
[----:B------:R-:W-:-:S04]  /*0ce0*/  @!P1 IMAD.IADD R27, R27, 0x1, -R26 ;  /* 0x000000011b1b9824 */ /* 0x000fc800078e0a1a */
[----:B------:R-:W-:Y:S01]  /*0cf0*/  IMAD.IADD R16, R27, 0x1, -R26 ;  /* 0x000000011b107824 */ /* 0x000fe200078e0a1a */
[----:B------:R-:W-:-:S04]  /*0d00*/  ISETP.GT.U32.AND P0, PT, R26, R27, PT ;  /* 0x0000001b1a00720c */ /* 0x000fc80003f04070 */
[----:B------:R-:W-:Y:S02]  /*0d10*/  SEL R16, R16, R27, !P0 ;  /* 0x0000001b10107207 */ /* 0x000fe40004000000 */
[----:B------:R-:W-:-:S03]  /*0d20*/  ISETP.NE.AND P0, PT, R25, RZ, PT ;  /* 0x000000ff1900720c */ /* 0x000fc60003f05270 */
[----:B------:R-:W-:-:S05]  /*0d30*/  @!P5 IMAD.MOV R16, RZ, RZ, -R16 ;  /* 0x000000ffff10d224 */ /* 0x000fca00078e0a10 */
[----:B------:R-:W-:-:S04]  /*0d40*/  SEL R16, R21, R16, !P0 ;  /* 0x0000001015107207 */ /* 0x000fc80004000000 */
[----:B------:R-:W-:-:S13]  /*0d50*/  ISETP.NE.AND P5, PT, R16, RZ, PT ;  /* 0x000000ff1000720c */ /* 0x000fda0003fa5270 */
[----:B------:R-:W-:Y:S05]  /*0d60*/  @P5 BRA `(.L_x_54) ;  /* 0x0000000000bc5947 */ /* 0x000fea0003800000 */
[----:B------:R-:W0:Y:S01]  /*0d70*/  LDC R24, c[0x0][0x424] ;  /* 0x00010900ff187b82 */ /* 0x000e220000000800 */
[----:B------:R-:W-:Y:S01]  /*0d80*/  ISETP.GE.U32.AND P6, PT, R27, R26, PT ;  /* 0x0000001a1b00720c */ /* 0x000fe20003fc6070 */
[----:B------:R-:W-:Y:S01]  /*0d90*/  @!P1 VIADD R20, R20, 0x1 ;  /* 0x0000000114149836 */ /* 0x000fe20000000000 */
[----:B------:R-:W-:-:S11]  /*0da0*/  LOP3.LUT R25, R8, R25, RZ, 0x3c, !PT ;  /* 0x0000001908197212 */ /* 0x000fd600078e3cff */
[----:B------:R-:W-:Y:S01]  /*0db0*/  @P6 VIADD R20, R20, 0x1 ;  /* 0x0000000114146836 */ /* 0x000fe20000000000 */
[----:B------:R-:W-:Y:S02]  /*0dc0*/  ISETP.GE.AND P6, PT, R25, RZ, PT ;  /* 0x000000ff1900720c */ /* 0x000fe40003fc6270 */
[-C--:B0-----:R-:W-:Y:S02]  /*0dd0*/  IABS R28, R24.reuse ;  /* 0x00000018001c7213 */ /* 0x081fe40000000000 */
[----:B------:R-:W-:Y:S02]  /*0de0*/  LOP3.LUT R26, R6, R24, RZ, 0x3c, !PT ;  /* 0x00000018061a7212 */ /* 0x000fe400078e3cff */
[----:B------:R-:W0:Y:S07]  /*0df0*/  I2F.RP R16, R28 ;  /* 0x0000001c00107306 */ /* 0x000e2e0000209400 */
[----:B------:R-:W-:-:S05]  /*0e00*/  @!P6 IMAD.MOV R20, RZ, RZ, -R20 ;  /* 0x000000ffff14e224 */ /* 0x000fca00078e0a14 */
[----:B------:R-:W-:Y:S01]  /*0e10*/  SEL R25, R21, R20, !P0 ;  /* 0x0000001415197207 */ /* 0x000fe20004000000 */
[----:B0-----:R-:W0:Y:S02]  /*0e20*/  MUFU.RCP R16, R16 ;  /* 0x0000001000107308 */ /* 0x001e240000001000 */
[----:B0-----:R-:W-:-:S06]  /*0e30*/  VIADD R16, R16, 0xffffffe ;  /* 0x0ffffffe10107836 */ /* 0x001fcc0000000000 */
[----:B------:R-:W0:Y:S02]  /*0e40*/  F2I.FTZ.U32.TRUNC.NTZ R17, R16 ;  /* 0x0000001000117305 */ /* 0x000e24000021f000 */
[----:B0-----:R-:W-:-:S04]  /*0e50*/  IMAD.MOV R16, RZ, RZ, -R17 ;  /* 0x000000ffff107224 */ /* 0x001fc800078e0a11 */
[----:B------:R-:W-:Y:S02]  /*0e60*/  IMAD R29, R16, R28, RZ ;  /* 0x0000001c101d7224 */ /* 0x000fe400078e02ff */
[----:B------:R-:W-:-:S04]  /*0e70*/  IMAD.MOV.U32 R16, RZ, RZ, RZ ;  /* 0x000000ffff107224 */ /* 0x000fc800078e00ff */
[----:B------:R-:W-:Y:S01]  /*0e80*/  IMAD.HI.U32 R29, R17, R29, R16 ;  /* 0x0000001d111d7227 */ /* 0x000fe200078e0010 */
[----:B------:R-:W-:-:S05]  /*0e90*/  IABS R16, R6 ;  /* 0x0000000600107213 */ /* 0x000fca0000000000 */
[----:B------:R-:W-:-:S04]  /*0ea0*/  IMAD.HI.U32 R29, R29, R16, RZ ;  /* 0x000000101d1d7227 */ /* 0x000fc800078e00ff */
[----:B------:R-:W-:-:S04]  /*0eb0*/  IMAD.MOV R17, RZ, RZ, -R29 ;  /* 0x000000ffff117224 */ /* 0x000fc800078e0a1d */
[----:B------:R-:W-:-:S05]  /*0ec0*/  IMAD R16, R28, R17, R16 ;  /* 0x000000111c107224 */ /* 0x000fca00078e0210 */
[----:B------:R-:W-:-:S13]  /*0ed0*/  ISETP.GT.U32.AND P5, PT, R28, R16, PT ;  /* 0x000000101c00720c */ /* 0x000fda0003fa4070 */
[-C--:B------:R-:W-:Y:S01]  /*0ee0*/  @!P5 IADD3 R16, PT, PT, R16, -R28.reuse, RZ ;  /* 0x8000001c1010d210 */ /* 0x080fe20007ffe0ff */
[----:B------:R-:W-:Y:S01]  /*0ef0*/  @!P5 VIADD R29, R29, 0x1 ;  /* 0x000000011d1dd836 */ /* 0x000fe20000000000 */
[----:B------:R-:W-:Y:S02]  /*0f00*/  ISETP.GE.AND P5, PT, R26, RZ, PT ;  /* 0x000000ff1a00720c */ /* 0x000fe40003fa6270 */
[----:B------:R-:W-:Y:S02]  /*0f10*/  ISETP.GE.U32.AND P1, PT, R16, R28, PT ;  /* 0x0000001c1000720c */ /* 0x000fe40003f26070 */
[----:B------:R-:W0:Y:S11]  /*0f20*/  LDC.64 R16, c[0x0][0x410] ;  /* 0x00010400ff107b82 */ /* 0x000e360000000a00 */
[----:B------:R-:W-:Y:S01]  /*0f30*/  @P1 VIADD R29, R29, 0x1 ;  /* 0x000000011d1d1836 */ /* 0x000fe20000000000 */
[----:B------:R-:W-:-:S03]  /*0f40*/  ISETP.NE.AND P1, PT, R24, RZ, PT ;  /* 0x000000ff1800720c */ /* 0x000fc60003f25270 */
[----:B------:R-:W-:-:S10]  /*0f50*/  @!P5 IMAD.MOV R29, RZ, RZ, -R29 ;  /* 0x000000ffff1dd224 */ /* 0x000fd400078e0a1d */
[----:B------:R-:W-:Y:S02]  /*0f60*/  @!P1 LOP3.LUT R29, RZ, R24, RZ, 0x33, !PT ;  /* 0x00000018ff1d9212 */ /* 0x000fe400078e33ff */
[----:B0-----:R-:W-:Y:S02]  /*0f70*/  ISETP.GE.AND P1, PT, R25, R16, PT ;  /* 0x000000101900720c */ /* 0x001fe40003f26270 */
[----:B------:R-:W-:Y:S02]  /*0f80*/  ISETP.GE.AND P0, PT, R29, R17, PT ;  /* 0x000000111d00720c */ /* 0x000fe40003f06270 */
[----:B------:R-:W-:Y:S02]  /*0f90*/  ISETP.GT.AND P1, PT, R25, -0x1, !P1 ;  /* 0xffffffff1900780c */ /* 0x000fe40004f24270 */
[----:B------:R-:W-:-:S04]  /*0fa0*/  ISETP.GT.AND P0, PT, R29, -0x1, !P0 ;  /* 0xffffffff1d00780c */ /* 0x000fc80004704270 */
[----:B------:R-:W-:-:S13]  /*0fb0*/  PLOP3.LUT P0, PT, P0, P1, PT, 0x80, 0x8 ;  /* 0x000000000008781c */ /* 0x000fda0000703070 */
[----:B------:R-:W-:Y:S05]  /*0fc0*/  @!P0 BRA `(.L_x_54) ;  /* 0x0000000000248947 */ /* 0x000fea0003800000 */
[----:B------:R-:W0:Y:S01]  /*0fd0*/  LDC.64 R20, c[0x0][0x380] ;  /* 0x0000e000ff147b82 */ /* 0x000e220000000a00 */
[----:B------:R-:W-:-:S04]  /*0fe0*/  IMAD R17, R4, R17, R29 ;  /* 0x0000001104117224 */ /* 0x000fc800078e021d */
[----:B------:R-:W-:-:S04]  /*0ff0*/  IMAD R17, R17, R16, R25 ;  /* 0x0000001011117224 */ /* 0x000fc800078e0219 */
[----:B0-----:R-:W-:Y:S02]  /*1000*/  IMAD.WIDE R16, R17, 0x2, R20 ;  /* 0x0000000211107825 */ /* 0x001fe400078e0214 */
[----:B------:R-:W2:Y:S04]  /*1010*/  LDG.E.U16 R20, desc[UR8][R14.64] ;  /* 0x000000080e147981 */ /* 0x000ea8000c1e1500 */
[----:B------:R-:W3:Y:S01]  /*1020*/  LDG.E.U16 R16, desc[UR8][R16.64] ;  /* 0x0000000810107981 */ /* 0x000ee2000c1e1500 */
[----:B--2---:R-:W-:Y:S01]  /*1030*/  IMAD.U32 R20, R20, 0x10000, RZ ;  /* 0x0001000014147824 */ /* 0x004fe200078e00ff */
[----:B---3--:R-:W-:-:S05]  /*1040*/  SHF.L.U32 R21, R16, 0x10, RZ ;  /* 0x0000001010157819 */ /* 0x008fca00000006ff */
[----:B------:R-:W-:-:S07]  /*1050*/  FFMA.FTZ R3, R20, R21, R3 ;  /* 0x0000001514037223 */ /* 0x000fce0000010003 */
.L_x_54:
[----:B------:R-:W-:Y:S05]  /*1060*/  BSYNC.RECONVERGENT B0 ;  /* 0x0000000000007941 */ /* 0x000fea0003800200 */
.L_x_53:
[----:B------:R-:W-:Y:S04]  /*1070*/  BSSY.RECONVERGENT B0, `(.L_x_55) ;  /* 0x000004c000007945 */ /* 0x000fe80003800200 */
[----:B------:R-:W-:Y:S05]  /*1080*/  @P4 BRA `(.L_x_56) ;  /* 0x0000000400284947 */ /* 0x000fea0003800000 */
[----:B------:R-:W0:Y:S01]  /*1090*/  LDC R25, c[0x0][0x420] ;  /* 0x00010800ff197b82 */ /* 0x000e220000000800 */
[----:B------:R-:W-:Y:S01]  /*10a0*/  IMAD.MOV.U32 R16, RZ, RZ, RZ ;  /* 0x000000ffff107224 */ /* 0x000fe200078e00ff */
[----:B------:R-:W-:Y:S02]  /*10b0*/  IABS R20, R9 ;  /* 0x0000000900147213 */ /* 0x000fe40000000000 */
[----:B------:R-:W-:Y:S02]  /*10c0*/  ISETP.GE.AND P5, PT, R9, RZ, PT ;  /* 0x000000ff0900720c */ /* 0x000fe40003fa6270 */
[----:B0-----:R-:W-:-:S04]  /*10d0*/  IABS R26, R25 ;  /* 0x00000019001a7213 */ /* 0x001fc80000000000 */
[----:B------:R-:W0:Y:S08]  /*10e0*/  I2F.RP R21, R26 ;  /* 0x0000001a00157306 */ /* 0x000e300000209400 */
[----:B0-----:R-:W0:Y:S02]  /*10f0*/  MUFU.RCP R21, R21 ;  /* 0x0000001500157308 */ /* 0x001e240000001000 */
[----:B0-----:R-:W-:Y:S01]  /*1100*/  VIADD R17, R21, 0xffffffe ;  /* 0x0ffffffe15117836 */ /* 0x001fe20000000000 */
[----:B------:R-:W-:-:S05]  /*1110*/  LOP3.LUT R21, RZ, R25, RZ, 0x33, !PT ;  /* 0x00000019ff157212 */ /* 0x000fca00078e33ff */
[----:B------:R-:W0:Y:S02]  /*1120*/  F2I.FTZ.U32.TRUNC.NTZ R17, R17 ;  /* 0x0000001100117305 */ /* 0x000e24000021f000 */
[----:B0-----:R-:W-:-:S04]  /*1130*/  IMAD.MOV R27, RZ, RZ, -R17 ;  /* 0x000000ffff1b7224 */ /* 0x001fc800078e0a11 */
[----:B------:R-:W-:-:S04]  /*1140*/  IMAD R27, R27, R26, RZ ;  /* 0x0000001a1b1b7224 */ /* 0x000fc800078e02ff */
[----:B------:R-:W-:-:S04]  /*1150*/  IMAD.HI.U32 R16, R17, R27, R16 ;  /* 0x0000001b11107227 */ /* 0x000fc800078e0010 */
[----:B------:R-:W-:-:S04]  /*1160*/  IMAD.MOV.U32 R27, RZ, RZ, R20 ;  /* 0x000000ffff1b7224 */ /* 0x000fc800078e0014 */
[----:B------:R-:W-:-:S04]  /*1170*/  IMAD.HI.U32 R20, R16, R27, RZ ;  /* 0x0000001b10147227 */ /* 0x000fc800078e00ff */
[----:B------:R-:W-:-:S04]  /*1180*/  IMAD.MOV R16, RZ, RZ, -R20 ;  /* 0x000000ffff107224 */ /* 0x000fc800078e0a14 */
[----:B------:R-:W-:-:S05]  /*1190*/  IMAD R27, R26, R16, R27 ;  /* 0x000000101a1b7224 */ /* 0x000fca00078e021b */
[----:B------:R-:W-:-:S13]  /*11a0*/  ISETP.GT.U32.AND P1, PT, R26, R27, PT ;  /* 0x0000001b1a00720c */ /* 0x000fda0003f24070 */
[----:B------:R-:W-:-:S04]  /*11b0*/  @!P1 IMAD.IADD R27, R27, 0x1, -R26 ;  /* 0x000000011b1b9824 */ /* 0x000fc800078e0a1a */
[----:B------:R-:W-:Y:S01]  /*11c0*/  IMAD.IADD R16, R27, 0x1, -R26 ;  /* 0x000000011b107824 */ /* 0x000fe200078e0a1a */
[----:B------:R-:W-:-:S04]  /*11d0*/  ISETP.GT.U32.AND P0, PT, R26, R27, PT ;  /* 0x0000001b1a00720c */ /* 0x000fc80003f04070 */
[----:B------:R-:W-:Y:S02]  /*11e0*/  SEL R16, R16, R27, !P0 ;  /* 0x0000001b10107207 */ /* 0x000fe40004000000 */
[----:B------:R-:W-:Y:S02]  /*11f0*/  ISETP.NE.AND P0, PT, R25, RZ, PT ;  /* 0x000000ff1900720c */ /* 0x000fe40003f05270 */
[----:B------:R-:W-:-:S04]  /*1200*/  @!P5 IADD3 R16, PT, PT, -R16, RZ, RZ ;  /* 0x000000ff1010d210 */ /* 0x000fc80007ffe1ff */
        /* <DEDUP_REMOVED lines=26> */
[----:B------:R-:W-:Y:S01]  /*13b0*/  @!P5 IMAD.IADD R16, R16, 0x1, -R28 ;  /* 0x000000011010d824 */ /* 0x000fe200078e0a1c */
[----:B------:R-:W-:Y:S02]  /*13c0*/  @!P5 IADD3 R29, PT, PT, R29, 0x1, RZ ;  /* 0x000000011d1dd810 */ /* 0x000fe40007ffe0ff */
        /* <DEDUP_REMOVED lines=19> */
[----:B--2---:R-:W-:Y:S02]  /*1500*/  IMAD.U32 R20, R20, 0x10000, RZ ;  /* 0x0001000014147824 */ /* 0x004fe400078e00ff */
[----:B---3--:R-:W-:-:S04]  /*1510*/  IMAD.U32 R21, R16, 0x10000, RZ ;  /* 0x0001000010157824 */ /* 0x008fc800078e00ff */
[----:B------:R-:W-:-:S07]  /*1520*/  FFMA.FTZ R3, R20, R21, R3 ;  /* 0x0000001514037223 */ /* 0x000fce0000010003 */
.L_x_56:
[----:B------:R-:W-:Y:S05]  /*1530*/  BSYNC.RECONVERGENT B0 ;  /* 0x0000000000007941 */ /* 0x000fea0003800200 */
.L_x_55:
[----:B------:R-:W-:Y:S04]  /*1540*/  BSSY.RECONVERGENT B0, `(.L_x_57) ;  /* 0x000004c000007945 */ /* 0x000fe80003800200 */
[----:B------:R-:W-:Y:S05]  /*1550*/  @P4 BRA `(.L_x_58) ;  /* 0x0000000400284947 */ /* 0x000fea0003800000 */
[----:B------:R-:W0:Y:S01]  /*1560*/  LDC R25, c[0x0][0x420] ;  /* 0x00010800ff197b82 */ /* 0x000e220000000800 */
[----:B------:R-:W-:Y:S01]  /*1570*/  HFMA2 R16, -RZ, RZ, 0, 0 ;  /* 0x00000000ff107431 */ /* 0x000fe200000001ff */
        /* <DEDUP_REMOVED lines=40> */
[----:B------:R-:W-:Y:S01]  /*1800*/  IMAD R29, R16, R28, RZ ;  /* 0x0000001c101d7224 */ /* 0x000fe200078e02ff */
[----:B------:R-:W-:-:S05]  /*1810*/  MOV R16, RZ ;  /* 0x000000ff00107202 */ /* 0x000fca0000000f00 */
[----:B------:R-:W-:Y:S01]  /*1820*/  IMAD.HI.U32 R29, R17, R29, R16 ;  /* 0x0000001d111d7227 */ /* 0x000fe200078e0010 */
[----:B------:R-:W-:-:S05]  /*1830*/  IABS R16, R6 ;  /* 0x0000000600107213 */ /* 0x000fca0000000000 */
[----:B------:R-:W-:-:S04]  /*1840*/  IMAD.HI.U32 R29, R29, R16, RZ ;  /* 0x000000101d1d7227 */ /* 0x000fc800078e00ff */
[----:B------:R-:W-:-:S04]  /*1850*/  IMAD.MOV R17, RZ, RZ, -R29 ;  /* 0x000000ffff117224 */ /* 0x000fc800078e0a1d */
[----:B------:R-:W-:-:S05]  /*1860*/  IMAD R16, R28, R17, R16 ;  /* 0x000000111c107224 */ /* 0x000fca00078e0210 */
[----:B------:R-:W-:-:S13]  /*1870*/  ISETP.GT.U32.AND P5, PT, R28, R16, PT ;  /* 0x000000101c00720c */ /* 0x000fda0003fa4070 */
[----:B------:R-:W-:Y:S02]  /*1880*/  @!P5 IMAD.IADD R16, R16, 0x1, -R28 ;  /* 0x000000011010d824 */ /* 0x000fe400078e0a1c */
[----:B------:R-:W-:Y:S01]  /*1890*/  @!P5 VIADD R29, R29, 0x1 ;  /* 0x000000011d1dd836 */ /* 0x000fe20000000000 */
[----:B------:R-:W-:Y:S02]  /*18a0*/  ISETP.GE.AND P5, PT, R26, RZ, PT ;  /* 0x000000ff1a00720c */ /* 0x000fe40003fa6270 */
[----:B------:R-:W-:Y:S02]  /*18b0*/  ISETP.GE.U32.AND P1, PT, R16, R28, PT ;  /* 0x0000001c1000720c */ /* 0x000fe40003f26070 */
[----:B------:R-:W0:Y:S11]  /*18c0*/  LDC.64 R16, c[0x0][0x410] ;  /* 0x00010400ff107b82 */ /* 0x000e360000000a00 */
[----:B------:R-:W-:Y:S01]  /*18d0*/  @P1 VIADD R29, R29, 0x1 ;  /* 0x000000011d1d1836 */ /* 0x000fe20000000000 */
[----:B------:R-:W-:-:S04]  /*18e0*/  ISETP.NE.AND P1, PT, R24, RZ, PT ;  /* 0x000000ff1800720c */ /* 0x000fc80003f25270 */
[----:B------:R-:W-:-:S09]  /*18f0*/  @!P5 IADD3 R29, PT, PT, -R29, RZ, RZ ;  /* 0x000000ff1d1dd210 */ /* 0x000fd20007ffe1ff */
        /* <DEDUP_REMOVED lines=16> */
.L_x_58:
[----:B------:R-:W-:Y:S05]  /*1a00*/  BSYNC.RECONVERGENT B0 ;  /* 0x0000000000007941 */ /* 0x000fea0003800200 */
.L_x_57:
        /* <DEDUP_REMOVED lines=20> */
[----:B------:R-:W-:-:S04]  /*1b50*/  @!P1 IADD3 R27, PT, PT, R27, -R26, RZ ;  /* 0x8000001a1b1b9210 */ /* 0x000fc80007ffe0ff */
[----:B------:R-:W-:Y:S01]  /*1b60*/  ISETP.GT.U32.AND P0, PT, R26, R27, PT ;  /* 0x0000001b1a00720c */ /* 0x000fe20003f04070 */
[----:B------:R-:W-:-:S05]  /*1b70*/  IMAD.IADD R16, R27, 0x1, -R26 ;  /* 0x000000011b107824 */ /* 0x000fca00078e0a1a */
[----:B------:R-:W-:Y:S02]  /*1b80*/  SEL R16, R16, R27, !P0 ;  /* 0x0000001b10107207 */ /* 0x000fe40004000000 */
[----:B------:R-:W-:-:S03]  /*1b90*/  ISETP.NE.AND P0, PT, R25, RZ, PT ;  /* 0x000000ff1900720c */ /* 0x000fc60003f05270 */
[----:B------:R-:W-:-:S05]  /*1ba0*/  @!P5 IMAD.MOV R16, RZ, RZ, -R16 ;  /* 0x000000ffff10d224 */ /* 0x000fca00078e0a10 */
[----:B------:R-:W-:-:S04]  /*1bb0*/  SEL R16, R21, R16, !P0 ;  /* 0x0000001015107207 */ /* 0x000fc80004000000 */
[----:B------:R-:W-:-:S13]  /*1bc0*/  ISETP.NE.AND P5, PT, R16, RZ, PT ;  /* 0x000000ff1000720c */ /* 0x000fda0003fa5270 */
[----:B------:R-:W-:Y:S05]  /*1bd0*/  @P5 BRA `(.L_x_60) ;  /* 0x0000000000bc5947 */ /* 0x000fea0003800000 */
[----:B------:R-:W0:Y:S01]  /*1be0*/  LDC R24, c[0x0][0x424] ;  /* 0x00010900ff187b82 */ /* 0x000e220000000800 */
[----:B------:R-:W-:Y:S02]  /*1bf0*/  ISETP.GE.U32.AND P6, PT, R27, R26, PT ;  /* 0x0000001a1b00720c */ /* 0x000fe40003fc6070 */
[----:B------:R-:W-:Y:S02]  /*1c00*/  @!P1 IADD3 R20, PT, PT, R20, 0x1, RZ ;  /* 0x0000000114149810 */ /* 0x000fe40007ffe0ff */
[----:B------:R-:W-:-:S09]  /*1c10*/  LOP3.LUT R25, R12, R25, RZ, 0x3c, !PT ;  /* 0x000000190c197212 */ /* 0x000fd200078e3cff */
        /* <DEDUP_REMOVED lines=35> */
[----:B------:R-:W-:Y:S01]  /*1e50*/  IMAD R17, R4, R17, R29 ;  /* 0x0000001104117224 */ /* 0x000fe200078e021d */
[----:B------:R-:W2:Y:S03]  /*1e60*/  LDG.E.U16 R14, desc[UR8][R14.64+0x6] ;  /* 0x000006080e0e7981 */ /* 0x000ea6000c1e1500 */
[----:B------:R-:W-:-:S04]  /*1e70*/  IMAD R17, R17, R16, R25 ;  /* 0x0000001011117224 */ /* 0x000fc800078e0219 */
[----:B0-----:R-:W-:-:S06]  /*1e80*/  IMAD.WIDE R16, R17, 0x2, R20 ;  /* 0x0000000211107825 */ /* 0x001fcc00078e0214 */
[----:B------:R-:W3:Y:S01]  /*1e90*/  LDG.E.U16 R16, desc[UR8][R16.64] ;  /* 0x0000000810107981 */ /* 0x000ee2000c1e1500 */
[----:B--2---:R-:W-:Y:S02]  /*1ea0*/  IMAD.U32 R20, R14, 0x10000, RZ ;  /* 0x000100000e147824 */ /* 0x004fe400078e00ff */
[----:B---3--:R-:W-:-:S04]  /*1eb0*/  IMAD.U32 R21, R16, 0x10000, RZ ;  /* 0x0001000010157824 */ /* 0x008fc800078e00ff */
[----:B------:R-:W-:-:S07]  /*1ec0*/  FFMA.FTZ R3, R20, R21, R3 ;  /* 0x0000001514037223 */ /* 0x000fce0000010003 */
.L_x_60:
[----:B------:R-:W-:Y:S05]  /*1ed0*/  BSYNC.RECONVERGENT B0 ;  /* 0x0000000000007941 */ /* 0x000fea0003800200 */
.L_x_59:
[----:B------:R-:W-:Y:S01]  /*1ee0*/  IADD3 R10, PT, PT, R10, 0x4, RZ ;  /* 0x000000040a0a7810 */ /* 0x000fe20007ffe0ff */
[----:B------:R-:W-:Y:S02]  /*1ef0*/  IMAD R14, RZ, RZ, -UR14 ;  /* 0x8000000eff0e7e24 */ /* 0x000fe4000f8e02ff */
[----:B------:R-:W-:Y:S01]  /*1f00*/  VIADD R5, R5, 0x4 ;  /* 0x0000000405057836 */ /* 0x000fe20000000000 */
[----:B------:R-:W-:Y:S01]  /*1f10*/  ISETP.NE.AND P0, PT, R10, RZ, PT ;  /* 0x000000ff0a00720c */ /* 0x000fe20003f05270 */
[C---:B------:R-:W-:Y:S02]  /*1f20*/  IMAD R9, R14.reuse, 0x4, R9 ;  /* 0x000000040e097824 */ /* 0x040fe400078e0209 */
[C---:B------:R-:W-:Y:S02]  /*1f30*/  IMAD R11, R14.reuse, 0x4, R11 ;  /* 0x000000040e0b7824 */ /* 0x040fe400078e020b */
[C---:B------:R-:W-:Y:S02]  /*1f40*/  IMAD R12, R14.reuse, 0x4, R12 ;  /* 0x000000040e0c7824 */ /* 0x040fe400078e020c */
[----:B------:R-:W-:-:S06]  /*1f50*/  IMAD R8, R14, 0x4, R8 ;  /* 0x000000040e087824 */ /* 0x000fcc00078e0208 */
[----:B------:R-:W-:Y:S05]  /*1f60*/  @P0 BRA `(.L_x_61) ;  /* 0xffffffec00040947 */ /* 0x000fea000383ffff */
.L_x_52:
[----:B------:R-:W0:Y:S02]  /*1f70*/  LDC R9, c[0x0][0x418] ;  /* 0x00010600ff097b82 */ /* 0x000e240000000800 */
[----:B0-----:R-:W-:-:S13]  /*1f80*/  LOP3.LUT P0, R9, R9, 0x3, RZ, 0xc0, !PT ;  /* 0x0000000309097812 */ /* 0x001fda000780c0ff */
[----:B------:R-:W-:Y:S05]  /*1f90*/  @!P0 BRA `(.L_x_62) ;  /* 0x0000000c00f08947 */ /* 0x000fea0003800000 */
[----:B------:R-:W0:Y:S01]  /*1fa0*/  LDC R8, c[0x0][0x430] ;  /* 0x00010c00ff087b82 */ /* 0x000e220000000800 */
[----:B------:R-:W-:Y:S01]  /*1fb0*/  ISETP.NE.AND P4, PT, R7, RZ, PT ;  /* 0x000000ff0700720c */ /* 0x000fe20003f85270 */
[----:B------:R-:W-:Y:S01]  /*1fc0*/  BSSY.RECONVERGENT B0, `(.L_x_63) ;  /* 0x0000051000007945 */ /* 0x000fe20003800200 */
[----:B------:R-:W-:Y:S02]  /*1fd0*/  IMAD.MOV.U32 R7, RZ, RZ, R5 ;  /* 0x000000ffff077224 */ /* 0x000fe400078e0005 */
[----:B0-----:R-:W-:-:S09]  /*1fe0*/  IMAD R12, R19, R8, R2 ;  /* 0x00000008130c7224 */ /* 0x001fd200078e0202 */
[----:B------:R-:W-:Y:S05]  /*1ff0*/  @P4 BRA `(.L_x_64) ;  /* 0x0000000400344947 */ /* 0x000fea0003800000 */
[----:B------:R-:W0:Y:S01]  /*2000*/  LDC R21, c[0x0][0x420] ;  /* 0x00010800ff157b82 */ /* 0x000e220000000800 */
[----:B------:R-:W-:-:S05]  /*2010*/  IMAD.IADD R20, R0, 0x1, -R12 ;  /* 0x0000000100147824 */ /* 0x000fca00078e0a0c */
[----:B------:R-:W-:Y:S02]  /*2020*/  IABS R17, R20 ;  /* 0x0000001400117213 */ /* 0x000fe40000000000 */
[----:B------:R-:W-:Y:S02]  /*2030*/  ISETP.GE.AND P5, PT, R20, RZ, PT ;  /* 0x000000ff1400720c */ /* 0x000fe40003fa6270 */
[----:B0-----:R-:W-:-:S04]  /*2040*/  IABS R24, R21 ;  /* 0x0000001500187213 */ /* 0x001fc80000000000 */
[----:B------:R-:W0:Y:S08]  /*2050*/  I2F.RP R14, R24 ;  /* 0x00000018000e7306 */ /* 0x000e300000209400 */
[----:B0-----:R-:W0:Y:S02]  /*2060*/  MUFU.RCP R14, R14 ;  /* 0x0000000e000e7308 */ /* 0x001e240000001000 */
[----:B0-----:R-:W-:-:S06]  /*2070*/  IADD3 R10, PT, PT, R14, 0xffffffe, RZ ;  /* 0x0ffffffe0e0a7810 */ /* 0x001fcc0007ffe0ff */
[----:B------:R0:W1:Y:S02]  /*2080*/  F2I.FTZ.U32.TRUNC.NTZ R11, R10 ;  /* 0x0000000a000b7305 */ /* 0x000064000021f000 */
[----:B0-----:R-:W-:Y:S02]  /*2090*/  IMAD.MOV.U32 R10, RZ, RZ, RZ ;  /* 0x000000ffff0a7224 */ /* 0x001fe400078e00ff */
[----:B-1----:R-:W-:-:S04]  /*20a0*/  IMAD.MOV R15, RZ, RZ, -R11 ;  /* 0x000000ffff0f7224 */ /* 0x002fc800078e0a0b */
[----:B------:R-:W-:-:S04]  /*20b0*/  IMAD R15, R15, R24, RZ ;  /* 0x000000180f0f7224 */ /* 0x000fc800078e02ff */
[----:B------:R-:W-:-:S04]  /*20c0*/  IMAD.HI.U32 R16, R11, R15, R10 ;  /* 0x0000000f0b107227 */ /* 0x000fc800078e000a */
[----:B------:R-:W-:-:S04]  /*20d0*/  IMAD.MOV.U32 R11, RZ, RZ, R17 ;  /* 0x000000ffff0b7224 */ /* 0x000fc800078e0011 */
[----:B------:R-:W-:Y:S01]  /*20e0*/  IMAD.HI.U32 R17, R16, R11, RZ ;  /* 0x0000000b10117227 */ /* 0x000fe200078e00ff */
[----:B------:R-:W-:-:S03]  /*20f0*/  LOP3.LUT R16, RZ, R21, RZ, 0x33, !PT ;  /* 0x00000015ff107212 */ /* 0x000fc600078e33ff */
        /* <DEDUP_REMOVED lines=25> */
[----:B------:R0:W1:Y:S02]  /*2290*/  F2I.FTZ.U32.TRUNC.NTZ R11, R10 ;  /* 0x0000000a000b7305 */ /* 0x000064000021f000 */
[----:B0-----:R-:W-:Y:S02]  /*22a0*/  IMAD.MOV.U32 R10, RZ, RZ, RZ ;  /* 0x000000ffff0a7224 */ /* 0x001fe400078e00ff */
[----:B-1----:R-:W-:-:S04]  /*22b0*/  IMAD.MOV R26, RZ, RZ, -R11 ;  /* 0x000000ffff1a7224 */ /* 0x002fc800078e0a0b */
[----:B------:R-:W-:Y:S01]  /*22c0*/  IMAD R25, R26, R15, RZ ;  /* 0x0000000f1a197224 */ /* 0x000fe200078e02ff */
[----:B------:R-:W-:-:S03]  /*22d0*/  IABS R26, R6 ;  /* 0x00000006001a7213 */ /* 0x000fc60000000000 */
[----:B------:R-:W-:-:S06]  /*22e0*/  IMAD.HI.U32 R25, R11, R25, R10 ;  /* 0x000000190b197227 */ /* 0x000fcc00078e000a */
[----:B------:R-:W-:-:S04]  /*22f0*/  IMAD.HI.U32 R25, R25, R26, RZ ;  /* 0x0000001a19197227 */ /* 0x000fc800078e00ff */
[----:B------:R-:W-:-:S04]  /*2300*/  IMAD.MOV R11, RZ, RZ, -R25 ;  /* 0x000000ffff0b7224 */ /* 0x000fc800078e0a19 */
[C---:B------:R-:W-:Y:S02]  /*2310*/  IMAD R26, R15.reuse, R11, R26 ;  /* 0x0000000b0f1a7224 */ /* 0x040fe400078e021a */
[----:B------:R-:W0:Y:S03]  /*2320*/  LDC.64 R10, c[0x0][0x410] ;  /* 0x00010400ff0a7b82 */ /* 0x000e260000000a00 */
[----:B------:R-:W-:-:S13]  /*2330*/  ISETP.GT.U32.AND P5, PT, R15, R26, PT ;  /* 0x0000001a0f00720c */ /* 0x000fda0003fa4070 */
[----:B------:R-:W-:Y:S01]  /*2340*/  @!P5 IMAD.IADD R26, R26, 0x1, -R15 ;  /* 0x000000011a1ad824 */ /* 0x000fe200078e0a0f */
[----:B------:R-:W-:Y:S02]  /*2350*/  @!P5 IADD3 R25, PT, PT, R25, 0x1, RZ ;  /* 0x000000011919d810 */ /* 0x000fe40007ffe0ff */
[----:B------:R-:W-:Y:S02]  /*2360*/  ISETP.GE.AND P5, PT, R14, RZ, PT ;  /* 0x000000ff0e00720c */ /* 0x000fe40003fa6270 */
[----:B------:R-:W-:-:S13]  /*2370*/  ISETP.GE.U32.AND P1, PT, R26, R15, PT ;  /* 0x0000000f1a00720c */ /* 0x000fda0003f26070 */
        /* <DEDUP_REMOVED lines=12> */
[----:B------:R-:W-:-:S03]  /*2440*/  IMAD R11, R11, R10, R21 ;  /* 0x0000000a0b0b7224 */ /* 0x000fc600078e0215 */
[----:B------:R-:W1:Y:S01]  /*2450*/  LDC.64 R16, c[0x0][0x380] ;  /* 0x0000e000ff107b82 */ /* 0x000e620000000a00 */
[----:B0-----:R-:W-:-:S06]  /*2460*/  IMAD.WIDE R14, R5, 0x2, R14 ;  /* 0x00000002050e7825 */ /* 0x001fcc00078e020e */
[----:B------:R-:W2:Y:S01]  /*2470*/  LDG.E.U16 R14, desc[UR8][R14.64] ;  /* 0x000000080e0e7981 */ /* 0x000ea2000c1e1500 */
[----:B-1----:R-:W-:-:S06]  /*2480*/  IMAD.WIDE R16, R11, 0x2, R16 ;  /* 0x000000020b107825 */ /* 0x002fcc00078e0210 */
[----:B------:R-:W3:Y:S01]  /*2490*/  LDG.E.U16 R16, desc[UR8][R16.64] ;  /* 0x0000000810107981 */ /* 0x000ee2000c1e1500 */
[----:B--2---:R-:W-:Y:S02]  /*24a0*/  IMAD.U32 R10, R14, 0x10000, RZ ;  /* 0x000100000e0a7824 */ /* 0x004fe400078e00ff */
[----:B---3--:R-:W-:-:S04]  /*24b0*/  IMAD.U32 R11, R16, 0x10000, RZ ;  /* 0x00010000100b7824 */ /* 0x008fc800078e00ff */
[----:B------:R-:W-:-:S07]  /*24c0*/  FFMA.FTZ R3, R10, R11, R3 ;  /* 0x0000000b0a037223 */ /* 0x000fce0000010003 */
.L_x_64:
[----:B------:R-:W-:Y:S05]  /*24d0*/  BSYNC.RECONVERGENT B0 ;  /* 0x0000000000007941 */ /* 0x000fea0003800200 */
.L_x_63:
[----:B------:R-:W-:Y:S01]  /*24e0*/  ISETP.NE.AND P0, PT, R9, 0x1, PT ;  /* 0x000000010900780c */ /* 0x000fe20003f05270 */
[----:B------:R-:W-:-:S12]  /*24f0*/  VIADD R5, R5, 0x1 ;  /* 0x0000000105057836 */ /* 0x000fd80000000000 */
[----:B------:R-:W-:Y:S05]  /*2500*/  @!P0 BRA `(.L_x_62) ;  /* 0x0000000800948947 */ /* 0x000fea0003800000 */
[----:B------:R-:W-:Y:S01]  /*2510*/  BSSY.RECONVERGENT B0, `(.L_x_65) ;  /* 0x0000050000007945 */ /* 0x000fe20003800200 */
[----:B------:R-:W-:-:S03]  /*2520*/  IMAD.IADD R12, R12, 0x1, R8 ;  /* 0x000000010c0c7824 */ /* 0x000fc600078e0208 */
[----:B------:R-:W-:Y:S05]  /*2530*/  @P4 BRA `(.L_x_66) ;  /* 0x0000000400344947 */ /* 0x000fea0003800000 */
[----:B------:R-:W0:Y:S01]  /*2540*/  LDC R17, c[0x0][0x420] ;  /* 0x00010800ff117b82 */ /* 0x000e220000000800 */
[----:B------:R-:W-:-:S05]  /*2550*/  IMAD.IADD R16, R0, 0x1, -R12 ;  /* 0x0000000100107824 */ /* 0x000fca00078e0a0c */
[----:B------:R-:W-:Y:S02]  /*2560*/  IABS R20, R16 ;  /* 0x0000001000147213 */ /* 0x000fe40000000000 */
[----:B------:R-:W-:Y:S02]  /*2570*/  ISETP.GE.AND P5, PT, R16, RZ, PT ;  /* 0x000000ff1000720c */ /* 0x000fe40003fa6270 */
[-C--:B0-----:R-:W-:Y:S02]  /*2580*/  IABS R19, R17.reuse ;  /* 0x0000001100137213 */ /* 0x081fe40000000000 */
[----:B------:R-:W-:Y:S02]  /*2590*/  LOP3.LUT R14, RZ, R17, RZ, 0x33, !PT ;  /* 0x00000011ff0e7212 */ /* 0x000fe400078e33ff */
[----:B------:R-:W0:Y:S08]  /*25a0*/  I2F.RP R5, R19 ;  /* 0x0000001300057306 */ /* 0x000e300000209400 */
[----:B0-----:R-:W0:Y:S02]  /*25b0*/  MUFU.RCP R5, R5 ;  /* 0x0000000500057308 */ /* 0x001e240000001000 */
[----:B0-----:R-:W-:-:S06]  /*25c0*/  IADD3 R11, PT, PT, R5, 0xffffffe, RZ ;  /* 0x0ffffffe050b7810 */ /* 0x001fcc0007ffe0ff */
[----:B------:R-:W0:Y:S02]  /*25d0*/  F2I.FTZ.U32.TRUNC.NTZ R11, R11 ;  /* 0x0000000b000b7305 */ /* 0x000e24000021f000 */
[----:B0-----:R-:W-:-:S04]  /*25e0*/  IMAD.MOV R10, RZ, RZ, -R11 ;  /* 0x000000ffff0a7224 */ /* 0x001fc800078e0a0b */
[----:B------:R-:W-:Y:S02]  /*25f0*/  IMAD R15, R10, R19, RZ ;  /* 0x000000130a0f7224 */ /* 0x000fe400078e02ff */
[----:B------:R-:W-:-:S04]  /*2600*/  IMAD.MOV.U32 R10, RZ, RZ, RZ ;  /* 0x000000ffff0a7224 */ /* 0x000fc800078e00ff */
[----:B------:R-:W-:-:S06]  /*2610*/  IMAD.HI.U32 R15, R11, R15, R10 ;  /* 0x0000000f0b0f7227 */ /* 0x000fcc00078e000a */
        /* <DEDUP_REMOVED lines=14> */
[----:B------:R-:W-:Y:S01]  /*2700*/  IABS R21, R6 ;  /* 0x0000000600157213 */ /* 0x000fe20000000000 */
[----:B------:R-:W-:Y:S01]  /*2710*/  @!P1 VIADD R5, R5, 0x1 ;  /* 0x0000000105059836 */ /* 0x000fe20000000000 */
[----:B------:R-:W-:Y:S02]  /*2720*/  ISETP.GE.U32.AND P6, PT, R20, R19, PT ;  /* 0x000000131400720c */ /* 0x000fe40003fc6070 */
[----:B------:R-:W-:-:S11]  /*2730*/  LOP3.LUT R16, R16, R17, RZ, 0x3c, !PT ;  /* 0x0000001110107212 */ /* 0x000fd600078e3cff */
[----:B------:R-:W-:Y:S02]  /*2740*/  @P6 IADD3 R5, PT, PT, R5, 0x1, RZ ;  /* 0x0000000105056810 */ /* 0x000fe40007ffe0ff */
[----:B------:R-:W-:Y:S02]  /*2750*/  ISETP.GE.AND P6, PT, R16, RZ, PT ;  /* 0x000000ff1000720c */ /* 0x000fe40003fc6270 */
[-C--:B0-----:R-:W-:Y:S02]  /*2760*/  IABS R24, R15.reuse ;  /* 0x0000000f00187213 */ /* 0x081fe40000000000 */
[----:B------:R-:W-:Y:S02]  /*2770*/  LOP3.LUT R17, R6, R15, RZ, 0x3c, !PT ;  /* 0x0000000f06117212 */ /* 0x000fe400078e3cff */
[----:B------:R-:W0:Y:S07]  /*2780*/  I2F.RP R25, R24 ;  /* 0x0000001800197306 */ /* 0x000e2e0000209400 */
[----:B------:R-:W-:-:S05]  /*2790*/  @!P6 IMAD.MOV R5, RZ, RZ, -R5 ;  /* 0x000000ffff05e224 */ /* 0x000fca00078e0a05 */
[----:B------:R-:W-:Y:S01]  /*27a0*/  SEL R5, R14, R5, !P0 ;  /* 0x000000050e057207 */ /* 0x000fe20004000000 */
        /* <DEDUP_REMOVED lines=38> */
.L_x_66:
[----:B------:R-:W-:Y:S05]  /*2a10*/  BSYNC.RECONVERGENT B0 ;  /* 0x0000000000007941 */ /* 0x000fea0003800200 */
.L_x_65:
[----:B------:R-:W-:Y:S02]  /*2a20*/  ISETP.NE.AND P0, PT, R9, 0x2, PT ;  /* 0x000000020900780c */ /* 0x000fe40003f05270 */
[----:B------:R-:W-:-:S11]  /*2a30*/  IADD3 R5, PT, PT, R7, 0x2, RZ ;  /* 0x0000000207057810 */ /* 0x000fd60007ffe0ff */
[----:B------:R-:W-:Y:S05]  /*2a40*/  @!P0 BRA `(.L_x_62) ;  /* 0x0000000400448947 */ /* 0x000fea0003800000 */
[----:B------:R-:W-:Y:S01]  /*2a50*/  BSSY.RECONVERGENT B0, `(.L_x_67) ;  /* 0x000004f000007945 */ /* 0x000fe20003800200 */
[----:B------:R-:W-:-:S03]  /*2a60*/  IADD3 R12, PT, PT, R0, -R8, -R12 ;  /* 0x80000008000c7210 */ /* 0x000fc60007ffe80c */
        /* <DEDUP_REMOVED lines=28> */
[----:B------:R-:W-:Y:S02]  /*2c30*/  IABS R21, R6 ;  /* 0x0000000600157213 */ /* 0x000fe40000000000 */
[----:B------:R-:W-:Y:S02]  /*2c40*/  ISETP.GE.U32.AND P4, PT, R17, R10, PT ;  /* 0x0000000a1100720c */ /* 0x000fe40003f86070 */
[----:B------:R-:W-:Y:S02]  /*2c50*/  LOP3.LUT R5, R12, R5, RZ, 0x3c, !PT ;  /* 0x000000050c057212 */ /* 0x000fe400078e3cff */
[----:B------:R-:W-:Y:S02]  /*2c60*/  @!P6 IADD3 R11, PT, PT, R11, 0x1, RZ ;  /* 0x000000010b0be810 */ /* 0x000fe40007ffe0ff */
[----:B------:R-:W-:-:S07]  /*2c70*/  ISETP.GE.AND P6, PT, R5, RZ, PT ;  /* 0x000000ff0500720c */ /* 0x000fce0003fc6270 */
[----:B------:R-:W-:-:S06]  /*2c80*/  @P4 VIADD R11, R11, 0x1 ;  /* 0x000000010b0b4836 */ /* 0x000fcc0000000000 */
[----:B------:R-:W-:Y:S01]  /*2c90*/  @!P6 IMAD.MOV R11, RZ, RZ, -R11 ;  /* 0x000000ffff0be224 */ /* 0x000fe200078e0a0b */
[-C--:B0-----:R-:W-:Y:S02]  /*2ca0*/  IABS R16, R15.reuse ;  /* 0x0000000f00107213 */ /* 0x081fe40000000000 */
[----:B------:R-:W-:Y:S02]  /*2cb0*/  LOP3.LUT R6, R6, R15, RZ, 0x3c, !PT ;  /* 0x0000000f06067212 */ /* 0x000fe400078e3cff */
[----:B------:R-:W0:Y:S01]  /*2cc0*/  I2F.RP R20, R16 ;  /* 0x0000001000147306 */ /* 0x000e220000209400 */
[----:B------:R-:W-:Y:S02]  /*2cd0*/  SEL R5, R14, R11, !P0 ;  /* 0x0000000b0e057207 */ /* 0x000fe40004000000 */
[----:B------:R-:W-:-:S05]  /*2ce0*/  ISETP.GE.AND P4, PT, R6, RZ, PT ;  /* 0x000000ff0600720c */ /* 0x000fca0003f86270 */
[----:B0-----:R-:W0:Y:S02]  /*2cf0*/  MUFU.RCP R20, R20 ;  /* 0x0000001400147308 */ /* 0x001e240000001000 */
[----:B0-----:R-:W-:-:S06]  /*2d00*/  VIADD R8, R20, 0xffffffe ;  /* 0x0ffffffe14087836 */ /* 0x001fcc0000000000 */
        /* <DEDUP_REMOVED lines=12> */
[----:B------:R-:W-:Y:S02]  /*2dd0*/  ISETP.NE.AND P1, PT, R15, RZ, PT ;  /* 0x000000ff0f00720c */ /* 0x000fe40003f25270 */
[----:B------:R-:W-:Y:S02]  /*2de0*/  ISETP.GE.U32.AND P5, PT, R9, R16, PT ;  /* 0x000000100900720c */ /* 0x000fe40003fa6070 */
[----:B------:R-:W0:Y:S11]  /*2df0*/  LDC.64 R8, c[0x0][0x410] ;  /* 0x00010400ff087b82 */ /* 0x000e360000000a00 */
[----:B------:R-:W-:-:S04]  /*2e00*/  @P5 VIADD R19, R19, 0x1 ;  /* 0x0000000113135836 */ /* 0x000fc80000000000 */
[----:B------:R-:W-:Y:S01]  /*2e10*/  @!P4 IMAD.MOV R19, RZ, RZ, -R19 ;  /* 0x000000ffff13c224 */ /* 0x000fe200078e0a13 */
        /* <DEDUP_REMOVED lines=18> */
.L_x_68:
[----:B------:R-:W-:Y:S05]  /*2f40*/  BSYNC.RECONVERGENT B0 ;  /* 0x0000000000007941 */ /* 0x000fea0003800200 */
.L_x_67:
[----:B------:R-:W-:-:S07]  /*2f50*/  VIADD R5, R7, 0x3 ;  /* 0x0000000307057836 */ /* 0x000fce0000000000 */
.L_x_62:
[----:B------:R-:W-:Y:S05]  /*2f60*/  @P3 BRA `(.L_x_69) ;  /* 0xffffffd800543947 */ /* 0x000fea000383ffff */
[----:B------:R-:W-:Y:S05]  /*2f70*/  @P2 BRA `(.L_x_70) ;  /* 0xffffffd8001c2947 */ /* 0x000fea000383ffff */
[----:B------:R-:W2:Y:S01]  /*2f80*/  LDL.LU R6, [R1+0x4] ;  /* 0x0000040001067983 */ /* 0x000ea20000300800 */
[----:B------:R-:W0:Y:S01]  /*2f90*/  LDCU UR4, c[0x0][0x360] ;  /* 0x00006c00ff0477ac */ /* 0x000e220008000800 */
[----:B------:R-:W0:Y:S01]  /*2fa0*/  LDC R4, c[0x0][0x370] ;  /* 0x0000dc00ff047b82 */ /* 0x000e220000000800 */
[----:B------:R-:W-:Y:S01]  /*2fb0*/  F2FP.BF16.F32.PACK_AB R0, RZ, R3 ;  /* 0x00000003ff00723e */ /* 0x000fe200000010ff */
[----:B------:R-:W1:Y:S01]  /*2fc0*/  LDCU.64 UR12, c[0x0][0x3a8] ;  /* 0x00007500ff0c77ac */ /* 0x000e620008000a00 */
[----:B------:R-:W3:Y:S01]  /*2fd0*/  LDCU UR5, c[0x0][0x3f8] ;  /* 0x00007f00ff0577ac */ /* 0x000ee20008000800 */
[----:B-1----:R-:W-:Y:S01]  /*2fe0*/  LEA R2, P0, R18, UR12, 0x1 ;  /* 0x0000000c12027c11 */ /* 0x002fe2000f8008ff */
[----:B0-----:R-:W-:Y:S01]  /*2ff0*/  IMAD R5, R4, UR4, RZ ;  /* 0x0000000404057c24 */ /* 0x001fe2000f8e02ff */
[----:B---3--:R-:W-:Y:S02]  /*3000*/  USHF.R.S32.HI UR4, URZ, 0x1f, UR5 ;  /* 0x0000001fff047899 */ /* 0x008fe40008011405 */
[----:B--2---:R-:W-:-:S02]  /*3010*/  LEA.HI.X R3, R18, UR13, R6, 0x1, P0 ;  /* 0x0000000d12037c11 */ /* 0x004fc400080f0c06 */
[----:B------:R-:W-:-:S03]  /*3020*/  IADD3 R18, P0, PT, R5, R18, RZ ;  /* 0x0000001205127210 */ /* 0x000fc60007f1e0ff */
[----:B------:R0:W-:Y:S02]  /*3030*/  STG.E.U16 desc[UR8][R2.64], R0 ;  /* 0x0000000002007986 */ /* 0x0001e4000c101508 */
[----:B------:R-:W-:Y:S01]  /*3040*/  IMAD.X R6, RZ, RZ, R6, P0 ;  /* 0x000000ffff067224 */ /* 0x000fe200000e0606 */
[----:B------:R-:W-:-:S04]  /*3050*/  ISETP.GE.U32.AND P0, PT, R18, UR5, PT ;  /* 0x0000000512007c0c */ /* 0x000fc8000bf06070 */
[----:B------:R0:W-:Y:S01]  /*3060*/  STL [R1+0x4], R6 ;  /* 0x0000040601007387 */ /* 0x0001e20000100800 */
[----:B------:R-:W-:-:S13]  /*3070*/  ISETP.GE.AND.EX P0, PT, R6, UR4, PT, P0 ;  /* 0x0000000406007c0c */ /* 0x000fda000bf06300 */
[----:B0-----:R-:W-:Y:S05]  /*3080*/  @!P0 BRA `(.L_x_50) ;  /* 0xffffffd000788947 */ /* 0x001fea000383ffff */
[----:B------:R-:W-:Y:S05]  /*3090*/  EXIT ;  /* 0x000000000000794d */ /* 0x000fea0003800000 */
.L_x_49:
[----:B------:R-:W2:Y:S01]  /*30a0*/  LDL R0, [R1+0x4] ;  /* 0x0000040001007983 */ /* 0x000ea20000100800 */
[----:B------:R-:W-:Y:S01]  /*30b0*/  IADD3 R4, P0, PT, R3, R18, RZ ;  /* 0x0000001203047210 */ /* 0x000fe20007f1e0ff */
[----:B------:R-:W-:Y:S03]  /*30c0*/  BSSY.RECONVERGENT B0, `(.L_x_71) ;  /* 0x0000026000007945 */ /* 0x000fe60003800200 */
[C---:B------:R-:W-:Y:S01]  /*30d0*/  ISETP.GT.U32.AND P1, PT, R4.reuse, UR10, PT ;  /* 0x0000000a04007c0c */ /* 0x040fe2000bf24070 */
[----:B--2---:R-:W-:Y:S01]  /*30e0*/  IMAD.X R7, RZ, RZ, R0, P0 ;  /* 0x000000ffff077224 */ /* 0x004fe200000e0600 */
[----:B------:R-:W-:-:S04]  /*30f0*/  ISETP.GE.U32.AND P0, PT, R4, UR10, PT ;  /* 0x0000000a04007c0c */ /* 0x000fc8000bf06070 */
[C---:B------:R-:W-:Y:S02]  /*3100*/  ISETP.GT.AND.EX P1, PT, R7.reuse, UR7, PT, P1 ;  /* 0x0000000707007c0c */ /* 0x040fe4000bf24310 */
[C---:B------:R-:W-:Y:S02]  /*3110*/  ISETP.GE.AND.EX P0, PT, R7.reuse, UR7, PT, P0 ;  /* 0x0000000707007c0c */ /* 0x040fe4000bf06300 */
[----:B------:R-:W-:Y:S02]  /*3120*/  SEL R5, R4, UR10, P1 ;  /* 0x0000000a04057c07 */ /* 0x000fe40008800000 */
[----:B------:R-:W-:Y:S02]  /*3130*/  SEL R0, RZ, 0x1, P0 ;  /* 0x00000001ff007807 */ /* 0x000fe40000000000 */
[----:B------:R-:W-:Y:S02]  /*3140*/  SEL R2, R7, UR7, P1 ;  /* 0x0000000707027c07 */ /* 0x000fe40008800000 */
[----:B------:R-:W-:-:S04]  /*3150*/  IADD3 R8, P0, P1, R5, -R4, -R0 ;  /* 0x8000000405087210 */ /* 0x000fc8000791e800 */
[----:B------:R-:W-:-:S04]  /*3160*/  IADD3.X R2, PT, PT, R2, -0x1, ~R7, P0, P1 ;  /* 0xffffffff02027810 */ /* 0x000fc800007e2c07 */
[----:B------:R-:W-:-:S13]  /*3170*/  ISETP.NE.U32.AND P0, PT, R2, RZ, PT ;  /* 0x000000ff0200720c */ /* 0x000fda0003f05070 */
[----:B------:R-:W-:Y:S05]  /*3180*/  @P0 BRA `(.L_x_72) ;  /* 0x0000000000500947 */ /* 0x000fea0003800000 */
[----:B------:R-:W0:Y:S01]  /*3190*/  I2F.U32.RP R2, R3 ;  /* 0x0000000300027306 */ /* 0x000e220000209000 */
[----:B------:R-:W-:Y:S01]  /*31a0*/  IMAD.MOV R7, RZ, RZ, -R3 ;  /* 0x000000ffff077224 */ /* 0x000fe200078e0a03 */
[----:B------:R-:W-:-:S06]  /*31b0*/  ISETP.NE.U32.AND P2, PT, R3, RZ, PT ;  /* 0x000000ff0300720c */ /* 0x000fcc0003f45070 */
[----:B0-----:R-:W0:Y:S02]  /*31c0*/  MUFU.RCP R2, R2 ;  /* 0x0000000200027308 */ /* 0x001e240000001000 */
[----:B0-----:R-:W-:-:S06]  /*31d0*/  VIADD R4, R2, 0xffffffe ;  /* 0x0ffffffe02047836 */ /* 0x001fcc0000000000 */
[----:B------:R0:W1:Y:S02]  /*31e0*/  F2I.FTZ.U32.TRUNC.NTZ R5, R4 ;  /* 0x0000000400057305 */ /* 0x000064000021f000 */
[----:B0-----:R-:W-:Y:S02]  /*31f0*/  IMAD.MOV.U32 R4, RZ, RZ, RZ ;  /* 0x000000ffff047224 */ /* 0x001fe400078e00ff */
[----:B-1----:R-:W-:-:S04]  /*3200*/  IMAD R7, R7, R5, RZ ;  /* 0x0000000507077224 */ /* 0x002fc800078e02ff */
[----:B------:R-:W-:-:S06]  /*3210*/  IMAD.HI.U32 R5, R5, R7, R4 ;  /* 0x0000000705057227 */ /* 0x000fcc00078e0004 */
[----:B------:R-:W-:-:S04]  /*3220*/  IMAD.HI.U32 R4, R5, R8, RZ ;  /* 0x0000000805047227 */ /* 0x000fc800078e00ff */
[----:B------:R-:W-:Y:S01]  /*3230*/  IMAD.MOV.U32 R5, RZ, RZ, RZ ;  /* 0x000000ffff057224 */ /* 0x000fe200078e00ff */
[----:B------:R-:W-:-:S05]  /*3240*/  IADD3 R6, PT, PT, -R4, RZ, RZ ;  /* 0x000000ff04067210 */ /* 0x000fca0007ffe1ff */
[----:B------:R-:W-:-:S05]  /*3250*/  IMAD R6, R3, R6, R8 ;  /* 0x0000000603067224 */ /* 0x000fca00078e0208 */
[----:B------:R-:W-:-:S13]  /*3260*/  ISETP.GE.U32.AND P0, PT, R6, R3, PT ;  /* 0x000000030600720c */ /* 0x000fda0003f06070 */
[----:B------:R-:W-:Y:S02]  /*3270*/  @P0 IMAD.IADD R6, R6, 0x1, -R3 ;  /* 0x0000000106060824 */ /* 0x000fe400078e0a03 */
[----:B------:R-:W-:-:S03]  /*3280*/  @P0 VIADD R4, R4, 0x1 ;  /* 0x0000000104040836 */ /* 0x000fc60000000000 */
[----:B------:R-:W-:-:S13]  /*3290*/  ISETP.GE.U32.AND P1, PT, R6, R3, PT ;  /* 0x000000030600720c */ /* 0x000fda0003f26070 */
[----:B------:R-:W-:Y:S01]  /*32a0*/  @P1 VIADD R4, R4, 0x1 ;  /* 0x0000000104041836 */ /* 0x000fe20000000000 */
[----:B------:R-:W-:Y:S01]  /*32b0*/  @!P2 LOP3.LUT R4, RZ, R3, RZ, 0x33, !PT ;  /* 0x00000003ff04a212 */ /* 0x000fe200078e33ff */
[----:B------:R-:W-:Y:S06]  /*32c0*/  BRA `(.L_x_73) ;  /* 0x0000000000147947 */ /* 0x000fec0003800000 */
.L_x_72:
[----:B------:R-:W-:Y:S01]  /*32d0*/  IMAD.MOV.U32 R5, RZ, RZ, R8 ;  /* 0x000000ffff057224 */ /* 0x000fe200078e0008 */
[----:B------:R-:W-:-:S07]  /*32e0*/  MOV R4, 0x3300 ;  /* 0x0000330000047802 */ /* 0x000fce0000000f00 */
[----:B------:R-:W-:Y:S05]  /*32f0*/  CALL.REL.NOINC `($__internal_0_$__cuda_sm20_div_u64) ;  /* 0x0000000800507944 */ /* 0x000fea0003c00000 */
[----:B------:R-:W-:Y:S01]  /*3300*/  IMAD.MOV.U32 R4, RZ, RZ, R2 ;  /* 0x000000ffff047224 */ /* 0x000fe200078e0002 */
[----:B------:R-:W-:-:S07]  /*3310*/  MOV R5, R7 ;  /* 0x0000000700057202 */ /* 0x000fce0000000f00 */
.L_x_73:
[----:B------:R-:W-:Y:S05]  /*3320*/  BSYNC.RECONVERGENT B0 ;  /* 0x0000000000007941 */ /* 0x000fea0003800200 */
.L_x_71:
[----:B------:R-:W-:Y:S01]  /*3330*/  IADD3 R0, P0, PT, R4, R0, RZ ;  /* 0x0000000004007210 */ /* 0x000fe20007f1e0ff */
[----:B------:R-:W0:Y:S01]  /*3340*/  LDCU.64 UR4, c[0x0][0x3a8] ;  /* 0x00007500ff0477ac */ /* 0x000e220008000a00 */
[----:B------:R-:W-:Y:S02]  /*3350*/  BSSY.RECONVERGENT B0, `(.L_x_74) ;  /* 0x0000018000007945 */ /* 0x000fe40003800200 */
[C---:B------:R-:W-:Y:S01]  /*3360*/  LOP3.LUT R2, R0.reuse, 0x3, RZ, 0xc0, !PT ;  /* 0x0000000300027812 */ /* 0x040fe200078ec0ff */
[----:B------:R-:W-:Y:S01]  /*3370*/  IMAD.X R4, RZ, RZ, R5, P0 ;  /* 0x000000ffff047224 */ /* 0x000fe200000e0605 */
[----:B------:R-:W-:Y:S02]  /*3380*/  ISETP.GE.U32.AND P1, PT, R0, 0x3, PT ;  /* 0x000000030000780c */ /* 0x000fe40003f26070 */
[----:B------:R-:W-:Y:S02]  /*3390*/  ISETP.NE.U32.AND P0, PT, R2, 0x3, PT ;  /* 0x000000030200780c */ /* 0x000fe40003f05070 */
[----:B------:R-:W-:-:S02]  /*33a0*/  ISETP.GE.U32.AND.EX P1, PT, R4, RZ, PT, P1 ;  /* 0x000000ff0400720c */ /* 0x000fc40003f26110 */
[----:B------:R-:W-:-:S13]  /*33b0*/  ISETP.NE.AND.EX P0, PT, RZ, RZ, PT, P0 ;  /* 0x000000ffff00720c */ /* 0x000fda0003f05300 */
[----:B0-----:R-:W-:Y:S05]  /*33c0*/  @!P0 BRA `(.L_x_75) ;  /* 0x0000000000408947 */ /* 0x001fea0003800000 */
[----:B------:R-:W-:Y:S02]  /*33d0*/  VIADD R4, R0, 0x1 ;  /* 0x0000000100047836 */ /* 0x000fe40000000000 */
[----:B------:R-:W-:Y:S02]  /*33e0*/  IMAD.MOV.U32 R0, RZ, RZ, RZ ;  /* 0x000000ffff007224 */ /* 0x000fe400078e00ff */
[----:B------:R-:W-:Y:S01]  /*33f0*/  IMAD.MOV.U32 R2, RZ, RZ, RZ ;  /* 0x000000ffff027224 */ /* 0x000fe200078e00ff */
[----:B------:R-:W-:-:S07]  /*3400*/  LOP3.LUT R7, R4, 0x3, RZ, 0xc0, !PT ;  /* 0x0000000304077812 */ /* 0x000fce00078ec0ff */
.L_x_76:
[----:B------:R-:W2:Y:S01]  /*3410*/  LDL.LU R6, [R1+0x4] ;  /* 0x0000040001067983 */ /* 0x000ea20000300800 */
[----:B------:R-:W-:-:S04]  /*3420*/  LEA R4, P0, R18, UR4, 0x1 ;  /* 0x0000000412047c11 */ /* 0x000fc8000f8008ff */
[--C-:B--2---:R-:W-:Y:S02]  /*3430*/  LEA.HI.X R5, R18, UR5, R6.reuse, 0x1, P0 ;  /* 0x0000000512057c11 */ /* 0x104fe400080f0c06 */
[----:B------:R-:W-:Y:S02]  /*3440*/  IADD3 R18, P2, PT, R3, R18, RZ ;  /* 0x0000001203127210 */ /* 0x000fe40007f5e0ff */
[----:B------:R-:W-:Y:S01]  /*3450*/  IADD3 R0, P0, PT, R0, 0x1, RZ ;  /* 0x0000000100007810 */ /* 0x000fe20007f1e0ff */
[----:B------:R0:W-:Y:S02]  /*3460*/  STG.E.U16 desc[UR8][R4.64], RZ ;  /* 0x000000ff04007986 */ /* 0x0001e4000c101508 */
[----:B------:R-:W-:Y:S02]  /*3470*/  IMAD.X R6, RZ, RZ, R6, P2 ;  /* 0x000000ffff067224 */ /* 0x000fe400010e0606 */
[----:B------:R-:W-:Y:S01]  /*3480*/  IMAD.X R2, RZ, RZ, R2, P0 ;  /* 0x000000ffff027224 */ /* 0x000fe200000e0602 */
[----:B------:R-:W-:-:S02]  /*3490*/  ISETP.NE.U32.AND P0, PT, R0, R7, PT ;  /* 0x000000070000720c */ /* 0x000fc40003f05070 */
[----:B------:R0:W-:Y:S02]  /*34a0*/  STL [R1+0x4], R6 ;  /* 0x0000040601007387 */ /* 0x0001e40000100800 */
[----:B------:R-:W-:-:S13]  /*34b0*/  ISETP.NE.AND.EX P0, PT, R2, RZ, PT, P0 ;  /* 0x000000ff0200720c */ /* 0x000fda0003f05300 */
[----:B0-----:R-:W-:Y:S05]  /*34c0*/  @P0 BRA `(.L_x_76) ;  /* 0xfffffffc00d00947 */ /* 0x001fea000383ffff */
.L_x_75:
[----:B------:R-:W-:Y:S05]  /*34d0*/  BSYNC.RECONVERGENT B0 ;  /* 0x0000000000007941 */ /* 0x000fea0003800200 */
.L_x_74:
[----:B------:R-:W-:Y:S05]  /*34e0*/  @!P1 EXIT ;  /* 0x000000000000994d */ /* 0x000fea0003800000 */
[----:B------:R-:W-:Y:S01]  /*34f0*/  SHF.L.U32 R13, R3, 0x1, RZ ;  /* 0x00000001030d7819 */ /* 0x000fe200000006ff */
[----:B------:R-:W0:Y:S01]  /*3500*/  LDCU UR6, c[0x0][0x3f8] ;  /* 0x00007f00ff0677ac */ /* 0x000e220008000800 */
[----:B------:R-:W-:Y:S01]  /*3510*/  SHF.R.U32.HI R15, RZ, 0x1f, R3 ;  /* 0x0000001fff0f7819 */ /* 0x000fe20000011603 */
[----:B------:R-:W1:Y:S06]  /*3520*/  LDCU.64 UR4, c[0x0][0x3a8] ;  /* 0x00007500ff0477ac */ /* 0x000e6c0008000a00 */
.L_x_77:
[----:B------:R-:W2:Y:S01]  /*3530*/  LDL.LU R0, [R1+0x4] ;  /* 0x0000040001007983 */ /* 0x000ea20000300800 */
[----:B-1----:R-:W-:-:S04]  /*3540*/  LEA R10, P0, R18, UR4, 0x1 ;  /* 0x00000004120a7c11 */ /* 0x002fc8000f8008ff */
[----:B--2---:R-:W-:Y:S02]  /*3550*/  LEA.HI.X R11, R18, UR5, R0, 0x1, P0 ;  /* 0x00000005120b7c11 */ /* 0x004fe400080f0c00 */
[----:B------:R-:W-:-:S03]  /*3560*/  IADD3 R4, P0, PT, R13, R10, RZ ;  /* 0x0000000a0d047210 */ /* 0x000fc60007f1e0ff */
[----:B------:R2:W-:Y:S02]  /*3570*/  STG.E.U16 desc[UR8][R10.64], RZ ;  /* 0x000000ff0a007986 */ /* 0x0005e4000c101508 */
[----:B------:R-:W-:Y:S01]  /*3580*/  IMAD.X R5, R15, 0x1, R11, P0 ;  /* 0x000000010f057824 */ /* 0x000fe200000e060b */
[----:B------:R-:W-:-:S04]  /*3590*/  IADD3 R6, P0, PT, R13, R4, RZ ;  /* 0x000000040d067210 */ /* 0x000fc80007f1e0ff */
[----:B------:R2:W-:Y:S01]  /*35a0*/  STG.E.U16 desc[UR8][R4.64], RZ ;  /* 0x000000ff04007986 */ /* 0x0005e2000c101508 */
[----:B------:R-:W-:Y:S01]  /*35b0*/  IMAD.X R7, R15, 0x1, R5, P0 ;  /* 0x000000010f077824 */ /* 0x000fe200000e0605 */
[----:B------:R-:W-:-:S04]  /*35c0*/  IADD3 R8, P0, PT, R13, R6, RZ ;  /* 0x000000060d087210 */ /* 0x000fc80007f1e0ff */
[----:B------:R2:W-:Y:S01]  /*35d0*/  STG.E.U16 desc[UR8][R6.64], RZ ;  /* 0x000000ff06007986 */ /* 0x0005e2000c101508 */
[----:B------:R-:W-:Y:S01]  /*35e0*/  IMAD.X R9, R15, 0x1, R7, P0 ;  /* 0x000000010f097824 */ /* 0x000fe200000e0607 */
[----:B------:R-:W-:-:S04]  /*35f0*/  LEA R18, P0, R3, R18, 0x2 ;  /* 0x0000001203127211 */ /* 0x000fc800078010ff */
[----:B------:R-:W-:Y:S01]  /*3600*/  LEA.HI.X R0, R3, R0, RZ, 0x2, P0 ;  /* 0x0000000003007211 */ /* 0x000fe200000f14ff */
[----:B------:R2:W-:Y:S01]  /*3610*/  STG.E.U16 desc[UR8][R8.64], RZ ;  /* 0x000000ff08007986 */ /* 0x0005e2000c101508 */
[----:B0-----:R-:W-:-:S03]  /*3620*/  ISETP.GE.U32.AND P0, PT, R18, UR6, PT ;  /* 0x0000000612007c0c */ /* 0x001fc6000bf06070 */
[----:B------:R2:W-:Y:S01]  /*3630*/  STL [R1+0x4], R0 ;  /* 0x0000040001007387 */ /* 0x0005e20000100800 */
[----:B------:R-:W-:-:S13]  /*3640*/  ISETP.GE.AND.EX P0, PT, R0, UR7, PT, P0 ;  /* 0x0000000700007c0c */ /* 0x000fda000bf06300 */
[----:B--2---:R-:W-:Y:S05]  /*3650*/  @!P0 BRA `(.L_x_77) ;  /* 0xfffffffc00b48947 */ /* 0x004fea000383ffff */
[----:B------:R-:W-:Y:S05]  /*3660*/  EXIT ;  /* 0x000000000000794d */ /* 0x000fea0003800000 */
.L_x_48:
        /* <DEDUP_REMOVED lines=16> */
[----:B------:R-:W-:Y:S02]  /*3770*/  HFMA2 R4, -RZ, RZ, 0, 0 ;  /* 0x00000000ff047431 */ /* 0x000fe400000001ff */
[----:B------:R-:W-:Y:S01]  /*3780*/  IMAD.MOV R9, RZ, RZ, -R3 ;  /* 0x000000ffff097224 */ /* 0x000fe200078e0a03 */
[----:B------:R-:W-:-:S04]  /*3790*/  ISETP.NE.U32.AND P2, PT, R3, RZ, PT ;  /* 0x000000ff0300720c */ /* 0x000fc80003f45070 */
[----:B0-----:R-:W0:Y:S02]  /*37a0*/  MUFU.RCP R7, R7 ;  /* 0x0000000700077308 */ /* 0x001e240000001000 */
[----:B0-----:R-:W-:-:S06]  /*37b0*/  VIADD R5, R7, 0xffffffe ;  /* 0x0ffffffe07057836 */ /* 0x001fcc0000000000 */
[----:B------:R-:W0:Y:S02]  /*37c0*/  F2I.FTZ.U32.TRUNC.NTZ R5, R5 ;  /* 0x0000000500057305 */ /* 0x000e24000021f000 */
[----:B0-----:R-:W-:-:S04]  /*37d0*/  IMAD R9, R9, R5, RZ ;  /* 0x0000000509097224 */ /* 0x001fc800078e02ff */
[----:B------:R-:W-:-:S04]  /*37e0*/  IMAD.HI.U32 R9, R5, R9, R4 ;  /* 0x0000000905097227 */ /* 0x000fc800078e0004 */
[----:B------:R-:W-:Y:S02]  /*37f0*/  IMAD.MOV.U32 R5, RZ, RZ, RZ ;  /* 0x000000ffff057224 */ /* 0x000fe400078e00ff */
[----:B------:R-:W-:-:S04]  /*3800*/  IMAD.HI.U32 R4, R9, R6, RZ ;  /* 0x0000000609047227 */ /* 0x000fc800078e00ff */
[----:B------:R-:W-:-:S04]  /*3810*/  IMAD.MOV R2, RZ, RZ, -R4 ;  /* 0x000000ffff027224 */ /* 0x000fc800078e0a04 */
        /* <DEDUP_REMOVED lines=8> */
.L_x_79:
[----:B------:R-:W-:Y:S01]  /*38a0*/  IMAD.MOV.U32 R5, RZ, RZ, R6 ;  /* 0x000000ffff057224 */ /* 0x000fe200078e0006 */
[----:B------:R-:W-:-:S07]  /*38b0*/  MOV R4, 0x38d0 ;  /* 0x000038d000047802 */ /* 0x000fce0000000f00 */
[----:B------:R-:W-:Y:S05]  /*38c0*/  CALL.REL.NOINC `($__internal_0_$__cuda_sm20_div_u64) ;  /* 0x0000000000dc7944 */ /* 0x000fea0003c00000 */
[----:B------:R-:W-:Y:S01]  /*38d0*/  MOV R4, R2 ;  /* 0x0000000200047202 */ /* 0x000fe20000000f00 */
[----:B------:R-:W-:-:S07]  /*38e0*/  IMAD.MOV.U32 R5, RZ, RZ, R7 ;  /* 0x000000ffff057224 */ /* 0x000fce00078e0007 */
.L_x_80:
[----:B------:R-:W-:Y:S05]  /*38f0*/  BSYNC.RECONVERGENT B0 ;  /* 0x0000000000007941 */ /* 0x000fea0003800200 */
.L_x_78:
        /* <DEDUP_REMOVED lines=14> */
.L_x_83:
[----:B------:R-:W2:Y:S01]  /*39e0*/  LDL.LU R6, [R1+0x4] ;  /* 0x0000040001067983 */ /* 0x000ea20000300800 */
[----:B------:R-:W-:-:S04]  /*39f0*/  LEA R4, P0, R18, UR4, 0x1 ;  /* 0x0000000412047c11 */ /* 0x000fc8000f8008ff */
[----:B--2---:R-:W-:Y:S02]  /*3a00*/  LEA.HI.X R5, R18, UR5, R6, 0x1, P0 ;  /* 0x0000000512057c11 */ /* 0x004fe400080f0c06 */
[----:B------:R-:W-:Y:S02]  /*3a10*/  IADD3 R18, P2, PT, R3, R18, RZ ;  /* 0x0000001203127210 */ /* 0x000fe40007f5e0ff */
[----:B------:R-:W-:Y:S01]  /*3a20*/  IADD3 R0, P0, PT, R0, 0x1, RZ ;  /* 0x0000000100007810 */ /* 0x000fe20007f1e0ff */
[----:B------:R0:W-:Y:S01]  /*3a30*/  STG.E.U16 desc[UR8][R4.64], RZ ;  /* 0x000000ff04007986 */ /* 0x0001e2000c101508 */
[----:B------:R-:W-:-:S03]  /*3a40*/  IADD3.X R6, PT, PT, RZ, R6, RZ, P2, !PT ;  /* 0x00000006ff067210 */ /* 0x000fc600017fe4ff */
[----:B------:R-:W-:Y:S01]  /*3a50*/  IMAD.X R2, RZ, RZ, R2, P0 ;  /* 0x000000ffff027224 */ /* 0x000fe200000e0602 */
[----:B------:R-:W-:Y:S01]  /*3a60*/  ISETP.NE.U32.AND P0, PT, R0, R7, PT ;  /* 0x000000070000720c */ /* 0x000fe20003f05070 */
[----:B------:R0:W-:Y:S03]  /*3a70*/  STL [R1+0x4], R6 ;  /* 0x0000040601007387 */ /* 0x0001e60000100800 */
[----:B------:R-:W-:-:S13]  /*3a80*/  ISETP.NE.AND.EX P0, PT, R2, RZ, PT, P0 ;  /* 0x000000ff0200720c */ /* 0x000fda0003f05300 */
[----:B0-----:R-:W-:Y:S05]  /*3a90*/  @P0 BRA `(.L_x_83) ;  /* 0xfffffffc00d00947 */ /* 0x001fea000383ffff */
.L_x_82:
[----:B------:R-:W-:Y:S05]  /*3aa0*/  BSYNC.RECONVERGENT B0 ;  /* 0x0000000000007941 */ /* 0x000fea0003800200 */
.L_x_81:
[----:B------:R-:W-:Y:S05]  /*3ab0*/  @!P1 EXIT ;  /* 0x000000000000994d */ /* 0x000fea0003800000 */
[----:B------:R-:W-:Y:S01]  /*3ac0*/  IMAD.SHL.U32 R13, R3, 0x2, RZ ;  /* 0x00000002030d7824 */ /* 0x000fe200078e00ff */
[----:B------:R-:W-:Y:S01]  /*3ad0*/  SHF.R.U32.HI R15, RZ, 0x1f, R3 ;  /* 0x0000001fff0f7819 */ /* 0x000fe20000011603 */
[----:B------:R-:W0:Y:S01]  /*3ae0*/  LDCU UR6, c[0x0][0x3f8] ;  /* 0x00007f00ff0677ac */ /* 0x000e220008000800 */
[----:B------:R-:W1:Y:S05]  /*3af0*/  LDCU.64 UR4, c[0x0][0x3a8] ;  /* 0x00007500ff0477ac */ /* 0x000e6a0008000a00 */
.L_x_84:
        /* <DEDUP_REMOVED lines=20> */
        .weak           $__internal_0_$__cuda_sm20_div_u64
        .type           $__internal_0_$__cuda_sm20_div_u64,@function
        .size           $__internal_0_$__cuda_sm20_div_u64,(.L_x_1643 - $__internal_0_$__cuda_sm20_div_u64)
$__internal_0_$__cuda_sm20_div_u64:
[----:B------:R-:W-:Y:S02]  /*3c40*/  IMAD.MOV.U32 R10, RZ, RZ, R3 ;  /* 0x000000ffff0a7224 */ /* 0x000fe400078e0003 */
[----:B------:R-:W-:-:S04]  /*3c50*/  IMAD.U32 R11, RZ, RZ, UR4 ;  /* 0x00000004ff0b7e24 */ /* 0x000fc8000f8e00ff */
[----:B------:R-:W0:Y:S08]  /*3c60*/  I2F.U64.RP R10, R10 ;  /* 0x0000000a000a7312 */ /* 0x000e300000309000 */
[----:B0-----:R-:W0:Y:S02]  /*3c70*/  MUFU.RCP R6, R10 ;  /* 0x0000000a00067308 */ /* 0x001e240000001000 */
[----:B0-----:R-:W-:-:S06]  /*3c80*/  IADD3 R6, PT, PT, R6, 0x1ffffffe, RZ ;  /* 0x1ffffffe06067810 */ /* 0x001fcc0007ffe0ff */
[----:B------:R-:W0:Y:S02]  /*3c90*/  F2I.U64.TRUNC R6, R6 ;  /* 0x0000000600067311 */ /* 0x000e24000020d800 */
[----:B0-----:R-:W-:-:S04]  /*3ca0*/  IMAD.WIDE.U32 R8, R6, R3, RZ ;  /* 0x0000000306087225 */ /* 0x001fc800078e00ff */
[----:B------:R-:W-:Y:S01]  /*3cb0*/  IMAD R9, R6, UR4, R9 ;  /* 0x0000000406097c24 */ /* 0x000fe2000f8e0209 */
[----:B------:R-:W-:-:S03]  /*3cc0*/  IADD3 R13, P0, PT, RZ, -R8, RZ ;  /* 0x80000008ff0d7210 */ /* 0x000fc60007f1e0ff */
[----:B------:R-:W-:Y:S02]  /*3cd0*/  IMAD R9, R7, R3, R9 ;  /* 0x0000000307097224 */ /* 0x000fe400078e0209 */
[----:B------:R-:W-:-:S04]  /*3ce0*/  IMAD.HI.U32 R8, R6, R13, RZ ;  /* 0x0000000d06087227 */ /* 0x000fc800078e00ff */
[----:B------:R-:W-:Y:S02]  /*3cf0*/  IMAD.X R15, RZ, RZ, ~R9, P0 ;  /* 0x000000ffff0f7224 */ /* 0x000fe400000e0e09 */
[----:B------:R-:W-:Y:S02]  /*3d00*/  IMAD.MOV.U32 R9, RZ, RZ, R6 ;  /* 0x000000ffff097224 */ /* 0x000fe400078e0006 */
[-C--:B------:R-:W-:Y:S02]  /*3d10*/  IMAD R11, R7, R15.reuse, RZ ;  /* 0x0000000f070b7224 */ /* 0x080fe400078e02ff */
[----:B------:R-:W-:-:S04]  /*3d20*/  IMAD.WIDE.U32 R8, P0, R6, R15, R8 ;  /* 0x0000000f06087225 */ /* 0x000fc80007800008 */
[----:B------:R-:W-:-:S04]  /*3d30*/  IMAD.HI.U32 R15, R7, R15, RZ ;  /* 0x0000000f070f7227 */ /* 0x000fc800078e00ff */
[----:B------:R-:W-:-:S05]  /*3d40*/  IMAD.HI.U32 R8, P1, R7, R13, R8 ;  /* 0x0000000d07087227 */ /* 0x000fca0007820008 */
[----:B------:R-:W-:Y:S01]  /*3d50*/  IADD3 R9, P2, PT, R11, R8, RZ ;  /* 0x000000080b097210 */ /* 0x000fe20007f5e0ff */
[----:B------:R-:W-:-:S04]  /*3d60*/  IMAD.X R8, R15, 0x1, R7, P0 ;  /* 0x000000010f087824 */ /* 0x000fc800000e0607 */
[----:B------:R-:W-:Y:S01]  /*3d70*/  IMAD.WIDE.U32 R6, R9, R3, RZ ;  /* 0x0000000309067225 */ /* 0x000fe200078e00ff */
[----:B------:R-:W-:-:S03]  /*3d80*/  IADD3.X R10, PT, PT, RZ, RZ, R8, P2, P1 ;  /* 0x000000ffff0a7210 */ /* 0x000fc600017e2408 */
[----:B------:R-:W-:Y:S01]  /*3d90*/  IMAD R7, R9, UR4, R7 ;  /* 0x0000000409077c24 */ /* 0x000fe2000f8e0207 */
[----:B------:R-:W-:-:S03]  /*3da0*/  IADD3 R11, P0, PT, RZ, -R6, RZ ;  /* 0x80000006ff0b7210 */ /* 0x000fc60007f1e0ff */
[----:B------:R-:W-:Y:S02]  /*3db0*/  IMAD R7, R10, R3, R7 ;  /* 0x000000030a077224 */ /* 0x000fe400078e0207 */
[----:B------:R-:W-:-:S04]  /*3dc0*/  IMAD.HI.U32 R8, R9, R11, RZ ;  /* 0x0000000b09087227 */ /* 0x000fc800078e00ff */
[----:B------:R-:W-:-:S04]  /*3dd0*/  IMAD.X R7, RZ, RZ, ~R7, P0 ;  /* 0x000000ffff077224 */ /* 0x000fc800000e0e07 */
[----:B------:R-:W-:-:S04]  /*3de0*/  IMAD.WIDE.U32 R8, P0, R9, R7, R8 ;  /* 0x0000000709087225 */ /* 0x000fc80007800008 */
[C---:B------:R-:W-:Y:S02]  /*3df0*/  IMAD R6, R10.reuse, R7, RZ ;  /* 0x000000070a067224 */ /* 0x040fe400078e02ff */
[----:B------:R-:W-:-:S04]  /*3e00*/  IMAD.HI.U32 R9, P1, R10, R11, R8 ;  /* 0x0000000b0a097227 */ /* 0x000fc80007820008 */
[----:B------:R-:W-:Y:S01]  /*3e10*/  IMAD.HI.U32 R7, R10, R7, RZ ;  /* 0x000000070a077227 */ /* 0x000fe200078e00ff */
[----:B------:R-:W-:-:S03]  /*3e20*/  IADD3 R9, P2, PT, R6, R9, RZ ;  /* 0x0000000906097210 */ /* 0x000fc60007f5e0ff */
[----:B------:R-:W-:Y:S02]  /*3e30*/  IMAD.X R10, R7, 0x1, R10, P0 ;  /* 0x00000001070a7824 */ /* 0x000fe400000e060a */
[----:B------:R-:W-:-:S03]  /*3e40*/  IMAD.HI.U32 R6, R9, R5, RZ ;  /* 0x0000000509067227 */ /* 0x000fc600078e00ff */
[----:B------:R-:W-:Y:S01]  /*3e50*/  IADD3.X R11, PT, PT, RZ, RZ, R10, P2, P1 ;  /* 0x000000ffff0b7210 */ /* 0x000fe200017e240a */
[----:B------:R-:W-:Y:S02]  /*3e60*/  IMAD.MOV.U32 R7, RZ, RZ, RZ ;  /* 0x000000ffff077224 */ /* 0x000fe400078e00ff */
[----:B------:R-:W-:-:S04]  /*3e70*/  IMAD.WIDE.U32 R6, R9, R2, R6 ;  /* 0x0000000209067225 */ /* 0x000fc800078e0006 */
[C---:B------:R-:W-:Y:S02]  /*3e80*/  IMAD R9, R11.reuse, R2, RZ ;  /* 0x000000020b097224 */ /* 0x040fe400078e02ff */
[----:B------:R-:W-:-:S04]  /*3e90*/  IMAD.HI.U32 R6, P0, R11, R5, R6 ;  /* 0x000000050b067227 */ /* 0x000fc80007800006 */
[----:B------:R-:W-:Y:S01]  /*3ea0*/  IMAD.HI.U32 R8, R11, R2, RZ ;  /* 0x000000020b087227 */ /* 0x000fe200078e00ff */
[----:B------:R-:W-:-:S04]  /*3eb0*/  IADD3 R9, P1, PT, R9, R6, RZ ;  /* 0x0000000609097210 */ /* 0x000fc80007f3e0ff */
[----:B------:R-:W-:Y:S01]  /*3ec0*/  IADD3.X R8, PT, PT, R8, RZ, RZ, P0, !PT ;  /* 0x000000ff08087210 */ /* 0x000fe200007fe4ff */
[----:B------:R-:W-:-:S04]  /*3ed0*/  IMAD.WIDE.U32 R6, R9, R3, RZ ;  /* 0x0000000309067225 */ /* 0x000fc800078e00ff */
[----:B------:R-:W-:Y:S01]  /*3ee0*/  IMAD.X R8, RZ, RZ, R8, P1 ;  /* 0x000000ffff087224 */ /* 0x000fe200008e0608 */
[----:B------:R-:W-:Y:S01]  /*3ef0*/  IADD3 R10, P1, PT, -R6, R5, RZ ;  /* 0x00000005060a7210 */ /* 0x000fe20007f3e1ff */
[----:B------:R-:W-:-:S03]  /*3f00*/  IMAD R7, R9, UR4, R7 ;  /* 0x0000000409077c24 */ /* 0x000fc6000f8e0207 */
[-C--:B------:R-:W-:Y:S01]  /*3f10*/  ISETP.GE.U32.AND P0, PT, R10, R3.reuse, PT ;  /* 0x000000030a00720c */ /* 0x080fe20003f06070 */
[----:B------:R-:W-:-:S04]  /*3f20*/  IMAD R7, R8, R3, R7 ;  /* 0x0000000308077224 */ /* 0x000fc800078e0207 */
[----:B------:R-:W-:Y:S01]  /*3f30*/  IMAD.X R12, R2, 0x1, ~R7, P1 ;  /* 0x00000001020c7824 */ /* 0x000fe200008e0e07 */
[----:B------:R-:W-:Y:S02]  /*3f40*/  IADD3 R2, P2, PT, R9, 0x1, RZ ;  /* 0x0000000109027810 */ /* 0x000fe40007f5e0ff */
[-C--:B------:R-:W-:Y:S02]  /*3f50*/  IADD3 R6, P1, PT, -R3, R10.reuse, RZ ;  /* 0x0000000a03067210 */ /* 0x080fe40007f3e1ff */
[C---:B------:R-:W-:Y:S01]  /*3f60*/  ISETP.GE.U32.AND.EX P0, PT, R12.reuse, UR4, PT, P0 ;  /* 0x000000040c007c0c */ /* 0x040fe2000bf06100 */
[----:B------:R-:W-:Y:S01]  /*3f70*/  IMAD.X R5, RZ, RZ, R8, P2 ;  /* 0x000000ffff057224 */ /* 0x000fe200010e0608 */
[----:B------:R-:W-:Y:S02]  /*3f80*/  IADD3.X R7, PT, PT, R12, ~UR4, RZ, P1, !PT ;  /* 0x800000040c077c10 */ /* 0x000fe40008ffe4ff */
[----:B------:R-:W-:Y:S02]  /*3f90*/  SEL R6, R6, R10, P0 ;  /* 0x0000000a06067207 */ /* 0x000fe40000000000 */
[----:B------:R-:W-:-:S02]  /*3fa0*/  SEL R9, R2, R9, P0 ;  /* 0x0000000902097207 */ /* 0x000fc40000000000 */
[----:B------:R-:W-:Y:S02]  /*3fb0*/  SEL R7, R7, R12, P0 ;  /* 0x0000000c07077207 */ /* 0x000fe40000000000 */
[----:B------:R-:W-:Y:S01]  /*3fc0*/  SEL R8, R5, R8, P0 ;  /* 0x0000000805087207 */ /* 0x000fe20000000000 */
[----:B------:R-:W-:Y:S01]  /*3fd0*/  IMAD.MOV.U32 R5, RZ, RZ, 0x0 ;  /* 0x00000000ff057424 */ /* 0x000fe200078e00ff */
[----:B------:R-:W-:Y:S02]  /*3fe0*/  ISETP.GE.U32.AND P0, PT, R6, R3, PT ;  /* 0x000000030600720c */ /* 0x000fe40003f06070 */
[----:B------:R-:W-:Y:S02]  /*3ff0*/  IADD3 R2, P2, PT, R9, 0x1, RZ ;  /* 0x0000000109027810 */ /* 0x000fe40007f5e0ff */
[----:B------:R-:W-:Y:S02]  /*4000*/  ISETP.GE.U32.AND.EX P0, PT, R7, UR4, PT, P0 ;  /* 0x0000000407007c0c */ /* 0x000fe4000bf06100 */
[----:B------:R-:W-:Y:S01]  /*4010*/  ISETP.NE.U32.AND P1, PT, R3, RZ, PT ;  /* 0x000000ff0300720c */ /* 0x000fe20003f25070 */
[----:B------:R-:W-:Y:S01]  /*4020*/  IMAD.X R7, RZ, RZ, R8, P2 ;  /* 0x000000ffff077224 */ /* 0x000fe200010e0608 */
[----:B------:R-:W-:-:S02]  /*4030*/  SEL R2, R2, R9, P0 ;  /* 0x0000000902027207 */ /* 0x000fc40000000000 */
[----:B------:R-:W-:Y:S02]  /*4040*/  ISETP.NE.AND.EX P1, PT, RZ, UR4, PT, P1 ;  /* 0x00000004ff007c0c */ /* 0x000fe4000bf25310 */
[----:B------:R-:W-:Y:S02]  /*4050*/  SEL R7, R7, R8, P0 ;  /* 0x0000000807077207 */ /* 0x000fe40000000000 */
[----:B------:R-:W-:Y:S02]  /*4060*/  SEL R2, R2, 0xffffffff, P1 ;  /* 0xffffffff02027807 */ /* 0x000fe40000800000 */
[----:B------:R-:W-:Y:S01]  /*4070*/  SEL R7, R7, 0xffffffff, P1 ;  /* 0xffffffff07077807 */ /* 0x000fe20000800000 */
[----:B------:R-:W-:Y:S06]  /*4080*/  RET.REL.NODEC R4 `(_ZN2at6native51_GLOBAL__N__2c613397_18_DepthwiseConv2d_cu_9959487032conv_depthwise2d_backward_kernelILi0ELi0EN3c108BFloat16EiEEvNS_27GenericPackedTensorAccessorIKT1_Lm4ENS_16DefaultPtrTraitsEiEENS5_IS6_Lm4ES8_iEES9_T2_iiiiiiiiiiiiiii) ;  /* 0xffffffbc04dc7950 */ /* 0x000fec0003c3ffff */
.L_x_85:
        /* <DEDUP_REMOVED lines=15> */
.L_x_1643:


//--------------------- .text._ZN2at6native51_GLOBAL__N__2c613397_18_DepthwiseConv2d_cu_9959487032conv_depthwise2d_backward_kernelILi0ELi2EN3c108BFloat16EiEEvNS_27GenericPackedTensorAccessorIKT1_Lm4ENS_16DefaultPtrTraitsEiEENS5_IS6_Lm4ES8_iEES9_T2_iiiiiiiiiiiiiii --------------------------
	.section	.text._ZN2at6native51_GLOBAL__N__2c613397_18_DepthwiseConv2d_cu_9959487032conv_depthwise2d_backward_kernelILi0ELi2EN3c108BFloat16EiEEvNS_27GenericPackedTensorAccessorIKT1_Lm4ENS_16DefaultPtrTraitsEiEENS5_IS6_Lm4ES8_iEES9_T2_iiiiiiiiiiiiiii,"ax",@progbits
	.align	128
.text._ZN2at6native51_GLOBAL__N__2c613397_18_DepthwiseConv2d_cu_9959487032conv_depthwise2d_backward_kernelILi0ELi2EN3c108BFloat16EiEEvNS_27GenericPackedTensorAccessorIKT1_Lm4ENS_16DefaultPtrTraitsEiEENS5_IS6_Lm4ES8_iEES9_T2_iiiiiiiiiiiiiii:
        .type           _ZN2at6native51_GLOBAL__N__2c613397_18_DepthwiseConv2d_cu_9959487032conv_depthwise2d_backward_kernelILi0ELi2EN3c108BFloat16EiEEvNS_27GenericPackedTensorAccessorIKT1_Lm4ENS_16DefaultPtrTraitsEiEENS5_IS6_Lm4ES8_iEES9_T2_iiiiiiiiiiiiiii,@function
        .size           _ZN2at6native51_GLOBAL__N__2c613397_18_DepthwiseConv2d_cu_9959487032conv_depthwise2d_backward_kernelILi0ELi2EN3c108BFloat16EiEEvNS_27GenericPackedTensorAccessorIKT1_Lm4ENS_16DefaultPtrTraitsEiEENS5_IS6_Lm4ES8_iEES9_T2_iiiiiiiiiiiiiii,(.L_x_1645 - _ZN2at6native51_GLOBAL__N__2c613397_18_DepthwiseConv2d_cu_9959487032conv_depthwise2d_backward_kernelILi0ELi2EN3c108BFloat16EiEEvNS_27GenericPackedTensorAccessorIKT1_Lm4ENS_16DefaultPtrTraitsEiEENS5_IS6_Lm4ES8_iEES9_T2_iiiiiiiiiiiiiii)
        .other          _ZN2at6native51_GLOBAL__N__2c613397_18_DepthwiseConv2d_cu_9959487032conv_depthwise2d_backward_kernelILi0ELi2EN3c108BFloat16EiEEvNS_27GenericPackedTensorAccessorIKT1_Lm4ENS_16DefaultPtrTraitsEiEENS5_IS6_Lm4ES8_iEES9_T2_iiiiiiiiiiiiiii,@"STO_CUDA_ENTRY STV_DEFAULT"
_ZN2at6native51_GLOBAL__N__2c613397_18_DepthwiseConv2d_cu_9959487032conv_depthwise2d_backward_kernelILi0ELi2EN3c108BFloat16EiEEvNS_27GenericPackedTensorAccessorIKT1_Lm4ENS_16DefaultPtrTraitsEiEENS5_IS6_Lm4ES8_iEES9_T2_iiiiiiiiiiiiiii:
[----:B------:R-:W-:Y:S01]  /*0000*/  LDC R1, c[0x0][0x37c] ;  /* 0x0000df00ff017b82 */ /* 0x000fe20000000800 */
[----:B------:R-:W0:Y:S07]  /*0010*/  S2R R2, SR_TID.X ;  /* 0x0000000000027919 */ /* 0x000e2e0000002100 */
[----:B------:R-:W0:Y:S01]  /*0020*/  S2UR UR4, SR_CTAID.X ;  /* 0x00000000000479c3 */ /* 0x000e220000002500 */
[----:B------:R-:W1:Y:S01]  /*0030*/  LDCU UR6, c[0x0][0x3f8] ;  /* 0x00007f00ff0677ac */ /* 0x000e620008000800 */
[----:B------:R-:W-:-:S06]  /*0040*/  IMAD.MOV.U32 R3, RZ, RZ, RZ ;  /* 0x000000ffff037224 */ /* 0x000fcc00078e00ff */
[----:B------:R-:W0:Y:S01]  /*0050*/  LDC R5, c[0x0][0x360] ;  /* 0x0000d800ff057b82 */ /* 0x000e220000000800 */
[----:B-1----:R-:W-:Y:S01]  /*0060*/  USHF.R.S32.HI UR5, URZ, 0x1f, UR6 ;  /* 0x0000001fff057899 */ /* 0x002fe20008011406 */
[----:B0-----:R-:W-:-:S03]  /*0070*/  IMAD.WIDE.U32 R12, R5, UR4, R2 ;  /* 0x00000004050c7c25 */ /* 0x001fc6000f8e0002 */
[----:B------:R-:W-:-:S04]  /*0080*/  ISETP.GE.U32.AND P0, PT, R12, UR6, PT ;  /* 0x000000060c007c0c */ /* 0x000fc8000bf06070 */
[----:B------:R-:W-:-:S13]  /*0090*/  ISETP.GE.AND.EX P0, PT, R13, UR5, PT, P0 ;  /* 0x000000050d007c0c */ /* 0x000fda000bf06300 */
[----:B------:R-:W-:Y:S05]  /*00a0*/  @P0 EXIT ;  /* 0x000000000000094d */ /* 0x000fea0003800000 */
[----:B------:R-:W0:Y:S01]  /*00b0*/  LDCU UR7, c[0x0][0x400] ;  /* 0x00008000ff0777ac */ /* 0x000e220008000800 */
[----:B------:R-:W1:Y:S01]  /*00c0*/  LDCU UR4, c[0x0][0x370] ;  /* 0x00006e00ff0477ac */ /* 0x000e620008000800 */
[----:B------:R-:W2:Y:S01]  /*00d0*/  LDCU.64 UR8, c[0x0][0x358] ;  /* 0x00006b00ff0877ac */ /* 0x000ea20008000a00 */
[----:B0-----:R-:W-:Y:S01]  /*00e0*/  UISETP.GE.AND UP0, UPT, UR7, 0x1, UPT ;  /* 0x000000010700788c */ /* 0x001fe2000bf06270 */
[----:B-1----:R-:W-:Y:S01]  /*00f0*/  IMAD R3, R5, UR4, RZ ;  /* 0x0000000405037c24 */ /* 0x002fe2000f8e02ff */
[----:B------:R-:W-:-:S07]  /*0100*/  UMOV UR4, URZ ;  /* 0x000000ff00047c82 */ /* 0x000fce0008000000 */
[----:B--2---:R-:W-:Y:S05]  /*0110*/  BRA.U !UP0, `(.L_x_86) ;  /* 0x0000001908407547 */ /* 0x004fea000b800000 */
[----:B------:R-:W0:Y:S02]  /*0120*/  LDCU UR7, c[0x0][0x41c] ;  /* 0x00008380ff0777ac */ /* 0x000e240008000800 */
[----:B0-----:R-:W-:-:S09]  /*0130*/  UISETP.GE.AND UP0, UPT, UR7, 0x1, UPT ;  /* 0x000000010700788c */ /* 0x001fd2000bf06270 */
[----:B------:R-:W-:Y:S05]  /*0140*/  BRA.U !UP0, `(.L_x_87) ;  /* 0x0000001108d47547 */ /* 0x000fea000b800000 */
[----:B------:R-:W0:Y:S02]  /*0150*/  LDCU UR4, c[0x0][0x418] ;  /* 0x00008300ff0477ac */ /* 0x000e240008000800 */
[----:B0-----:R-:W-:-:S09]  /*0160*/  UISETP.GT.AND UP0, UPT, UR4, URZ, UPT ;  /* 0x000000ff0400728c */ /* 0x001fd2000bf04270 */
[----:B------:R-:W-:Y:S05]  /*0170*/  BRA.U UP0, `(.L_x_88) ;  /* 0x0000000100287547 */ /* 0x000fea000b800000 */
[----:B------:R-:W0:Y:S02]  /*0180*/  LDCU.64 UR10, c[0x0][0x3a8] ;  /* 0x00007500ff0a77ac */ /* 0x000e240008000a00 */
.L_x_89:
[----:B0-----:R-:W-:-:S04]  /*0190*/  LEA R4, P0, R12, UR10, 0x1 ;  /* 0x0000000a0c047c11 */ /* 0x001fc8000f8008ff */
[----:B------:R-:W-:Y:S02]  /*01a0*/  LEA.HI.X R5, R12, UR11, R13, 0x1, P0 ;  /* 0x0000000b0c057c11 */ /* 0x000fe400080f0c0d */
[----:B------:R-:W-:-:S03]  /*01b0*/  IADD3 R12, P0, PT, R3, R12, RZ ;  /* 0x0000000c030c7210 */ /* 0x000fc60007f1e0ff */
[----:B------:R1:W-:Y:S02]  /*01c0*/  STG.E.U16 desc[UR8][R4.64], RZ ;  /* 0x000000ff04007986 */ /* 0x0003e4000c101508 */
[----:B------:R-:W-:Y:S01]  /*01d0*/  IMAD.X R13, RZ, RZ, R13, P0 ;  /* 0x000000ffff0d7224 */ /* 0x000fe200000e060d */
[----:B------:R-:W-:-:S04]  /*01e0*/  ISETP.GE.U32.AND P0, PT, R12, UR6, PT ;  /* 0x000000060c007c0c */ /* 0x000fc8000bf06070 */
[----:B------:R-:W-:-:S13]  /*01f0*/  ISETP.GE.AND.EX P0, PT, R13, UR5, PT, P0 ;  /* 0x000000050d007c0c */ /* 0x000fda000bf06300 */
[----:B-1----:R-:W-:Y:S05]  /*0200*/  @!P0 BRA `(.L_x_89) ;  /* 0xfffffffc00e08947 */ /* 0x002fea000383ffff */
[----:B------:R-:W-:Y:S05]  /*0210*/  EXIT ;  /* 0x000000000000794d */ /* 0x000fea0003800000 */
.L_x_88:
[----:B------:R-:W0:Y:S01]  /*0220*/  LDCU UR11, c[0x0][0x430] ;  /* 0x00008600ff0b77ac */ /* 0x000e220008000800 */
[----:B------:R-:W-:-:S12]  /*0230*/  ULOP3.LUT UR4, UR4, 0x3, URZ, 0xc0, !UPT ;  /* 0x0000000304047892 */ /* 0x000fd8000f8ec0ff */
.L_x_109:
[----:B------:R-:W1:Y:S01]  /*0240*/  LDC R7, c[0x0][0x408] ;  /* 0x00010200ff077b82 */ /* 0x000e620000000800 */
[----:B------:R-:W-:Y:S01]  /*0250*/  IABS R8, R12 ;  /* 0x0000000c00087213 */ /* 0x000fe20000000000 */
[----:B------:R-:W2:Y:S06]  /*0260*/  LDCU.64 UR6, c[0x0][0x428] ;  /* 0x00008500ff0677ac */ /* 0x000eac0008000a00 */
[----:B------:R-:W3:Y:S01]  /*0270*/  LDC R11, c[0x0][0x40c] ;  /* 0x00010300ff0b7b82 */ /* 0x000ee20000000800 */
[----:B-1----:R-:W-:-:S04]  /*0280*/  IABS R5, R7 ;  /* 0x0000000700057213 */ /* 0x002fc80000000000 */
[----:B------:R-:W1:Y:S08]  /*0290*/  I2F.RP R0, R5 ;  /* 0x0000000500007306 */ /* 0x000e700000209400 */
[----:B-1----:R-:W1:Y:S02]  /*02a0*/  MUFU.RCP R0, R0 ;  /* 0x0000000000007308 */ /* 0x002e640000001000 */
[----:B-1----:R-:W-:Y:S01]  /*02b0*/  VIADD R2, R0, 0xffffffe ;  /* 0x0ffffffe00027836 */ /* 0x002fe20000000000 */
[----:B---3--:R-:W-:-:S05]  /*02c0*/  IABS R0, R11 ;  /* 0x0000000b00007213 */ /* 0x008fca0000000000 */
[----:B------:R1:W3:Y:S02]  /*02d0*/  F2I.FTZ.U32.TRUNC.NTZ R3, R2 ;  /* 0x0000000200037305 */ /* 0x0002e4000021f000 */
[----:B-1----:R-:W-:Y:S02]  /*02e0*/  IMAD.MOV.U32 R2, RZ, RZ, RZ ;  /* 0x000000ffff027224 */ /* 0x002fe400078e00ff */
[----:B---3--:R-:W-:-:S04]  /*02f0*/  IMAD.MOV R4, RZ, RZ, -R3 ;  /* 0x000000ffff047224 */ /* 0x008fc800078e0a03 */
[----:B------:R-:W-:Y:S02]  /*0300*/  IMAD R9, R4, R5, RZ ;  /* 0x0000000504097224 */ /* 0x000fe400078e02ff */
[----:B------:R-:W1:Y:S02]  /*0310*/  I2F.RP R4, R0 ;  /* 0x0000000000047306 */ /* 0x000e640000209400 */
[----:B------:R-:W-:Y:S02]  /*0320*/  IMAD.HI.U32 R3, R3, R9, R2 ;  /* 0x0000000903037227 */ /* 0x000fe400078e0002 */
[----:B------:R-:W3:Y:S04]  /*0330*/  LDC R9, c[0x0][0x3fc] ;  /* 0x0000ff00ff097b82 */ /* 0x000ee80000000800 */
[----:B------:R-:W-:-:S04]  /*0340*/  IMAD.HI.U32 R6, R3, R8, RZ ;  /* 0x0000000803067227 */ /* 0x000fc800078e00ff */
[----:B------:R-:W-:Y:S01]  /*0350*/  IMAD.MOV R2, RZ, RZ, -R6 ;  /* 0x000000ffff027224 */ /* 0x000fe200078e0a06 */
[----:B-1----:R-:W1:Y:S03]  /*0360*/  MUFU.RCP R4, R4 ;  /* 0x0000000400047308 */ /* 0x002e660000001000 */
[----:B------:R-:W-:-:S05]  /*0370*/  IMAD R2, R5, R2, R8 ;  /* 0x0000000205027224 */ /* 0x000fca00078e0208 */
[----:B------:R-:W-:Y:S01]  /*0380*/  ISETP.GT.U32.AND P1, PT, R5, R2, PT ;  /* 0x000000020500720c */ /* 0x000fe20003f24070 */
[----:B-1----:R-:W-:Y:S01]  /*0390*/  VIADD R3, R4, 0xffffffe ;  /* 0x0ffffffe04037836 */ /* 0x002fe20000000000 */
[----:B---3--:R-:W-:-:S11]  /*03a0*/  IABS R4, R9 ;  /* 0x0000000900047213 */ /* 0x008fd60000000000 */
[----:B------:R-:W-:Y:S02]  /*03b0*/  @!P1 IMAD.IADD R2, R2, 0x1, -R5 ;  /* 0x0000000102029824 */ /* 0x000fe400078e0a05 */
[----:B------:R-:W-:Y:S01]  /*03c0*/  @!P1 VIADD R6, R6, 0x1 ;  /* 0x0000000106069836 */ /* 0x000fe20000000000 */
[----:B------:R-:W-:Y:S01]  /*03d0*/  ISETP.NE.AND P1, PT, R7, RZ, PT ;  /* 0x000000ff0700720c */ /* 0x000fe20003f25270 */
[----:B------:R-:W1:Y:S01]  /*03e0*/  F2I.FTZ.U32.TRUNC.NTZ R3, R3 ;  /* 0x0000000300037305 */ /* 0x000e62000021f000 */
[----:B------:R-:W-:Y:S02]  /*03f0*/  ISETP.GE.U32.AND P0, PT, R2, R5, PT ;  /* 0x000000050200720c */ /* 0x000fe40003f06070 */
[----:B------:R-:W-:-:S04]  /*0400*/  LOP3.LUT R2, R12, R7, RZ, 0x3c, !PT ;  /* 0x000000070c027212 */ /* 0x000fc800078e3cff */
[----:B------:R-:W-:Y:S01]  /*0410*/  ISETP.GE.AND P2, PT, R2, RZ, PT ;  /* 0x000000ff0200720c */ /* 0x000fe20003f46270 */
[----:B------:R-:W-:-:S06]  /*0420*/  HFMA2 R2, -RZ, RZ, 0, 0 ;  /* 0x00000000ff027431 */ /* 0x000fcc00000001ff */
[----:B------:R-:W-:Y:S02]  /*0430*/  @P0 VIADD R6, R6, 0x1 ;  /* 0x0000000106060836 */ /* 0x000fe40000000000 */
[----:B-1----:R-:W-:-:S04]  /*0440*/  IMAD.MOV R5, RZ, RZ, -R3 ;  /* 0x000000ffff057224 */ /* 0x002fc800078e0a03 */
[----:B------:R-:W-:Y:S01]  /*0450*/  @!P2 IMAD.MOV R6, RZ, RZ, -R6 ;  /* 0x000000ffff06a224 */ /* 0x000fe200078e0a06 */
[----:B------:R-:W-:Y:S01]  /*0460*/  @!P1 LOP3.LUT R6, RZ, R7, RZ, 0x33, !PT ;  /* 0x00000007ff069212 */ /* 0x000fe200078e33ff */
[----:B------:R-:W-:-:S03]  /*0470*/  IMAD R5, R5, R0, RZ ;  /* 0x0000000005057224 */ /* 0x000fc600078e02ff */
[----:B------:R-:W-:Y:S01]  /*0480*/  IABS R8, R6 ;  /* 0x0000000600087213 */ /* 0x000fe20000000000 */
[----:B------:R-:W-:Y:S02]  /*0490*/  IMAD.HI.U32 R2, R3, R5, R2 ;  /* 0x0000000503027227 */ /* 0x000fe400078e0002 */
[----:B------:R-:W1:Y:S02]  /*04a0*/  I2F.RP R5, R4 ;  /* 0x0000000400057306 */ /* 0x000e640000209400 */
[----:B------:R-:W-:Y:S02]  /*04b0*/  IMAD.MOV.U32 R3, RZ, RZ, R8 ;  /* 0x000000ffff037224 */ /* 0x000fe400078e0008 */
[----:B------:R-:W-:Y:S02]  /*04c0*/  IMAD R7, R6, R7, RZ ;  /* 0x0000000706077224 */ /* 0x000fe400078e02ff */
[----:B------:R-:W-:-:S04]  /*04d0*/  IMAD.HI.U32 R2, R2, R3, RZ ;  /* 0x0000000302027227 */ /* 0x000fc800078e00ff */
[----:B------:R-:W-:-:S04]  /*04e0*/  IMAD.MOV R8, RZ, RZ, -R2 ;  /* 0x000000ffff087224 */ /* 0x000fc800078e0a02 */
[C---:B------:R-:W-:Y:S01]  /*04f0*/  IMAD R3, R0.reuse, R8, R3 ;  /* 0x0000000800037224 */ /* 0x040fe200078e0203 */
[----:B-1----:R-:W1:Y:S04]  /*0500*/  MUFU.RCP R5, R5 ;  /* 0x0000000500057308 */ /* 0x002e680000001000 */
[----:B------:R-:W-:-:S13]  /*0510*/  ISETP.GT.U32.AND P1, PT, R0, R3, PT ;  /* 0x000000030000720c */ /* 0x000fda0003f24070 */
[----:B------:R-:W-:Y:S02]  /*0520*/  @!P1 IMAD.IADD R3, R3, 0x1, -R0 ;  /* 0x0000000103039824 */ /* 0x000fe400078e0a00 */
[----:B-1----:R-:W-:Y:S02]  /*0530*/  VIADD R8, R5, 0xffffffe ;  /* 0x0ffffffe05087836 */ /* 0x002fe40000000000 */
[----:B------:R-:W-:Y:S01]  /*0540*/  @!P1 VIADD R2, R2, 0x1 ;  /* 0x0000000102029836 */ /* 0x000fe20000000000 */
[----:B------:R-:W-:Y:S02]  /*0550*/  ISETP.GE.U32.AND P0, PT, R3, R0, PT ;  /* 0x000000000300720c */ /* 0x000fe40003f06070 */
[C---:B------:R-:W-:Y:S01]  /*0560*/  LOP3.LUT R0, R6.reuse, R11, RZ, 0x3c, !PT ;  /* 0x0000000b06007212 */ /* 0x040fe200078e3cff */
[----:B------:R1:W3:Y:S01]  /*0570*/  F2I.FTZ.U32.TRUNC.NTZ R3, R8 ;  /* 0x0000000800037305 */ /* 0x0002e2000021f000 */
[----:B------:R-:W-:Y:S01]  /*0580*/  ISETP.NE.AND P1, PT, R11, RZ, PT ;  /* 0x000000ff0b00720c */ /* 0x000fe20003f25270 */
[----:B--2---:R-:W-:Y:S01]  /*0590*/  VIADD R6, R6, UR7 ;  /* 0x0000000706067c36 */ /* 0x004fe20008000000 */
[----:B------:R-:W-:Y:S01]  /*05a0*/  ISETP.GE.AND P2, PT, R0, RZ, PT ;  /* 0x000000ff0000720c */ /* 0x000fe20003f46270 */
[----:B-1----:R-:W-:-:S06]  /*05b0*/  VIADD R8, R12, UR6 ;  /* 0x000000060c087c36 */ /* 0x002fcc0008000000 */
[----:B------:R-:W-:-:S04]  /*05c0*/  @P0 VIADD R2, R2, 0x1 ;  /* 0x0000000102020836 */ /* 0x000fc80000000000 */
[----:B------:R-:W-:Y:S02]  /*05d0*/  IMAD.MOV.U32 R14, RZ, RZ, R2 ;  /* 0x000000ffff0e7224 */ /* 0x000fe400078e0002 */
[----:B---3--:R-:W-:Y:S02]  /*05e0*/  IMAD.MOV R5, RZ, RZ, -R3 ;  /* 0x000000ffff057224 */ /* 0x008fe400078e0a03 */
[----:B------:R-:W-:Y:S01]  /*05f0*/  @!P2 IMAD.MOV R14, RZ, RZ, -R14 ;  /* 0x000000ffff0ea224 */ /* 0x000fe200078e0a0e */
[-C--:B------:R-:W-:Y:S01]  /*0600*/  @!P1 LOP3.LUT R14, RZ, R11.reuse, RZ, 0x33, !PT ;  /* 0x0000000bff0e9212 */ /* 0x080fe200078e33ff */
[----:B------:R-:W-:Y:S02]  /*0610*/  IMAD R5, R5, R4, RZ ;  /* 0x0000000405057224 */ /* 0x000fe400078e02ff */
[----:B------:R-:W-:Y:S01]  /*0620*/  IMAD.MOV.U32 R2, RZ, RZ, RZ ;  /* 0x000000ffff027224 */ /* 0x000fe200078e00ff */
[----:B------:R-:W-:Y:S01]  /*0630*/  IABS R0, R14 ;  /* 0x0000000e00007213 */ /* 0x000fe20000000000 */
[----:B------:R-:W-:-:S02]  /*0640*/  IMAD R11, R14, R11, RZ ;  /* 0x0000000b0e0b7224 */ /* 0x000fc400078e02ff */
[----:B------:R-:W-:-:S04]  /*0650*/  IMAD.HI.U32 R2, R3, R5, R2 ;  /* 0x0000000503027227 */ /* 0x000fc800078e0002 */
[----:B------:R-:W-:-:S04]  /*0660*/  IMAD.MOV.U32 R3, RZ, RZ, R0 ;  /* 0x000000ffff037224 */ /* 0x000fc800078e0000 */
[----:B------:R-:W-:-:S05]  /*0670*/  IMAD.HI.U32 R10, R2, R3, RZ ;  /* 0x00000003020a7227 */ /* 0x000fca00078e00ff */
[----:B------:R-:W-:-:S05]  /*0680*/  IADD3 R0, PT, PT, -R10, RZ, RZ ;  /* 0x000000ff0a007210 */ /* 0x000fca0007ffe1ff */
[----:B------:R-:W-:Y:S01]  /*0690*/  IMAD R3, R4, R0, R3 ;  /* 0x0000000004037224 */ /* 0x000fe200078e0203 */
[----:B------:R-:W-:-:S04]  /*06a0*/  LOP3.LUT R0, R14, R9, RZ, 0x3c, !PT ;  /* 0x000000090e007212 */ /* 0x000fc800078e3cff */
[----:B------:R-:W-:Y:S02]  /*06b0*/  ISETP.GT.U32.AND P1, PT, R4, R3, PT ;  /* 0x000000030400720c */ /* 0x000fe40003f24070 */
[----:B------:R-:W-:-:S11]  /*06c0*/  ISETP.GE.AND P2, PT, R0, RZ, PT ;  /* 0x000000ff0000720c */ /* 0x000fd60003f46270 */
[----:B------:R-:W-:Y:S02]  /*06d0*/  @!P1 IMAD.IADD R3, R3, 0x1, -R4 ;  /* 0x0000000103039824 */ /* 0x000fe400078e0a04 */
[----:B------:R-:W-:Y:S01]  /*06e0*/  @!P1 VIADD R10, R10, 0x1 ;  /* 0x000000010a0a9836 */ /* 0x000fe20000000000 */
[----:B------:R-:W-:Y:S02]  /*06f0*/  ISETP.NE.AND P1, PT, R9, RZ, PT ;  /* 0x000000ff0900720c */ /* 0x000fe40003f25270 */
[----:B------:R-:W-:Y:S02]  /*0700*/  ISETP.GE.U32.AND P0, PT, R3, R4, PT ;  /* 0x000000040300720c */ /* 0x000fe40003f06070 */
[----:B------:R-:W-:-:S11]  /*0710*/  CS2R R4, SRZ ;  /* 0x0000000000047805 */ /* 0x000fd6000001ff00 */
[----:B------:R-:W-:-:S04]  /*0720*/  @P0 VIADD R10, R10, 0x1 ;  /* 0x000000010a0a0836 */ /* 0x000fc80000000000 */
[----:B------:R-:W-:Y:S01]  /*0730*/  @!P2 IMAD.MOV R10, RZ, RZ, -R10 ;  /* 0x000000ffff0aa224 */ /* 0x000fe200078e0a0a */
[----:B------:R-:W-:-:S05]  /*0740*/  @!P1 LOP3.LUT R10, RZ, R9, RZ, 0x33, !PT ;  /* 0x00000009ff0a9212 */ /* 0x000fca00078e33ff */
[----:B------:R-:W-:-:S04]  /*0750*/  IMAD.MOV R0, RZ, RZ, -R10 ;  /* 0x000000ffff007224 */ /* 0x000fc800078e0a0a */
[----:B------:R-:W-:-:S07]  /*0760*/  IMAD R9, R9, R0, R14 ;  /* 0x0000000009097224 */ /* 0x000fce00078e020e */
.L_x_108:
[----:B------:R-:W1:Y:S01]  /*0770*/  LDCU UR10, c[0x0][0x400] ;  /* 0x00008000ff0a77ac */ /* 0x000e620008000800 */
[----:B------:R-:W-:Y:S01]  /*0780*/  IMAD.MOV.U32 R2, RZ, RZ, RZ ;  /* 0x000000ffff027224 */ /* 0x000fe200078e00ff */
[----:B------:R-:W2:Y:S01]  /*0790*/  LDCU.64 UR6, c[0x0][0x418] ;  /* 0x00008300ff0677ac */ /* 0x000ea20008000a00 */
[----:B-1----:R-:W-:Y:S02]  /*07a0*/  IMAD R3, R9, UR10, R4 ;  /* 0x0000000a09037c24 */ /* 0x002fe4000f8e0204 */
[----:B------:R-:W-:Y:S01]  /*07b0*/  VIADD R4, R4, 0x1 ;  /* 0x0000000104047836 */ /* 0x000fe20000000000 */
[----:B--2---:R-:W-:-:S04]  /*07c0*/  UIMAD UR5, UR7, UR6, URZ ;  /* 0x00000006070572a4 */ /* 0x004fc8000f8e02ff */
[----:B------:R-:W-:Y:S02]  /*07d0*/  ISETP.NE.AND P2, PT, R4, UR10, PT ;  /* 0x0000000a04007c0c */ /* 0x000fe4000bf45270 */
[----:B------:R-:W-:-:S11]  /*07e0*/  IMAD R0, R3, UR5, RZ ;  /* 0x0000000503007c24 */ /* 0x000fd6000f8e02ff */
.L_x_107:
[----:B------:R-:W1:Y:S01]  /*07f0*/  LDCU UR5, c[0x0][0x434] ;  /* 0x00008680ff0577ac */ /* 0x000e620008000800 */
[----:B------:R-:W2:Y:S01]  /*0800*/  LDC.64 R14, c[0x0][0x418] ;  /* 0x00010600ff0e7b82 */ /* 0x000ea20000000a00 */
[----:B------:R-:W-:Y:S01]  /*0810*/  MOV R23, RZ ;  /* 0x000000ff00177202 */ /* 0x000fe20000000f00 */
[----:B------:R-:W3:Y:S01]  /*0820*/  LDCU UR6, c[0x0][0x414] ;  /* 0x00008280ff0677ac */ /* 0x000ee20008000800 */
[----:B------:R-:W4:Y:S01]  /*0830*/  LDCU UR7, c[0x0][0x404] ;  /* 0x00008080ff0777ac */ /* 0x000f220008000800 */
[C---:B-1----:R-:W-:Y:S02]  /*0840*/  IMAD R17, R2.reuse, UR5, R11 ;  /* 0x0000000502117c24 */ /* 0x042fe4000f8e020b */
[----:B------:R-:W-:Y:S02]  /*0850*/  VIADD R2, R2, 0x1 ;  /* 0x0000000102027836 */ /* 0x000fe40000000000 */
[----:B------:R-:W-:Y:S01]  /*0860*/  IMAD.IADD R17, R6, 0x1, -R17 ;  /* 0x0000000106117824 */ /* 0x000fe200078e0a11 */
[----:B--2---:R-:W-:Y:S01]  /*0870*/  ISETP.GE.U32.AND P1, PT, R14, 0x4, PT ;  /* 0x000000040e00780c */ /* 0x004fe20003f26070 */
[----:B----4-:R-:W-:-:S03]  /*0880*/  IMAD R16, R10, UR7, R3 ;  /* 0x000000070a107c24 */ /* 0x010fc6000f8e0203 */
[----:B------:R-:W-:Y:S02]  /*0890*/  SHF.R.S32.HI R19, RZ, 0x1, R17 ;  /* 0x00000001ff137819 */ /* 0x000fe40000011411 */
[----:B------:R-:W-:Y:S02]  /*08a0*/  ISETP.NE.AND P3, PT, R2, R15, PT ;  /* 0x0000000f0200720c */ /* 0x000fe40003f65270 */
[----:B---3--:R-:W-:Y:S02]  /*08b0*/  ISETP.GE.AND P0, PT, R19, UR6, PT ;  /* 0x0000000613007c0c */ /* 0x008fe4000bf06270 */
[----:B------:R-:W-:Y:S02]  /*08c0*/  LOP3.LUT R18, R17, 0x1, RZ, 0xc0, !PT ;  /* 0x0000000111127812 */ /* 0x000fe400078ec0ff */
[----:B------:R-:W-:Y:S01]  /*08d0*/  ISETP.GT.AND P0, PT, R19, -0x1, !P0 ;  /* 0xffffffff1300780c */ /* 0x000fe20004704270 */
[----:B------:R-:W-:Y:S01]  /*08e0*/  IMAD R19, R16, UR6, R19 ;  /* 0x0000000610137c24 */ /* 0x000fe2000f8e0213 */
[----:B------:R-:W-:Y:S11]  /*08f0*/  @!P1 BRA `(.L_x_90) ;  /* 0x00000004007c9947 */ /* 0x000ff60003800000 */
[----:B------:R-:W1:Y:S01]  /*0900*/  LDCU UR10, c[0x0][0x430] ;  /* 0x00008600ff0a77ac */ /* 0x000e620008000800 */
[----:B------:R-:W-:Y:S01]  /*0910*/  LOP3.LUT R20, R14, 0x7ffffffc, RZ, 0xc0, !PT ;  /* 0x7ffffffc0e147812 */ /* 0x000fe200078ec0ff */
[C-C-:B------:R-:W-:Y:S01]  /*0920*/  IMAD.IADD R21, R8.reuse, 0x1, -R7.reuse ;  /* 0x0000000108157824 */ /* 0x140fe200078e0a07 */
[----:B------:R-:W2:Y:S03]  /*0930*/  LDCU UR6, c[0x0][0x428] ;  /* 0x00008500ff0677ac */ /* 0x000ea60008000800 */
[----:B------:R-:W-:Y:S01]  /*0940*/  IMAD.MOV R22, RZ, RZ, -R20 ;  /* 0x000000ffff167224 */ /* 0x000fe200078e0a14 */
[----:B-1----:R-:W-:Y:S02]  /*0950*/  UIADD3 UR5, UPT, UPT, -UR10, URZ, URZ ;  /* 0x000000ff0a057290 */ /* 0x002fe4000fffe1ff */
[----:B------:R-:W-:Y:S02]  /*0960*/  IADD3 R23, PT, PT, R8, -UR10, -R7 ;  /* 0x8000000a08177c10 */ /* 0x000fe4000fffe807 */
[----:B--2---:R-:W-:-:S02]  /*0970*/  ULEA UR7, UR5, UR6, 0x1 ;  /* 0x0000000605077291 */ /* 0x004fc4000f8e08ff */
[----:B------:R-:W-:-:S04]  /*0980*/  UIMAD UR5, UR5, 0x3, UR6 ;  /* 0x00000003050578a4 */ /* 0x000fc8000f8e0206 */
[C-C-:B------:R-:W-:Y:S02]  /*0990*/  IADD3 R25, PT, PT, -R7.reuse, UR7, R12.reuse ;  /* 0x0000000707197c10 */ /* 0x140fe4000fffe10c */
[----:B------:R-:W-:-:S07]  /*09a0*/  IADD3 R27, PT, PT, -R7, UR5, R12 ;  /* 0x00000005071b7c10 */ /* 0x000fce000fffe10c */
.L_x_99:
[----:B------:R-:W1:Y:S01]  /*09b0*/  LDC.64 R14, c[0x0][0x3d0] ;  /* 0x0000f400ff0e7b82 */ /* 0x000e620000000a00 */
[C---:B------:R-:W-:Y:S01]  /*09c0*/  LOP3.LUT P1, RZ, R18.reuse, 0x1, R21, 0xf8, !PT ;  /* 0x0000000112ff7812 */ /* 0x040fe2000782f815 */
[----:B------:R-:W-:Y:S01]  /*09d0*/  BSSY.RECONVERGENT B0, `(.L_x_91) ;  /* 0x0000014000007945 */ /* 0x000fe20003800200 */
[C---:B------:R-:W-:Y:S02]  /*09e0*/  LOP3.LUT P4, RZ, R18.reuse, 0x1, R23, 0xf8, !PT ;  /* 0x0000000112ff7812 */ /* 0x040fe4000788f817 */
[C---:B------:R-:W-:Y:S02]  /*09f0*/  LOP3.LUT P5, RZ, R18.reuse, 0x1, R25, 0xf8, !PT ;  /* 0x0000000112ff7812 */ /* 0x040fe400078af819 */
[----:B------:R-:W-:Y:S01]  /*0a00*/  LOP3.LUT P6, RZ, R18, 0x1, R27, 0xf8, !PT ;  /* 0x0000000112ff7812 */ /* 0x000fe200078cf81b */
[----:B-1----:R-:W-:-:S06]  /*0a10*/  IMAD.WIDE R14, R0, 0x2, R14 ;  /* 0x00000002000e7825 */ /* 0x002fcc00078e020e */
[----:B------:R-:W-:Y:S06]  /*0a20*/  @P1 BRA `(.L_x_92) ;  /* 0x0000000000381947 */ /* 0x000fec0003800000 */
[----:B------:R-:W1:Y:S01]  /*0a30*/  LDC R16, c[0x0][0x410] ;  /* 0x00010400ff107b82 */ /* 0x000e620000000800 */
[----:B------:R-:W-:-:S04]  /*0a40*/  SHF.R.S32.HI R29, RZ, 0x1, R21 ;  /* 0x00000001ff1d7819 */ /* 0x000fc80000011415 */
[----:B-1----:R-:W-:-:S04]  /*0a50*/  ISETP.GE.AND P1, PT, R29, R16, PT ;  /* 0x000000101d00720c */ /* 0x002fc80003f26270 */
[----:B------:R-:W-:-:S04]  /*0a60*/  ISETP.GT.AND P1, PT, R29, -0x1, !P1 ;  /* 0xffffffff1d00780c */ /* 0x000fc80004f24270 */
[----:B------:R-:W-:-:S13]  /*0a70*/  PLOP3.LUT P1, PT, P0, P1, PT, 0x80, 0x8 ;  /* 0x000000000008781c */ /* 0x000fda0000723070 */
[----:B------:R-:W-:Y:S05]  /*0a80*/  @!P1 BRA `(.L_x_92) ;  /* 0x0000000000209947 */ /* 0x000fea0003800000 */
[----:B------:R-:W-:Y:S01]  /*0a90*/  IMAD R29, R19, R16, R29 ;  /* 0x00000010131d7224 */ /* 0x000fe200078e021d */
[----:B------:R-:W2:Y:S01]  /*0aa0*/  LDG.E.U16 R24, desc[UR8][R14.64] ;  /* 0x000000080e187981 */ /* 0x000ea2000c1e1500 */
[----:B------:R-:W1:Y:S02]  /*0ab0*/  LDC.64 R16, c[0x0][0x380] ;  /* 0x0000e000ff107b82 */ /* 0x000e640000000a00 */
[----:B-1----:R-:W-:-:S06]  /*0ac0*/  IMAD.WIDE R16, R29, 0x2, R16 ;  /* 0x000000021d107825 */ /* 0x002fcc00078e0210 */
[----:B------:R-:W3:Y:S01]  /*0ad0*/  LDG.E.U16 R16, desc[UR8][R16.64] ;  /* 0x0000000810107981 */ /* 0x000ee2000c1e1500 */
[----:B--2---:R-:W-:Y:S02]  /*0ae0*/  IMAD.U32 R24, R24, 0x10000, RZ ;  /* 0x0001000018187824 */ /* 0x004fe400078e00ff */
[----:B---3--:R-:W-:-:S04]  /*0af0*/  IMAD.U32 R26, R16, 0x10000, RZ ;  /* 0x00010000101a7824 */ /* 0x008fc800078e00ff */
[----:B------:R-:W-:-:S07]  /*0b00*/  FFMA.FTZ R5, R24, R26, R5 ;  /* 0x0000001a18057223 */ /* 0x000fce0000010005 */
.L_x_92:
[----:B0-----:R-:W-:Y:S05]  /*0b10*/  BSYNC.RECONVERGENT B0 ;  /* 0x0000000000007941 */ /* 0x001fea0003800200 */
.L_x_91:
[----:B------:R-:W-:Y:S04]  /*0b20*/  BSSY.RECONVERGENT B0, `(.L_x_93) ;  /* 0x0000010000007945 */ /* 0x000fe80003800200 */
[----:B------:R-:W-:Y:S05]  /*0b30*/  @P4 BRA `(.L_x_94) ;  /* 0x0000000000384947 */ /* 0x000fea0003800000 */
[----:B------:R-:W0:Y:S01]  /*0b40*/  LDC R29, c[0x0][0x410] ;  /* 0x00010400ff1d7b82 */ /* 0x000e220000000800 */
[----:B------:R-:W-:-:S04]  /*0b50*/  SHF.R.S32.HI R16, RZ, 0x1, R23 ;  /* 0x00000001ff107819 */ /* 0x000fc80000011417 */
[----:B0-----:R-:W-:-:S04]  /*0b60*/  ISETP.GE.AND P1, PT, R16, R29, PT ;  /* 0x0000001d1000720c */ /* 0x001fc80003f26270 */
[----:B------:R-:W-:-:S04]  /*0b70*/  ISETP.GT.AND P1, PT, R16, -0x1, !P1 ;  /* 0xffffffff1000780c */ /* 0x000fc80004f24270 */
[----:B------:R-:W-:-:S13]  /*0b80*/  PLOP3.LUT P1, PT, P0, P1, PT, 0x80, 0x8 ;  /* 0x000000000008781c */ /* 0x000fda0000723070 */
[----:B------:R-:W-:Y:S05]  /*0b90*/  @!P1 BRA `(.L_x_94) ;  /* 0x0000000000209947 */ /* 0x000fea0003800000 */
[----:B------:R-:W-:Y:S01]  /*0ba0*/  IMAD R29, R19, R29, R16 ;  /* 0x0000001d131d7224 */ /* 0x000fe200078e0210 */
[----:B------:R-:W2:Y:S01]  /*0bb0*/  LDG.E.U16 R24, desc[UR8][R14.64+0x2] ;  /* 0x000002080e187981 */ /* 0x000ea2000c1e1500 */
[----:B------:R-:W0:Y:S02]  /*0bc0*/  LDC.64 R16, c[0x0][0x380] ;  /* 0x0000e000ff107b82 */ /* 0x000e240000000a00 */
[----:B0-----:R-:W-:-:S06]  /*0bd0*/  IMAD.WIDE R16, R29, 0x2, R16 ;  /* 0x000000021d107825 */ /* 0x001fcc00078e0210 */
[----:B------:R-:W3:Y:S01]  /*0be0*/  LDG.E.U16 R16, desc[UR8][R16.64] ;  /* 0x0000000810107981 */ /* 0x000ee2000c1e1500 */
[----:B--2---:R-:W-:Y:S02]  /*0bf0*/  IMAD.U32 R24, R24, 0x10000, RZ ;  /* 0x0001000018187824 */ /* 0x004fe400078e00ff */
[----:B---3--:R-:W-:-:S04]  /*0c00*/  IMAD.U32 R26, R16, 0x10000, RZ ;  /* 0x00010000101a7824 */ /* 0x008fc800078e00ff */
[----:B------:R-:W-:-:S07]  /*0c10*/  FFMA.FTZ R5, R24, R26, R5 ;  /* 0x0000001a18057223 */ /* 0x000fce0000010005 */
.L_x_94:
[----:B------:R-:W-:Y:S05]  /*0c20*/  BSYNC.RECONVERGENT B0 ;  /* 0x0000000000007941 */ /* 0x000fea0003800200 */
.L_x_93:
        /* <DEDUP_REMOVED lines=16> */
.L_x_96:
[----:B------:R-:W-:Y:S05]  /*0d30*/  BSYNC.RECONVERGENT B0 ;  /* 0x0000000000007941 */ /* 0x000fea0003800200 */
.L_x_95:
        /* <DEDUP_REMOVED lines=16> */
.L_x_98:
[----:B------:R-:W-:Y:S05]  /*0e40*/  BSYNC.RECONVERGENT B0 ;  /* 0x0000000000007941 */ /* 0x000fea0003800200 */
.L_x_97:
[----:B------:R-:W-:Y:S01]  /*0e50*/  VIADD R22, R22, 0x4 ;  /* 0x0000000416167836 */ /* 0x000fe20000000000 */
[----:B------:R-:W-:Y:S01]  /*0e60*/  IADD3 R14, PT, PT, RZ, -UR11, RZ ;  /* 0x8000000bff0e7c10 */ /* 0x000fe2000fffe0ff */
[----:B------:R-:W-:-:S03]  /*0e70*/  VIADD R0, R0, 0x4 ;  /* 0x0000000400007836 */ /* 0x000fc60000000000 */
[----:B------:R-:W-:Y:S01]  /*0e80*/  ISETP.NE.AND P1, PT, R22, RZ, PT ;  /* 0x000000ff1600720c */ /* 0x000fe20003f25270 */
[C---:B------:R-:W-:Y:S02]  /*0e90*/  IMAD R23, R14.reuse, 0x4, R23 ;  /* 0x000000040e177824 */ /* 0x040fe400078e0217 */
[C---:B------:R-:W-:Y:S02]  /*0ea0*/  IMAD R25, R14.reuse, 0x4, R25 ;  /* 0x000000040e197824 */ /* 0x040fe400078e0219 */
[C---:B------:R-:W-:Y:S02]  /*0eb0*/  IMAD R27, R14.reuse, 0x4, R27 ;  /* 0x000000040e1b7824 */ /* 0x040fe400078e021b */
[----:B------:R-:W-:-:S06]  /*0ec0*/  IMAD R21, R14, 0x4, R21 ;  /* 0x000000040e157824 */ /* 0x000fcc00078e0215 */
[----:B------:R-:W-:Y:S05]  /*0ed0*/  @P1 BRA `(.L_x_99) ;  /* 0xfffffff800b41947 */ /* 0x000fea000383ffff */
[----:B------:R-:W-:-:S07]  /*0ee0*/  IMAD.MOV.U32 R23, RZ, RZ, R20 ;  /* 0x000000ffff177224 */ /* 0x000fce00078e0014 */
.L_x_90:
[----:B------:R-:W-:-:S09]  /*0ef0*/  UISETP.NE.AND UP0, UPT, UR4, URZ, UPT ;  /* 0x000000ff0400728c */ /* 0x000fd2000bf05270 */
[----:B------:R-:W-:Y:S05]  /*0f00*/  BRA.U !UP0, `(.L_x_100) ;  /* 0x0000000508187547 */ /* 0x000fea000b800000 */
[----:B------:R-:W1:Y:S01]  /*0f10*/  LDC R20, c[0x0][0x430] ;  /* 0x00010c00ff147b82 */ /* 0x000e620000000800 */
[----:B------:R-:W-:Y:S07]  /*0f20*/  BSSY.RECONVERGENT B0, `(.L_x_101) ;  /* 0x0000014000007945 */ /* 0x000fee0003800200 */
[----:B------:R-:W2:Y:S01]  /*0f30*/  LDC R22, c[0x0][0x410] ;  /* 0x00010400ff167b82 */ /* 0x000ea20000000800 */
[----:B-1----:R-:W-:-:S04]  /*0f40*/  IMAD R23, R23, R20, R7 ;  /* 0x0000001417177224 */ /* 0x002fc800078e0207 */
[----:B------:R-:W-:-:S05]  /*0f50*/  IMAD.IADD R15, R8, 0x1, -R23 ;  /* 0x00000001080f7824 */ /* 0x000fca00078e0a17 */
[--C-:B------:R-:W-:Y:S02]  /*0f60*/  SHF.R.S32.HI R21, RZ, 0x1, R15.reuse ;  /* 0x00000001ff157819 */ /* 0x100fe4000001140f */
[----:B------:R-:W-:Y:S02]  /*0f70*/  LOP3.LUT P1, RZ, R18, 0x1, R15, 0xf8, !PT ;  /* 0x0000000112ff7812 */ /* 0x000fe4000782f80f */
[----:B--2---:R-:W-:-:S04]  /*0f80*/  ISETP.GE.AND P4, PT, R21, R22, PT ;  /* 0x000000161500720c */ /* 0x004fc80003f86270 */
[----:B------:R-:W-:-:S04]  /*0f90*/  ISETP.GT.AND P4, PT, R21, -0x1, !P4 ;  /* 0xffffffff1500780c */ /* 0x000fc80006784270 */
[----:B------:R-:W-:-:S13]  /*0fa0*/  PLOP3.LUT P1, PT, P1, P0, P4, 0xf7, 0x0 ;  /* 0x000000000000781c */ /* 0x000fda0000f21e47 */
[----:B------:R-:W-:Y:S05]  /*0fb0*/  @P1 BRA `(.L_x_102) ;  /* 0x0000000000281947 */ /* 0x000fea0003800000 */
[----:B------:R-:W1:Y:S01]  /*0fc0*/  LDC.64 R14, c[0x0][0x380] ;  /* 0x0000e000ff0e7b82 */ /* 0x000e620000000a00 */
[----:B------:R-:W-:-:S07]  /*0fd0*/  IMAD R21, R19, R22, R21 ;  /* 0x0000001613157224 */ /* 0x000fce00078e0215 */
[----:B------:R-:W2:Y:S01]  /*0fe0*/  LDC.64 R16, c[0x0][0x3d0] ;  /* 0x0000f400ff107b82 */ /* 0x000ea20000000a00 */
[----:B-1----:R-:W-:-:S06]  /*0ff0*/  IMAD.WIDE R14, R21, 0x2, R14 ;  /* 0x00000002150e7825 */ /* 0x002fcc00078e020e */
[----:B------:R-:W3:Y:S01]  /*1000*/  LDG.E.U16 R14, desc[UR8][R14.64] ;  /* 0x000000080e0e7981 */ /* 0x000ee2000c1e1500 */
[----:B--2---:R-:W-:-:S06]  /*1010*/  IMAD.WIDE R16, R0, 0x2, R16 ;  /* 0x0000000200107825 */ /* 0x004fcc00078e0210 */
[----:B------:R-:W2:Y:S01]  /*1020*/  LDG.E.U16 R16, desc[UR8][R16.64] ;  /* 0x0000000810107981 */ /* 0x000ea2000c1e1500 */
[----:B---3--:R-:W-:Y:S02]  /*1030*/  IMAD.U32 R21, R14, 0x10000, RZ ;  /* 0x000100000e157824 */ /* 0x008fe400078e00ff */
[----:B--2---:R-:W-:-:S04]  /*1040*/  IMAD.U32 R24, R16, 0x10000, RZ ;  /* 0x0001000010187824 */ /* 0x004fc800078e00ff */
[----:B------:R-:W-:-:S07]  /*1050*/  FFMA.FTZ R5, R24, R21, R5 ;  /* 0x0000001518057223 */ /* 0x000fce0000010005 */
.L_x_102:
[----:B0-----:R-:W-:Y:S05]  /*1060*/  BSYNC.RECONVERGENT B0 ;  /* 0x0000000000007941 */ /* 0x001fea0003800200 */
.L_x_101:
[----:B------:R-:W-:Y:S01]  /*1070*/  UISETP.NE.AND UP0, UPT, UR4, 0x1, UPT ;  /* 0x000000010400788c */ /* 0x000fe2000bf05270 */
[----:B------:R-:W-:Y:S02]  /*1080*/  IMAD.MOV.U32 R21, RZ, RZ, R0 ;  /* 0x000000ffff157224 */ /* 0x000fe400078e0000 */
[----:B------:R-:W-:-:S06]  /*1090*/  VIADD R0, R0, 0x1 ;  /* 0x0000000100007836 */ /* 0x000fcc0000000000 */
[----:B------:R-:W-:Y:S05]  /*10a0*/  BRA.U !UP0, `(.L_x_100) ;  /* 0x0000000108b07547 */ /* 0x000fea000b800000 */
[----:B------:R-:W-:Y:S01]  /*10b0*/  IADD3 R23, PT, PT, R23, R20, RZ ;  /* 0x0000001417177210 */ /* 0x000fe20007ffe0ff */
[----:B------:R-:W-:Y:S04]  /*10c0*/  BSSY.RECONVERGENT B0, `(.L_x_103) ;  /* 0x0000012000007945 */ /* 0x000fe80003800200 */
[----:B------:R-:W-:-:S05]  /*10d0*/  IMAD.IADD R15, R8, 0x1, -R23 ;  /* 0x00000001080f7824 */ /* 0x000fca00078e0a17 */
[--C-:B------:R-:W-:Y:S02]  /*10e0*/  SHF.R.S32.HI R25, RZ, 0x1, R15.reuse ;  /* 0x00000001ff197819 */ /* 0x100fe4000001140f */
[----:B------:R-:W-:Y:S02]  /*10f0*/  LOP3.LUT P1, RZ, R18, 0x1, R15, 0xf8, !PT ;  /* 0x0000000112ff7812 */ /* 0x000fe4000782f80f */
[----:B------:R-:W-:-:S04]  /*1100*/  ISETP.GE.AND P4, PT, R25, R22, PT ;  /* 0x000000161900720c */ /* 0x000fc80003f86270 */
[----:B------:R-:W-:-:S04]  /*1110*/  ISETP.GT.AND P4, PT, R25, -0x1, !P4 ;  /* 0xffffffff1900780c */ /* 0x000fc80006784270 */
[----:B------:R-:W-:-:S13]  /*1120*/  PLOP3.LUT P1, PT, P1, P0, P4, 0xf7, 0x0 ;  /* 0x000000000000781c */ /* 0x000fda0000f21e47 */
[----:B------:R-:W-:Y:S05]  /*1130*/  @P1 BRA `(.L_x_104) ;  /* 0x0000000000281947 */ /* 0x000fea0003800000 */
[----:B------:R-:W0:Y:S01]  /*1140*/  LDC.64 R14, c[0x0][0x380] ;  /* 0x0000e000ff0e7b82 */ /* 0x000e220000000a00 */
[----:B------:R-:W-:-:S07]  /*1150*/  IMAD R25, R19, R22, R25 ;  /* 0x0000001613197224 */ /* 0x000fce00078e0219 */
        /* <DEDUP_REMOVED lines=8> */
.L_x_104:
[----:B------:R-:W-:Y:S05]  /*11e0*/  BSYNC.RECONVERGENT B0 ;  /* 0x0000000000007941 */ /* 0x000fea0003800200 */
.L_x_103:
[----:B------:R-:W-:Y:S01]  /*11f0*/  UISETP.NE.AND UP0, UPT, UR4, 0x2, UPT ;  /* 0x000000020400788c */ /* 0x000fe2000bf05270 */
[----:B------:R-:W-:-:S08]  /*1200*/  VIADD R0, R21, 0x2 ;  /* 0x0000000215007836 */ /* 0x000fd00000000000 */
[----:B------:R-:W-:Y:S05]  /*1210*/  BRA.U !UP0, `(.L_x_100) ;  /* 0x0000000108547547 */ /* 0x000fea000b800000 */
[----:B------:R-:W-:Y:S01]  /*1220*/  IADD3 R23, PT, PT, R8, -R20, -R23 ;  /* 0x8000001408177210 */ /* 0x000fe20007ffe817 */
[----:B------:R-:W-:Y:S03]  /*1230*/  BSSY.RECONVERGENT B0, `(.L_x_105) ;  /* 0x0000012000007945 */ /* 0x000fe60003800200 */
[----:B------:R-:W-:-:S13]  /*1240*/  LOP3.LUT P1, RZ, R18, 0x1, R23, 0xf8, !PT ;  /* 0x0000000112ff7812 */ /* 0x000fda000782f817 */
[----:B------:R-:W-:Y:S05]  /*1250*/  @P1 BRA `(.L_x_106) ;  /* 0x00000000003c1947 */ /* 0x000fea0003800000 */
[----:B------:R-:W-:-:S04]  /*1260*/  SHF.R.S32.HI R23, RZ, 0x1, R23 ;  /* 0x00000001ff177819 */ /* 0x000fc80000011417 */
[----:B------:R-:W-:-:S04]  /*1270*/  ISETP.GE.AND P1, PT, R23, R22, PT ;  /* 0x000000161700720c */ /* 0x000fc80003f26270 */
[----:B------:R-:W-:-:S04]  /*1280*/  ISETP.GT.AND P1, PT, R23, -0x1, !P1 ;  /* 0xffffffff1700780c */ /* 0x000fc80004f24270 */
[----:B------:R-:W-:-:S13]  /*1290*/  PLOP3.LUT P1, PT, P0, P1, PT, 0x80, 0x8 ;  /* 0x000000000008781c */ /* 0x000fda0000723070 */
[----:B------:R-:W-:Y:S05]  /*12a0*/  @!P1 BRA `(.L_x_106) ;  /* 0x0000000000289947 */ /* 0x000fea0003800000 */
        /* <DEDUP_REMOVED lines=10> */
.L_x_106:
[----:B------:R-:W-:Y:S05]  /*1350*/  BSYNC.RECONVERGENT B0 ;  /* 0x0000000000007941 */ /* 0x000fea0003800200 */
.L_x_105:
[----:B------:R-:W-:-:S07]  /*1360*/  VIADD R0, R21, 0x3 ;  /* 0x0000000315007836 */ /* 0x000fce0000000000 */
.L_x_100:
[----:B------:R-:W-:Y:S05]  /*1370*/  @P3 BRA `(.L_x_107) ;  /* 0xfffffff4001c3947 */ /* 0x000fea000383ffff */
[----:B------:R-:W-:Y:S05]  /*1380*/  @P2 BRA `(.L_x_108) ;  /* 0xfffffff000f82947 */ /* 0x000fea000383ffff */
[----:B------:R-:W1:Y:S01]  /*1390*/  LDCU UR5, c[0x0][0x360] ;  /* 0x00006c00ff0577ac */ /* 0x000e620008000800 */
[----:B------:R-:W1:Y:S01]  /*13a0*/  LDC R0, c[0x0][0x370] ;  /* 0x0000dc00ff007b82 */ /* 0x000e620000000800 */
[----:B------:R-:W-:Y:S01]  /*13b0*/  F2FP.BF16.F32.PACK_AB R5, RZ, R5 ;  /* 0x00000005ff05723e */ /* 0x000fe200000010ff */
[----:B------:R-:W2:Y:S03]  /*13c0*/  LDCU.64 UR6, c[0x0][0x3a8] ;  /* 0x00007500ff0677ac */ /* 0x000ea60008000a00 */
[----:B------:R-:W-:Y:S01]  /*13d0*/  PRMT R4, R5, 0x7610, R4 ;  /* 0x0000761005047816 */ /* 0x000fe20000000004 */
[----:B------:R-:W3:Y:S01]  /*13e0*/  LDCU UR10, c[0x0][0x3f8] ;  /* 0x00007f00ff0a77ac */ /* 0x000ee20008000800 */
[----:B--2---:R-:W-:Y:S01]  /*13f0*/  LEA R2, P0, R12, UR6, 0x1 ;  /* 0x000000060c027c11 */ /* 0x004fe2000f8008ff */
[----:B-1----:R-:W-:-:S03]  /*1400*/  IMAD R5, R0, UR5, RZ ;  /* 0x0000000500057c24 */ /* 0x002fc6000f8e02ff */
[----:B------:R-:W-:Y:S01]  /*1410*/  LEA.HI.X R3, R12, UR7, R13, 0x1, P0 ;  /* 0x000000070c037c11 */ /* 0x000fe200080f0c0d */
[----:B---3--:R-:W-:Y:S01]  /*1420*/  USHF.R.S32.HI UR5, URZ, 0x1f, UR10 ;  /* 0x0000001fff057899 */ /* 0x008fe2000801140a */
[----:B------:R-:W-:-:S03]  /*1430*/  IADD3 R12, P0, PT, R5, R12, RZ ;  /* 0x0000000c050c7210 */ /* 0x000fc60007f1e0ff */
[----:B------:R1:W-:Y:S02]  /*1440*/  STG.E.U16 desc[UR8][R2.64], R4 ;  /* 0x0000000402007986 */ /* 0x0003e4000c101508 */
[----:B------:R-:W-:Y:S01]  /*1450*/  IMAD.X R13, RZ, RZ, R13, P0 ;  /* 0x000000ffff0d7224 */ /* 0x000fe200000e060d */
[----:B------:R-:W-:-:S04]  /*1460*/  ISETP.GE.U32.AND P0, PT, R12, UR10, PT ;  /* 0x0000000a0c007c0c */ /* 0x000fc8000bf06070 */
[----:B------:R-:W-:-:S13]  /*1470*/  ISETP.GE.AND.EX P0, PT, R13, UR5, PT, P0 ;  /* 0x000000050d007c0c */ /* 0x000fda000bf06300 */
[----:B-1----:R-:W-:Y:S05]  /*1480*/  @!P0 BRA `(.L_x_109) ;  /* 0xffffffec006c8947 */ /* 0x002fea000383ffff */
[----:B0-----:R-:W-:Y:S05]  /*1490*/  EXIT ;  /* 0x000000000000794d */ /* 0x001fea0003800000 */
.L_x_87:
[----:B------:R-:W-:Y:S01]  /*14a0*/  IADD3 R4, P0, PT, R3, R12, RZ ;  /* 0x0000000c03047210 */ /* 0x000fe20007f1e0ff */
[----:B------:R-:W-:Y:S03]  /*14b0*/  BSSY.RECONVERGENT B0, `(.L_x_110) ;  /* 0x0000026000007945 */ /* 0x000fe60003800200 */
[C---:B------:R-:W-:Y:S01]  /*14c0*/  ISETP.GT.U32.AND P1, PT, R4.reuse, UR6, PT ;  /* 0x0000000604007c0c */ /* 0x040fe2000bf24070 */
[----:B------:R-:W-:Y:S01]  /*14d0*/  IMAD.X R7, RZ, RZ, R13, P0 ;  /* 0x000000ffff077224 */ /* 0x000fe200000e060d */
        /* <DEDUP_REMOVED lines=16> */
[----:B0-----:R-:W-:Y:S02]  /*15e0*/  HFMA2 R4, -RZ, RZ, 0, 0 ;  /* 0x00000000ff047431 */ /* 0x001fe400000001ff */
[----:B-1----:R-:W-:-:S04]  /*15f0*/  IMAD R7, R7, R5, RZ ;  /* 0x0000000507077224 */ /* 0x002fc800078e02ff */
[----:B------:R-:W-:-:S06]  /*1600*/  IMAD.HI.U32 R5, R5, R7, R4 ;  /* 0x0000000705057227 */ /* 0x000fcc00078e0004 */
[----:B------:R-:W-:-:S04]  /*1610*/  IMAD.HI.U32 R4, R5, R8, RZ ;  /* 0x0000000805047227 */ /* 0x000fc800078e00ff */
[----:B------:R-:W-:Y:S02]  /*1620*/  IMAD.MOV R6, RZ, RZ, -R4 ;  /* 0x000000ffff067224 */ /* 0x000fe400078e0a04 */
[----:B------:R-:W-:Y:S02]  /*1630*/  IMAD.MOV.U32 R5, RZ, RZ, RZ ;  /* 0x000000ffff057224 */ /* 0x000fe400078e00ff */
        /* <DEDUP_REMOVED lines=8> */
.L_x_111:
[----:B------:R-:W-:Y:S01]  /*16c0*/  IMAD.MOV.U32 R5, RZ, RZ, R8 ;  /* 0x000000ffff057224 */ /* 0x000fe200078e0008 */
[----:B------:R-:W-:-:S07]  /*16d0*/  MOV R4, 0x16f0 ;  /* 0x000016f000047802 */ /* 0x000fce0000000f00 */
[----:B------:R-:W-:Y:S05]  /*16e0*/  CALL.REL.NOINC `($__internal_1_$__cuda_sm20_div_u64) ;  /* 0x00000008002c7944 */ /* 0x000fea0003c00000 */
[----:B------:R-:W-:Y:S02]  /*16f0*/  IMAD.MOV.U32 R4, RZ, RZ, R2 ;  /* 0x000000ffff047224 */ /* 0x000fe400078e0002 */
[----:B------:R-:W-:-:S07]  /*1700*/  IMAD.MOV.U32 R5, RZ, RZ, R7 ;  /* 0x000000ffff057224 */ /* 0x000fce00078e0007 */
.L_x_112:
[----:B------:R-:W-:Y:S05]  /*1710*/  BSYNC.RECONVERGENT B0 ;  /* 0x0000000000007941 */ /* 0x000fea0003800200 */
.L_x_110:
        /* <DEDUP_REMOVED lines=10> */
[----:B------:R-:W-:Y:S01]  /*17c0*/  VIADD R4, R0, 0x1 ;  /* 0x0000000100047836 */ /* 0x000fe20000000000 */
[----:B------:R-:W-:Y:S01]  /*17d0*/  MOV R2, RZ ;  /* 0x000000ff00027202 */ /* 0x000fe20000000f00 */
[----:B------:R-:W-:-:S03]  /*17e0*/  IMAD.MOV.U32 R0, RZ, RZ, RZ ;  /* 0x000000ffff007224 */ /* 0x000fc600078e00ff */
[----:B------:R-:W-:-:S07]  /*17f0*/  LOP3.LUT R7, R4, 0x3, RZ, 0xc0, !PT ;  /* 0x0000000304077812 */ /* 0x000fce00078ec0ff */
.L_x_115:
[----:B------:R-:W-:-:S04]  /*1800*/  LEA R4, P0, R12, UR6, 0x1 ;  /* 0x000000060c047c11 */ /* 0x000fc8000f8008ff */
[--C-:B------:R-:W-:Y:S02]  /*1810*/  LEA.HI.X R5, R12, UR7, R13.reuse, 0x1, P0 ;  /* 0x000000070c057c11 */ /* 0x100fe400080f0c0d */
[----:B------:R-:W-:Y:S02]  /*1820*/  IADD3 R0, P0, PT, R0, 0x1, RZ ;  /* 0x0000000100007810 */ /* 0x000fe40007f1e0ff */
[----:B------:R-:W-:Y:S01]  /*1830*/  IADD3 R12, P2, PT, R3, R12, RZ ;  /* 0x0000000c030c7210 */ /* 0x000fe20007f5e0ff */
[----:B------:R0:W-:Y:S02]  /*1840*/  STG.E.U16 desc[UR8][R4.64], RZ ;  /* 0x000000ff04007986 */ /* 0x0001e4000c101508 */
[----:B------:R-:W-:Y:S01]  /*1850*/  IMAD.X R2, RZ, RZ, R2, P0 ;  /* 0x000000ffff027224 */ /* 0x000fe200000e0602 */
[----:B------:R-:W-:Y:S01]  /*1860*/  ISETP.NE.U32.AND P0, PT, R0, R7, PT ;  /* 0x000000070000720c */ /* 0x000fe20003f05070 */
[----:B------:R-:W-:-:S03]  /*1870*/  IMAD.X R13, RZ, RZ, R13, P2 ;  /* 0x000000ffff0d7224 */ /* 0x000fc600010e060d */
[----:B------:R-:W-:-:S13]  /*1880*/  ISETP.NE.AND.EX P0, PT, R2, RZ, PT, P0 ;  /* 0x000000ff0200720c */ /* 0x000fda0003f05300 */
[----:B0-----:R-:W-:Y:S05]  /*1890*/  @P0 BRA `(.L_x_115) ;  /* 0xfffffffc00d80947 */ /* 0x001fea000383ffff */
.L_x_114:
[----:B------:R-:W-:Y:S05]  /*18a0*/  BSYNC.RECONVERGENT B0 ;  /* 0x0000000000007941 */ /* 0x000fea0003800200 */
.L_x_113:
[----:B------:R-:W-:Y:S05]  /*18b0*/  @!P1 EXIT ;  /* 0x000000000000994d */ /* 0x000fea0003800000 */
[----:B------:R-:W-:Y:S01]  /*18c0*/  IMAD.SHL.U32 R15, R3, 0x2, RZ ;  /* 0x00000002030f7824 */ /* 0x000fe200078e00ff */
[----:B------:R-:W-:Y:S01]  /*18d0*/  SHF.R.U32.HI R17, RZ, 0x1f, R3 ;  /* 0x0000001fff117819 */ /* 0x000fe20000011603 */
[----:B------:R-:W0:Y:S01]  /*18e0*/  LDCU UR4, c[0x0][0x3f8] ;  /* 0x00007f00ff0477ac */ /* 0x000e220008000800 */
[----:B------:R-:W1:Y:S05]  /*18f0*/  LDCU.64 UR6, c[0x0][0x3a8] ;  /* 0x00007500ff0677ac */ /* 0x000e6a0008000a00 */
.L_x_116:
[----:B-1----:R-:W-:-:S04]  /*1900*/  LEA R10, P0, R12, UR6, 0x1 ;  /* 0x000000060c0a7c11 */ /* 0x002fc8000f8008ff */
[----:B------:R-:W-:Y:S02]  /*1910*/  LEA.HI.X R11, R12, UR7, R13, 0x1, P0 ;  /* 0x000000070c0b7c11 */ /* 0x000fe400080f0c0d */
        /* <DEDUP_REMOVED lines=10> */
[----:B------:R2:W-:Y:S01]  /*19c0*/  STG.E.U16 desc[UR8][R8.64], RZ ;  /* 0x000000ff08007986 */ /* 0x0005e2000c101508 */
[----:B------:R-:W-:Y:S02]  /*19d0*/  LEA.HI.X R13, R3, R13, RZ, 0x2, P0 ;  /* 0x0000000d030d7211 */ /* 0x000fe400000f14ff */
[----:B0-----:R-:W-:-:S04]  /*19e0*/  ISETP.GE.U32.AND P0, PT, R12, UR4, PT ;  /* 0x000000040c007c0c */ /* 0x001fc8000bf06070 */
[----:B------:R-:W-:-:S13]  /*19f0*/  ISETP.GE.AND.EX P0, PT, R13, UR5, PT, P0 ;  /* 0x000000050d007c0c */ /* 0x000fda000bf06300 */
[----:B--2---:R-:W-:Y:S05]  /*1a00*/  @!P0 BRA `(.L_x_116) ;  /* 0xfffffffc00bc8947 */ /* 0x004fea000383ffff */
[----:B------:R-:W-:Y:S05]  /*1a10*/  EXIT ;  /* 0x000000000000794d */ /* 0x000fea0003800000 */
.L_x_86:
        /* <DEDUP_REMOVED lines=16> */
[----:B------:R-:W-:Y:S01]  /*1b20*/  ISETP.NE.U32.AND P2, PT, R3, RZ, PT ;  /* 0x000000ff0300720c */ /* 0x000fe20003f45070 */
[----:B------:R-:W-:-:S05]  /*1b30*/  IMAD.MOV.U32 R4, RZ, RZ, RZ ;  /* 0x000000ffff047224 */ /* 0x000fca00078e00ff */
        /* <DEDUP_REMOVED lines=10> */
[----:B------:R-:W-:Y:S01]  /*1be0*/  @P0 IADD3 R2, PT, PT, -R3, R2, RZ ;  /* 0x0000000203020210 */ /* 0x000fe20007ffe1ff */
[----:B------:R-:W-:-:S03]  /*1bf0*/  @P0 VIADD R4, R4, 0x1 ;  /* 0x0000000104040836 */ /* 0x000fc60000000000 */
[----:B------:R-:W-:-:S13]  /*1c00*/  ISETP.GE.U32.AND P1, PT, R2, R3, PT ;  /* 0x000000030200720c */ /* 0x000fda0003f26070 */
[----:B------:R-:W-:Y:S01]  /*1c10*/  @P1 VIADD R4, R4, 0x1 ;  /* 0x0000000104041836 */ /* 0x000fe20000000000 */
[----:B------:R-:W-:Y:S01]  /*1c20*/  @!P2 LOP3.LUT R4, RZ, R3, RZ, 0x33, !PT ;  /* 0x00000003ff04a212 */ /* 0x000fe200078e33ff */
[----:B------:R-:W-:Y:S06]  /*1c30*/  BRA `(.L_x_119) ;  /* 0x0000000000147947 */ /* 0x000fec0003800000 */
.L_x_118:
[----:B------:R-:W-:Y:S01]  /*1c40*/  IMAD.MOV.U32 R5, RZ, RZ, R6 ;  /* 0x000000ffff057224 */ /* 0x000fe200078e0006 */
[----:B------:R-:W-:-:S07]  /*1c50*/  MOV R4, 0x1c70 ;  /* 0x00001c7000047802 */ /* 0x000fce0000000f00 */
[----:B------:R-:W-:Y:S05]  /*1c60*/  CALL.REL.NOINC `($__internal_1_$__cuda_sm20_div_u64) ;  /* 0x0000000000cc7944 */ /* 0x000fea0003c00000 */
[----:B------:R-:W-:Y:S02]  /*1c70*/  IMAD.MOV.U32 R4, RZ, RZ, R2 ;  /* 0x000000ffff047224 */ /* 0x000fe400078e0002 */
[----:B------:R-:W-:-:S07]  /*1c80*/  IMAD.MOV.U32 R5, RZ, RZ, R7 ;  /* 0x000000ffff057224 */ /* 0x000fce00078e0007 */
.L_x_119:
[----:B------:R-:W-:Y:S05]  /*1c90*/  BSYNC.RECONVERGENT B0 ;  /* 0x0000000000007941 */ /* 0x000fea0003800200 */
.L_x_117:
        /* <DEDUP_REMOVED lines=14> */
.L_x_122:
[----:B------:R-:W-:-:S04]  /*1d80*/  LEA R4, P0, R12, UR6, 0x1 ;  /* 0x000000060c047c11 */ /* 0x000fc8000f8008ff */
[--C-:B------:R-:W-:Y:S02]  /*1d90*/  LEA.HI.X R5, R12, UR7, R13.reuse, 0x1, P0 ;  /* 0x000000070c057c11 */ /* 0x100fe400080f0c0d */
[----:B------:R-:W-:Y:S02]  /*1da0*/  IADD3 R0, P0, PT, R0, 0x1, RZ ;  /* 0x0000000100007810 */ /* 0x000fe40007f1e0ff */
[----:B------:R-:W-:Y:S01]  /*1db0*/  IADD3 R12, P2, PT, R3, R12, RZ ;  /* 0x0000000c030c7210 */ /* 0x000fe20007f5e0ff */
[----:B------:R0:W-:Y:S01]  /*1dc0*/  STG.E.U16 desc[UR8][R4.64], RZ ;  /* 0x000000ff04007986 */ /* 0x0001e2000c101508 */
[----:B------:R-:W-:Y:S02]  /*1dd0*/  IADD3.X R2, PT, PT, RZ, R2, RZ, P0, !PT ;  /* 0x00000002ff027210 */ /* 0x000fe400007fe4ff */
[----:B------:R-:W-:Y:S01]  /*1de0*/  ISETP.NE.U32.AND P0, PT, R0, R7, PT ;  /* 0x000000070000720c */ /* 0x000fe20003f05070 */
[----:B------:R-:W-:-:S03]  /*1df0*/  IMAD.X R13, RZ, RZ, R13, P2 ;  /* 0x000000ffff0d7224 */ /* 0x000fc600010e060d */
[----:B------:R-:W-:-:S13]  /*1e00*/  ISETP.NE.AND.EX P0, PT, R2, RZ, PT, P0 ;  /* 0x000000ff0200720c */ /* 0x000fda0003f05300 */
[----:B0-----:R-:W-:Y:S05]  /*1e10*/  @P0 BRA `(.L_x_122) ;  /* 0xfffffffc00d80947 */ /* 0x001fea000383ffff */
.L_x_121:
[----:B------:R-:W-:Y:S05]  /*1e20*/  BSYNC.RECONVERGENT B0 ;  /* 0x0000000000007941 */ /* 0x000fea0003800200 */
.L_x_120:
[----:B------:R-:W-:Y:S05]  /*1e30*/  @!P1 EXIT ;  /* 0x000000000000994d */ /* 0x000fea0003800000 */
[----:B------:R-:W-:Y:S01]  /*1e40*/  IMAD.SHL.U32 R15, R3, 0x2, RZ ;  /* 0x00000002030f7824 */ /* 0x000fe200078e00ff */
[----:B------:R-:W-:Y:S01]  /*1e50*/  SHF.R.U32.HI R17, RZ, 0x1f, R3 ;  /* 0x0000001fff117819 */ /* 0x000fe20000011603 */
[----:B------:R-:W0:Y:S01]  /*1e60*/  LDCU UR4, c[0x0][0x3f8] ;  /* 0x00007f00ff0477ac */ /* 0x000e220008000800 */
[----:B------:R-:W1:Y:S05]  /*1e70*/  LDCU.64 UR6, c[0x0][0x3a8] ;  /* 0x00007500ff0677ac */ /* 0x000e6a0008000a00 */
.L_x_123:
        /* <DEDUP_REMOVED lines=18> */
        .weak           $__internal_1_$__cuda_sm20_div_u64
        .type           $__internal_1_$__cuda_sm20_div_u64,@function
        .size           $__internal_1_$__cuda_sm20_div_u64,(.L_x_1645 - $__internal_1_$__cuda_sm20_div_u64)
$__internal_1_$__cuda_sm20_div_u64:
[----:B------:R-:W-:Y:S02]  /*1fa0*/  IMAD.MOV.U32 R10, RZ, RZ, R3 ;  /* 0x000000ffff0a7224 */ /* 0x000fe400078e0003 */
[----:B------:R-:W-:-:S04]  /*1fb0*/  IMAD.U32 R11, RZ, RZ, UR4 ;  /* 0x00000004ff0b7e24 */ /* 0x000fc8000f8e00ff */
[----:B------:R-:W0:Y:S08]  /*1fc0*/  I2F.U64.RP R10, R10 ;  /* 0x0000000a000a7312 */ /* 0x000e300000309000 */
[----:B0-----:R-:W0:Y:S02]  /*1fd0*/  MUFU.RCP R6, R10 ;  /* 0x0000000a00067308 */ /* 0x001e240000001000 */
[----:B0-----:R-:W-:-:S06]  /*1fe0*/  VIADD R6, R6, 0x1ffffffe ;  /* 0x1ffffffe06067836 */ /* 0x001fcc0000000000 */
        /* <DEDUP_REMOVED lines=12> */
[----:B------:R-:W-:Y:S02]  /*20b0*/  IADD3 R9, P2, PT, R11, R8, RZ ;  /* 0x000000080b097210 */ /* 0x000fe40007f5e0ff */
[----:B------:R-:W-:-:S03]  /*20c0*/  IADD3.X R8, PT, PT, R17, R7, RZ, P0, !PT ;  /* 0x0000000711087210 */ /* 0x000fc600007fe4ff */
        /* <DEDUP_REMOVED lines=20> */
[----:B------:R-:W-:-:S03]  /*2210*/  IADD3 R9, P1, PT, R9, R6, RZ ;  /* 0x0000000609097210 */ /* 0x000fc60007f3e0ff */
[----:B------:R-:W-:Y:S02]  /*2220*/  IMAD.X R8, RZ, RZ, R8, P0 ;  /* 0x000000ffff087224 */ /* 0x000fe400000e0608 */
        /* <DEDUP_REMOVED lines=27> */
[----:B------:R-:W-:Y:S06]  /*23e0*/  RET.REL.NODEC R4 `(_ZN2at6native51_GLOBAL__N__2c613397_18_DepthwiseConv2d_cu_9959487032conv_depthwise2d_backward_kernelILi0ELi2EN3c108BFloat16EiEEvNS_27GenericPackedTensorAccessorIKT1_Lm4ENS_16DefaultPtrTraitsEiEENS5_IS6_Lm4ES8_iEES9_T2_iiiiiiiiiiiiiii) ;  /* 0xffffffdc04047950 */ /* 0x000fec0003c3ffff */
.L_x_124:
        /* <DEDUP_REMOVED lines=9> */
.L_x_1645:


//--------------------- .text._ZN2at6native51_GLOBAL__N__2c613397_18_DepthwiseConv2d_cu_9959487032conv_depthwise2d_backward_kernelILi0ELi1EN3c108BFloat16EiEEvNS_27GenericPackedTensorAccessorIKT1_Lm4ENS_16DefaultPtrTraitsEiEENS5_IS6_Lm4ES8_iEES9_T2_iiiiiiiiiiiiiii --------------------------
	.section	.text._ZN2at6native51_GLOBAL__N__2c613397_18_DepthwiseConv2d_cu_9959487032conv_depthwise2d_backward_kernelILi0ELi1EN3c108BFloat16EiEEvNS_27GenericPackedTensorAccessorIKT1_Lm4ENS_16DefaultPtrTraitsEiEENS5_IS6_Lm4ES8_iEES9_T2_iiiiiiiiiiiiiii,"ax",@progbits
	.align	128
.text._ZN2at6native51_GLOBAL__N__2c613397_18_DepthwiseConv2d_cu_9959487032conv_depthwise2d_backward_kernelILi0ELi1EN3c108BFloat16EiEEvNS_27GenericPackedTensorAccessorIKT1_Lm4ENS_16DefaultPtrTraitsEiEENS5_IS6_Lm4ES8_iEES9_T2_iiiiiiiiiiiiiii:
        .type           _ZN2at6native51_GLOBAL__N__2c613397_18_DepthwiseConv2d_cu_9959487032conv_depthwise2d_backward_kernelILi0ELi1EN3c108BFloat16EiEEvNS_27GenericPackedTensorAccessorIKT1_Lm4ENS_16DefaultPtrTraitsEiEENS5_IS6_Lm4ES8_iEES9_T2_iiiiiiiiiiiiiii,@function
        .size           _ZN2at6native51_GLOBAL__N__2c613397_18_DepthwiseConv2d_cu_9959487032conv_depthwise2d_backward_kernelILi0ELi1EN3c108BFloat16EiEEvNS_27GenericPackedTensorAccessorIKT1_Lm4ENS_16DefaultPtrTraitsEiEENS5_IS6_Lm4ES8_iEES9_T2_iiiiiiiiiiiiiii,(.L_x_1647 - _ZN2at6native51_GLOBAL__N__2c613397_18_DepthwiseConv2d_cu_9959487032conv_depthwise2d_backward_kernelILi0ELi1EN3c108BFloat16EiEEvNS_27GenericPackedTensorAccessorIKT1_Lm4ENS_16DefaultPtrTraitsEiEENS5_IS6_Lm4ES8_iEES9_T2_iiiiiiiiiiiiiii)
        .other          _ZN2at6native51_GLOBAL__N__2c613397_18_DepthwiseConv2d_cu_9959487032conv_depthwise2d_backward_kernelILi0ELi1EN3c108BFloat16EiEEvNS_27GenericPackedTensorAccessorIKT1_Lm4ENS_16DefaultPtrTraitsEiEENS5_IS6_Lm4ES8_iEES9_T2_iiiiiiiiiiiiiii,@"STO_CUDA_ENTRY STV_DEFAULT"
_ZN2at6native51_GLOBAL__N__2c613397_18_DepthwiseConv2d_cu_9959487032conv_depthwise2d_backward_kernelILi0ELi1EN3c108BFloat16EiEEvNS_27GenericPackedTensorAccessorIKT1_Lm4ENS_16DefaultPtrTraitsEiEENS5_IS6_Lm4ES8_iEES9_T2_iiiiiiiiiiiiiii:
        /* <DEDUP_REMOVED lines=12> */
[----:B------:R-:W-:Y:S01]  /*00c0*/  IMAD.MOV.U32 R0, RZ, RZ, R2 ;  /* 0x000000ffff007224 */ /* 0x000fe200078e0002 */
        /* <DEDUP_REMOVED lines=13> */
.L_x_128:
        /* <DEDUP_REMOVED lines=9> */
.L_x_127:
[----:B------:R-:W0:Y:S01]  /*0230*/  LDCU.64 UR6, c[0x0][0x3d0] ;  /* 0x00007a00ff0677ac */ /* 0x000e220008000a00 */
[----:B------:R-:W-:Y:S01]  /*0240*/  BSSY.RECONVERGENT B0, `(.L_x_129) ;  /* 0x000017f000007945 */ /* 0x000fe20003800200 */
[----:B------:R-:W-:Y:S02]  /*0250*/  ULOP3.LUT UR12, UR4, 0x7, URZ, 0xc0, !UPT ;  /* 0x00000007040c7892 */ /* 0x000fe4000f8ec0ff */
[----:B------:R-:W-:Y:S02]  /*0260*/  ULOP3.LUT UR13, UR4, 0x7ffffff8, URZ, 0xc0, !UPT ;  /* 0x7ffffff8040d7892 */ /* 0x000fe4000f8ec0ff */
[----:B------:R-:W-:Y:S01]  /*0270*/  UIADD3 UR5, UPT, UPT, UR12, -0x1, URZ ;  /* 0xffffffff0c057890 */ /* 0x000fe2000fffe0ff */
[----:B------:R-:W1:Y:S01]  /*0280*/  LDCU UR22, c[0x0][0x410] ;  /* 0x00008200ff1677ac */ /* 0x000e620008000800 */
[----:B------:R-:W2:Y:S01]  /*0290*/  LDCU UR23, c[0x0][0x430] ;  /* 0x00008600ff1777ac */ /* 0x000ea20008000800 */
[----:B0-----:R-:W-:Y:S02]  /*02a0*/  UIADD3 UR6, UP0, UPT, UR6, 0x8, URZ ;  /* 0x0000000806067890 */ /* 0x001fe4000ff1e0ff */
[----:B------:R-:W-:-:S02]  /*02b0*/  ULOP3.LUT UR4, UR4, 0x3, URZ, 0xc0, !UPT ;  /* 0x0000000304047892 */ /* 0x000fc4000f8ec0ff */
[----:B------:R-:W-:Y:S02]  /*02c0*/  UIADD3.X UR7, UPT, UPT, URZ, UR7, URZ, UP0, !UPT ;  /* 0x00000007ff077290 */ /* 0x000fe400087fe4ff */
[----:B------:R-:W-:Y:S02]  /*02d0*/  UIADD3 UR20, UPT, UPT, -UR13, URZ, URZ ;  /* 0x000000ff0d147290 */ /* 0x000fe4000fffe1ff */
[----:B-12---:R-:W-:-:S11]  /*02e0*/  UISETP.GE.U32.AND UP0, UPT, UR5, 0x3, UPT ;  /* 0x000000030500788c */ /* 0x006fd6000bf06070 */
.L_x_139:
[----:B------:R-:W0:Y:S01]  /*02f0*/  LDC R9, c[0x0][0x408] ;  /* 0x00010200ff097b82 */ /* 0x000e220000000800 */
[----:B------:R-:W-:Y:S01]  /*0300*/  IABS R8, R0 ;  /* 0x0000000000087213 */ /* 0x000fe20000000000 */
[----:B------:R-:W1:Y:S01]  /*0310*/  LDCU UR21, c[0x0][0x430] ;  /* 0x00008600ff1577ac */ /* 0x000e620008000800 */
[----:B------:R-:W2:Y:S05]  /*0320*/  LDCU.64 UR8, c[0x0][0x428] ;  /* 0x00008500ff0877ac */ /* 0x000eaa0008000a00 */
[----:B------:R-:W3:Y:S01]  /*0330*/  LDC R10, c[0x0][0x40c] ;  /* 0x00010300ff0a7b82 */ /* 0x000ee20000000800 */
[----:B-1----:R-:W-:Y:S01]  /*0340*/  UIADD3 UR5, UPT, UPT, -UR21, URZ, URZ ;  /* 0x000000ff15057290 */ /* 0x002fe2000fffe1ff */
[----:B0-----:R-:W-:-:S03]  /*0350*/  IABS R11, R9 ;  /* 0x00000009000b7213 */ /* 0x001fc60000000000 */
[----:B--2---:R-:W-:Y:S02]  /*0360*/  ULEA UR14, UR5, UR8, 0x1 ;  /* 0x00000008050e7291 */ /* 0x004fe4000f8e08ff */
[----:B------:R-:W-:Y:S01]  /*0370*/  UIMAD UR15, UR5, 0x3, UR8 ;  /* 0x00000003050f78a4 */ /* 0x000fe2000f8e0208 */
[----:B------:R-:W0:Y:S01]  /*0380*/  I2F.RP R2, R11 ;  /* 0x0000000b00027306 */ /* 0x000e220000209400 */
[----:B------:R-:W-:Y:S02]  /*0390*/  ULEA UR16, UR5, UR8, 0x2 ;  /* 0x0000000805107291 */ /* 0x000fe4000f8e10ff */
[----:B------:R-:W-:Y:S01]  /*03a0*/  UIMAD UR17, UR5, 0x5, UR8 ;  /* 0x00000005051178a4 */ /* 0x000fe2000f8e0208 */
[----:B---3--:R-:W-:Y:S01]  /*03b0*/  IABS R12, R10 ;  /* 0x0000000a000c7213 */ /* 0x008fe20000000000 */
[----:B------:R-:W-:Y:S02]  /*03c0*/  UIMAD UR18, UR5, 0x6, UR8 ;  /* 0x00000006051278a4 */ /* 0x000fe4000f8e0208 */
[----:B------:R-:W-:Y:S01]  /*03d0*/  UIMAD UR5, UR5, 0x7, UR8 ;  /* 0x00000007050578a4 */ /* 0x000fe2000f8e0208 */
[----:B0-----:R-:W0:Y:S02]  /*03e0*/  MUFU.RCP R2, R2 ;  /* 0x0000000200027308 */ /* 0x001e240000001000 */
[----:B0-----:R-:W-:-:S06]  /*03f0*/  VIADD R6, R2, 0xffffffe ;  /* 0x0ffffffe02067836 */ /* 0x001fcc0000000000 */
[----:B------:R0:W1:Y:S02]  /*0400*/  F2I.FTZ.U32.TRUNC.NTZ R7, R6 ;  /* 0x0000000600077305 */ /* 0x000064000021f000 */
[----:B0-----:R-:W-:Y:S01]  /*0410*/  IMAD.MOV.U32 R6, RZ, RZ, RZ ;  /* 0x000000ffff067224 */ /* 0x001fe200078e00ff */
[----:B-1----:R-:W-:-:S05]  /*0420*/  IADD3 R4, PT, PT, RZ, -R7, RZ ;  /* 0x80000007ff047210 */ /* 0x002fca0007ffe0ff */
[----:B------:R-:W-:Y:S02]  /*0430*/  IMAD R13, R4, R11, RZ ;  /* 0x0000000b040d7224 */ /* 0x000fe400078e02ff */
[----:B------:R-:W-:Y:S02]  /*0440*/  IMAD.MOV.U32 R4, RZ, RZ, R8 ;  /* 0x000000ffff047224 */ /* 0x000fe400078e0008 */
[----:B------:R-:W-:-:S04]  /*0450*/  IMAD.HI.U32 R7, R7, R13, R6 ;  /* 0x0000000d07077227 */ /* 0x000fc800078e0006 */
[----:B------:R-:W-:Y:S02]  /*0460*/  IMAD.MOV.U32 R13, RZ, RZ, R12 ;  /* 0x000000ffff0d7224 */ /* 0x000fe400078e000c */
[----:B------:R-:W-:Y:S01]  /*0470*/  IMAD.HI.U32 R2, R7, R4, RZ ;  /* 0x0000000407027227 */ /* 0x000fe200078e00ff */
[----:B------:R-:W0:Y:S01]  /*0480*/  LDC R12, c[0x0][0x3fc] ;  /* 0x0000ff00ff0c7b82 */ /* 0x000e220000000800 */
[----:B------:R-:W1:Y:S02]  /*0490*/  I2F.RP R8, R13 ;  /* 0x0000000d00087306 */ /* 0x000e640000209400 */
[----:B------:R-:W-:-:S04]  /*04a0*/  IMAD.MOV R6, RZ, RZ, -R2 ;  /* 0x000000ffff067224 */ /* 0x000fc800078e0a02 */
[----:B------:R-:W-:-:S05]  /*04b0*/  IMAD R4, R11, R6, R4 ;  /* 0x000000060b047224 */ /* 0x000fca00078e0204 */
[----:B------:R-:W-:Y:S01]  /*04c0*/  ISETP.GT.U32.AND P1, PT, R11, R4, PT ;  /* 0x000000040b00720c */ /* 0x000fe20003f24070 */
[----:B-1----:R-:W1:Y:S01]  /*04d0*/  MUFU.RCP R8, R8 ;  /* 0x0000000800087308 */ /* 0x002e620000001000 */
[----:B0-----:R-:W-:-:S11]  /*04e0*/  IABS R15, R12 ;  /* 0x0000000c000f7213 */ /* 0x001fd60000000000 */
[----:B------:R-:W-:Y:S01]  /*04f0*/  @!P1 VIADD R2, R2, 0x1 ;  /* 0x0000000102029836 */ /* 0x000fe20000000000 */
[-C--:B------:R-:W-:Y:S02]  /*0500*/  @!P1 IADD3 R4, PT, PT, R4, -R11.reuse, RZ ;  /* 0x8000000b04049210 */ /* 0x080fe40007ffe0ff */
[----:B------:R-:W-:Y:S02]  /*0510*/  ISETP.NE.AND P1, PT, R9, RZ, PT ;  /* 0x000000ff0900720c */ /* 0x000fe40003f25270 */
[----:B------:R-:W-:Y:S02]  /*0520*/  ISETP.GE.U32.AND P0, PT, R4, R11, PT ;  /* 0x0000000b0400720c */ /* 0x000fe40003f06070 */
[----:B------:R-:W-:Y:S01]  /*0530*/  LOP3.LUT R4, R0, R9, RZ, 0x3c, !PT ;  /* 0x0000000900047212 */ /* 0x000fe200078e3cff */
[----:B-1----:R-:W-:-:S03]  /*0540*/  VIADD R6, R8, 0xffffffe ;  /* 0x0ffffffe08067836 */ /* 0x002fc60000000000 */
[----:B------:R-:W-:Y:S01]  /*0550*/  ISETP.GE.AND P2, PT, R4, RZ, PT ;  /* 0x000000ff0400720c */ /* 0x000fe20003f46270 */
[----:B------:R0:W1:Y:S06]  /*0560*/  F2I.FTZ.U32.TRUNC.NTZ R7, R6 ;  /* 0x0000000600077305 */ /* 0x00006c000021f000 */
[----:B------:R-:W-:Y:S02]  /*0570*/  @P0 VIADD R2, R2, 0x1 ;  /* 0x0000000102020836 */ /* 0x000fe40000000000 */
[----:B------:R-:W2:Y:S01]  /*0580*/  I2F.RP R4, R15 ;  /* 0x0000000f00047306 */ /* 0x000ea20000209400 */
[----:B0-----:R-:W-:-:S02]  /*0590*/  IMAD.MOV.U32 R6, RZ, RZ, RZ ;  /* 0x000000ffff067224 */ /* 0x001fc400078e00ff */
[----:B------:R-:W-:Y:S01]  /*05a0*/  IMAD.MOV.U32 R8, RZ, RZ, R2 ;  /* 0x000000ffff087224 */ /* 0x000fe200078e0002 */
[----:B-1----:R-:W-:-:S03]  /*05b0*/  IADD3 R2, PT, PT, RZ, -R7, RZ ;  /* 0x80000007ff027210 */ /* 0x002fc60007ffe0ff */
[----:B------:R-:W-:Y:S01]  /*05c0*/  @!P2 IMAD.MOV R8, RZ, RZ, -R8 ;  /* 0x000000ffff08a224 */ /* 0x000fe200078e0a08 */
[----:B------:R-:W-:Y:S01]  /*05d0*/  @!P1 LOP3.LUT R8, RZ, R9, RZ, 0x33, !PT ;  /* 0x00000009ff089212 */ /* 0x000fe200078e33ff */
[----:B------:R-:W-:-:S03]  /*05e0*/  IMAD R11, R2, R13, RZ ;  /* 0x0000000d020b7224 */ /* 0x000fc600078e02ff */
[----:B------:R-:W-:Y:S01]  /*05f0*/  IABS R2, R8 ;  /* 0x0000000800027213 */ /* 0x000fe20000000000 */
[----:B------:R-:W-:Y:S01]  /*0600*/  IMAD R9, R8, R9, RZ ;  /* 0x0000000908097224 */ /* 0x000fe200078e02ff */
[----:B--2---:R-:W0:Y:S01]  /*0610*/  MUFU.RCP R4, R4 ;  /* 0x0000000400047308 */ /* 0x004e220000001000 */
[----:B------:R-:W-:-:S03]  /*0620*/  IMAD.HI.U32 R6, R7, R11, R6 ;  /* 0x0000000b07067227 */ /* 0x000fc600078e0006 */
[C-C-:B------:R-:W-:Y:S02]  /*0630*/  IADD3 R14, PT, PT, -R9.reuse, UR15, R0.reuse ;  /* 0x0000000f090e7c10 */ /* 0x140fe4000fffe100 */
[C-C-:B------:R-:W-:Y:S01]  /*0640*/  IADD3 R16, PT, PT, -R9.reuse, UR17, R0.reuse ;  /* 0x0000001109107c10 */ /* 0x140fe2000fffe100 */
[----:B------:R-:W-:Y:S01]  /*0650*/  IMAD.HI.U32 R6, R6, R2, RZ ;  /* 0x0000000206067227 */ /* 0x000fe200078e00ff */
[C-C-:B------:R-:W-:Y:S02]  /*0660*/  IADD3 R17, PT, PT, -R9.reuse, UR18, R0.reuse ;  /* 0x0000001209117c10 */ /* 0x140fe4000fffe100 */
[----:B------:R-:W-:Y:S01]  /*0670*/  IADD3 R18, PT, PT, -R9, UR5, R0 ;  /* 0x0000000509127c10 */ /* 0x000fe2000fffe100 */
[----:B------:R-:W-:-:S04]  /*0680*/  IMAD.MOV R7, RZ, RZ, -R6 ;  /* 0x000000ffff077224 */ /* 0x000fc800078e0a06 */
[----:B------:R-:W-:Y:S01]  /*0690*/  IMAD R2, R13, R7, R2 ;  /* 0x000000070d027224 */ /* 0x000fe200078e0202 */
[----:B0-----:R-:W-:-:S04]  /*06a0*/  IADD3 R7, PT, PT, R4, 0xffffffe, RZ ;  /* 0x0ffffffe04077810 */ /* 0x001fc80007ffe0ff */
[----:B------:R-:W-:Y:S02]  /*06b0*/  ISETP.GT.U32.AND P1, PT, R13, R2, PT ;  /* 0x000000020d00720c */ /* 0x000fe40003f24070 */
[----:B------:R-:W0:Y:S11]  /*06c0*/  F2I.FTZ.U32.TRUNC.NTZ R7, R7 ;  /* 0x0000000700077305 */ /* 0x000e36000021f000 */
[----:B------:R-:W-:-:S02]  /*06d0*/  @!P1 IMAD.IADD R2, R2, 0x1, -R13 ;  /* 0x0000000102029824 */ /* 0x000fc400078e0a0d */
[----:B------:R-:W-:Y:S01]  /*06e0*/  @!P1 VIADD R6, R6, 0x1 ;  /* 0x0000000106069836 */ /* 0x000fe20000000000 */
[----:B------:R-:W-:Y:S02]  /*06f0*/  ISETP.NE.AND P1, PT, R10, RZ, PT ;  /* 0x000000ff0a00720c */ /* 0x000fe40003f25270 */
[----:B------:R-:W-:Y:S02]  /*0700*/  ISETP.GE.U32.AND P0, PT, R2, R13, PT ;  /* 0x0000000d0200720c */ /* 0x000fe40003f06070 */
[C---:B------:R-:W-:Y:S01]  /*0710*/  LOP3.LUT R2, R8.reuse, R10, RZ, 0x3c, !PT ;  /* 0x0000000a08027212 */ /* 0x040fe200078e3cff */
[----:B------:R-:W-:-:S03]  /*0720*/  VIADD R8, R8, UR9 ;  /* 0x0000000908087c36 */ /* 0x000fc60008000000 */
[----:B------:R-:W-:Y:S01]  /*0730*/  ISETP.GE.AND P2, PT, R2, RZ, PT ;  /* 0x000000ff0200720c */ /* 0x000fe20003f46270 */
[----:B0-----:R-:W-:-:S04]  /*0740*/  IMAD.MOV R2, RZ, RZ, -R7 ;  /* 0x000000ffff027224 */ /* 0x001fc800078e0a07 */
[----:B------:R-:W-:Y:S02]  /*0750*/  IMAD R11, R2, R15, RZ ;  /* 0x0000000f020b7224 */ /* 0x000fe400078e02ff */
[----:B------:R-:W-:-:S04]  /*0760*/  @P0 VIADD R6, R6, 0x1 ;  /* 0x0000000106060836 */ /* 0x000fc80000000000 */
[----:B------:R-:W-:Y:S02]  /*0770*/  IMAD.MOV.U32 R13, RZ, RZ, R6 ;  /* 0x000000ffff0d7224 */ /* 0x000fe400078e0006 */
[----:B------:R-:W-:-:S03]  /*0780*/  IMAD.MOV.U32 R6, RZ, RZ, RZ ;  /* 0x000000ffff067224 */ /* 0x000fc600078e00ff */
[----:B------:R-:W-:Y:S01]  /*0790*/  @!P2 IADD3 R13, PT, PT, -R13, RZ, RZ ;  /* 0x000000ff0d0da210 */ /* 0x000fe20007ffe1ff */
[----:B------:R-:W-:Y:S01]  /*07a0*/  IMAD.HI.U32 R6, R7, R11, R6 ;  /* 0x0000000b07067227 */ /* 0x000fe200078e0006 */
[----:B------:R-:W-:-:S04]  /*07b0*/  @!P1 LOP3.LUT R13, RZ, R10, RZ, 0x33, !PT ;  /* 0x0000000aff0d9212 */ /* 0x000fc800078e33ff */
[----:B------:R-:W-:-:S05]  /*07c0*/  IABS R4, R13 ;  /* 0x0000000d00047213 */ /* 0x000fca0000000000 */
        /* <DEDUP_REMOVED lines=8> */
[----:B------:R-:W-:Y:S02]  /*0850*/  LOP3.LUT R4, R13, R12, RZ, 0x3c, !PT ;  /* 0x0000000c0d047212 */ /* 0x000fe400078e3cff */
[----:B------:R-:W-:Y:S02]  /*0860*/  IADD3 R15, PT, PT, -R9, UR16, R0 ;  /* 0x00000010090f7c10 */ /* 0x000fe4000fffe100 */
[----:B------:R-:W-:Y:S01]  /*0870*/  ISETP.GE.AND P2, PT, R4, RZ, PT ;  /* 0x000000ff0400720c */ /* 0x000fe20003f46270 */
[----:B------:R-:W-:Y:S01]  /*0880*/  IMAD R4, R13, R10, RZ ;  /* 0x0000000a0d047224 */ /* 0x000fe200078e02ff */
[----:B------:R-:W-:-:S05]  /*0890*/  CS2R R10, SRZ ;  /* 0x00000000000a7805 */ /* 0x000fca000001ff00 */
[----:B------:R-:W-:-:S06]  /*08a0*/  @P0 IADD3 R2, PT, PT, R2, 0x1, RZ ;  /* 0x0000000102020810 */ /* 0x000fcc0007ffe0ff */
[----:B------:R-:W-:Y:S01]  /*08b0*/  @!P2 IMAD.MOV R2, RZ, RZ, -R2 ;  /* 0x000000ffff02a224 */ /* 0x000fe200078e0a02 */
[----:B------:R-:W-:-:S05]  /*08c0*/  @!P1 LOP3.LUT R2, RZ, R12, RZ, 0x33, !PT ;  /* 0x0000000cff029212 */ /* 0x000fca00078e33ff */
[----:B------:R-:W-:-:S04]  /*08d0*/  IMAD.MOV R7, RZ, RZ, -R2 ;  /* 0x000000ffff077224 */ /* 0x000fc800078e0a02 */
[----:B------:R-:W-:Y:S01]  /*08e0*/  IMAD R6, R12, R7, R13 ;  /* 0x000000070c067224 */ /* 0x000fe200078e020d */
[----:B------:R-:W-:Y:S01]  /*08f0*/  IADD3 R13, PT, PT, -R9, UR14, R0 ;  /* 0x0000000e090d7c10 */ /* 0x000fe2000fffe100 */
[----:B------:R-:W-:-:S05]  /*0900*/  VIADD R7, R0, UR8 ;  /* 0x0000000800077c36 */ /* 0x000fca0008000000 */
[----:B------:R-:W-:Y:S02]  /*0910*/  IADD3 R12, PT, PT, R7, -UR21, -R9 ;  /* 0x80000015070c7c10 */ /* 0x000fe4000fffe809 */
[----:B------:R-:W-:-:S07]  /*0920*/  IADD3 R19, PT, PT, -R9, R7, RZ ;  /* 0x0000000709137210 */ /* 0x000fce0007ffe1ff */
.L_x_138:
[----:B------:R-:W0:Y:S01]  /*0930*/  LDCU.64 UR14, c[0x0][0x400] ;  /* 0x00008000ff0e77ac */ /* 0x000e220008000a00 */
[----:B------:R-:W-:Y:S01]  /*0940*/  IMAD.MOV.U32 R23, RZ, RZ, RZ ;  /* 0x000000ffff177224 */ /* 0x000fe200078e00ff */
[----:B------:R-:W1:Y:S01]  /*0950*/  LDCU.64 UR8, c[0x0][0x418] ;  /* 0x00008300ff0877ac */ /* 0x000e620008000a00 */
[----:B0-----:R-:W-:Y:S02]  /*0960*/  IMAD R25, R6, UR14, R11 ;  /* 0x0000000e06197c24 */ /* 0x001fe4000f8e020b */
[----:B------:R-:W-:Y:S01]  /*0970*/  VIADD R11, R11, 0x1 ;  /* 0x000000010b0b7836 */ /* 0x000fe20000000000 */
[----:B-1----:R-:W-:Y:S01]  /*0980*/  UIMAD UR5, UR9, UR8, URZ ;  /* 0x00000008090572a4 */ /* 0x002fe2000f8e02ff */
[----:B------:R-:W-:-:S03]  /*0990*/  IMAD R21, R2, UR15, R25 ;  /* 0x0000000f02157c24 */ /* 0x000fc6000f8e0219 */
[----:B------:R-:W-:Y:S02]  /*09a0*/  ISETP.NE.AND P4, PT, R11, UR14, PT ;  /* 0x0000000e0b007c0c */ /* 0x000fe4000bf85270 */
[----:B------:R-:W-:-:S11]  /*09b0*/  IMAD R38, R25, UR5, RZ ;  /* 0x0000000519267c24 */ /* 0x000fd6000f8e02ff */
.L_x_137:
[----:B------:R-:W0:Y:S01]  /*09c0*/  LDCU UR5, c[0x0][0x434] ;  /* 0x00008680ff0577ac */ /* 0x000e220008000800 */
[----:B------:R-:W-:Y:S01]  /*09d0*/  HFMA2 R20, -RZ, RZ, 0, 0 ;  /* 0x00000000ff147431 */ /* 0x000fe200000001ff */
[----:B------:R-:W1:Y:S01]  /*09e0*/  LDCU.64 UR14, c[0x0][0x418] ;  /* 0x00008300ff0e77ac */ /* 0x000e620008000a00 */
[----:B------:R-:W2:Y:S01]  /*09f0*/  LDCU UR8, c[0x0][0x414] ;  /* 0x00008280ff0877ac */ /* 0x000ea20008000800 */
[C---:B0-----:R-:W-:Y:S02]  /*0a00*/  IMAD R25, R23.reuse, UR5, R4 ;  /* 0x0000000517197c24 */ /* 0x041fe4000f8e0204 */
[----:B------:R-:W-:Y:S01]  /*0a10*/  VIADD R23, R23, 0x1 ;  /* 0x0000000117177836 */ /* 0x000fe20000000000 */
[----:B-1----:R-:W-:Y:S01]  /*0a20*/  UISETP.GE.U32.AND UP1, UPT, UR14, 0x8, UPT ;  /* 0x000000080e00788c */ /* 0x002fe2000bf26070 */
[----:B------:R-:W-:-:S03]  /*0a30*/  IMAD.IADD R22, R8, 0x1, -R25 ;  /* 0x0000000108167824 */ /* 0x000fc600078e0a19 */
[----:B------:R-:W-:Y:S02]  /*0a40*/  ISETP.NE.AND P5, PT, R23, UR15, PT ;  /* 0x0000000f17007c0c */ /* 0x000fe4000bfa5270 */
[----:B--2---:R-:W-:-:S04]  /*0a50*/  ISETP.GE.AND P0, PT, R22, UR8, PT ;  /* 0x0000000816007c0c */ /* 0x004fc8000bf06270 */
[----:B------:R-:W-:Y:S01]  /*0a60*/  ISETP.GT.AND P0, PT, R22, -0x1, !P0 ;  /* 0xffffffff1600780c */ /* 0x000fe20004704270 */
[----:B------:R-:W-:Y:S01]  /*0a70*/  IMAD R22, R21, UR8, R22 ;  /* 0x0000000815167c24 */ /* 0x000fe2000f8e0216 */
[----:B------:R-:W-:Y:S11]  /*0a80*/  BRA.U !UP1, `(.L_x_130) ;  /* 0x0000000509d87547 */ /* 0x000ff6000b800000 */
[----:B------:R-:W0:Y:S01]  /*0a90*/  LDCU UR5, c[0x0][0x410] ;  /* 0x00008200ff0577ac */ /* 0x000e220008000800 */
[----:B------:R-:W-:Y:S02]  /*0aa0*/  IMAD R20, R21, UR8, R8 ;  /* 0x0000000815147c24 */ /* 0x000fe4000f8e0208 */
[----:B------:R-:W-:Y:S02]  /*0ab0*/  IMAD.MOV.U32 R40, RZ, RZ, R19 ;  /* 0x000000ffff287224 */ /* 0x000fe400078e0013 */
[----:B------:R-:W-:Y:S02]  /*0ac0*/  IMAD.IADD R24, R20, 0x1, -R25 ;  /* 0x0000000114187824 */ /* 0x000fe400078e0a19 */
[----:B------:R-:W-:Y:S02]  /*0ad0*/  IMAD.U32 R25, RZ, RZ, UR20 ;  /* 0x00000014ff197e24 */ /* 0x000fe4000f8e00ff */
[C---:B0-----:R-:W-:Y:S02]  /*0ae0*/  IMAD R20, R24.reuse, UR5, R12 ;  /* 0x0000000518147c24 */ /* 0x041fe4000f8e020c */
[----:B------:R-:W-:-:S02]  /*0af0*/  IMAD R26, R24, UR5, R13 ;  /* 0x00000005181a7c24 */ /* 0x000fc4000f8e020d */
[C---:B------:R-:W-:Y:S02]  /*0b00*/  IMAD R27, R24.reuse, UR5, R14 ;  /* 0x00000005181b7c24 */ /* 0x040fe4000f8e020e */
[C---:B------:R-:W-:Y:S02]  /*0b10*/  IMAD R45, R24.reuse, UR5, R15 ;  /* 0x00000005182d7c24 */ /* 0x040fe4000f8e020f */
[C---:B------:R-:W-:Y:S02]  /*0b20*/  IMAD R39, R24.reuse, UR5, R16 ;  /* 0x0000000518277c24 */ /* 0x040fe4000f8e0210 */
[C---:B------:R-:W-:Y:S02]  /*0b30*/  IMAD R41, R24.reuse, UR5, R17 ;  /* 0x0000000518297c24 */ /* 0x040fe4000f8e0211 */
[C---:B------:R-:W-:Y:S02]  /*0b40*/  IMAD R43, R24.reuse, UR5, R18 ;  /* 0x00000005182b7c24 */ /* 0x040fe4000f8e0212 */
[----:B------:R-:W-:-:S07]  /*0b50*/  IMAD R24, R24, UR5, R19 ;  /* 0x0000000518187c24 */ /* 0x000fce000f8e0213 */
.L_x_131:
[C---:B------:R-:W-:Y:S01]  /*0b60*/  ISETP.GE.AND P1, PT, R40.reuse, UR22, PT ;  /* 0x0000001628007c0c */ /* 0x040fe2000bf26270 */
[----:B------:R-:W-:Y:S01]  /*0b70*/  IMAD.U32 R32, RZ, RZ, UR6 ;  /* 0x00000006ff207e24 */ /* 0x000fe2000f8e00ff */
[----:B------:R-:W-:Y:S02]  /*0b80*/  MOV R33, UR7 ;  /* 0x0000000700217c02 */ /* 0x000fe40008000f00 */
[----:B------:R-:W-:Y:S01]  /*0b90*/  ISETP.GT.AND P1, PT, R40, -0x1, !P1 ;  /* 0xffffffff2800780c */ /* 0x000fe20004f24270 */
[----:B------:R-:W-:-:S03]  /*0ba0*/  IMAD.WIDE R32, R38, 0x2, R32 ;  /* 0x0000000226207825 */ /* 0x000fc600078e0220 */
[----:B------:R-:W-:-:S13]  /*0bb0*/  PLOP3.LUT P1, PT, P0, P1, PT, 0x80, 0x8 ;  /* 0x000000000008781c */ /* 0x000fda0000723070 */
[----:B------:R-:W0:Y:S01]  /*0bc0*/  @P1 LDC.64 R28, c[0x0][0x380] ;  /* 0x0000e000ff1c1b82 */ /* 0x000e220000000a00 */
[----:B------:R-:W2:Y:S01]  /*0bd0*/  @P1 LDG.E.U16 R30, desc[UR10][R32.64+-0x8] ;  /* 0xfffff80a201e1981 */ /* 0x000ea2000c1e1500 */
[----:B0-----:R-:W-:-:S06]  /*0be0*/  @P1 IMAD.WIDE R28, R24, 0x2, R28 ;  /* 0x00000002181c1825 */ /* 0x001fcc00078e021c */
[----:B------:R2:W3:Y:S01]  /*0bf0*/  @P1 LDG.E.U16 R28, desc[UR10][R28.64] ;  /* 0x0000000a1c1c1981 */ /* 0x0004e2000c1e1500 */
[----:B------:R-:W-:-:S05]  /*0c00*/  VIADD R31, R40, -UR23 ;  /* 0x80000017281f7c36 */ /* 0x000fca0008000000 */
[----:B------:R-:W-:-:S04]  /*0c10*/  ISETP.GE.AND P6, PT, R31, UR22, PT ;  /* 0x000000161f007c0c */ /* 0x000fc8000bfc6270 */
[C---:B------:R-:W-:Y:S01]  /*0c20*/  ISETP.GT.AND P6, PT, R31.reuse, -0x1, !P6 ;  /* 0xffffffff1f00780c */ /* 0x040fe200077c4270 */
[----:B------:R-:W-:-:S05]  /*0c30*/  VIADD R31, R31, -UR23 ;  /* 0x800000171f1f7c36 */ /* 0x000fca0008000000 */
[C---:B------:R-:W-:Y:S01]  /*0c40*/  ISETP.GE.AND P2, PT, R31.reuse, UR22, PT ;  /* 0x000000161f007c0c */ /* 0x040fe2000bf46270 */
[C---:B------:R-:W-:Y:S01]  /*0c50*/  VIADD R46, R31.reuse, -UR23 ;  /* 0x800000171f2e7c36 */ /* 0x040fe20008000000 */
[----:B------:R-:W-:Y:S02]  /*0c60*/  PLOP3.LUT P6, PT, P0, P6, PT, 0x80, 0x8 ;  /* 0x000000000008781c */ /* 0x000fe400007cd070 */
[----:B------:R-:W-:Y:S02]  /*0c70*/  ISETP.GT.AND P2, PT, R31, -0x1, !P2 ;  /* 0xffffffff1f00780c */ /* 0x000fe40005744270 */
[C---:B------:R-:W-:Y:S02]  /*0c80*/  ISETP.GE.AND P3, PT, R46.reuse, UR22, PT ;  /* 0x000000162e007c0c */ /* 0x040fe4000bf66270 */
[----:B------:R-:W-:Y:S02]  /*0c90*/  PLOP3.LUT P2, PT, P0, P2, PT, 0x80, 0x8 ;  /* 0x000000000008781c */ /* 0x000fe40000745070 */
[----:B------:R-:W-:-:S04]  /*0ca0*/  ISETP.GT.AND P3, PT, R46, -0x1, !P3 ;  /* 0xffffffff2e00780c */ /* 0x000fc80005f64270 */
[----:B------:R-:W-:Y:S01]  /*0cb0*/  PLOP3.LUT P3, PT, P0, P3, PT, 0x80, 0x8 ;  /* 0x000000000008781c */ /* 0x000fe20000767070 */
[----:B------:R-:W0:Y:S01]  /*0cc0*/  @P6 LDC.64 R34, c[0x0][0x380] ;  /* 0x0000e000ff226b82 */ /* 0x000e220000000a00 */
[----:B------:R-:W4:Y:S05]  /*0cd0*/  @P6 LDG.E.U16 R36, desc[UR10][R32.64+-0x6] ;  /* 0xfffffa0a20246981 */ /* 0x000f2a000c1e1500 */
[----:B------:R-:W5:Y:S06]  /*0ce0*/  @P2 LDG.E.U16 R42, desc[UR10][R32.64+-0x4] ;  /* 0xfffffc0a202a2981 */ /* 0x000f6c000c1e1500 */
[----:B------:R-:W5:Y:S01]  /*0cf0*/  @P3 LDG.E.U16 R44, desc[UR10][R32.64+-0x2] ;  /* 0xfffffe0a202c3981 */ /* 0x000f62000c1e1500 */
[----:B0-----:R-:W-:-:S06]  /*0d00*/  @P6 IMAD.WIDE R34, R20, 0x2, R34 ;  /* 0x0000000214226825 */ /* 0x001fcc00078e0222 */
[----:B------:R-:W5:Y:S01]  /*0d10*/  @P6 LDG.E.U16 R34, desc[UR10][R34.64] ;  /* 0x0000000a22226981 */ /* 0x000f62000c1e1500 */
[----:B--2---:R-:W-:Y:S02]  /*0d20*/  @P1 IMAD.U32 R29, R30, 0x10000, RZ ;  /* 0x000100001e1d1824 */ /* 0x004fe400078e00ff */
[----:B------:R-:W0:Y:S01]  /*0d30*/  @P3 LDC.64 R30, c[0x0][0x380] ;  /* 0x0000e000ff1e3b82 */ /* 0x000e220000000a00 */
[----:B---3--:R-:W-:-:S05]  /*0d40*/  @P1 SHF.L.U32 R28, R28, 0x10, RZ ;  /* 0x000000101c1c1819 */ /* 0x008fca00000006ff */
[----:B------:R-:W-:Y:S02]  /*0d50*/  @P1 FFMA.FTZ R10, R29, R28, R10 ;  /* 0x0000001c1d0a1223 */ /* 0x000fe4000001000a */
[----:B------:R-:W1:Y:S01]  /*0d60*/  @P2 LDC.64 R28, c[0x0][0x380] ;  /* 0x0000e000ff1c2b82 */ /* 0x000e620000000a00 */
[----:B0-----:R-:W-:-:S06]  /*0d70*/  @P3 IMAD.WIDE R30, R27, 0x2, R30 ;  /* 0x000000021b1e3825 */ /* 0x001fcc00078e021e */
[----:B------:R-:W2:Y:S01]  /*0d80*/  @P3 LDG.E.U16 R30, desc[UR10][R30.64] ;  /* 0x0000000a1e1e3981 */ /* 0x000ea2000c1e1500 */
[----:B-1----:R-:W-:-:S06]  /*0d90*/  @P2 IMAD.WIDE R28, R26, 0x2, R28 ;  /* 0x000000021a1c2825 */ /* 0x002fcc00078e021c */
[----:B------:R5:W3:Y:S01]  /*0da0*/  @P2 LDG.E.U16 R28, desc[UR10][R28.64] ;  /* 0x0000000a1c1c2981 */ /* 0x000ae2000c1e1500 */
[----:B------:R-:W-:-:S05]  /*0db0*/  VIADD R46, R46, -UR23 ;  /* 0x800000172e2e7c36 */ /* 0x000fca0008000000 */
[----:B------:R-:W-:Y:S01]  /*0dc0*/  ISETP.GE.AND P1, PT, R46, UR22, PT ;  /* 0x000000162e007c0c */ /* 0x000fe2000bf26270 */
[----:B----4-:R-:W-:-:S03]  /*0dd0*/  @P6 IMAD.U32 R37, R36, 0x10000, RZ ;  /* 0x0001000024256824 */ /* 0x010fc600078e00ff */
[----:B------:R-:W-:Y:S01]  /*0de0*/  ISETP.GT.AND P1, PT, R46, -0x1, !P1 ;  /* 0xffffffff2e00780c */ /* 0x000fe20004f24270 */
[----:B-----5:R-:W-:-:S03]  /*0df0*/  @P2 IMAD.U32 R29, R42, 0x10000, RZ ;  /* 0x000100002a1d2824 */ /* 0x020fc600078e00ff */
[----:B------:R-:W-:Y:S01]  /*0e00*/  PLOP3.LUT P1, PT, P0, P1, PT, 0x80, 0x8 ;  /* 0x000000000008781c */ /* 0x000fe20000723070 */
[----:B------:R-:W-:Y:S02]  /*0e10*/  @P6 IMAD.U32 R36, R34, 0x10000, RZ ;  /* 0x0001000022246824 */ /* 0x000fe400078e00ff */
[----:B------:R-:W-:-:S10]  /*0e20*/  VIADD R46, R46, -UR23 ;  /* 0x800000172e2e7c36 */ /* 0x000fd40008000000 */
[----:B------:R-:W4:Y:S01]  /*0e30*/  @P1 LDG.E.U16 R42, desc[UR10][R32.64] ;  /* 0x0000000a202a1981 */ /* 0x000f22000c1e1500 */
[----:B------:R-:W-:Y:S01]  /*0e40*/  @P6 FFMA.FTZ R10, R37, R36, R10 ;  /* 0x00000024250a6223 */ /* 0x000fe2000001000a */
[----:B------:R-:W-:Y:S02]  /*0e50*/  VIADD R31, R46, -UR23 ;  /* 0x800000172e1f7c36 */ /* 0x000fe40008000000 */
[----:B--2---:R-:W-:Y:S01]  /*0e60*/  @P3 IMAD.U32 R30, R30, 0x10000, RZ ;  /* 0x000100001e1e3824 */ /* 0x004fe200078e00ff */
[----:B---3--:R-:W-:-:S05]  /*0e70*/  @P2 SHF.L.U32 R28, R28, 0x10, RZ ;  /* 0x000000101c1c2819 */ /* 0x008fca00000006ff */
[----:B------:R-:W-:Y:S01]  /*0e80*/  @P2 FFMA.FTZ R10, R29, R28, R10 ;  /* 0x0000001c1d0a2223 */ /* 0x000fe2000001000a */
[----:B------:R-:W-:Y:S01]  /*0e90*/  @P3 IMAD.U32 R29, R44, 0x10000, RZ ;  /* 0x000100002c1d3824 */ /* 0x000fe200078e00ff */
[----:B------:R-:W-:-:S03]  /*0ea0*/  ISETP.GE.AND P2, PT, R46, UR22, PT ;  /* 0x000000162e007c0c */ /* 0x000fc6000bf46270 */
[----:B------:R-:W-:Y:S02]  /*0eb0*/  @P3 FFMA.FTZ R10, R29, R30, R10 ;  /* 0x0000001e1d0a3223 */ /* 0x000fe4000001000a */
[----:B------:R-:W0:Y:S01]  /*0ec0*/  @P1 LDC.64 R28, c[0x0][0x380] ;  /* 0x0000e000ff1c1b82 */ /* 0x000e220000000a00 */
[----:B------:R-:W-:Y:S02]  /*0ed0*/  ISETP.GT.AND P2, PT, R46, -0x1, !P2 ;  /* 0xffffffff2e00780c */ /* 0x000fe40005744270 */
[C---:B------:R-:W-:Y:S02]  /*0ee0*/  IADD3 R30, PT, PT, R31.reuse, -UR23, RZ ;  /* 0x800000171f1e7c10 */ /* 0x040fe4000fffe0ff */
[----:B------:R-:W-:Y:S02]  /*0ef0*/  ISETP.GE.AND P3, PT, R31, UR22, PT ;  /* 0x000000161f007c0c */ /* 0x000fe4000bf66270 */
[----:B------:R-:W-:Y:S02]  /*0f00*/  PLOP3.LUT P2, PT, P0, P2, PT, 0x80, 0x8 ;  /* 0x000000000008781c */ /* 0x000fe40000745070 */
[----:B------:R-:W-:-:S02]  /*0f10*/  ISETP.GE.AND P6, PT, R30, UR22, PT ;  /* 0x000000161e007c0c */ /* 0x000fc4000bfc6270 */
[----:B------:R-:W-:Y:S02]  /*0f20*/  ISETP.GT.AND P3, PT, R31, -0x1, !P3 ;  /* 0xffffffff1f00780c */ /* 0x000fe40005f64270 */
[----:B------:R-:W-:Y:S02]  /*0f30*/  ISETP.GT.AND P6, PT, R30, -0x1, !P6 ;  /* 0xffffffff1e00780c */ /* 0x000fe400077c4270 */
[----:B------:R-:W-:Y:S02]  /*0f40*/  PLOP3.LUT P3, PT, P0, P3, PT, 0x80, 0x8 ;  /* 0x000000000008781c */ /* 0x000fe40000767070 */
[----:B------:R-:W-:-:S03]  /*0f50*/  PLOP3.LUT P6, PT, P0, P6, PT, 0x80, 0x8 ;  /* 0x000000000008781c */ /* 0x000fc600007cd070 */
[----:B------:R-:W1:Y:S01]  /*0f60*/  @P2 LDC.64 R34, c[0x0][0x380] ;  /* 0x0000e000ff222b82 */ /* 0x000e620000000a00 */
[----:B------:R-:W2:Y:S01]  /*0f70*/  @P2 LDG.E.U16 R44, desc[UR10][R32.64+0x2] ;  /* 0x0000020a202c2981 */ /* 0x000ea2000c1e1500 */
[----:B0-----:R-:W-:-:S06]  /*0f80*/  @P1 IMAD.WIDE R36, R45, 0x2, R28 ;  /* 0x000000022d241825 */ /* 0x001fcc00078e021c */
[----:B------:R-:W0:Y:S01]  /*0f90*/  @P3 LDC.64 R28, c[0x0][0x380] ;  /* 0x0000e000ff1c3b82 */ /* 0x000e220000000a00 */
[----:B------:R-:W3:Y:S04]  /*0fa0*/  @P3 LDG.E.U16 R46, desc[UR10][R32.64+0x4] ;  /* 0x0000040a202e3981 */ /* 0x000ee8000c1e1500 */
[----:B------:R4:W5:Y:S03]  /*0fb0*/  @P1 LDG.E.U16 R36, desc[UR10][R36.64] ;  /* 0x0000000a24241981 */ /* 0x000966000c1e1500 */
[----:B------:R-:W4:Y:S01]  /*0fc0*/  @P6 LDC.64 R30, c[0x0][0x380] ;  /* 0x0000e000ff1e6b82 */ /* 0x000f220000000a00 */
[----:B------:R-:W3:Y:S01]  /*0fd0*/  @P6 LDG.E.U16 R47, desc[UR10][R32.64+0x6] ;  /* 0x0000060a202f6981 */ /* 0x000ee2000c1e1500 */
[----:B-1----:R-:W-:-:S06]  /*0fe0*/  @P2 IMAD.WIDE R34, R39, 0x2, R34 ;  /* 0x0000000227222825 */ /* 0x002fcc00078e0222 */
[----:B------:R2:W3:Y:S01]  /*0ff0*/  @P2 LDG.E.U16 R34, desc[UR10][R34.64] ;  /* 0x0000000a22222981 */ /* 0x0004e2000c1e1500 */
[----:B0-----:R-:W-:-:S06]  /*1000*/  @P3 IMAD.WIDE R28, R41, 0x2, R28 ;  /* 0x00000002291c3825 */ /* 0x001fcc00078e021c */
[----:B------:R-:W3:Y:S01]  /*1010*/  @P3 LDG.E.U16 R28, desc[UR10][R28.64] ;  /* 0x0000000a1c1c3981 */ /* 0x000ee2000c1e1500 */
[----:B----4-:R-:W-:-:S06]  /*1020*/  @P6 IMAD.WIDE R30, R43, 0x2, R30 ;  /* 0x000000022b1e6825 */ /* 0x010fcc00078e021e */
[----:B------:R-:W4:Y:S01]  /*1030*/  @P6 LDG.E.U16 R30, desc[UR10][R30.64] ;  /* 0x0000000a1e1e6981 */ /* 0x000f22000c1e1500 */
[----:B------:R-:W-:Y:S02]  /*1040*/  @P1 IMAD.U32 R37, R42, 0x10000, RZ ;  /* 0x000100002a251824 */ /* 0x000fe400078e00ff */
[----:B------:R-:W-:Y:S02]  /*1050*/  VIADD R25, R25, 0x8 ;  /* 0x0000000819197836 */ /* 0x000fe40000000000 */
[----:B------:R-:W-:Y:S02]  /*1060*/  VIADD R38, R38, 0x8 ;  /* 0x0000000826267836 */ /* 0x000fe40000000000 */
[----:B--2---:R-:W-:Y:S02]  /*1070*/  @P2 IMAD.U32 R35, R44, 0x10000, RZ ;  /* 0x000100002c232824 */ /* 0x004fe400078e00ff */
[----:B-----5:R-:W-:-:S04]  /*1080*/  @P1 IMAD.U32 R36, R36, 0x10000, RZ ;  /* 0x0001000024241824 */ /* 0x020fc800078e00ff */
[----:B------:R-:W-:Y:S01]  /*1090*/  @P1 FFMA.FTZ R10, R37, R36, R10 ;  /* 0x00000024250a1223 */ /* 0x000fe2000001000a */
[----:B------:R-:W-:Y:S02]  /*10a0*/  ISETP.NE.AND P1, PT, R25, RZ, PT ;  /* 0x000000ff1900720c */ /* 0x000fe40003f25270 */
[----:B---3--:R-:W-:Y:S02]  /*10b0*/  @P3 SHF.L.U32 R37, R46, 0x10, RZ ;  /* 0x000000102e253819 */ /* 0x008fe400000006ff */
[----:B------:R-:W-:Y:S01]  /*10c0*/  @P6 SHF.L.U32 R47, R47, 0x10, RZ ;  /* 0x000000102f2f6819 */ /* 0x000fe200000006ff */
[----:B------:R-:W-:-:S04]  /*10d0*/  @P2 IMAD.U32 R34, R34, 0x10000, RZ ;  /* 0x0001000022222824 */ /* 0x000fc800078e00ff */
[----:B------:R-:W-:Y:S01]  /*10e0*/  @P2 FFMA.FTZ R10, R35, R34, R10 ;  /* 0x00000022230a2223 */ /* 0x000fe2000001000a */
[----:B------:R-:W-:Y:S02]  /*10f0*/  IMAD R34, RZ, RZ, -UR23 ;  /* 0x80000017ff227e24 */ /* 0x000fe4000f8e02ff */
[----:B------:R-:W-:-:S04]  /*1100*/  @P3 IMAD.U32 R28, R28, 0x10000, RZ ;  /* 0x000100001c1c3824 */ /* 0x000fc800078e00ff */
[----:B------:R-:W-:Y:S01]  /*1110*/  @P3 FFMA.FTZ R10, R37, R28, R10 ;  /* 0x0000001c250a3223 */ /* 0x000fe2000001000a */
[----:B----4-:R-:W-:Y:S01]  /*1120*/  @P6 IMAD.U32 R30, R30, 0x10000, RZ ;  /* 0x000100001e1e6824 */ /* 0x010fe200078e00ff */
[C---:B------:R-:W-:Y:S01]  /*1130*/  LEA R24, R34.reuse, R24, 0x3 ;  /* 0x0000001822187211 */ /* 0x040fe200078e18ff */
[C---:B------:R-:W-:Y:S01]  /*1140*/  IMAD R40, R34.reuse, 0x8, R40 ;  /* 0x0000000822287824 */ /* 0x040fe200078e0228 */
[C---:B------:R-:W-:Y:S01]  /*1150*/  LEA R41, R34.reuse, R41, 0x3 ;  /* 0x0000002922297211 */ /* 0x040fe200078e18ff */
[C---:B------:R-:W-:Y:S02]  /*1160*/  IMAD R20, R34.reuse, 0x8, R20 ;  /* 0x0000000822147824 */ /* 0x040fe400078e0214 */
[----:B------:R-:W-:Y:S01]  /*1170*/  @P6 FFMA.FTZ R10, R47, R30, R10 ;  /* 0x0000001e2f0a6223 */ /* 0x000fe2000001000a */
[C---:B------:R-:W-:Y:S02]  /*1180*/  IMAD R26, R34.reuse, 0x8, R26 ;  /* 0x00000008221a7824 */ /* 0x040fe400078e021a */
[----:B------:R-:W-:-:S02]  /*1190*/  IMAD R27, R34, 0x8, R27 ;  /* 0x00000008221b7824 */ /* 0x000fc400078e021b */
[C---:B------:R-:W-:Y:S02]  /*11a0*/  IMAD R45, R34.reuse, 0x8, R45 ;  /* 0x00000008222d7824 */ /* 0x040fe400078e022d */
[C---:B------:R-:W-:Y:S02]  /*11b0*/  IMAD R39, R34.reuse, 0x8, R39 ;  /* 0x0000000822277824 */ /* 0x040fe400078e0227 */
[----:B------:R-:W-:Y:S01]  /*11c0*/  IMAD R43, R34, 0x8, R43 ;  /* 0x00000008222b7824 */ /* 0x000fe200078e022b */
[----:B------:R-:W-:Y:S06]  /*11d0*/  @P1 BRA `(.L_x_131) ;  /* 0xfffffff800601947 */ /* 0x000fec000383ffff */
[----:B------:R-:W-:-:S07]  /*11e0*/  IMAD.U32 R20, RZ, RZ, UR13 ;  /* 0x0000000dff147e24 */ /* 0x000fce000f8e00ff */
.L_x_130:
[----:B------:R-:W-:-:S09]  /*11f0*/  UISETP.NE.AND UP1, UPT, UR12, URZ, UPT ;  /* 0x000000ff0c00728c */ /* 0x000fd2000bf25270 */
[----:B------:R-:W-:Y:S05]  /*1200*/  BRA.U !UP1, `(.L_x_132) ;  /* 0x0000000509d47547 */ /* 0x000fea000b800000 */
[----:B------:R-:W-:Y:S01]  /*1210*/  UISETP.NE.AND UP1, UPT, UR4, URZ, UPT ;  /* 0x000000ff0400728c */ /* 0x000fe2000bf25270 */
[----:B------:R-:W-:Y:S10]  /*1220*/  BRA.U !UP0, `(.L_x_133) ;  /* 0x0000000108e47547 */ /* 0x000ff4000b800000 */
[----:B------:R-:W0:Y:S01]  /*1230*/  LDCU UR5, c[0x0][0x430] ;  /* 0x00008600ff0577ac */ /* 0x000e220008000800 */
[----:B------:R-:W1:Y:S01]  /*1240*/  LDCU UR8, c[0x0][0x410] ;  /* 0x00008200ff0877ac */ /* 0x000e620008000800 */
[----:B0-----:R-:W-:-:S04]  /*1250*/  IMAD R24, R20, UR5, R9 ;  /* 0x0000000514187c24 */ /* 0x001fc8000f8e0209 */
[----:B------:R-:W-:Y:S01]  /*1260*/  IMAD.IADD R35, R7, 0x1, -R24 ;  /* 0x0000000107237824 */ /* 0x000fe200078e0a18 */
[----:B------:R-:W-:-:S04]  /*1270*/  IADD3 R26, PT, PT, R24, UR5, RZ ;  /* 0x00000005181a7c10 */ /* 0x000fc8000fffe0ff */
[----:B-1----:R-:W-:Y:S01]  /*1280*/  ISETP.GE.AND P1, PT, R35, UR8, PT ;  /* 0x0000000823007c0c */ /* 0x002fe2000bf26270 */
[----:B------:R-:W-:Y:S02]  /*1290*/  VIADD R24, R26, UR5 ;  /* 0x000000051a187c36 */ /* 0x000fe40008000000 */
[----:B------:R-:W-:Y:S01]  /*12a0*/  IMAD.IADD R37, R7, 0x1, -R26 ;  /* 0x0000000107257824 */ /* 0x000fe200078e0a1a */
[----:B------:R-:W-:Y:S02]  /*12b0*/  ISETP.GT.AND P1, PT, R35, -0x1, !P1 ;  /* 0xffffffff2300780c */ /* 0x000fe40004f24270 */
[----:B------:R-:W-:Y:S02]  /*12c0*/  IADD3 R39, PT, PT, R7, -R24, RZ ;  /* 0x8000001807277210 */ /* 0x000fe40007ffe0ff */
[----:B------:R-:W-:Y:S02]  /*12d0*/  ISETP.GE.AND P6, PT, R37, UR8, PT ;  /* 0x0000000825007c0c */ /* 0x000fe4000bfc6270 */
[----:B------:R-:W-:-:S02]  /*12e0*/  ISETP.GE.AND P3, PT, R39, UR8, PT ;  /* 0x0000000827007c0c */ /* 0x000fc4000bf66270 */
[----:B------:R-:W-:Y:S02]  /*12f0*/  IADD3 R41, PT, PT, R7, -UR5, -R24 ;  /* 0x8000000507297c10 */ /* 0x000fe4000fffe818 */
[----:B------:R-:W-:Y:S01]  /*1300*/  ISETP.GT.AND P6, PT, R37, -0x1, !P6 ;  /* 0xffffffff2500780c */ /* 0x000fe200077c4270 */
[----:B------:R-:W0:Y:S01]  /*1310*/  LDC.64 R24, c[0x0][0x3d0] ;  /* 0x0000f400ff187b82 */ /* 0x000e220000000a00 */
[----:B------:R-:W-:Y:S02]  /*1320*/  PLOP3.LUT P1, PT, P0, P1, PT, 0x80, 0x8 ;  /* 0x000000000008781c */ /* 0x000fe40000723070 */
[----:B------:R-:W-:Y:S02]  /*1330*/  ISETP.GT.AND P3, PT, R39, -0x1, !P3 ;  /* 0xffffffff2700780c */ /* 0x000fe40005f64270 */
[----:B------:R-:W-:Y:S02]  /*1340*/  ISETP.GE.AND P2, PT, R41, UR8, PT ;  /* 0x0000000829007c0c */ /* 0x000fe4000bf46270 */
[----:B------:R-:W-:-:S02]  /*1350*/  PLOP3.LUT P6, PT, P0, P6, PT, 0x80, 0x8 ;  /* 0x000000000008781c */ /* 0x000fc400007cd070 */
[----:B------:R-:W-:Y:S02]  /*1360*/  PLOP3.LUT P3, PT, P0, P3, PT, 0x80, 0x8 ;  /* 0x000000000008781c */ /* 0x000fe40000767070 */
[----:B------:R-:W-:-:S03]  /*1370*/  ISETP.GT.AND P2, PT, R41, -0x1, !P2 ;  /* 0xffffffff2900780c */ /* 0x000fc60005744270 */
[----:B------:R-:W1:Y:S01]  /*1380*/  @P1 LDC.64 R32, c[0x0][0x380] ;  /* 0x0000e000ff201b82 */ /* 0x000e620000000a00 */
[----:B------:R-:W-:Y:S01]  /*1390*/  PLOP3.LUT P2, PT, P0, P2, PT, 0x80, 0x8 ;  /* 0x000000000008781c */ /* 0x000fe20000745070 */
[----:B------:R-:W-:-:S04]  /*13a0*/  @P1 IMAD R35, R22, UR8, R35 ;  /* 0x0000000816231c24 */ /* 0x000fc8000f8e0223 */
[----:B------:R-:W-:Y:S02]  /*13b0*/  @P6 IMAD R37, R22, UR8, R37 ;  /* 0x0000000816256c24 */ /* 0x000fe4000f8e0225 */
[----:B------:R-:W2:Y:S01]  /*13c0*/  @P6 LDC.64 R30, c[0x0][0x380] ;  /* 0x0000e000ff1e6b82 */ /* 0x000ea20000000a00 */
[----:B0-----:R-:W-:-:S05]  /*13d0*/  IMAD.WIDE R24, R38, 0x2, R24 ;  /* 0x0000000226187825 */ /* 0x001fca00078e0218 */
[----:B------:R-:W3:Y:S02]  /*13e0*/  @P1 LDG.E.U16 R34, desc[UR10][R24.64] ;  /* 0x0000000a18221981 */ /* 0x000ee4000c1e1500 */
[----:B------:R-:W0:Y:S02]  /*13f0*/  @P3 LDC.64 R28, c[0x0][0x380] ;  /* 0x0000e000ff1c3b82 */ /* 0x000e240000000a00 */
[----:B------:R-:W4:Y:S06]  /*1400*/  @P6 LDG.E.U16 R36, desc[UR10][R24.64+0x2] ;  /* 0x0000020a18246981 */ /* 0x000f2c000c1e1500 */
[----:B------:R-:W5:Y:S01]  /*1410*/  @P2 LDC.64 R26, c[0x0][0x380] ;  /* 0x0000e000ff1a2b82 */ /* 0x000f620000000a00 */
[----:B-1----:R-:W-:-:S04]  /*1420*/  @P1 IMAD.WIDE R32, R35, 0x2, R32 ;  /* 0x0000000223201825 */ /* 0x002fc800078e0220 */
[----:B------:R-:W-:Y:S02]  /*1430*/  @P3 IMAD R35, R22, UR8, R39 ;  /* 0x0000000816233c24 */ /* 0x000fe4000f8e0227 */
[----:B------:R4:W4:Y:S01]  /*1440*/  @P1 LDG.E.U16 R32, desc[UR10][R32.64] ;  /* 0x0000000a20201981 */ /* 0x000922000c1e1500 */
[----:B--2---:R-:W-:-:S03]  /*1450*/  @P6 IMAD.WIDE R30, R37, 0x2, R30 ;  /* 0x00000002251e6825 */ /* 0x004fc600078e021e */
[----:B------:R-:W2:Y:S04]  /*1460*/  @P3 LDG.E.U16 R37, desc[UR10][R24.64+0x4] ;  /* 0x0000040a18253981 */ /* 0x000ea8000c1e1500 */
[----:B------:R-:W2:Y:S01]  /*1470*/  @P6 LDG.E.U16 R30, desc[UR10][R30.64] ;  /* 0x0000000a1e1e6981 */ /* 0x000ea2000c1e1500 */
[----:B0-----:R-:W-:-:S03]  /*1480*/  @P3 IMAD.WIDE R28, R35, 0x2, R28 ;  /* 0x00000002231c3825 */ /* 0x001fc600078e021c */
[----:B------:R-:W2:Y:S01]  /*1490*/  @P2 LDG.E.U16 R39, desc[UR10][R24.64+0x6] ;  /* 0x0000060a18272981 */ /* 0x000ea2000c1e1500 */
[----:B------:R-:W-:-:S03]  /*14a0*/  @P2 IMAD R35, R22, UR8, R41 ;  /* 0x0000000816232c24 */ /* 0x000fc6000f8e0229 */
[----:B------:R-:W2:Y:S01]  /*14b0*/  @P3 LDG.E.U16 R28, desc[UR10][R28.64] ;  /* 0x0000000a1c1c3981 */ /* 0x000ea2000c1e1500 */
[----:B-----5:R-:W-:-:S06]  /*14c0*/  @P2 IMAD.WIDE R26, R35, 0x2, R26 ;  /* 0x00000002231a2825 */ /* 0x020fcc00078e021a */
[----:B------:R-:W5:Y:S01]  /*14d0*/  @P2 LDG.E.U16 R26, desc[UR10][R26.64] ;  /* 0x0000000a1a1a2981 */ /* 0x000f62000c1e1500 */
[----:B------:R-:W-:Y:S02]  /*14e0*/  VIADD R20, R20, 0x4 ;  /* 0x0000000414147836 */ /* 0x000fe40000000000 */
[----:B------:R-:W-:Y:S02]  /*14f0*/  VIADD R38, R38, 0x4 ;  /* 0x0000000426267836 */ /* 0x000fe40000000000 */
[----:B---3--:R-:W-:Y:S02]  /*1500*/  @P1 IMAD.U32 R35, R34, 0x10000, RZ ;  /* 0x0001000022231824 */ /* 0x008fe400078e00ff */
[----:B----4-:R-:W-:Y:S02]  /*1510*/  @P6 IMAD.U32 R33, R36, 0x10000, RZ ;  /* 0x0001000024216824 */ /* 0x010fe400078e00ff */
[----:B------:R-:W-:-:S04]  /*1520*/  @P1 IMAD.U32 R32, R32, 0x10000, RZ ;  /* 0x0001000020201824 */ /* 0x000fc800078e00ff */
[----:B------:R-:W-:Y:S01]  /*1530*/  @P1 FFMA.FTZ R10, R35, R32, R10 ;  /* 0x00000020230a1223 */ /* 0x000fe2000001000a */
[----:B--2---:R-:W-:Y:S01]  /*1540*/  @P6 SHF.L.U32 R34, R30, 0x10, RZ ;  /* 0x000000101e226819 */ /* 0x004fe200000006ff */
[----:B------:R-:W-:-:S04]  /*1550*/  @P3 IMAD.U32 R37, R37, 0x10000, RZ ;  /* 0x0001000025253824 */ /* 0x000fc800078e00ff */
[----:B------:R-:W-:Y:S01]  /*1560*/  @P6 FFMA.FTZ R10, R33, R34, R10 ;  /* 0x00000022210a6223 */ /* 0x000fe2000001000a */
[----:B------:R-:W-:Y:S02]  /*1570*/  @P3 IMAD.U32 R30, R28, 0x10000, RZ ;  /* 0x000100001c1e3824 */ /* 0x000fe400078e00ff */
[----:B------:R-:W-:Y:S02]  /*1580*/  @P2 IMAD.U32 R39, R39, 0x10000, RZ ;  /* 0x0001000027272824 */ /* 0x000fe400078e00ff */
[----:B------:R-:W-:Y:S01]  /*1590*/  @P3 FFMA.FTZ R10, R37, R30, R10 ;  /* 0x0000001e250a3223 */ /* 0x000fe2000001000a */
[----:B-----5:R-:W-:-:S05]  /*15a0*/  @P2 SHF.L.U32 R24, R26, 0x10, RZ ;  /* 0x000000101a182819 */ /* 0x020fca00000006ff */
[----:B------:R-:W-:-:S07]  /*15b0*/  @P2 FFMA.FTZ R10, R39, R24, R10 ;  /* 0x00000018270a2223 */ /* 0x000fce000001000a */
.L_x_133:
[----:B------:R-:W-:Y:S05]  /*15c0*/  BRA.U !UP1, `(.L_x_132) ;  /* 0x0000000109e47547 */ /* 0x000fea000b800000 */
[----:B------:R-:W0:Y:S01]  /*15d0*/  LDCU UR5, c[0x0][0x418] ;  /* 0x00008300ff0577ac */ /* 0x000e220008000800 */
[----:B------:R-:W-:Y:S02]  /*15e0*/  UISETP.NE.AND UP1, UPT, UR4, 0x1, UPT ;  /* 0x000000010400788c */ /* 0x000fe4000bf25270 */
[----:B0-----:R-:W-:-:S07]  /*15f0*/  ULOP3.LUT UP2, URZ, UR5, 0x1, URZ, 0xc0, !UPT ;  /* 0x0000000105ff7892 */ /* 0x001fce000f84c0ff */
[----:B------:R-:W-:Y:S05]  /*1600*/  BRA.U !UP1, `(.L_x_134) ;  /* 0x00000001097c7547 */ /* 0x000fea000b800000 */
[----:B------:R-:W0:Y:S01]  /*1610*/  LDCU UR5, c[0x0][0x430] ;  /* 0x00008600ff0577ac */ /* 0x000e220008000800 */
[----:B------:R-:W1:Y:S01]  /*1620*/  LDCU UR8, c[0x0][0x410] ;  /* 0x00008200ff0877ac */ /* 0x000e620008000800 */
[----:B0-----:R-:W-:-:S04]  /*1630*/  IMAD R24, R20, UR5, R9 ;  /* 0x0000000514187c24 */ /* 0x001fc8000f8e0209 */
[C-C-:B------:R-:W-:Y:S01]  /*1640*/  IMAD.IADD R31, R7.reuse, 0x1, -R24.reuse ;  /* 0x00000001071f7824 */ /* 0x140fe200078e0a18 */
[----:B------:R-:W-:Y:S02]  /*1650*/  IADD3 R33, PT, PT, R7, -UR5, -R24 ;  /* 0x8000000507217c10 */ /* 0x000fe4000fffe818 */
[----:B------:R-:W0:Y:S02]  /*1660*/  LDC.64 R24, c[0x0][0x3d0] ;  /* 0x0000f400ff187b82 */ /* 0x000e240000000a00 */
[----:B-1----:R-:W-:Y:S02]  /*1670*/  ISETP.GE.AND P1, PT, R31, UR8, PT ;  /* 0x000000081f007c0c */ /* 0x002fe4000bf26270 */
[----:B------:R-:W-:Y:S02]  /*1680*/  ISETP.GE.AND P2, PT, R33, UR8, PT ;  /* 0x0000000821007c0c */ /* 0x000fe4000bf46270 */
[----:B------:R-:W-:Y:S02]  /*1690*/  ISETP.GT.AND P1, PT, R31, -0x1, !P1 ;  /* 0xffffffff1f00780c */ /* 0x000fe40004f24270 */
[----:B------:R-:W-:-:S02]  /*16a0*/  ISETP.GT.AND P2, PT, R33, -0x1, !P2 ;  /* 0xffffffff2100780c */ /* 0x000fc40005744270 */
[----:B------:R-:W-:Y:S02]  /*16b0*/  PLOP3.LUT P1, PT, P0, P1, PT, 0x80, 0x8 ;  /* 0x000000000008781c */ /* 0x000fe40000723070 */
[----:B------:R-:W-:-:S11]  /*16c0*/  PLOP3.LUT P2, PT, P0, P2, PT, 0x80, 0x8 ;  /* 0x000000000008781c */ /* 0x000fd60000745070 */
[----:B------:R-:W1:Y:S01]  /*16d0*/  @P1 LDC.64 R28, c[0x0][0x380] ;  /* 0x0000e000ff1c1b82 */ /* 0x000e620000000a00 */
[----:B------:R-:W-:Y:S02]  /*16e0*/  @P1 IMAD R31, R22, UR8, R31 ;  /* 0x00000008161f1c24 */ /* 0x000fe4000f8e021f */
[----:B0-----:R-:W-:-:S05]  /*16f0*/  IMAD.WIDE R24, R38, 0x2, R24 ;  /* 0x0000000226187825 */ /* 0x001fca00078e0218 */
[----:B------:R-:W0:Y:S01]  /*1700*/  @P2 LDC.64 R26, c[0x0][0x380] ;  /* 0x0000e000ff1a2b82 */ /* 0x000e220000000a00 */
[----:B------:R-:W2:Y:S04]  /*1710*/  @P1 LDG.E.U16 R30, desc[UR10][R24.64] ;  /* 0x0000000a181e1981 */ /* 0x000ea8000c1e1500 */
[----:B------:R-:W3:Y:S01]  /*1720*/  @P2 LDG.E.U16 R32, desc[UR10][R24.64+0x2] ;  /* 0x0000020a18202981 */ /* 0x000ee2000c1e1500 */
[----:B-1----:R-:W-:-:S04]  /*1730*/  @P1 IMAD.WIDE R28, R31, 0x2, R28 ;  /* 0x000000021f1c1825 */ /* 0x002fc800078e021c */
[----:B------:R-:W-:Y:S02]  /*1740*/  @P2 IMAD R31, R22, UR8, R33 ;  /* 0x00000008161f2c24 */ /* 0x000fe4000f8e0221 */
[----:B------:R-:W4:Y:S02]  /*1750*/  @P1 LDG.E.U16 R28, desc[UR10][R28.64] ;  /* 0x0000000a1c1c1981 */ /* 0x000f24000c1e1500 */
[----:B0-----:R-:W-:-:S06]  /*1760*/  @P2 IMAD.WIDE R26, R31, 0x2, R26 ;  /* 0x000000021f1a2825 */ /* 0x001fcc00078e021a */
[----:B------:R-:W5:Y:S01]  /*1770*/  @P2 LDG.E.U16 R26, desc[UR10][R26.64] ;  /* 0x0000000a1a1a2981 */ /* 0x000f62000c1e1500 */
[----:B------:R-:W-:Y:S01]  /*1780*/  IADD3 R20, PT, PT, R20, 0x2, RZ ;  /* 0x0000000214147810 */ /* 0x000fe20007ffe0ff */
[----:B------:R-:W-:Y:S01]  /*1790*/  VIADD R38, R38, 0x2 ;  /* 0x0000000226267836 */ /* 0x000fe20000000000 */
[----:B--2---:R-:W-:Y:S01]  /*17a0*/  @P1 SHF.L.U32 R31, R30, 0x10, RZ ;  /* 0x000000101e1f1819 */ /* 0x004fe200000006ff */
[----:B---3--:R-:W-:Y:S02]  /*17b0*/  @P2 IMAD.U32 R33, R32, 0x10000, RZ ;  /* 0x0001000020212824 */ /* 0x008fe400078e00ff */
[----:B----4-:R-:W-:-:S04]  /*17c0*/  @P1 IMAD.U32 R30, R28, 0x10000, RZ ;  /* 0x000100001c1e1824 */ /* 0x010fc800078e00ff */
[----:B------:R-:W-:Y:S01]  /*17d0*/  @P1 FFMA.FTZ R10, R31, R30, R10 ;  /* 0x0000001e1f0a1223 */ /* 0x000fe2000001000a */
[----:B-----5:R-:W-:-:S04]  /*17e0*/  @P2 IMAD.U32 R32, R26, 0x10000, RZ ;  /* 0x000100001a202824 */ /* 0x020fc800078e00ff */
[----:B------:R-:W-:-:S07]  /*17f0*/  @P2 FFMA.FTZ R10, R33, R32, R10 ;  /* 0x00000020210a2223 */ /* 0x000fce000001000a */
.L_x_134:
[----:B------:R-:W-:Y:S05]  /*1800*/  BRA.U !UP2, `(.L_x_132) ;  /* 0x000000010a547547 */ /* 0x000fea000b800000 */
[----:B------:R-:W0:Y:S01]  /*1810*/  LDCU UR5, c[0x0][0x430] ;  /* 0x00008600ff0577ac */ /* 0x000e220008000800 */
[----:B------:R-:W1:Y:S01]  /*1820*/  LDC R28, c[0x0][0x410] ;  /* 0x00010400ff1c7b82 */ /* 0x000e620000000800 */
[----:B------:R-:W-:Y:S01]  /*1830*/  BSSY.RECONVERGENT B1, `(.L_x_135) ;  /* 0x0000011000017945 */ /* 0x000fe20003800200 */
[----:B0-----:R-:W-:-:S04]  /*1840*/  IMAD R20, R20, UR5, R9 ;  /* 0x0000000514147c24 */ /* 0x001fc8000f8e0209 */
[----:B------:R-:W-:-:S05]  /*1850*/  IMAD.IADD R29, R7, 0x1, -R20 ;  /* 0x00000001071d7824 */ /* 0x000fca00078e0a14 */
[----:B-1----:R-:W-:-:S04]  /*1860*/  ISETP.GE.AND P1, PT, R29, R28, PT ;  /* 0x0000001c1d00720c */ /* 0x002fc80003f26270 */
        /* <DEDUP_REMOVED lines=13> */
.L_x_136:
[----:B------:R-:W-:Y:S05]  /*1940*/  BSYNC.RECONVERGENT B1 ;  /* 0x0000000000017941 */ /* 0x000fea0003800200 */
.L_x_135:
[----:B------:R-:W-:-:S07]  /*1950*/  VIADD R38, R38, 0x1 ;  /* 0x0000000126267836 */ /* 0x000fce0000000000 */
.L_x_132:
[----:B------:R-:W-:Y:S05]  /*1960*/  @P5 BRA `(.L_x_137) ;  /* 0xfffffff000145947 */ /* 0x000fea000383ffff */
[----:B------:R-:W-:Y:S05]  /*1970*/  @P4 BRA `(.L_x_138) ;  /* 0xffffffec00ec4947 */ /* 0x000fea000383ffff */
[----:B------:R-:W0:Y:S01]  /*1980*/  LDCU.64 UR8, c[0x0][0x3a8] ;  /* 0x00007500ff0877ac */ /* 0x000e220008000a00 */
[----:B------:R-:W-:Y:S01]  /*1990*/  F2FP.BF16.F32.PACK_AB R10, RZ, R10 ;  /* 0x0000000aff0a723e */ /* 0x000fe200000010ff */
[----:B------:R-:W1:Y:S01]  /*19a0*/  LDCU UR5, c[0x0][0x3f8] ;  /* 0x00007f00ff0577ac */ /* 0x000e620008000800 */
[----:B0-----:R-:W-:-:S04]  /*19b0*/  LEA R6, P0, R0, UR8, 0x1 ;  /* 0x0000000800067c11 */ /* 0x001fc8000f8008ff */
[----:B------:R-:W-:Y:S02]  /*19c0*/  LEA.HI.X R7, R0, UR9, R3, 0x1, P0 ;  /* 0x0000000900077c11 */ /* 0x000fe400080f0c03 */
[----:B------:R-:W-:-:S03]  /*19d0*/  IADD3 R0, P0, PT, R5, R0, RZ ;  /* 0x0000000005007210 */ /* 0x000fc60007f1e0ff */
[----:B------:R0:W-:Y:S02]  /*19e0*/  STG.E.U16 desc[UR10][R6.64], R10 ;  /* 0x0000000a06007986 */ /* 0x0001e4000c10150a */
[----:B------:R-:W-:Y:S01]  /*19f0*/  IMAD.X R3, RZ, RZ, R3, P0 ;  /* 0x000000ffff037224 */ /* 0x000fe200000e0603 */
[----:B-1----:R-:W-:-:S04]  /*1a00*/  ISETP.GE.U32.AND P0, PT, R0, UR5, PT ;  /* 0x0000000500007c0c */ /* 0x002fc8000bf06070 */
[----:B------:R-:W-:-:S13]  /*1a10*/  ISETP.GE.AND.EX P0, PT, R3, UR19, PT, P0 ;  /* 0x0000001303007c0c */ /* 0x000fda000bf06300 */
[----:B0-----:R-:W-:Y:S05]  /*1a20*/  @!P0 BRA `(.L_x_139) ;  /* 0xffffffe800308947 */ /* 0x001fea000383ffff */
[----:B------:R-:W-:Y:S05]  /*1a30*/  BSYNC.RECONVERGENT B0 ;  /* 0x0000000000007941 */ /* 0x000fea0003800200 */
.L_x_129:
[----:B------:R-:W-:Y:S05]  /*1a40*/  EXIT ;  /* 0x000000000000794d */ /* 0x000fea0003800000 */
.L_x_126:
        /* <DEDUP_REMOVED lines=18> */
[----:B0-----:R-:W-:-:S06]  /*1b70*/  IADD3 R6, PT, PT, R4, 0xffffffe, RZ ;  /* 0x0ffffffe04067810 */ /* 0x001fcc0007ffe0ff */
[----:B------:R0:W1:Y:S02]  /*1b80*/  F2I.FTZ.U32.TRUNC.NTZ R7, R6 ;  /* 0x0000000600077305 */ /* 0x000064000021f000 */
[----:B0-----:R-:W-:Y:S02]  /*1b90*/  IMAD.MOV.U32 R6, RZ, RZ, RZ ;  /* 0x000000ffff067224 */ /* 0x001fe400078e00ff */
[----:B-1----:R-:W-:-:S04]  /*1ba0*/  IMAD R9, R9, R7, RZ ;  /* 0x0000000709097224 */ /* 0x002fc800078e02ff */
[----:B------:R-:W-:-:S06]  /*1bb0*/  IMAD.HI.U32 R7, R7, R9, R6 ;  /* 0x0000000907077227 */ /* 0x000fcc00078e0006 */
[----:B------:R-:W-:-:S04]  /*1bc0*/  IMAD.HI.U32 R6, R7, R10, RZ ;  /* 0x0000000a07067227 */ /* 0x000fc800078e00ff */
[----:B------:R-:W-:Y:S02]  /*1bd0*/  IMAD.MOV R8, RZ, RZ, -R6 ;  /* 0x000000ffff087224 */ /* 0x000fe400078e0a06 */
[----:B------:R-:W-:Y:S02]  /*1be0*/  IMAD.MOV.U32 R7, RZ, RZ, RZ ;  /* 0x000000ffff077224 */ /* 0x000fe400078e00ff */
        /* <DEDUP_REMOVED lines=8> */
.L_x_141:
[----:B------:R-:W-:Y:S02]  /*1c70*/  MOV R6, R10 ;  /* 0x0000000a00067202 */ /* 0x000fe40000000f00 */
[----:B------:R-:W-:-:S07]  /*1c80*/  MOV R4, 0x1ca0 ;  /* 0x00001ca000047802 */ /* 0x000fce0000000f00 */
[----:B------:R-:W-:Y:S05]  /*1c90*/  CALL.REL.NOINC `($__internal_2_$__cuda_sm20_div_u64) ;  /* 0x00000008002c7944 */ /* 0x000fea0003c00000 */
[----:B------:R-:W-:Y:S02]  /*1ca0*/  IMAD.MOV.U32 R6, RZ, RZ, R8 ;  /* 0x000000ffff067224 */ /* 0x000fe400078e0008 */
[----:B------:R-:W-:-:S07]  /*1cb0*/  IMAD.MOV.U32 R7, RZ, RZ, R9 ;  /* 0x000000ffff077224 */ /* 0x000fce00078e0009 */
.L_x_142:
[----:B------:R-:W-:Y:S05]  /*1cc0*/  BSYNC.RECONVERGENT B0 ;  /* 0x0000000000007941 */ /* 0x000fea0003800200 */
.L_x_140:
        /* <DEDUP_REMOVED lines=10> */
[----:B------:R-:W-:Y:S01]  /*1d70*/  IADD3 R6, PT, PT, R2, 0x1, RZ ;  /* 0x0000000102067810 */ /* 0x000fe20007ffe0ff */
[----:B------:R-:W-:Y:S02]  /*1d80*/  IMAD.MOV.U32 R2, RZ, RZ, RZ ;  /* 0x000000ffff027224 */ /* 0x000fe400078e00ff */
[----:B------:R-:W-:Y:S01]  /*1d90*/  IMAD.MOV.U32 R4, RZ, RZ, RZ ;  /* 0x000000ffff047224 */ /* 0x000fe200078e00ff */
[----:B------:R-:W-:-:S07]  /*1da0*/  LOP3.LUT R9, R6, 0x3, RZ, 0xc0, !PT ;  /* 0x0000000306097812 */ /* 0x000fce00078ec0ff */
.L_x_145:
[----:B------:R-:W-:-:S04]  /*1db0*/  LEA R6, P0, R0, UR4, 0x1 ;  /* 0x0000000400067c11 */ /* 0x000fc8000f8008ff */
[----:B------:R-:W-:Y:S02]  /*1dc0*/  LEA.HI.X R7, R0, UR5, R3, 0x1, P0 ;  /* 0x0000000500077c11 */ /* 0x000fe400080f0c03 */
[----:B------:R-:W-:Y:S02]  /*1dd0*/  IADD3 R2, P0, PT, R2, 0x1, RZ ;  /* 0x0000000102027810 */ /* 0x000fe40007f1e0ff */
[----:B------:R-:W-:Y:S01]  /*1de0*/  IADD3 R0, P2, PT, R5, R0, RZ ;  /* 0x0000000005007210 */ /* 0x000fe20007f5e0ff */
[----:B------:R0:W-:Y:S02]  /*1df0*/  STG.E.U16 desc[UR10][R6.64], RZ ;  /* 0x000000ff06007986 */ /* 0x0001e4000c10150a */
[----:B------:R-:W-:Y:S01]  /*1e00*/  IMAD.X R4, RZ, RZ, R4, P0 ;  /* 0x000000ffff047224 */ /* 0x000fe200000e0604 */
[----:B------:R-:W-:Y:S02]  /*1e10*/  ISETP.NE.U32.AND P0, PT, R2, R9, PT ;  /* 0x000000090200720c */ /* 0x000fe40003f05070 */
[----:B------:R-:W-:-:S02]  /*1e20*/  IADD3.X R3, PT, PT, RZ, R3, RZ, P2, !PT ;  /* 0x00000003ff037210 */ /* 0x000fc400017fe4ff */
[----:B------:R-:W-:-:S13]  /*1e30*/  ISETP.NE.AND.EX P0, PT, R4, RZ, PT, P0 ;  /* 0x000000ff0400720c */ /* 0x000fda0003f05300 */
[----:B0-----:R-:W-:Y:S05]  /*1e40*/  @P0 BRA `(.L_x_145) ;  /* 0xfffffffc00d80947 */ /* 0x001fea000383ffff */
.L_x_144:
[----:B------:R-:W-:Y:S05]  /*1e50*/  BSYNC.RECONVERGENT B0 ;  /* 0x0000000000007941 */ /* 0x000fea0003800200 */
.L_x_143:
[----:B------:R-:W-:Y:S05]  /*1e60*/  @!P1 EXIT ;  /* 0x000000000000994d */ /* 0x000fea0003800000 */
[----:B------:R-:W-:Y:S01]  /*1e70*/  IMAD.SHL.U32 R15, R5, 0x2, RZ ;  /* 0x00000002050f7824 */ /* 0x000fe200078e00ff */
[----:B------:R-:W-:Y:S01]  /*1e80*/  SHF.R.U32.HI R17, RZ, 0x1f, R5 ;  /* 0x0000001fff117819 */ /* 0x000fe20000011605 */
[----:B------:R-:W0:Y:S01]  /*1e90*/  LDCU UR6, c[0x0][0x3f8] ;  /* 0x00007f00ff0677ac */ /* 0x000e220008000800 */
[----:B------:R-:W1:Y:S05]  /*1ea0*/  LDCU.64 UR4, c[0x0][0x3a8] ;  /* 0x00007500ff0477ac */ /* 0x000e6a0008000a00 */
.L_x_146:
        /* <DEDUP_REMOVED lines=9> */
[----:B------:R-:W-:Y:S01]  /*1f40*/  IADD3.X R11, PT, PT, R17, R9, RZ, P0, !PT ;  /* 0x00000009110b7210 */ /* 0x000fe200007fe4ff */
[----:B------:R2:W-:Y:S01]  /*1f50*/  STG.E.U16 desc[UR10][R8.64], RZ ;  /* 0x000000ff08007986 */ /* 0x0005e2000c10150a */
[----:B------:R-:W-:-:S03]  /*1f60*/  LEA R0, P0, R5, R0, 0x2 ;  /* 0x0000000005007211 */ /* 0x000fc600078010ff */
[----:B------:R2:W-:Y:S01]  /*1f70*/  STG.E.U16 desc[UR10][R10.64], RZ ;  /* 0x000000ff0a007986 */ /* 0x0005e2000c10150a */
[----:B------:R-:W-:Y:S02]  /*1f80*/  LEA.HI.X R3, R5, R3, RZ, 0x2, P0 ;  /* 0x0000000305037211 */ /* 0x000fe400000f14ff */
[----:B0-----:R-:W-:-:S04]  /*1f90*/  ISETP.GE.U32.AND P0, PT, R0, UR6, PT ;  /* 0x0000000600007c0c */ /* 0x001fc8000bf06070 */
[----:B------:R-:W-:-:S13]  /*1fa0*/  ISETP.GE.AND.EX P0, PT, R3, UR19, PT, P0 ;  /* 0x0000001303007c0c */ /* 0x000fda000bf06300 */
[----:B--2---:R-:W-:Y:S05]  /*1fb0*/  @!P0 BRA `(.L_x_146) ;  /* 0xfffffffc00bc8947 */ /* 0x004fea000383ffff */
[----:B------:R-:W-:Y:S05]  /*1fc0*/  EXIT ;  /* 0x000000000000794d */ /* 0x000fea0003800000 */
.L_x_125:
        /* <DEDUP_REMOVED lines=31> */
[----:B------:R-:W-:Y:S02]  /*21c0*/  @P1 IADD3 R6, PT, PT, R6, 0x1, RZ ;  /* 0x0000000106061810 */ /* 0x000fe40007ffe0ff */
[----:B------:R-:W-:Y:S01]  /*21d0*/  @!P2 LOP3.LUT R6, RZ, R5, RZ, 0x33, !PT ;  /* 0x00000005ff06a212 */ /* 0x000fe200078e33ff */
[----:B------:R-:W-:Y:S06]  /*21e0*/  BRA `(.L_x_149) ;  /* 0x0000000000147947 */ /* 0x000fec0003800000 */
.L_x_148:
[----:B------:R-:W-:Y:S01]  /*21f0*/  IMAD.MOV.U32 R6, RZ, RZ, R8 ;  /* 0x000000ffff067224 */ /* 0x000fe200078e0008 */
[----:B------:R-:W-:-:S07]  /*2200*/  MOV R4, 0x2220 ;  /* 0x0000222000047802 */ /* 0x000fce0000000f00 */
[----:B------:R-:W-:Y:S05]  /*2210*/  CALL.REL.NOINC `($__internal_2_$__cuda_sm20_div_u64) ;  /* 0x0000000000cc7944 */ /* 0x000fea0003c00000 */
[----:B------:R-:W-:Y:S01]  /*2220*/  IMAD.MOV.U32 R6, RZ, RZ, R8 ;  /* 0x000000ffff067224 */ /* 0x000fe200078e0008 */
[----:B------:R-:W-:-:S07]  /*2230*/  MOV R7, R9 ;  /* 0x0000000900077202 */ /* 0x000fce0000000f00 */
.L_x_149:
[----:B------:R-:W-:Y:S05]  /*2240*/  BSYNC.RECONVERGENT B0 ;  /* 0x0000000000007941 */ /* 0x000fea0003800200 */
.L_x_147:
        /* <DEDUP_REMOVED lines=11> */
[----:B------:R-:W-:Y:S02]  /*2300*/  HFMA2 R4, -RZ, RZ, 0, 0 ;  /* 0x00000000ff047431 */ /* 0x000fe400000001ff */
[----:B------:R-:W-:Y:S01]  /*2310*/  IMAD.MOV.U32 R2, RZ, RZ, RZ ;  /* 0x000000ffff027224 */ /* 0x000fe200078e00ff */
[----:B------:R-:W-:-:S07]  /*2320*/  LOP3.LUT R9, R6, 0x3, RZ, 0xc0, !PT ;  /* 0x0000000306097812 */ /* 0x000fce00078ec0ff */
.L_x_152:
        /* <DEDUP_REMOVED lines=10> */
.L_x_151:
[----:B------:R-:W-:Y:S05]  /*23d0*/  BSYNC.RECONVERGENT B0 ;  /* 0x0000000000007941 */ /* 0x000fea0003800200 */
.L_x_150:
[----:B------:R-:W-:Y:S05]  /*23e0*/  @!P1 EXIT ;  /* 0x000000000000994d */ /* 0x000fea0003800000 */
[----:B------:R-:W-:Y:S01]  /*23f0*/  IMAD.SHL.U32 R15, R5, 0x2, RZ ;  /* 0x00000002050f7824 */ /* 0x000fe200078e00ff */
[----:B------:R-:W-:Y:S01]  /*2400*/  SHF.R.U32.HI R17, RZ, 0x1f, R5 ;  /* 0x0000001fff117819 */ /* 0x000fe20000011605 */
[----:B------:R-:W0:Y:S01]  /*2410*/  LDCU UR6, c[0x0][0x3f8] ;  /* 0x00007f00ff0677ac */ /* 0x000e220008000800 */
[----:B------:R-:W1:Y:S05]  /*2420*/  LDCU.64 UR4, c[0x0][0x3a8] ;  /* 0x00007500ff0477ac */ /* 0x000e6a0008000a00 */
.L_x_153:
[----:B-1----:R-:W-:-:S04]  /*2430*/  LEA R6, P0, R0, UR4, 0x1 ;  /* 0x0000000400067c11 */ /* 0x002fc8000f8008ff */
[----:B------:R-:W-:Y:S02]  /*2440*/  LEA.HI.X R7, R0, UR5, R3, 0x1, P0 ;  /* 0x0000000500077c11 */ /* 0x000fe400080f0c03 */
[----:B------:R-:W-:-:S03]  /*2450*/  IADD3 R8, P0, PT, R15, R6, RZ ;  /* 0x000000060f087210 */ /* 0x000fc60007f1e0ff */
[----:B------:R2:W-:Y:S01]  /*2460*/  STG.E.U16 desc[UR10][R6.64], RZ ;  /* 0x000000ff06007986 */ /* 0x0005e2000c10150a */
[----:B------:R-:W-:Y:S02]  /*2470*/  IADD3.X R9, PT, PT, R17, R7, RZ, P0, !PT ;  /* 0x0000000711097210 */ /* 0x000fe400007fe4ff */
[----:B------:R-:W-:-:S03]  /*2480*/  IADD3 R10, P0, PT, R15, R8, RZ ;  /* 0x000000080f0a7210 */ /* 0x000fc60007f1e0ff */
[----:B------:R2:W-:Y:S02]  /*2490*/  STG.E.U16 desc[UR10][R8.64], RZ ;  /* 0x000000ff08007986 */ /* 0x0005e4000c10150a */
        /* <DEDUP_REMOVED lines=11> */
        .weak           $__internal_2_$__cuda_sm20_div_u64
        .type           $__internal_2_$__cuda_sm20_div_u64,@function
        .size           $__internal_2_$__cuda_sm20_div_u64,(.L_x_1647 - $__internal_2_$__cuda_sm20_div_u64)
$__internal_2_$__cuda_sm20_div_u64:
[----:B------:R-:W-:Y:S01]  /*2550*/  MOV R12, R5 ;  /* 0x00000005000c7202 */ /* 0x000fe20000000f00 */
[----:B------:R-:W-:-:S05]  /*2560*/  IMAD.U32 R13, RZ, RZ, UR4 ;  /* 0x00000004ff0d7e24 */ /* 0x000fca000f8e00ff */
        /* <DEDUP_REMOVED lines=58> */
[----:B------:R-:W-:Y:S02]  /*2910*/  ISETP.NE.U32.AND P1, PT, R5, RZ, PT ;  /* 0x000000ff0500720c */ /* 0x000fe40003f25070 */
[----:B------:R-:W-:Y:S01]  /*2920*/  ISETP.GE.U32.AND.EX P0, PT, R6, UR4, PT, P0 ;  /* 0x0000000406007c0c */ /* 0x000fe2000bf06100 */
[----:B------:R-:W-:Y:S01]  /*2930*/  IMAD.MOV.U32 R6, RZ, RZ, R4 ;  /* 0x000000ffff067224 */ /* 0x000fe200078e0004 */
[----:B------:R-:W-:-:S02]  /*2940*/  IADD3.X R9, PT, PT, RZ, R10, RZ, P2, !PT ;  /* 0x0000000aff097210 */ /* 0x000fc400017fe4ff */
[----:B------:R-:W-:Y:S02]  /*2950*/  ISETP.NE.AND.EX P1, PT, RZ, UR4, PT, P1 ;  /* 0x00000004ff007c0c */ /* 0x000fe4000bf25310 */
[----:B------:R-:W-:Y:S02]  /*2960*/  SEL R8, R8, R11, P0 ;  /* 0x0000000b08087207 */ /* 0x000fe40000000000 */
[----:B------:R-:W-:Y:S02]  /*2970*/  SEL R9, R9, R10, P0 ;  /* 0x0000000a09097207 */ /* 0x000fe40000000000 */
[----:B------:R-:W-:Y:S02]  /*2980*/  SEL R8, R8, 0xffffffff, P1 ;  /* 0xffffffff08087807 */ /* 0x000fe40000800000 */
[----:B------:R-:W-:Y:S01]  /*2990*/  SEL R9, R9, 0xffffffff, P1 ;  /* 0xffffffff09097807 */ /* 0x000fe20000800000 */
[----:B------:R-:W-:Y:S06]  /*29a0*/  RET.REL.NODEC R6 `(_ZN2at6native51_GLOBAL__N__2c613397_18_DepthwiseConv2d_cu_9959487032conv_depthwise2d_backward_kernelILi0ELi1EN3c108BFloat16EiEEvNS_27GenericPackedTensorAccessorIKT1_Lm4ENS_16DefaultPtrTraitsEiEENS5_IS6_Lm4ES8_iEES9_T2_iiiiiiiiiiiiiii) ;  /* 0xffffffd406947950 */ /* 0x000fec0003c3ffff */
.L_x_154:
        /* <DEDUP_REMOVED lines=13> */
.L_x_1647:


//--------------------- .text._ZN2at6native51_GLOBAL__N__2c613397_18_DepthwiseConv2d_cu_9959487032conv_depthwise2d_backward_kernelILi1ELi0EN3c108BFloat16EiEEvNS_27GenericPackedTensorAccessorIKT1_Lm4ENS_16DefaultPtrTraitsEiEENS5_IS6_Lm4ES8_iEES9_T2_iiiiiiiiiiiiiii --------------------------
	.section	.text._ZN2at6native51_GLOBAL__N__2c613397_18_DepthwiseConv2d_cu_9959487032conv_depthwise2d_backward_kernelILi1ELi0EN3c108BFloat16EiEEvNS_27GenericPackedTensorAccessorIKT1_Lm4ENS_16DefaultPtrTraitsEiEENS5_IS6_Lm4ES8_iEES9_T2_iiiiiiiiiiiiiii,"ax",@progbits
	.align	128
.text._ZN2at6native51_GLOBAL__N__2c613397_18_DepthwiseConv2d_cu_9959487032conv_depthwise2d_backward_kernelILi1ELi0EN3c108BFloat16EiEEvNS_27GenericPackedTensorAccessorIKT1_Lm4ENS_16DefaultPtrTraitsEiEENS5_IS6_Lm4ES8_iEES9_T2_iiiiiiiiiiiiiii:
        .type           _ZN2at6native51_GLOBAL__N__2c613397_18_DepthwiseConv2d_cu_9959487032conv_depthwise2d_backward_kernelILi1ELi0EN3c108BFloat16EiEEvNS_27GenericPackedTensorAccessorIKT1_Lm4ENS_16DefaultPtrTraitsEiEENS5_IS6_Lm4ES8_iEES9_T2_iiiiiiiiiiiiiii,@function
        .size           _ZN2at6native51_GLOBAL__N__2c613397_18_DepthwiseConv2d_cu_9959487032conv_depthwise2d_backward_kernelILi1ELi0EN3c108BFloat16EiEEvNS_27GenericPackedTensorAccessorIKT1_Lm4ENS_16DefaultPtrTraitsEiEENS5_IS6_Lm4ES8_iEES9_T2_iiiiiiiiiiiiiii,(.L_x_1649 - _ZN2at6native51_GLOBAL__N__2c613397_18_DepthwiseConv2d_cu_9959487032conv_depthwise2d_backward_kernelILi1ELi0EN3c108BFloat16EiEEvNS_27GenericPackedTensorAccessorIKT1_Lm4ENS_16DefaultPtrTraitsEiEENS5_IS6_Lm4ES8_iEES9_T2_iiiiiiiiiiiiiii)
        .other          _ZN2at6native51_GLOBAL__N__2c613397_18_DepthwiseConv2d_cu_9959487032conv_depthwise2d_backward_kernelILi1ELi0EN3c108BFloat16EiEEvNS_27GenericPackedTensorAccessorIKT1_Lm4ENS_16DefaultPtrTraitsEiEENS5_IS6_Lm4ES8_iEES9_T2_iiiiiiiiiiiiiii,@"STO_CUDA_ENTRY STV_DEFAULT"
_ZN2at6native51_GLOBAL__N__2c613397_18_DepthwiseConv2d_cu_9959487032conv_depthwise2d_backward_kernelILi1ELi0EN3c108BFloat16EiEEvNS_27GenericPackedTensorAccessorIKT1_Lm4ENS_16DefaultPtrTraitsEiEENS5_IS6_Lm4ES8_iEES9_T2_iiiiiiiiiiiiiii:
[----:B------:R-:W-:Y:S01]  /*0000*/  LDC R1, c[0x0][0x37c] ;  /* 0x0000df00ff017b82 */ /* 0x000fe20000000800 */
[----:B------:R-:W0:Y:S07]  /*0010*/  S2R R2, SR_TID.X ;  /* 0x0000000000027919 */ /* 0x000e2e0000002100 */
[----:B------:R-:W0:Y:S01]  /*0020*/  S2UR UR4, SR_CTAID.X ;  /* 0x00000000000479c3 */ /* 0x000e220000002500 */
[----:B------:R-:W1:Y:S01]  /*0030*/  LDCU UR5, c[0x0][0x3f8] ;  /* 0x00007f00ff0577ac */ /* 0x000e620008000800 */
[----:B------:R-:W-:-:S06]  /*0040*/  IMAD.MOV.U32 R3, RZ, RZ, RZ ;  /* 0x000000ffff037224 */ /* 0x000fcc00078e00ff */
[----:B------:R-:W0:Y:S02]  /*0050*/  LDC R5, c[0x0][0x360] ;  /* 0x0000d800ff057b82 */ /* 0x000e240000000800 */
[----:B0-----:R-:W-:Y:S01]  /*0060*/  IMAD.WIDE.U32 R2, R5, UR4, R2 ;  /* 0x0000000405027c25 */ /* 0x001fe2000f8e0002 */
[----:B-1----:R-:W-:Y:S02]  /*0070*/  USHF.R.S32.HI UR4, URZ, 0x1f, UR5 ;  /* 0x0000001fff047899 */ /* 0x002fe40008011405 */
        /* <DEDUP_REMOVED lines=8> */
[----:B-1----:R-:W-:-:S08]  /*0100*/  IMAD R5, R5, UR4, RZ ;  /* 0x0000000405057c24 */ /* 0x002fd0000f8e02ff */
[----:B--2---:R-:W-:Y:S05]  /*0110*/  BRA.U !UP0, `(.L_x_155) ;  /* 0x0000003d08dc7547 */ /* 0x004fea000b800000 */
[----:B------:R-:W0:Y:S02]  /*0120*/  LDC.64 R6, c[0x0][0x418] ;  /* 0x00010600ff067b82 */ /* 0x000e240000000a00 */
[----:B0-----:R-:W-:-:S07]  /*0130*/  IMAD R2, R7, R6, RZ ;  /* 0x0000000607027224 */ /* 0x001fce00078e02ff */
.L_x_180:
[----:B------:R-:W0:Y:S01]  /*0140*/  LDC R9, c[0x0][0x408] ;  /* 0x00010200ff097b82 */ /* 0x000e220000000800 */
[----:B------:R-:W-:Y:S01]  /*0150*/  IMAD.MOV.U32 R6, RZ, RZ, RZ ;  /* 0x000000ffff067224 */ /* 0x000fe200078e00ff */
[----:B------:R-:W-:Y:S01]  /*0160*/  IABS R13, R0 ;  /* 0x00000000000d7213 */ /* 0x000fe20000000000 */
[----:B------:R-:W1:Y:S01]  /*0170*/  LDCU.64 UR4, c[0x0][0x428] ;  /* 0x00008500ff0477ac */ /* 0x000e620008000a00 */
[----:B------:R-:W-:-:S04]  /*0180*/  IMAD.MOV.U32 R20, RZ, RZ, RZ ;  /* 0x000000ffff147224 */ /* 0x000fc800078e00ff */
[----:B------:R-:W2:Y:S08]  /*0190*/  LDC R4, c[0x0][0x40c] ;  /* 0x00010300ff047b82 */ /* 0x000eb00000000800 */
[----:B------:R-:W3:Y:S01]  /*01a0*/  LDC R21, c[0x0][0x424] ;  /* 0x00010900ff157b82 */ /* 0x000ee20000000800 */
[----:B0-----:R-:W-:-:S04]  /*01b0*/  IABS R10, R9 ;  /* 0x00000009000a7213 */ /* 0x001fc80000000000 */
[----:B------:R-:W0:Y:S01]  /*01c0*/  I2F.RP R8, R10 ;  /* 0x0000000a00087306 */ /* 0x000e220000209400 */
[----:B--2---:R-:W-:Y:S02]  /*01d0*/  IABS R12, R4 ;  /* 0x00000004000c7213 */ /* 0x004fe40000000000 */
[-C--:B---3--:R-:W-:Y:S02]  /*01e0*/  IABS R22, R21.reuse ;  /* 0x0000001500167213 */ /* 0x088fe40000000000 */
[----:B------:R-:W-:-:S03]  /*01f0*/  LOP3.LUT R18, RZ, R21, RZ, 0x33, !PT ;  /* 0x00000015ff127212 */ /* 0x000fc600078e33ff */
[----:B0-----:R-:W0:Y:S08]  /*0200*/  MUFU.RCP R8, R8 ;  /* 0x0000000800087308 */ /* 0x001e300000001000 */
[----:B------:R-:W2:Y:S01]  /*0210*/  I2F.RP R16, R22 ;  /* 0x0000001600107306 */ /* 0x000ea20000209400 */
[----:B0-----:R-:W-:-:S07]  /*0220*/  VIADD R7, R8, 0xffffffe ;  /* 0x0ffffffe08077836 */ /* 0x001fce0000000000 */
[----:B------:R-:W0:Y:S08]  /*0230*/  F2I.FTZ.U32.TRUNC.NTZ R7, R7 ;  /* 0x0000000700077305 */ /* 0x000e30000021f000 */
[----:B--2---:R-:W2:Y:S01]  /*0240*/  MUFU.RCP R16, R16 ;  /* 0x0000001000107308 */ /* 0x004ea20000001000 */
[----:B0-----:R-:W-:-:S04]  /*0250*/  IMAD.MOV R11, RZ, RZ, -R7 ;  /* 0x000000ffff0b7224 */ /* 0x001fc800078e0a07 */
[----:B------:R-:W-:-:S04]  /*0260*/  IMAD R11, R11, R10, RZ ;  /* 0x0000000a0b0b7224 */ /* 0x000fc800078e02ff */
[----:B------:R-:W-:Y:S01]  /*0270*/  IMAD.HI.U32 R8, R7, R11, R6 ;  /* 0x0000000b07087227 */ /* 0x000fe200078e0006 */
[----:B------:R-:W-:-:S03]  /*0280*/  MOV R6, R12 ;  /* 0x0000000c00067202 */ /* 0x000fc60000000f00 */
[----:B--2---:R-:W-:Y:S01]  /*0290*/  VIADD R16, R16, 0xffffffe ;  /* 0x0ffffffe10107836 */ /* 0x004fe20000000000 */
[----:B------:R-:W0:Y:S01]  /*02a0*/  I2F.RP R14, R6 ;  /* 0x00000006000e7306 */ /* 0x000e220000209400 */
[----:B------:R-:W-:-:S04]  /*02b0*/  IMAD.HI.U32 R11, R8, R13, RZ ;  /* 0x0000000d080b7227 */ /* 0x000fc800078e00ff */
[----:B------:R-:W-:-:S04]  /*02c0*/  IMAD.MOV R7, RZ, RZ, -R11 ;  /* 0x000000ffff077224 */ /* 0x000fc800078e0a0b */
[----:B------:R-:W-:-:S05]  /*02d0*/  IMAD R7, R10, R7, R13 ;  /* 0x000000070a077224 */ /* 0x000fca00078e020d */
[----:B------:R-:W-:Y:S01]  /*02e0*/  ISETP.GT.U32.AND P1, PT, R10, R7, PT ;  /* 0x000000070a00720c */ /* 0x000fe20003f24070 */
[----:B0-----:R-:W0:-:S12]  /*02f0*/  MUFU.RCP R14, R14 ;  /* 0x0000000e000e7308 */ /* 0x001e180000001000 */
[----:B------:R-:W-:Y:S02]  /*0300*/  @!P1 IMAD.IADD R7, R7, 0x1, -R10 ;  /* 0x0000000107079824 */ /* 0x000fe400078e0a0a */
[----:B------:R-:W-:Y:S01]  /*0310*/  @!P1 VIADD R11, R11, 0x1 ;  /* 0x000000010b0b9836 */ /* 0x000fe20000000000 */
[----:B------:R-:W-:Y:S01]  /*0320*/  ISETP.NE.AND P1, PT, R9, RZ, PT ;  /* 0x000000ff0900720c */ /* 0x000fe20003f25270 */
[----:B0-----:R-:W-:Y:S01]  /*0330*/  VIADD R12, R14, 0xffffffe ;  /* 0x0ffffffe0e0c7836 */ /* 0x001fe20000000000 */
[----:B------:R-:W-:Y:S02]  /*0340*/  ISETP.GE.U32.AND P0, PT, R7, R10, PT ;  /* 0x0000000a0700720c */ /* 0x000fe40003f06070 */
[----:B------:R-:W-:Y:S01]  /*0350*/  LOP3.LUT R7, R0, R9, RZ, 0x3c, !PT ;  /* 0x0000000900077212 */ /* 0x000fe200078e3cff */
[----:B------:R-:W0:Y:S01]  /*0360*/  LDC R10, c[0x0][0x3fc] ;  /* 0x0000ff00ff0a7b82 */ /* 0x000e220000000800 */
[----:B------:R2:W3:Y:S02]  /*0370*/  F2I.FTZ.U32.TRUNC.NTZ R13, R12 ;  /* 0x0000000c000d7305 */ /* 0x0004e4000021f000 */
[----:B------:R-:W-:-:S07]  /*0380*/  ISETP.GE.AND P2, PT, R7, RZ, PT ;  /* 0x000000ff0700720c */ /* 0x000fce0003f46270 */
[----:B------:R-:W-:Y:S02]  /*0390*/  @P0 VIADD R11, R11, 0x1 ;  /* 0x000000010b0b0836 */ /* 0x000fe40000000000 */
[----:B--2---:R-:W-:Y:S01]  /*03a0*/  IMAD.MOV.U32 R12, RZ, RZ, RZ ;  /* 0x000000ffff0c7224 */ /* 0x004fe200078e00ff */
[----:B---3--:R-:W-:-:S03]  /*03b0*/  IADD3 R7, PT, PT, RZ, -R13, RZ ;  /* 0x8000000dff077210 */ /* 0x008fc60007ffe0ff */
[----:B------:R-:W-:Y:S01]  /*03c0*/  @!P2 IMAD.MOV R11, RZ, RZ, -R11 ;  /* 0x000000ffff0ba224 */ /* 0x000fe200078e0a0b */
[----:B------:R-:W-:Y:S01]  /*03d0*/  @!P1 LOP3.LUT R11, RZ, R9, RZ, 0x33, !PT ;  /* 0x00000009ff0b9212 */ /* 0x000fe200078e33ff */
[----:B------:R-:W-:-:S03]  /*03e0*/  IMAD R7, R7, R6, RZ ;  /* 0x0000000607077224 */ /* 0x000fc600078e02ff */
[----:B------:R-:W-:Y:S02]  /*03f0*/  IABS R8, R11 ;  /* 0x0000000b00087213 */ /* 0x000fe40000000000 */
[----:B0-----:R-:W-:Y:S01]  /*0400*/  IABS R14, R10 ;  /* 0x0000000a000e7213 */ /* 0x001fe20000000000 */
[----:B------:R-:W-:-:S04]  /*0410*/  IMAD.HI.U32 R12, R13, R7, R12 ;  /* 0x000000070d0c7227 */ /* 0x000fc800078e000c */
[----:B------:R-:W-:Y:S02]  /*0420*/  IMAD.MOV.U32 R7, RZ, RZ, R8 ;  /* 0x000000ffff077224 */ /* 0x000fe400078e0008 */
[----:B------:R-:W0:Y:S02]  /*0430*/  I2F.RP R8, R14 ;  /* 0x0000000e00087306 */ /* 0x000e240000209400 */
[----:B------:R-:W-:-:S04]  /*0440*/  IMAD.HI.U32 R15, R12, R7, RZ ;  /* 0x000000070c0f7227 */ /* 0x000fc800078e00ff */
[----:B------:R-:W-:-:S04]  /*0450*/  IMAD.MOV R12, RZ, RZ, -R15 ;  /* 0x000000ffff0c7224 */ /* 0x000fc800078e0a0f */
[C---:B------:R-:W-:Y:S01]  /*0460*/  IMAD R7, R6.reuse, R12, R7 ;  /* 0x0000000c06077224 */ /* 0x040fe200078e0207 */
[----:B0-----:R-:W0:Y:S04]  /*0470*/  MUFU.RCP R8, R8 ;  /* 0x0000000800087308 */ /* 0x001e280000001000 */
[----:B------:R-:W-:-:S13]  /*0480*/  ISETP.GT.U32.AND P1, PT, R6, R7, PT ;  /* 0x000000070600720c */ /* 0x000fda0003f24070 */
[----:B------:R-:W-:Y:S02]  /*0490*/  @!P1 IMAD.IADD R7, R7, 0x1, -R6 ;  /* 0x0000000107079824 */ /* 0x000fe400078e0a06 */
[----:B------:R-:W-:Y:S01]  /*04a0*/  @!P1 VIADD R15, R15, 0x1 ;  /* 0x000000010f0f9836 */ /* 0x000fe20000000000 */
[----:B0-----:R-:W-:Y:S02]  /*04b0*/  IADD3 R12, PT, PT, R8, 0xffffffe, RZ ;  /* 0x0ffffffe080c7810 */ /* 0x001fe40007ffe0ff */
[----:B------:R-:W-:Y:S02]  /*04c0*/  ISETP.GE.U32.AND P0, PT, R7, R6, PT ;  /* 0x000000060700720c */ /* 0x000fe40003f06070 */
[----:B------:R-:W-:Y:S01]  /*04d0*/  LOP3.LUT R6, R11, R4, RZ, 0x3c, !PT ;  /* 0x000000040b067212 */ /* 0x000fe200078e3cff */
[----:B------:R0:W2:Y:S01]  /*04e0*/  F2I.FTZ.U32.TRUNC.NTZ R13, R12 ;  /* 0x0000000c000d7305 */ /* 0x0000a2000021f000 */
[----:B------:R-:W-:Y:S02]  /*04f0*/  ISETP.NE.AND P1, PT, R4, RZ, PT ;  /* 0x000000ff0400720c */ /* 0x000fe40003f25270 */
[----:B------:R-:W-:-:S05]  /*0500*/  ISETP.GE.AND P2, PT, R6, RZ, PT ;  /* 0x000000ff0600720c */ /* 0x000fca0003f46270 */
[----:B------:R-:W3:Y:S01]  /*0510*/  F2I.FTZ.U32.TRUNC.NTZ R7, R16 ;  /* 0x0000001000077305 */ /* 0x000ee2000021f000 */
[----:B0-----:R-:W-:Y:S02]  /*0520*/  HFMA2 R12, -RZ, RZ, 0, 0 ;  /* 0x00000000ff0c7431 */ /* 0x001fe400000001ff */
[----:B------:R-:W-:Y:S02]  /*0530*/  @P0 VIADD R15, R15, 0x1 ;  /* 0x000000010f0f0836 */ /* 0x000fe40000000000 */
[----:B--2---:R-:W-:-:S03]  /*0540*/  IMAD.MOV R17, RZ, RZ, -R13 ;  /* 0x000000ffff117224 */ /* 0x004fc600078e0a0d */
[----:B------:R-:W-:Y:S01]  /*0550*/  @!P2 IMAD.MOV R15, RZ, RZ, -R15 ;  /* 0x000000ffff0fa224 */ /* 0x000fe200078e0a0f */
[----:B------:R-:W-:Y:S01]  /*0560*/  @!P1 LOP3.LUT R15, RZ, R4, RZ, 0x33, !PT ;  /* 0x00000004ff0f9212 */ /* 0x000fe200078e33ff */
[----:B------:R-:W-:-:S03]  /*0570*/  IMAD R17, R17, R14, RZ ;  /* 0x0000000e11117224 */ /* 0x000fc600078e02ff */
[----:B------:R-:W-:Y:S01]  /*0580*/  IABS R6, R15 ;  /* 0x0000000f00067213 */ /* 0x000fe20000000000 */
[----:B------:R-:W-:-:S04]  /*0590*/  IMAD.HI.U32 R12, R13, R17, R12 ;  /* 0x000000110d0c7227 */ /* 0x000fc800078e000c */
[----:B------:R-:W-:Y:S02]  /*05a0*/  IMAD.MOV.U32 R17, RZ, RZ, R6 ;  /* 0x000000ffff117224 */ /* 0x000fe400078e0006 */
[----:B-1----:R-:W-:Y:S02]  /*05b0*/  VIADD R13, R11, UR5 ;  /* 0x000000050b0d7c36 */ /* 0x002fe40008000000 */
[----:B------:R-:W-:-:S04]  /*05c0*/  IMAD.HI.U32 R12, R12, R17, RZ ;  /* 0x000000110c0c7227 */ /* 0x000fc800078e00ff */
[----:B------:R-:W-:Y:S02]  /*05d0*/  IMAD.MOV R8, RZ, RZ, -R15 ;  /* 0x000000ffff087224 */ /* 0x000fe400078e0a0f */
[----:B------:R-:W-:Y:S02]  /*05e0*/  IMAD.MOV R6, RZ, RZ, -R12 ;  /* 0x000000ffff067224 */ /* 0x000fe400078e0a0c */
[----:B---3--:R-:W-:Y:S02]  /*05f0*/  IMAD.MOV R19, RZ, RZ, -R7 ;  /* 0x000000ffff137224 */ /* 0x008fe400078e0a07 */
[----:B------:R-:W-:Y:S02]  /*0600*/  IMAD R4, R4, R8, R13 ;  /* 0x0000000804047224 */ /* 0x000fe400078e020d */
[----:B------:R-:W-:Y:S01]  /*0610*/  IMAD R13, R14, R6, R17 ;  /* 0x000000060e0d7224 */ /* 0x000fe200078e0211 */
[----:B------:R-:W-:Y:S01]  /*0620*/  MOV R6, RZ ;  /* 0x000000ff00067202 */ /* 0x000fe20000000f00 */
[----:B------:R-:W-:Y:S01]  /*0630*/  IMAD R17, R19, R22, RZ ;  /* 0x0000001613117224 */ /* 0x000fe200078e02ff */
[----:B------:R-:W-:-:S02]  /*0640*/  IABS R23, R4 ;  /* 0x0000000400177213 */ /* 0x000fc40000000000 */
[----:B------:R-:W-:Y:S01]  /*0650*/  ISETP.GT.U32.AND P1, PT, R14, R13, PT ;  /* 0x0000000d0e00720c */ /* 0x000fe20003f24070 */
[----:B------:R-:W-:Y:S01]  /*0660*/  IMAD.HI.U32 R6, R7, R17, R6 ;  /* 0x0000001107067227 */ /* 0x000fe200078e0006 */
[----:B------:R-:W-:-:S03]  /*0670*/  ISETP.GE.AND P4, PT, R4, RZ, PT ;  /* 0x000000ff0400720c */ /* 0x000fc60003f86270 */
[----:B------:R-:W-:Y:S02]  /*0680*/  IMAD.MOV R7, RZ, RZ, -R11 ;  /* 0x000000ffff077224 */ /* 0x000fe400078e0a0b */
[----:B------:R-:W-:-:S04]  /*0690*/  IMAD.HI.U32 R8, R6, R23, RZ ;  /* 0x0000001706087227 */ /* 0x000fc800078e00ff */
[----:B------:R-:W-:Y:S02]  /*06a0*/  IMAD.MOV R6, RZ, RZ, -R8 ;  /* 0x000000ffff067224 */ /* 0x000fe400078e0a08 */
[----:B------:R-:W-:Y:S02]  /*06b0*/  @!P1 IMAD.IADD R13, R13, 0x1, -R14 ;  /* 0x000000010d0d9824 */ /* 0x000fe400078e0a0e */
[----:B------:R-:W-:Y:S01]  /*06c0*/  IMAD R23, R22, R6, R23 ;  /* 0x0000000616177224 */ /* 0x000fe200078e0217 */
[----:B------:R-:W-:Y:S01]  /*06d0*/  LOP3.LUT R6, R15, R10, RZ, 0x3c, !PT ;  /* 0x0000000a0f067212 */ /* 0x000fe200078e3cff */
[----:B------:R-:W-:Y:S01]  /*06e0*/  @!P1 VIADD R12, R12, 0x1 ;  /* 0x000000010c0c9836 */ /* 0x000fe20000000000 */
[----:B------:R-:W-:Y:S02]  /*06f0*/  ISETP.GE.U32.AND P0, PT, R13, R14, PT ;  /* 0x0000000e0d00720c */ /* 0x000fe40003f06070 */
[----:B------:R-:W0:Y:S01]  /*0700*/  LDC R13, c[0x0][0x400] ;  /* 0x00010000ff0d7b82 */ /* 0x000e220000000800 */
[----:B------:R-:W-:-:S02]  /*0710*/  ISETP.GT.U32.AND P2, PT, R22, R23, PT ;  /* 0x000000171600720c */ /* 0x000fc40003f44070 */
[----:B------:R-:W-:Y:S02]  /*0720*/  ISETP.GE.AND P3, PT, R6, RZ, PT ;  /* 0x000000ff0600720c */ /* 0x000fe40003f66270 */
[----:B------:R-:W-:-:S06]  /*0730*/  ISETP.NE.AND P1, PT, R10, RZ, PT ;  /* 0x000000ff0a00720c */ /* 0x000fcc0003f25270 */
[----:B------:R-:W-:-:S03]  /*0740*/  @P0 VIADD R12, R12, 0x1 ;  /* 0x000000010c0c0836 */ /* 0x000fc60000000000 */
[----:B------:R-:W-:Y:S02]  /*0750*/  @!P2 IMAD.IADD R23, R23, 0x1, -R22 ;  /* 0x000000011717a824 */ /* 0x000fe400078e0a16 */
[----:B------:R-:W-:Y:S01]  /*0760*/  IMAD.MOV.U32 R6, RZ, RZ, R12 ;  /* 0x000000ffff067224 */ /* 0x000fe200078e000c */
[----:B------:R-:W-:Y:S01]  /*0770*/  IADD3 R12, PT, PT, R0, UR4, RZ ;  /* 0x00000004000c7c10 */ /* 0x000fe2000fffe0ff */
[----:B------:R-:W-:Y:S01]  /*0780*/  IMAD.IADD R14, R23, 0x1, -R22 ;  /* 0x00000001170e7824 */ /* 0x000fe200078e0a16 */
[----:B------:R-:W-:Y:S01]  /*0790*/  ISETP.GT.U32.AND P0, PT, R22, R23, PT ;  /* 0x000000171600720c */ /* 0x000fe20003f04070 */
[----:B------:R-:W-:Y:S01]  /*07a0*/  @!P3 IMAD.MOV R6, RZ, RZ, -R6 ;  /* 0x000000ffff06b224 */ /* 0x000fe200078e0a06 */
[----:B------:R-:W-:Y:S01]  /*07b0*/  @!P1 LOP3.LUT R6, RZ, R10, RZ, 0x33, !PT ;  /* 0x0000000aff069212 */ /* 0x000fe200078e33ff */
[----:B------:R-:W-:Y:S01]  /*07c0*/  IMAD R7, R9, R7, R12 ;  /* 0x0000000709077224 */ /* 0x000fe200078e020c */
[----:B------:R-:W-:Y:S02]  /*07d0*/  SEL R9, R14, R23, !P0 ;  /* 0x000000170e097207 */ /* 0x000fe40004000000 */
[----:B0-----:R-:W-:Y:S01]  /*07e0*/  ISETP.GE.U32.AND P0, PT, R13, 0x4, PT ;  /* 0x000000040d00780c */ /* 0x001fe20003f06070 */
[----:B------:R-:W-:Y:S01]  /*07f0*/  IMAD.MOV R11, RZ, RZ, -R6 ;  /* 0x000000ffff0b7224 */ /* 0x000fe200078e0a06 */
[----:B------:R-:W-:-:S02]  /*0800*/  ISETP.NE.AND P3, PT, R21, RZ, PT ;  /* 0x000000ff1500720c */ /* 0x000fc40003f65270 */
[----:B------:R-:W-:Y:S01]  /*0810*/  @!P4 IADD3 R9, PT, PT, -R9, RZ, RZ ;  /* 0x000000ff0909c210 */ /* 0x000fe20007ffe1ff */
[----:B------:R-:W-:Y:S02]  /*0820*/  IMAD R12, R10, R11, R15 ;  /* 0x0000000b0a0c7224 */ /* 0x000fe400078e020f */
[----:B------:R-:W-:Y:S01]  /*0830*/  IMAD.MOV.U32 R10, RZ, RZ, RZ ;  /* 0x000000ffff0a7224 */ /* 0x000fe200078e00ff */
[----:B------:R-:W-:Y:S01]  /*0840*/  SEL R9, R18, R9, !P3 ;  /* 0x0000000912097207 */ /* 0x000fe20005800000 */
[----:B------:R-:W-:-:S04]  /*0850*/  IMAD R11, R12, R13, RZ ;  /* 0x0000000d0c0b7224 */ /* 0x000fc800078e02ff */
[----:B------:R-:W-:Y:S05]  /*0860*/  @!P0 BRA `(.L_x_156) ;  /* 0x0000002400c08947 */ /* 0x000fea0003800000 */
[----:B------:R-:W-:Y:S01]  /*0870*/  ISETP.NE.AND P4, PT, R9, RZ, PT ;  /* 0x000000ff0900720c */ /* 0x000fe20003f85270 */
[----:B------:R-:W-:Y:S01]  /*0880*/  IMAD R19, R2, R13, RZ ;  /* 0x0000000d02137224 */ /* 0x000fe200078e02ff */
[----:B------:R-:W-:Y:S01]  /*0890*/  BSSY.RECONVERGENT B0, `(.L_x_157) ;  /* 0x0000042000007945 */ /* 0x000fe20003800200 */
[----:B------:R-:W-:Y:S01]  /*08a0*/  LOP3.LUT R10, R13, 0x7ffffffc, RZ, 0xc0, !PT ;  /* 0x7ffffffc0d0a7812 */ /* 0x000fe200078ec0ff */
[----:B------:R-:W-:Y:S02]  /*08b0*/  IMAD.MOV.U32 R20, RZ, RZ, RZ ;  /* 0x000000ffff147224 */ /* 0x000fe400078e00ff */
[----:B------:R-:W-:-:S07]  /*08c0*/  IMAD R19, R12, R19, RZ ;  /* 0x000000130c137224 */ /* 0x000fce00078e02ff */
        /* <DEDUP_REMOVED lines=10> */
[----:B0-----:R-:W-:Y:S02]  /*0970*/  HFMA2 R12, -RZ, RZ, 0, 0 ;  /* 0x00000000ff0c7431 */ /* 0x001fe400000001ff */
[----:B-1----:R-:W-:-:S04]  /*0980*/  IMAD.MOV R16, RZ, RZ, -R13 ;  /* 0x000000ffff107224 */ /* 0x002fc800078e0a0d */
        /* <DEDUP_REMOVED lines=15> */
[----:B------:R-:W-:Y:S01]  /*0a80*/  ISETP.GE.U32.AND P1, PT, R24, R15, PT ;  /* 0x0000000f1800720c */ /* 0x000fe20003f26070 */
[----:B------:R-:W-:Y:S01]  /*0a90*/  @!P5 VIADD R16, R16, 0x1 ;  /* 0x000000011010d836 */ /* 0x000fe20000000000 */
[----:B------:R-:W-:Y:S01]  /*0aa0*/  LOP3.LUT R15, R4, R21, RZ, 0x3c, !PT ;  /* 0x00000015040f7212 */ /* 0x000fe200078e3cff */
[----:B------:R-:W0:Y:S01]  /*0ab0*/  LDC.64 R12, c[0x0][0x410] ;  /* 0x00010400ff0c7b82 */ /* 0x000e220000000a00 */
[----:B------:R-:W-:Y:S02]  /*0ac0*/  LOP3.LUT R14, R7, R14, RZ, 0x3c, !PT ;  /* 0x0000000e070e7212 */ /* 0x000fe400078e3cff */
[----:B------:R-:W-:Y:S02]  /*0ad0*/  ISETP.GE.U32.AND P6, PT, R23, R22, PT ;  /* 0x000000161700720c */ /* 0x000fe40003fc6070 */
[----:B------:R-:W-:-:S05]  /*0ae0*/  ISETP.GE.AND P5, PT, R14, RZ, PT ;  /* 0x000000ff0e00720c */ /* 0x000fca0003fa6270 */
[----:B------:R-:W-:Y:S02]  /*0af0*/  @P1 IADD3 R16, PT, PT, R16, 0x1, RZ ;  /* 0x0000000110101810 */ /* 0x000fe40007ffe0ff */
[----:B------:R-:W-:Y:S01]  /*0b00*/  ISETP.GE.AND P1, PT, R15, RZ, PT ;  /* 0x000000ff0f00720c */ /* 0x000fe20003f26270 */
[----:B------:R-:W-:-:S05]  /*0b10*/  VIADD R15, R8, 0x1 ;  /* 0x00000001080f7836 */ /* 0x000fca0000000000 */
[----:B------:R-:W-:Y:S01]  /*0b20*/  SEL R15, R15, R8, !P2 ;  /* 0x000000080f0f7207 */ /* 0x000fe20005000000 */
[----:B------:R-:W-:-:S04]  /*0b30*/  @!P5 IMAD.MOV R16, RZ, RZ, -R16 ;  /* 0x000000ffff10d224 */ /* 0x000fc800078e0a10 */
[----:B------:R-:W-:Y:S01]  /*0b40*/  @P6 VIADD R15, R15, 0x1 ;  /* 0x000000010f0f6836 */ /* 0x000fe20000000000 */
[----:B------:R-:W-:-:S03]  /*0b50*/  SEL R25, R17, R16, !P0 ;  /* 0x0000001011197207 */ /* 0x000fc60004000000 */
[----:B------:R-:W-:Y:S01]  /*0b60*/  @!P1 IMAD.MOV R15, RZ, RZ, -R15 ;  /* 0x000000ffff0f9224 */ /* 0x000fe200078e0a0f */
[----:B0-----:R-:W-:-:S04]  /*0b70*/  ISETP.GE.AND P1, PT, R25, R12, PT ;  /* 0x0000000c1900720c */ /* 0x001fc80003f26270 */
[----:B------:R-:W-:Y:S02]  /*0b80*/  SEL R24, R18, R15, !P3 ;  /* 0x0000000f12187207 */ /* 0x000fe40005800000 */
[----:B------:R-:W-:Y:S02]  /*0b90*/  ISETP.GT.AND P1, PT, R25, -0x1, !P1 ;  /* 0xffffffff1900780c */ /* 0x000fe40004f24270 */
[----:B------:R-:W-:-:S04]  /*0ba0*/  ISETP.GE.AND P0, PT, R24, R13, PT ;  /* 0x0000000d1800720c */ /* 0x000fc80003f06270 */
[----:B------:R-:W-:-:S04]  /*0bb0*/  ISETP.GT.AND P0, PT, R24, -0x1, !P0 ;  /* 0xffffffff1800780c */ /* 0x000fc80004704270 */
[----:B------:R-:W-:-:S13]  /*0bc0*/  PLOP3.LUT P0, PT, P0, P1, PT, 0x80, 0x8 ;  /* 0x000000000008781c */ /* 0x000fda0000703070 */
[----:B------:R-:W-:Y:S05]  /*0bd0*/  @!P0 BRA `(.L_x_158) ;  /* 0x0000000000348947 */ /* 0x000fea0003800000 */
[----:B------:R-:W0:Y:S01]  /*0be0*/  LDCU UR4, c[0x0][0x404] ;  /* 0x00008080ff0477ac */ /* 0x000e220008000800 */
[----:B------:R-:W1:Y:S08]  /*0bf0*/  LDC.64 R14, c[0x0][0x380] ;  /* 0x0000e000ff0e7b82 */ /* 0x000e700000000a00 */
[----:B------:R-:W2:Y:S01]  /*0c00*/  LDC.64 R16, c[0x0][0x3d0] ;  /* 0x0000f400ff107b82 */ /* 0x000ea20000000a00 */
[----:B0-----:R-:W-:-:S04]  /*0c10*/  IMAD R20, R6, UR4, R11 ;  /* 0x0000000406147c24 */ /* 0x001fc8000f8e020b */
[----:B------:R-:W-:-:S04]  /*0c20*/  IMAD R13, R20, R13, R24 ;  /* 0x0000000d140d7224 */ /* 0x000fc800078e0218 */
[----:B------:R-:W-:-:S04]  /*0c30*/  IMAD R13, R13, R12, R25 ;  /* 0x0000000c0d0d7224 */ /* 0x000fc800078e0219 */
[----:B-1----:R-:W-:-:S04]  /*0c40*/  IMAD.WIDE R14, R13, 0x2, R14 ;  /* 0x000000020d0e7825 */ /* 0x002fc800078e020e */
[----:B--2---:R-:W-:Y:S02]  /*0c50*/  IMAD.WIDE R16, R19, 0x2, R16 ;  /* 0x0000000213107825 */ /* 0x004fe400078e0210 */
[----:B------:R-:W2:Y:S04]  /*0c60*/  LDG.E.U16 R14, desc[UR6][R14.64] ;  /* 0x000000060e0e7981 */ /* 0x000ea8000c1e1500 */
[----:B------:R-:W3:Y:S01]  /*0c70*/  LDG.E.U16 R16, desc[UR6][R16.64] ;  /* 0x0000000610107981 */ /* 0x000ee2000c1e1500 */
[----:B--2---:R-:W-:Y:S01]  /*0c80*/  SHF.L.U32 R13, R14, 0x10, RZ ;  /* 0x000000100e0d7819 */ /* 0x004fe200000006ff */
[----:B---3--:R-:W-:-:S04]  /*0c90*/  IMAD.U32 R20, R16, 0x10000, RZ ;  /* 0x0001000010147824 */ /* 0x008fc800078e00ff */
[----:B------:R-:W-:-:S07]  /*0ca0*/  FFMA.FTZ R20, R20, R13, RZ ;  /* 0x0000000d14147223 */ /* 0x000fce00000100ff */
.L_x_158:
[----:B------:R-:W-:Y:S05]  /*0cb0*/  BSYNC.RECONVERGENT B0 ;  /* 0x0000000000007941 */ /* 0x000fea0003800200 */
.L_x_157:
[----:B------:R-:W-:Y:S04]  /*0cc0*/  BSSY.RECONVERGENT B0, `(.L_x_159) ;  /* 0x0000041000007945 */ /* 0x000fe80003800200 */
        /* <DEDUP_REMOVED lines=13> */
[----:B------:R-:W-:-:S06]  /*0da0*/  IMAD.HI.U32 R25, R13, R25, R12 ;  /* 0x000000190d197227 */ /* 0x000fcc00078e000c */
[----:B------:R-:W-:-:S04]  /*0db0*/  IMAD.HI.U32 R16, R25, R24, RZ ;  /* 0x0000001819107227 */ /* 0x000fc800078e00ff */
[----:B------:R-:W-:-:S04]  /*0dc0*/  IMAD.MOV R13, RZ, RZ, -R16 ;  /* 0x000000ffff0d7224 */ /* 0x000fc800078e0a10 */
[----:B------:R-:W-:-:S05]  /*0dd0*/  IMAD R24, R15, R13, R24 ;  /* 0x0000000d0f187224 */ /* 0x000fca00078e0218 */
[----:B------:R-:W-:-:S13]  /*0de0*/  ISETP.GT.U32.AND P5, PT, R15, R24, PT ;  /* 0x000000180f00720c */ /* 0x000fda0003fa4070 */
[----:B------:R-:W-:-:S05]  /*0df0*/  @!P5 IMAD.IADD R24, R24, 0x1, -R15 ;  /* 0x000000011818d824 */ /* 0x000fca00078e0a0f */
[----:B------:R-:W-:Y:S02]  /*0e00*/  ISETP.GT.U32.AND P0, PT, R15, R24, PT ;  /* 0x000000180f00720c */ /* 0x000fe40003f04070 */
[----:B------:R-:W-:-:S04]  /*0e10*/  IADD3 R13, PT, PT, R24, -R15, RZ ;  /* 0x8000000f180d7210 */ /* 0x000fc80007ffe0ff */
        /* <DEDUP_REMOVED lines=13> */
[----:B------:R-:W-:Y:S01]  /*0ef0*/  @P1 VIADD R16, R16, 0x1 ;  /* 0x0000000110101836 */ /* 0x000fe20000000000 */
[----:B------:R-:W-:Y:S01]  /*0f00*/  ISETP.GE.AND P1, PT, R15, RZ, PT ;  /* 0x000000ff0f00720c */ /* 0x000fe20003f26270 */
[----:B------:R-:W-:-:S05]  /*0f10*/  VIADD R15, R8, 0x1 ;  /* 0x00000001080f7836 */ /* 0x000fca0000000000 */
[----:B------:R-:W-:Y:S01]  /*0f20*/  SEL R15, R15, R8, !P2 ;  /* 0x000000080f0f7207 */ /* 0x000fe20005000000 */
[----:B------:R-:W-:-:S04]  /*0f30*/  @!P5 IMAD.MOV R16, RZ, RZ, -R16 ;  /* 0x000000ffff10d224 */ /* 0x000fc800078e0a10 */
[----:B------:R-:W-:Y:S01]  /*0f40*/  @P6 VIADD R15, R15, 0x1 ;  /* 0x000000010f0f6836 */ /* 0x000fe20000000000 */
[----:B------:R-:W-:-:S04]  /*0f50*/  SEL R25, R17, R16, !P0 ;  /* 0x0000001011197207 */ /* 0x000fc80004000000 */
[----:B------:R-:W-:Y:S02]  /*0f60*/  @!P1 IADD3 R15, PT, PT, -R15, RZ, RZ ;  /* 0x000000ff0f0f9210 */ /* 0x000fe40007ffe1ff */
[C---:B0-----:R-:W-:Y:S02]  /*0f70*/  ISETP.GE.AND P1, PT, R25.reuse, R12, PT ;  /* 0x0000000c1900720c */ /* 0x041fe40003f26270 */
        /* <DEDUP_REMOVED lines=11> */
[----:B------:R-:W-:-:S04]  /*1030*/  IMAD.IADD R13, R24, 0x1, R13 ;  /* 0x00000001180d7824 */ /* 0x000fc800078e020d */
[----:B------:R-:W-:Y:S02]  /*1040*/  IMAD R13, R13, R12, R25 ;  /* 0x0000000c0d0d7224 */ /* 0x000fe400078e0219 */
[----:B------:R-:W-:Y:S02]  /*1050*/  IMAD R25, R11, R2, R2 ;  /* 0x000000020b197224 */ /* 0x000fe400078e0202 */
[----:B--2---:R-:W-:-:S04]  /*1060*/  IMAD.WIDE R14, R13, 0x2, R14 ;  /* 0x000000020d0e7825 */ /* 0x004fc800078e020e */
[----:B-1----:R-:W-:Y:S02]  /*1070*/  IMAD.WIDE R16, R25, 0x2, R16 ;  /* 0x0000000219107825 */ /* 0x002fe400078e0210 */
[----:B------:R-:W2:Y:S04]  /*1080*/  LDG.E.U16 R14, desc[UR6][R14.64] ;  /* 0x000000060e0e7981 */ /* 0x000ea8000c1e1500 */
[----:B------:R-:W3:Y:S01]  /*1090*/  LDG.E.U16 R16, desc[UR6][R16.64] ;  /* 0x0000000610107981 */ /* 0x000ee2000c1e1500 */
[----:B--2---:R-:W-:Y:S02]  /*10a0*/  IMAD.U32 R12, R14, 0x10000, RZ ;  /* 0x000100000e0c7824 */ /* 0x004fe400078e00ff */
[----:B---3--:R-:W-:-:S04]  /*10b0*/  IMAD.U32 R13, R16, 0x10000, RZ ;  /* 0x00010000100d7824 */ /* 0x008fc800078e00ff */
[----:B------:R-:W-:-:S07]  /*10c0*/  FFMA.FTZ R20, R13, R12, R20 ;  /* 0x0000000c0d147223 */ /* 0x000fce0000010014 */
.L_x_160:
[----:B------:R-:W-:Y:S05]  /*10d0*/  BSYNC.RECONVERGENT B0 ;  /* 0x0000000000007941 */ /* 0x000fea0003800200 */
.L_x_159:
        /* <DEDUP_REMOVED lines=11> */
[----:B0-----:R-:W-:Y:S01]  /*1190*/  IMAD.MOV.U32 R12, RZ, RZ, RZ ;  /* 0x000000ffff0c7224 */ /* 0x001fe200078e00ff */
[----:B-1----:R-:W-:-:S05]  /*11a0*/  IADD3 R16, PT, PT, RZ, -R13, RZ ;  /* 0x8000000dff107210 */ /* 0x002fca0007ffe0ff */
        /* <DEDUP_REMOVED lines=16> */
[----:B------:R-:W0:Y:S01]  /*12b0*/  LDC.64 R12, c[0x0][0x410] ;  /* 0x00010400ff0c7b82 */ /* 0x000e220000000a00 */
[----:B------:R-:W-:Y:S02]  /*12c0*/  @!P5 IADD3 R16, PT, PT, R16, 0x1, RZ ;  /* 0x000000011010d810 */ /* 0x000fe40007ffe0ff */
[----:B------:R-:W-:Y:S02]  /*12d0*/  LOP3.LUT R15, R4, R21, RZ, 0x3c, !PT ;  /* 0x00000015040f7212 */ /* 0x000fe400078e3cff */
[----:B------:R-:W-:Y:S02]  /*12e0*/  LOP3.LUT R14, R7, R14, RZ, 0x3c, !PT ;  /* 0x0000000e070e7212 */ /* 0x000fe400078e3cff */
[----:B------:R-:W-:Y:S02]  /*12f0*/  ISETP.GE.U32.AND P6, PT, R23, R22, PT ;  /* 0x000000161700720c */ /* 0x000fe40003fc6070 */
[----:B------:R-:W-:-:S03]  /*1300*/  ISETP.GE.AND P5, PT, R14, RZ, PT ;  /* 0x000000ff0e00720c */ /* 0x000fc60003fa6270 */
[----:B------:R-:W-:Y:S01]  /*1310*/  @P1 VIADD R16, R16, 0x1 ;  /* 0x0000000110101836 */ /* 0x000fe20000000000 */
[----:B------:R-:W-:Y:S01]  /*1320*/  ISETP.GE.AND P1, PT, R15, RZ, PT ;  /* 0x000000ff0f00720c */ /* 0x000fe20003f26270 */
[----:B------:R-:W-:-:S05]  /*1330*/  VIADD R15, R8, 0x1 ;  /* 0x00000001080f7836 */ /* 0x000fca0000000000 */
[----:B------:R-:W-:-:S03]  /*1340*/  SEL R15, R15, R8, !P2 ;  /* 0x000000080f0f7207 */ /* 0x000fc60005000000 */
[----:B------:R-:W-:Y:S02]  /*1350*/  @!P5 IMAD.MOV R16, RZ, RZ, -R16 ;  /* 0x000000ffff10d224 */ /* 0x000fe400078e0a10 */
[----:B------:R-:W-:-:S03]  /*1360*/  @P6 VIADD R15, R15, 0x1 ;  /* 0x000000010f0f6836 */ /* 0x000fc60000000000 */
[----:B------:R-:W-:Y:S01]  /*1370*/  SEL R25, R17, R16, !P0 ;  /* 0x0000001011197207 */ /* 0x000fe20004000000 */
[----:B------:R-:W-:-:S03]  /*1380*/  @!P1 IMAD.MOV R15, RZ, RZ, -R15 ;  /* 0x000000ffff0f9224 */ /* 0x000fc600078e0a0f */
        /* <DEDUP_REMOVED lines=8> */
[----:B------:R-:W1:Y:S01]  /*1410*/  LDC.64 R14, c[0x0][0x3d0] ;  /* 0x0000f400ff0e7b82 */ /* 0x000e620000000a00 */
[----:B------:R-:W-:-:S04]  /*1420*/  VIADD R27, R11, 0x2 ;  /* 0x000000020b1b7836 */ /* 0x000fc80000000000 */
[----:B------:R-:W-:-:S03]  /*1430*/  IMAD R27, R27, R2, RZ ;  /* 0x000000021b1b7224 */ /* 0x000fc600078e02ff */
[----:B------:R-:W2:Y:S01]  /*1440*/  LDC.64 R16, c[0x0][0x380] ;  /* 0x0000e000ff107b82 */ /* 0x000ea20000000a00 */
[----:B0-----:R-:W-:-:S05]  /*1450*/  IMAD R24, R6, UR4, R11 ;  /* 0x0000000406187c24 */ /* 0x001fca000f8e020b */
[----:B------:R-:W-:Y:S01]  /*1460*/  IADD3 R24, PT, PT, R24, 0x2, RZ ;  /* 0x0000000218187810 */ /* 0x000fe20007ffe0ff */
[----:B-1----:R-:W-:-:S04]  /*1470*/  IMAD.WIDE R14, R27, 0x2, R14 ;  /* 0x000000021b0e7825 */ /* 0x002fc800078e020e */
[----:B------:R-:W-:Y:S02]  /*1480*/  IMAD R13, R24, R13, R26 ;  /* 0x0000000d180d7224 */ /* 0x000fe400078e021a */
[----:B------:R-:W3:Y:S02]  /*1490*/  LDG.E.U16 R14, desc[UR6][R14.64] ;  /* 0x000000060e0e7981 */ /* 0x000ee4000c1e1500 */
[----:B------:R-:W-:-:S04]  /*14a0*/  IMAD R13, R13, R12, R25 ;  /* 0x0000000c0d0d7224 */ /* 0x000fc800078e0219 */
[----:B--2---:R-:W-:-:S06]  /*14b0*/  IMAD.WIDE R16, R13, 0x2, R16 ;  /* 0x000000020d107825 */ /* 0x004fcc00078e0210 */
[----:B------:R-:W2:Y:S01]  /*14c0*/  LDG.E.U16 R16, desc[UR6][R16.64] ;  /* 0x0000000610107981 */ /* 0x000ea2000c1e1500 */
[----:B---3--:R-:W-:Y:S02]  /*14d0*/  IMAD.U32 R13, R14, 0x10000, RZ ;  /* 0x000100000e0d7824 */ /* 0x008fe400078e00ff */
[----:B--2---:R-:W-:-:S04]  /*14e0*/  IMAD.U32 R12, R16, 0x10000, RZ ;  /* 0x00010000100c7824 */ /* 0x004fc800078e00ff */
[----:B------:R-:W-:-:S07]  /*14f0*/  FFMA.FTZ R20, R13, R12, R20 ;  /* 0x0000000c0d147223 */ /* 0x000fce0000010014 */
.L_x_162:
[----:B------:R-:W-:Y:S05]  /*1500*/  BSYNC.RECONVERGENT B0 ;  /* 0x0000000000007941 */ /* 0x000fea0003800200 */
.L_x_161:
        /* <DEDUP_REMOVED lines=11> */
[----:B0-----:R-:W-:Y:S01]  /*15c0*/  MOV R12, RZ ;  /* 0x000000ff000c7202 */ /* 0x001fe20000000f00 */
        /* <DEDUP_REMOVED lines=18> */
[----:B------:R-:W-:Y:S01]  /*16f0*/  ISETP.GE.U32.AND P5, PT, R24, R15, PT ;  /* 0x0000000f1800720c */ /* 0x000fe20003fa6070 */
[----:B------:R-:W-:Y:S01]  /*1700*/  @!P6 VIADD R16, R16, 0x1 ;  /* 0x000000011010e836 */ /* 0x000fe20000000000 */
[----:B------:R-:W-:Y:S02]  /*1710*/  LOP3.LUT R21, R4, R21, RZ, 0x3c, !PT ;  /* 0x0000001504157212 */ /* 0x000fe400078e3cff */
[----:B------:R-:W-:Y:S02]  /*1720*/  LOP3.LUT R14, R7, R14, RZ, 0x3c, !PT ;  /* 0x0000000e070e7212 */ /* 0x000fe400078e3cff */
[----:B------:R-:W-:Y:S02]  /*1730*/  @!P2 IADD3 R8, PT, PT, R8, 0x1, RZ ;  /* 0x000000010808a810 */ /* 0x000fe40007ffe0ff */
[----:B------:R-:W-:-:S02]  /*1740*/  ISETP.GE.AND P6, PT, R21, RZ, PT ;  /* 0x000000ff1500720c */ /* 0x000fc40003fc6270 */
[----:B------:R-:W-:Y:S01]  /*1750*/  ISETP.GE.AND P2, PT, R14, RZ, PT ;  /* 0x000000ff0e00720c */ /* 0x000fe20003f46270 */
[----:B------:R-:W-:Y:S02]  /*1760*/  @P1 VIADD R8, R8, 0x1 ;  /* 0x0000000108081836 */ /* 0x000fe40000000000 */
[----:B------:R-:W-:-:S08]  /*1770*/  @P5 VIADD R16, R16, 0x1 ;  /* 0x0000000110105836 */ /* 0x000fd00000000000 */
[----:B------:R-:W-:Y:S02]  /*1780*/  @!P6 IMAD.MOV R8, RZ, RZ, -R8 ;  /* 0x000000ffff08e224 */ /* 0x000fe400078e0a08 */
[----:B------:R-:W-:-:S03]  /*1790*/  @!P2 IMAD.MOV R16, RZ, RZ, -R16 ;  /* 0x000000ffff10a224 */ /* 0x000fc600078e0a10 */
[----:B------:R-:W-:Y:S02]  /*17a0*/  SEL R18, R18, R8, !P3 ;  /* 0x0000000812127207 */ /* 0x000fe40005800000 */
[----:B------:R-:W-:Y:S02]  /*17b0*/  SEL R21, R17, R16, !P0 ;  /* 0x0000001011157207 */ /* 0x000fe40004000000 */
[C---:B0-----:R-:W-:Y:S02]  /*17c0*/  ISETP.GE.AND P0, PT, R18.reuse, R13, PT ;  /* 0x0000000d1200720c */ /* 0x041fe40003f06270 */
[C---:B------:R-:W-:Y:S02]  /*17d0*/  ISETP.GE.AND P1, PT, R21.reuse, R12, PT ;  /* 0x0000000c1500720c */ /* 0x040fe40003f26270 */
[----:B------:R-:W-:Y:S02]  /*17e0*/  ISETP.GT.AND P0, PT, R18, -0x1, !P0 ;  /* 0xffffffff1200780c */ /* 0x000fe40004704270 */
[----:B------:R-:W-:-:S04]  /*17f0*/  ISETP.GT.AND P1, PT, R21, -0x1, !P1 ;  /* 0xffffffff1500780c */ /* 0x000fc80004f24270 */
[----:B------:R-:W-:-:S13]  /*1800*/  PLOP3.LUT P0, PT, P0, P1, PT, 0x80, 0x8 ;  /* 0x000000000008781c */ /* 0x000fda0000703070 */
[----:B------:R-:W-:Y:S05]  /*1810*/  @!P0 BRA `(.L_x_164) ;  /* 0x0000000000408947 */ /* 0x000fea0003800000 */
[----:B------:R-:W0:Y:S01]  /*1820*/  LDCU UR4, c[0x0][0x404] ;  /* 0x00008080ff0477ac */ /* 0x000e220008000800 */
[----:B------:R-:W1:Y:S01]  /*1830*/  LDC.64 R16, c[0x0][0x3d0] ;  /* 0x0000f400ff107b82 */ /* 0x000e620000000a00 */
[----:B------:R-:W-:-:S05]  /*1840*/  IADD3 R23, PT, PT, R11, 0x3, RZ ;  /* 0x000000030b177810 */ /* 0x000fca0007ffe0ff */
[----:B------:R-:W-:Y:S02]  /*1850*/  IMAD R23, R23, R2, RZ ;  /* 0x0000000217177224 */ /* 0x000fe400078e02ff */
[----:B------:R-:W2:Y:S01]  /*1860*/  LDC.64 R14, c[0x0][0x380] ;  /* 0x0000e000ff0e7b82 */ /* 0x000ea20000000a00 */
[----:B0-----:R-:W-:-:S04]  /*1870*/  IMAD R8, R6, UR4, R11 ;  /* 0x0000000406087c24 */ /* 0x001fc8000f8e020b */
[----:B------:R-:W-:Y:S02]  /*1880*/  VIADD R8, R8, 0x3 ;  /* 0x0000000308087836 */ /* 0x000fe40000000000 */
        /* <DEDUP_REMOVED lines=9> */
.L_x_164:
[----:B------:R-:W-:Y:S05]  /*1920*/  BSYNC.RECONVERGENT B0 ;  /* 0x0000000000007941 */ /* 0x000fea0003800200 */
.L_x_163:
[----:B------:R-:W-:Y:S01]  /*1930*/  IADD3 R18, PT, PT, -R10, 0x4, RZ ;  /* 0x000000040a127810 */ /* 0x000fe20007ffe1ff */
[C---:B------:R-:W-:Y:S02]  /*1940*/  VIADD R15, R11.reuse, 0x3 ;  /* 0x000000030b0f7836 */ /* 0x040fe40000000000 */
[C---:B------:R-:W-:Y:S01]  /*1950*/  VIADD R17, R11.reuse, 0x2 ;  /* 0x000000020b117836 */ /* 0x040fe20000000000 */
[----:B------:R-:W-:Y:S01]  /*1960*/  ISETP.NE.AND P0, PT, R18, RZ, PT ;  /* 0x000000ff1200720c */ /* 0x000fe20003f05270 */
[-C--:B------:R-:W-:Y:S02]  /*1970*/  IMAD R13, R11, R2.reuse, R2 ;  /* 0x000000020b0d7224 */ /* 0x080fe400078e0202 */
[-C--:B------:R-:W-:Y:S02]  /*1980*/  IMAD R15, R15, R2.reuse, RZ ;  /* 0x000000020f0f7224 */ /* 0x080fe400078e02ff */
[----:B------:R-:W-:Y:S02]  /*1990*/  IMAD R17, R17, R2, RZ ;  /* 0x0000000211117224 */ /* 0x000fe400078e02ff */
[C---:B------:R-:W-:Y:S01]  /*19a0*/  IMAD R25, R2.reuse, 0x4, R19 ;  /* 0x0000000402197824 */ /* 0x040fe200078e0213 */
[C---:B------:R-:W-:Y:S01]  /*19b0*/  LEA R19, R2.reuse, R13, 0x2 ;  /* 0x0000000d02137211 */ /* 0x040fe200078e10ff */
[----:B------:R-:W-:-:S02]  /*19c0*/  IMAD R23, R2, 0x4, R15 ;  /* 0x0000000402177824 */ /* 0x000fc400078e020f */
[----:B------:R-:W-:Y:S02]  /*19d0*/  IMAD R21, R2, 0x4, R17 ;  /* 0x0000000402157824 */ /* 0x000fe400078e0211 */
[----:B------:R-:W-:Y:S05]  /*19e0*/  @!P0 BRA `(.L_x_156) ;  /* 0x0000001400608947 */ /* 0x000fea0003800000 */
[----:B------:R-:W0:Y:S02]  /*19f0*/  LDCU UR4, c[0x0][0x414] ;  /* 0x00008280ff0477ac */ /* 0x000e240008000800 */
[----:B0-----:R-:W-:-:S06]  /*1a00*/  USHF.L.U32 UR4, UR4, 0x2, URZ ;  /* 0x0000000204047899 */ /* 0x001fcc00080006ff */
[----:B------:R-:W-:-:S07]  /*1a10*/  IMAD.U32 R8, RZ, RZ, UR4 ;  /* 0x00000004ff087e24 */ /* 0x000fce000f8e00ff */
.L_x_173:
[----:B------:R-:W-:Y:S04]  /*1a20*/  BSSY.RECONVERGENT B0, `(.L_x_165) ;  /* 0x0000051000007945 */ /* 0x000fe80003800200 */
[----:B------:R-:W-:Y:S05]  /*1a30*/  @P4 BRA `(.L_x_166) ;  /* 0x00000004003c4947 */ /* 0x000fea0003800000 */
[----:B------:R-:W0:Y:S01]  /*1a40*/  LDC R14, c[0x0][0x420] ;  /* 0x00010800ff0e7b82 */ /* 0x000e220000000800 */
[----:B------:R-:W-:Y:S02]  /*1a50*/  IABS R27, R7 ;  /* 0x00000007001b7213 */ /* 0x000fe40000000000 */
[----:B------:R-:W-:Y:S02]  /*1a60*/  ISETP.GE.AND P2, PT, R7, RZ, PT ;  /* 0x000000ff0700720c */ /* 0x000fe40003f46270 */
[----:B0-----:R-:W-:Y:S02]  /*1a70*/  IABS R16, R14 ;  /* 0x0000000e00107213 */ /* 0x001fe40000000000 */
[----:B------:R-:W-:Y:S02]  /*1a80*/  ISETP.NE.AND P1, PT, R14, RZ, PT ;  /* 0x000000ff0e00720c */ /* 0x000fe40003f25270 */
[----:B------:R-:W0:Y:S08]  /*1a90*/  I2F.RP R17, R16 ;  /* 0x0000001000117306 */ /* 0x000e300000209400 */
[----:B0-----:R-:W0:Y:S02]  /*1aa0*/  MUFU.RCP R17, R17 ;  /* 0x0000001100117308 */ /* 0x001e240000001000 */
[----:B0-----:R-:W-:-:S06]  /*1ab0*/  VIADD R12, R17, 0xffffffe ;  /* 0x0ffffffe110c7836 */ /* 0x001fcc0000000000 */
        /* <DEDUP_REMOVED lines=10> */
[----:B------:R-:W-:Y:S01]  /*1b60*/  ISETP.GT.U32.AND P0, PT, R16, R27, PT ;  /* 0x0000001b1000720c */ /* 0x000fe20003f04070 */
[----:B------:R-:W-:-:S05]  /*1b70*/  IMAD.IADD R16, R27, 0x1, -R16 ;  /* 0x000000011b107824 */ /* 0x000fca00078e0a10 */
[----:B------:R-:W-:Y:S02]  /*1b80*/  SEL R13, R16, R27, !P0 ;  /* 0x0000001b100d7207 */ /* 0x000fe40004000000 */
[----:B------:R-:W-:-:S03]  /*1b90*/  LOP3.LUT R16, RZ, R14, RZ, 0x33, !PT ;  /* 0x0000000eff107212 */ /* 0x000fc600078e33ff */
[----:B------:R-:W-:-:S05]  /*1ba0*/  @!P2 IMAD.MOV R13, RZ, RZ, -R13 ;  /* 0x000000ffff0da224 */ /* 0x000fca00078e0a0d */
[----:B------:R-:W-:-:S04]  /*1bb0*/  SEL R12, R16, R13, !P1 ;  /* 0x0000000d100c7207 */ /* 0x000fc80004800000 */
[----:B------:R-:W-:-:S13]  /*1bc0*/  ISETP.NE.AND P0, PT, R12, RZ, PT ;  /* 0x000000ff0c00720c */ /* 0x000fda0003f05270 */
[----:B------:R-:W-:Y:S05]  /*1bd0*/  @P0 BRA `(.L_x_166) ;  /* 0x0000000000d40947 */ /* 0x000fea0003800000 */
[----:B------:R-:W0:Y:S01]  /*1be0*/  LDC R17, c[0x0][0x424] ;  /* 0x00010900ff117b82 */ /* 0x000e220000000800 */
[-C--:B------:R-:W-:Y:S01]  /*1bf0*/  IABS R26, R14.reuse ;  /* 0x0000000e001a7213 */ /* 0x080fe20000000000 */
[----:B------:R-:W-:Y:S01]  /*1c00*/  @!P6 VIADD R15, R15, 0x1 ;  /* 0x000000010f0fe836 */ /* 0x000fe20000000000 */
[----:B------:R-:W-:Y:S02]  /*1c10*/  LOP3.LUT R14, R7, R14, RZ, 0x3c, !PT ;  /* 0x0000000e070e7212 */ /* 0x000fe400078e3cff */
[----:B------:R-:W-:Y:S02]  /*1c20*/  ISETP.GE.U32.AND P3, PT, R27, R26, PT ;  /* 0x0000001a1b00720c */ /* 0x000fe40003f66070 */
[----:B------:R-:W-:-:S11]  /*1c30*/  ISETP.GE.AND P2, PT, R14, RZ, PT ;  /* 0x000000ff0e00720c */ /* 0x000fd60003f46270 */
[----:B------:R-:W-:-:S05]  /*1c40*/  @P3 IADD3 R15, PT, PT, R15, 0x1, RZ ;  /* 0x000000010f0f3810 */ /* 0x000fca0007ffe0ff */
[----:B------:R-:W-:Y:S01]  /*1c50*/  @!P2 IMAD.MOV R15, RZ, RZ, -R15 ;  /* 0x000000ffff0fa224 */ /* 0x000fe200078e0a0f */
[----:B0-----:R-:W-:Y:S02]  /*1c60*/  IABS R22, R17 ;  /* 0x0000001100167213 */ /* 0x001fe40000000000 */
[----:B------:R-:W-:Y:S02]  /*1c70*/  ISETP.NE.AND P3, PT, R17, RZ, PT ;  /* 0x000000ff1100720c */ /* 0x000fe40003f65270 */
[----:B------:R-:W0:Y:S08]  /*1c80*/  I2F.RP R24, R22 ;  /* 0x0000001600187306 */ /* 0x000e300000209400 */
[----:B0-----:R-:W0:Y:S02]  /*1c90*/  MUFU.RCP R24, R24 ;  /* 0x0000001800187308 */ /* 0x001e240000001000 */
[----:B0-----:R-:W-:-:S06]  /*1ca0*/  VIADD R12, R24, 0xffffffe ;  /* 0x0ffffffe180c7836 */ /* 0x001fcc0000000000 */
[----:B------:R0:W1:Y:S02]  /*1cb0*/  F2I.FTZ.U32.TRUNC.NTZ R13, R12 ;  /* 0x0000000c000d7305 */ /* 0x000064000021f000 */
[----:B0-----:R-:W-:Y:S01]  /*1cc0*/  IMAD.MOV.U32 R12, RZ, RZ, RZ ;  /* 0x000000ffff0c7224 */ /* 0x001fe200078e00ff */
[----:B-1----:R-:W-:-:S05]  /*1cd0*/  IADD3 R29, PT, PT, RZ, -R13, RZ ;  /* 0x8000000dff1d7210 */ /* 0x002fca0007ffe0ff */
[----:B------:R-:W-:-:S04]  /*1ce0*/  IMAD R27, R29, R22, RZ ;  /* 0x000000161d1b7224 */ /* 0x000fc800078e02ff */
[----:B------:R-:W-:Y:S01]  /*1cf0*/  IMAD.HI.U32 R27, R13, R27, R12 ;  /* 0x0000001b0d1b7227 */ /* 0x000fe200078e000c */
[----:B------:R-:W-:-:S05]  /*1d00*/  IABS R13, R4 ;  /* 0x00000004000d7213 */ /* 0x000fca0000000000 */
[----:B------:R-:W-:Y:S01]  /*1d10*/  IMAD.HI.U32 R24, R27, R13, RZ ;  /* 0x0000000d1b187227 */ /* 0x000fe200078e00ff */
[----:B------:R-:W-:-:S03]  /*1d20*/  SEL R27, R16, R15, !P1 ;  /* 0x0000000f101b7207 */ /* 0x000fc60004800000 */
[----:B------:R-:W-:-:S04]  /*1d30*/  IMAD.MOV R12, RZ, RZ, -R24 ;  /* 0x000000ffff0c7224 */ /* 0x000fc800078e0a18 */
[----:B------:R-:W-:-:S05]  /*1d40*/  IMAD R13, R22, R12, R13 ;  /* 0x0000000c160d7224 */ /* 0x000fca00078e020d */
[----:B------:R-:W-:-:S13]  /*1d50*/  ISETP.GT.U32.AND P5, PT, R22, R13, PT ;  /* 0x0000000d1600720c */ /* 0x000fda0003fa4070 */
[----:B------:R-:W-:Y:S02]  /*1d60*/  @!P5 IMAD.IADD R13, R13, 0x1, -R22 ;  /* 0x000000010d0dd824 */ /* 0x000fe400078e0a16 */
[----:B------:R-:W-:-:S03]  /*1d70*/  @!P5 VIADD R24, R24, 0x1 ;  /* 0x000000011818d836 */ /* 0x000fc60000000000 */
[----:B------:R-:W-:Y:S02]  /*1d80*/  ISETP.GE.U32.AND P0, PT, R13, R22, PT ;  /* 0x000000160d00720c */ /* 0x000fe40003f06070 */
[----:B------:R-:W0:Y:S01]  /*1d90*/  LDC.64 R12, c[0x0][0x410] ;  /* 0x00010400ff0c7b82 */ /* 0x000e220000000a00 */
[----:B------:R-:W-:-:S04]  /*1da0*/  LOP3.LUT R22, R4, R17, RZ, 0x3c, !PT ;  /* 0x0000001104167212 */ /* 0x000fc800078e3cff */
[----:B------:R-:W-:-:S06]  /*1db0*/  ISETP.GE.AND P6, PT, R22, RZ, PT ;  /* 0x000000ff1600720c */ /* 0x000fcc0003fc6270 */
[----:B------:R-:W-:-:S07]  /*1dc0*/  @P0 VIADD R24, R24, 0x1 ;  /* 0x0000000118180836 */ /* 0x000fce0000000000 */
[----:B------:R-:W-:Y:S01]  /*1dd0*/  @!P6 IMAD.MOV R24, RZ, RZ, -R24 ;  /* 0x000000ffff18e224 */ /* 0x000fe200078e0a18 */
[----:B------:R-:W-:Y:S02]  /*1de0*/  @!P3 LOP3.LUT R24, RZ, R17, RZ, 0x33, !PT ;  /* 0x00000011ff18b212 */ /* 0x000fe400078e33ff */
[C---:B0-----:R-:W-:Y:S02]  /*1df0*/  ISETP.GE.AND P1, PT, R27.reuse, R12, PT ;  /* 0x0000000c1b00720c */ /* 0x041fe40003f26270 */
[C---:B------:R-:W-:Y:S02]  /*1e00*/  ISETP.GE.AND P0, PT, R24.reuse, R13, PT ;  /* 0x0000000d1800720c */ /* 0x040fe40003f06270 */
[----:B------:R-:W-:Y:S02]  /*1e10*/  ISETP.GT.AND P1, PT, R27, -0x1, !P1 ;  /* 0xffffffff1b00780c */ /* 0x000fe40004f24270 */
        /* <DEDUP_REMOVED lines=10> */
[----:B--2---:R-:W-:-:S04]  /*1ec0*/  IMAD.WIDE R16, R25, 0x2, R16 ;  /* 0x0000000219107825 */ /* 0x004fc800078e0210 */
[----:B-1----:R-:W-:Y:S02]  /*1ed0*/  IMAD.WIDE R14, R13, 0x2, R14 ;  /* 0x000000020d0e7825 */ /* 0x002fe400078e020e */
[----:B------:R-:W2:Y:S04]  /*1ee0*/  LDG.E.U16 R16, desc[UR6][R16.64] ;  /* 0x0000000610107981 */ /* 0x000ea8000c1e1500 */
[----:B------:R-:W3:Y:S01]  /*1ef0*/  LDG.E.U16 R14, desc[UR6][R14.64] ;  /* 0x000000060e0e7981 */ /* 0x000ee2000c1e1500 */
[----:B--2---:R-:W-:Y:S01]  /*1f00*/  IMAD.U32 R13, R16, 0x10000, RZ ;  /* 0x00010000100d7824 */ /* 0x004fe200078e00ff */
[----:B---3--:R-:W-:-:S05]  /*1f10*/  SHF.L.U32 R12, R14, 0x10, RZ ;  /* 0x000000100e0c7819 */ /* 0x008fca00000006ff */
[----:B------:R-:W-:-:S07]  /*1f20*/  FFMA.FTZ R20, R13, R12, R20 ;  /* 0x0000000c0d147223 */ /* 0x000fce0000010014 */
.L_x_166:
[----:B------:R-:W-:Y:S05]  /*1f30*/  BSYNC.RECONVERGENT B0 ;  /* 0x0000000000007941 */ /* 0x000fea0003800200 */
.L_x_165:
        /* <DEDUP_REMOVED lines=34> */
[----:B------:R-:W-:-:S04]  /*2160*/  @P3 VIADD R15, R15, 0x1 ;  /* 0x000000010f0f3836 */ /* 0x000fc80000000000 */
[----:B------:R-:W-:Y:S01]  /*2170*/  @!P2 IMAD.MOV R15, RZ, RZ, -R15 ;  /* 0x000000ffff0fa224 */ /* 0x000fe200078e0a0f */
        /* <DEDUP_REMOVED lines=16> */
[----:B------:R-:W-:Y:S01]  /*2280*/  @!P5 IADD3 R13, PT, PT, R13, -R22, RZ ;  /* 0x800000160d0dd210 */ /* 0x000fe20007ffe0ff */
[----:B------:R-:W-:-:S03]  /*2290*/  @!P5 VIADD R24, R24, 0x1 ;  /* 0x000000011818d836 */ /* 0x000fc60000000000 */
[----:B------:R-:W-:Y:S02]  /*22a0*/  ISETP.GE.U32.AND P0, PT, R13, R22, PT ;  /* 0x000000160d00720c */ /* 0x000fe40003f06070 */
[----:B------:R-:W0:Y:S01]  /*22b0*/  LDC.64 R12, c[0x0][0x410] ;  /* 0x00010400ff0c7b82 */ /* 0x000e220000000a00 */
[----:B------:R-:W-:-:S04]  /*22c0*/  LOP3.LUT R22, R4, R17, RZ, 0x3c, !PT ;  /* 0x0000001104167212 */ /* 0x000fc800078e3cff */
[----:B------:R-:W-:-:S06]  /*22d0*/  ISETP.GE.AND P6, PT, R22, RZ, PT ;  /* 0x000000ff1600720c */ /* 0x000fcc0003fc6270 */
[----:B------:R-:W-:-:S07]  /*22e0*/  @P0 VIADD R24, R24, 0x1 ;  /* 0x0000000118180836 */ /* 0x000fce0000000000 */
[----:B------:R-:W-:Y:S02]  /*22f0*/  @!P6 IADD3 R24, PT, PT, -R24, RZ, RZ ;  /* 0x000000ff1818e210 */ /* 0x000fe40007ffe1ff */
        /* <DEDUP_REMOVED lines=11> */
[----:B------:R-:W-:Y:S02]  /*23b0*/  IMAD R13, R22, R13, R13 ;  /* 0x0000000d160d7224 */ /* 0x000fe400078e020d */
[----:B-1----:R-:W-:-:S03]  /*23c0*/  IMAD.WIDE R16, R19, 0x2, R16 ;  /* 0x0000000213107825 */ /* 0x002fc600078e0210 */
[----:B------:R-:W-:-:S03]  /*23d0*/  IADD3 R13, PT, PT, R24, R13, R8 ;  /* 0x0000000d180d7210 */ /* 0x000fc60007ffe008 */
[----:B------:R-:W3:Y:S02]  /*23e0*/  LDG.E.U16 R16, desc[UR6][R16.64] ;  /* 0x0000000610107981 */ /* 0x000ee4000c1e1500 */
[----:B------:R-:W-:-:S04]  /*23f0*/  IMAD R13, R13, R12, R27 ;  /* 0x0000000c0d0d7224 */ /* 0x000fc800078e021b */
[----:B--2---:R-:W-:-:S06]  /*2400*/  IMAD.WIDE R14, R13, 0x2, R14 ;  /* 0x000000020d0e7825 */ /* 0x004fcc00078e020e */
[----:B------:R-:W2:Y:S01]  /*2410*/  LDG.E.U16 R14, desc[UR6][R14.64] ;  /* 0x000000060e0e7981 */ /* 0x000ea2000c1e1500 */
[----:B---3--:R-:W-:Y:S02]  /*2420*/  IMAD.U32 R13, R16, 0x10000, RZ ;  /* 0x00010000100d7824 */ /* 0x008fe400078e00ff */
[----:B--2---:R-:W-:-:S04]  /*2430*/  IMAD.U32 R12, R14, 0x10000, RZ ;  /* 0x000100000e0c7824 */ /* 0x004fc800078e00ff */
[----:B------:R-:W-:-:S07]  /*2440*/  FFMA.FTZ R20, R13, R12, R20 ;  /* 0x0000000c0d147223 */ /* 0x000fce0000010014 */
.L_x_168:
[----:B------:R-:W-:Y:S05]  /*2450*/  BSYNC.RECONVERGENT B0 ;  /* 0x0000000000007941 */ /* 0x000fea0003800200 */
.L_x_167:
        /* <DEDUP_REMOVED lines=10> */
[----:B------:R-:W0:Y:S02]  /*2500*/  F2I.FTZ.U32.TRUNC.NTZ R13, R13 ;  /* 0x0000000d000d7305 */ /* 0x000e24000021f000 */
[----:B0-----:R-:W-:-:S04]  /*2510*/  IMAD.MOV R12, RZ, RZ, -R13 ;  /* 0x000000ffff0c7224 */ /* 0x001fc800078e0a0d */
[----:B------:R-:W-:Y:S02]  /*2520*/  IMAD R27, R12, R15, RZ ;  /* 0x0000000f0c1b7224 */ /* 0x000fe400078e02ff */
[----:B------:R-:W-:-:S04]  /*2530*/  IMAD.MOV.U32 R12, RZ, RZ, RZ ;  /* 0x000000ffff0c7224 */ /* 0x000fc800078e00ff */
[----:B------:R-:W-:Y:S01]  /*2540*/  IMAD.HI.U32 R27, R13, R27, R12 ;  /* 0x0000001b0d1b7227 */ /* 0x000fe200078e000c */
[----:B------:R-:W-:-:S05]  /*2550*/  MOV R12, R16 ;  /* 0x00000010000c7202 */ /* 0x000fca0000000f00 */
[----:B------:R-:W-:-:S04]  /*2560*/  IMAD.HI.U32 R16, R27, R12, RZ ;  /* 0x0000000c1b107227 */ /* 0x000fc800078e00ff */
[----:B------:R-:W-:-:S04]  /*2570*/  IMAD.MOV R17, RZ, RZ, -R16 ;  /* 0x000000ffff117224 */ /* 0x000fc800078e0a10 */
[----:B------:R-:W-:Y:S01]  /*2580*/  IMAD R12, R15, R17, R12 ;  /* 0x000000110f0c7224 */ /* 0x000fe200078e020c */
[----:B------:R-:W-:-:S04]  /*2590*/  LOP3.LUT R17, RZ, R14, RZ, 0x33, !PT ;  /* 0x0000000eff117212 */ /* 0x000fc800078e33ff */
[----:B------:R-:W-:-:S13]  /*25a0*/  ISETP.GT.U32.AND P6, PT, R15, R12, PT ;  /* 0x0000000c0f00720c */ /* 0x000fda0003fc4070 */
[----:B------:R-:W-:-:S05]  /*25b0*/  @!P6 IMAD.IADD R12, R12, 0x1, -R15 ;  /* 0x000000010c0ce824 */ /* 0x000fca00078e0a0f */
[----:B------:R-:W-:Y:S01]  /*25c0*/  ISETP.GT.U32.AND P0, PT, R15, R12, PT ;  /* 0x0000000c0f00720c */ /* 0x000fe20003f04070 */
[----:B------:R-:W-:-:S05]  /*25d0*/  IMAD.IADD R15, R12, 0x1, -R15 ;  /* 0x000000010c0f7824 */ /* 0x000fca00078e0a0f */
[----:B------:R-:W-:-:S05]  /*25e0*/  SEL R22, R15, R12, !P0 ;  /* 0x0000000c0f167207 */ /* 0x000fca0004000000 */
        /* <DEDUP_REMOVED lines=8> */
[----:B------:R-:W-:Y:S01]  /*2670*/  ISETP.GE.U32.AND P3, PT, R12, R27, PT ;  /* 0x0000001b0c00720c */ /* 0x000fe20003f66070 */
[----:B------:R-:W-:Y:S01]  /*2680*/  IMAD.MOV.U32 R12, RZ, RZ, RZ ;  /* 0x000000ffff0c7224 */ /* 0x000fe200078e00ff */
        /* <DEDUP_REMOVED lines=8> */
[----:B------:R-:W0:Y:S02]  /*2710*/  F2I.FTZ.U32.TRUNC.NTZ R13, R13 ;  /* 0x0000000d000d7305 */ /* 0x000e24000021f000 */
[----:B0-----:R-:W-:-:S05]  /*2720*/  IADD3 R29, PT, PT, RZ, -R13, RZ ;  /* 0x8000000dff1d7210 */ /* 0x001fca0007ffe0ff */
        /* <DEDUP_REMOVED lines=27> */
[----:B------:R-:W-:Y:S02]  /*28e0*/  VIADD R22, R22, 0x2 ;  /* 0x0000000216167836 */ /* 0x000fe40000000000 */
[----:B-1----:R-:W-:-:S04]  /*28f0*/  IMAD.WIDE R16, R21, 0x2, R16 ;  /* 0x0000000215107825 */ /* 0x002fc800078e0210 */
[----:B------:R-:W-:Y:S02]  /*2900*/  IMAD R13, R22, R13, R8 ;  /* 0x0000000d160d7224 */ /* 0x000fe400078e0208 */
[----:B------:R-:W3:Y:S02]  /*2910*/  LDG.E.U16 R16, desc[UR6][R16.64] ;  /* 0x0000000610107981 */ /* 0x000ee4000c1e1500 */
[----:B------:R-:W-:-:S04]  /*2920*/  IMAD.IADD R13, R13, 0x1, R24 ;  /* 0x000000010d0d7824 */ /* 0x000fc800078e0218 */
[----:B------:R-:W-:-:S04]  /*2930*/  IMAD R13, R13, R12, R27 ;  /* 0x0000000c0d0d7224 */ /* 0x000fc800078e021b */
[----:B--2---:R-:W-:-:S06]  /*2940*/  IMAD.WIDE R14, R13, 0x2, R14 ;  /* 0x000000020d0e7825 */ /* 0x004fcc00078e020e */
[----:B------:R-:W2:Y:S01]  /*2950*/  LDG.E.U16 R14, desc[UR6][R14.64] ;  /* 0x000000060e0e7981 */ /* 0x000ea2000c1e1500 */
[----:B---3--:R-:W-:Y:S01]  /*2960*/  SHF.L.U32 R13, R16, 0x10, RZ ;  /* 0x00000010100d7819 */ /* 0x008fe200000006ff */
[----:B--2---:R-:W-:-:S04]  /*2970*/  IMAD.U32 R12, R14, 0x10000, RZ ;  /* 0x000100000e0c7824 */ /* 0x004fc800078e00ff */
[----:B------:R-:W-:-:S07]  /*2980*/  FFMA.FTZ R20, R13, R12, R20 ;  /* 0x0000000c0d147223 */ /* 0x000fce0000010014 */
.L_x_170:
[----:B------:R-:W-:Y:S05]  /*2990*/  BSYNC.RECONVERGENT B0 ;  /* 0x0000000000007941 */ /* 0x000fea0003800200 */
.L_x_169:
        /* <DEDUP_REMOVED lines=14> */
[----:B------:R-:W-:-:S04]  /*2a80*/  IMAD.HI.U32 R27, R13, R27, R12 ;  /* 0x0000001b0d1b7227 */ /* 0x000fc800078e000c */
[----:B------:R-:W-:-:S04]  /*2a90*/  IMAD.MOV.U32 R12, RZ, RZ, R16 ;  /* 0x000000ffff0c7224 */ /* 0x000fc800078e0010 */
[----:B------:R-:W-:-:S05]  /*2aa0*/  IMAD.HI.U32 R16, R27, R12, RZ ;  /* 0x0000000c1b107227 */ /* 0x000fca00078e00ff */
[----:B------:R-:W-:-:S05]  /*2ab0*/  IADD3 R17, PT, PT, -R16, RZ, RZ ;  /* 0x000000ff10117210 */ /* 0x000fca0007ffe1ff */
        /* <DEDUP_REMOVED lines=16> */
[----:B------:R-:W-:Y:S01]  /*2bc0*/  HFMA2 R12, -RZ, RZ, 0, 0 ;  /* 0x00000000ff0c7431 */ /* 0x000fe200000001ff */
        /* <DEDUP_REMOVED lines=8> */
[----:B------:R-:W0:Y:S02]  /*2c50*/  F2I.FTZ.U32.TRUNC.NTZ R13, R13 ;  /* 0x0000000d000d7305 */ /* 0x000e24000021f000 */
[----:B0-----:R-:W-:-:S04]  /*2c60*/  IMAD.MOV R29, RZ, RZ, -R13 ;  /* 0x000000ffff1d7224 */ /* 0x001fc800078e0a0d */
        /* <DEDUP_REMOVED lines=14> */
[----:B------:R-:W-:-:S07]  /*2d50*/  @P0 IADD3 R24, PT, PT, R24, 0x1, RZ ;  /* 0x0000000118180810 */ /* 0x000fce0007ffe0ff */
        /* <DEDUP_REMOVED lines=12> */
[----:B------:R-:W-:-:S04]  /*2e20*/  VIADD R22, R22, 0x3 ;  /* 0x0000000316167836 */ /* 0x000fc80000000000 */
[----:B------:R-:W-:-:S04]  /*2e30*/  IMAD R13, R22, R13, R8 ;  /* 0x0000000d160d7224 */ /* 0x000fc800078e0208 */
[----:B------:R-:W-:Y:S02]  /*2e40*/  IMAD.IADD R13, R13, 0x1, R24 ;  /* 0x000000010d0d7824 */ /* 0x000fe400078e0218 */
[----:B--2---:R-:W-:-:S04]  /*2e50*/  IMAD.WIDE R14, R23, 0x2, R14 ;  /* 0x00000002170e7825 */ /* 0x004fc800078e020e */
[----:B------:R-:W-:Y:S02]  /*2e60*/  IMAD R13, R13, R12, R27 ;  /* 0x0000000c0d0d7224 */ /* 0x000fe400078e021b */
[----:B------:R-:W2:Y:S02]  /*2e70*/  LDG.E.U16 R14, desc[UR6][R14.64] ;  /* 0x000000060e0e7981 */ /* 0x000ea4000c1e1500 */
[----:B-1----:R-:W-:-:S06]  /*2e80*/  IMAD.WIDE R16, R13, 0x2, R16 ;  /* 0x000000020d107825 */ /* 0x002fcc00078e0210 */
[----:B------:R-:W3:Y:S01]  /*2e90*/  LDG.E.U16 R16, desc[UR6][R16.64] ;  /* 0x0000000610107981 */ /* 0x000ee2000c1e1500 */
[----:B--2---:R-:W-:Y:S01]  /*2ea0*/  IMAD.U32 R13, R14, 0x10000, RZ ;  /* 0x000100000e0d7824 */ /* 0x004fe200078e00ff */
[----:B---3--:R-:W-:-:S05]  /*2eb0*/  SHF.L.U32 R12, R16, 0x10, RZ ;  /* 0x00000010100c7819 */ /* 0x008fca00000006ff */
[----:B------:R-:W-:-:S07]  /*2ec0*/  FFMA.FTZ R20, R13, R12, R20 ;  /* 0x0000000c0d147223 */ /* 0x000fce0000010014 */
.L_x_172:
[----:B------:R-:W-:Y:S05]  /*2ed0*/  BSYNC.RECONVERGENT B0 ;  /* 0x0000000000007941 */ /* 0x000fea0003800200 */
.L_x_171:
[----:B------:R-:W0:Y:S01]  /*2ee0*/  LDC R13, c[0x0][0x414] ;  /* 0x00010500ff0d7b82 */ /* 0x000e220000000800 */
[----:B------:R-:W-:Y:S01]  /*2ef0*/  VIADD R18, R18, 0x4 ;  /* 0x0000000412127836 */ /* 0x000fe20000000000 */
[C---:B------:R-:W-:Y:S01]  /*2f00*/  LEA R25, R2.reuse, R25, 0x2 ;  /* 0x0000001902197211 */ /* 0x040fe200078e10ff */
[C---:B------:R-:W-:Y:S02]  /*2f10*/  IMAD R19, R2.reuse, 0x4, R19 ;  /* 0x0000000402137824 */ /* 0x040fe400078e0213 */
[----:B------:R-:W-:Y:S01]  /*2f20*/  IMAD R21, R2, 0x4, R21 ;  /* 0x0000000402157824 */ /* 0x000fe200078e0215 */
[----:B------:R-:W-:Y:S01]  /*2f30*/  ISETP.NE.AND P0, PT, R18, RZ, PT ;  /* 0x000000ff1200720c */ /* 0x000fe20003f05270 */
[----:B------:R-:W-:Y:S02]  /*2f40*/  IMAD R23, R2, 0x4, R23 ;  /* 0x0000000402177824 */ /* 0x000fe400078e0217 */
[----:B0-----:R-:W-:-:S10]  /*2f50*/  IMAD R8, R13, 0x4, R8 ;  /* 0x000000040d087824 */ /* 0x001fd400078e0208 */
[----:B------:R-:W-:Y:S05]  /*2f60*/  @P0 BRA `(.L_x_173) ;  /* 0xffffffe800ac0947 */ /* 0x000fea000383ffff */
.L_x_156:
[----:B------:R-:W0:Y:S02]  /*2f70*/  LDC R8, c[0x0][0x400] ;  /* 0x00010000ff087b82 */ /* 0x000e240000000800 */
[----:B0-----:R-:W-:-:S04]  /*2f80*/  LOP3.LUT R8, R8, 0x3, RZ, 0xc0, !PT ;  /* 0x0000000308087812 */ /* 0x001fc800078ec0ff */
[----:B------:R-:W-:-:S13]  /*2f90*/  ISETP.NE.AND P0, PT, R8, RZ, PT ;  /* 0x000000ff0800720c */ /* 0x000fda0003f05270 */
[----:B------:R-:W-:Y:S05]  /*2fa0*/  @!P0 BRA `(.L_x_174) ;  /* 0x0000001000008947 */ /* 0x000fea0003800000 */
[----:B------:R-:W-:Y:S01]  /*2fb0*/  ISETP.NE.AND P0, PT, R9, RZ, PT ;  /* 0x000000ff0900720c */ /* 0x000fe20003f05270 */
[----:B------:R-:W-:Y:S01]  /*2fc0*/  BSSY.RECONVERGENT B0, `(.L_x_175) ;  /* 0x0000053000007945 */ /* 0x000fe20003800200 */
[----:B------:R-:W-:-:S11]  /*2fd0*/  IMAD.IADD R11, R11, 0x1, R10 ;  /* 0x000000010b0b7824 */ /* 0x000fd600078e020a */
[----:B------:R-:W-:Y:S05]  /*2fe0*/  @P0 BRA `(.L_x_176) ;  /* 0x0000000400400947 */ /* 0x000fea0003800000 */
[----:B------:R-:W0:Y:S01]  /*2ff0*/  LDC R10, c[0x0][0x420] ;  /* 0x00010800ff0a7b82 */ /* 0x000e220000000800 */
[----:B------:R-:W-:Y:S02]  /*3000*/  IABS R16, R7 ;  /* 0x0000000700107213 */ /* 0x000fe40000000000 */
[----:B------:R-:W-:Y:S02]  /*3010*/  ISETP.GE.AND P3, PT, R7, RZ, PT ;  /* 0x000000ff0700720c */ /* 0x000fe40003f66270 */
[-C--:B0-----:R-:W-:Y:S02]  /*3020*/  IABS R9, R10.reuse ;  /* 0x0000000a00097213 */ /* 0x081fe40000000000 */
[----:B------:R-:W-:Y:S02]  /*3030*/  ISETP.NE.AND P2, PT, R10, RZ, PT ;  /* 0x000000ff0a00720c */ /* 0x000fe40003f45270 */
        /* <DEDUP_REMOVED lines=13> */
[----:B------:R-:W-:-:S04]  /*3110*/  @!P6 IADD3 R16, PT, PT, R16, -R9, RZ ;  /* 0x800000091010e210 */ /* 0x000fc80007ffe0ff */
        /* <DEDUP_REMOVED lines=11> */
[----:B------:R-:W-:-:S04]  /*31d0*/  LOP3.LUT R10, R7, R10, RZ, 0x3c, !PT ;  /* 0x0000000a070a7212 */ /* 0x000fc800078e3cff */
[----:B------:R-:W-:-:S07]  /*31e0*/  ISETP.GE.AND P3, PT, R10, RZ, PT ;  /* 0x000000ff0a00720c */ /* 0x000fce0003f66270 */
[----:B------:R-:W-:-:S06]  /*31f0*/  @P4 VIADD R14, R14, 0x1 ;  /* 0x000000010e0e4836 */ /* 0x000fcc0000000000 */
[----:B------:R-:W-:Y:S01]  /*3200*/  @!P3 IMAD.MOV R14, RZ, RZ, -R14 ;  /* 0x000000ffff0eb224 */ /* 0x000fe200078e0a0e */
[-C--:B0-----:R-:W-:Y:S02]  /*3210*/  IABS R18, R17.reuse ;  /* 0x0000001100127213 */ /* 0x081fe40000000000 */
[----:B------:R-:W-:Y:S02]  /*3220*/  LOP3.LUT R9, R4, R17, RZ, 0x3c, !PT ;  /* 0x0000001104097212 */ /* 0x000fe400078e3cff */
[----:B------:R-:W0:Y:S01]  /*3230*/  I2F.RP R19, R18 ;  /* 0x0000001200137306 */ /* 0x000e220000209400 */
[----:B------:R-:W-:Y:S02]  /*3240*/  ISETP.NE.AND P4, PT, R17, RZ, PT ;  /* 0x000000ff1100720c */ /* 0x000fe40003f85270 */
[----:B------:R-:W-:-:S05]  /*3250*/  ISETP.GE.AND P6, PT, R9, RZ, PT ;  /* 0x000000ff0900720c */ /* 0x000fca0003fc6270 */
[----:B0-----:R-:W0:Y:S02]  /*3260*/  MUFU.RCP R19, R19 ;  /* 0x0000001300137308 */ /* 0x001e240000001000 */
[----:B0-----:R-:W-:-:S06]  /*3270*/  VIADD R12, R19, 0xffffffe ;  /* 0x0ffffffe130c7836 */ /* 0x001fcc0000000000 */
[----:B------:R0:W1:Y:S02]  /*3280*/  F2I.FTZ.U32.TRUNC.NTZ R13, R12 ;  /* 0x0000000c000d7305 */ /* 0x000064000021f000 */
[----:B0-----:R-:W-:Y:S02]  /*3290*/  IMAD.MOV.U32 R12, RZ, RZ, RZ ;  /* 0x000000ffff0c7224 */ /* 0x001fe400078e00ff */
[----:B-1----:R-:W-:-:S04]  /*32a0*/  IMAD.MOV R21, RZ, RZ, -R13 ;  /* 0x000000ffff157224 */ /* 0x002fc800078e0a0d */
[----:B------:R-:W-:-:S04]  /*32b0*/  IMAD R21, R21, R18, RZ ;  /* 0x0000001215157224 */ /* 0x000fc800078e02ff */
[----:B------:R-:W-:Y:S01]  /*32c0*/  IMAD.HI.U32 R21, R13, R21, R12 ;  /* 0x000000150d157227 */ /* 0x000fe200078e000c */
[----:B------:R-:W-:-:S05]  /*32d0*/  MOV R13, R22 ;  /* 0x00000016000d7202 */ /* 0x000fca0000000f00 */
[----:B------:R-:W-:-:S04]  /*32e0*/  IMAD.HI.U32 R21, R21, R13, RZ ;  /* 0x0000000d15157227 */ /* 0x000fc800078e00ff */
[----:B------:R-:W-:-:S04]  /*32f0*/  IMAD.MOV R19, RZ, RZ, -R21 ;  /* 0x000000ffff137224 */ /* 0x000fc800078e0a15 */
[----:B------:R-:W-:Y:S01]  /*3300*/  IMAD R13, R18, R19, R13 ;  /* 0x00000013120d7224 */ /* 0x000fe200078e020d */
[----:B------:R-:W-:-:S04]  /*3310*/  SEL R19, R15, R14, !P2 ;  /* 0x0000000e0f137207 */ /* 0x000fc80005000000 */
[----:B------:R-:W-:-:S13]  /*3320*/  ISETP.GT.U32.AND P5, PT, R18, R13, PT ;  /* 0x0000000d1200720c */ /* 0x000fda0003fa4070 */
[----:B------:R-:W-:Y:S02]  /*3330*/  @!P5 IMAD.IADD R13, R13, 0x1, -R18 ;  /* 0x000000010d0dd824 */ /* 0x000fe400078e0a12 */
[----:B------:R-:W-:-:S03]  /*3340*/  @!P5 VIADD R21, R21, 0x1 ;  /* 0x000000011515d836 */ /* 0x000fc60000000000 */
[----:B------:R-:W-:Y:S02]  /*3350*/  ISETP.GE.U32.AND P1, PT, R13, R18, PT ;  /* 0x000000120d00720c */ /* 0x000fe40003f26070 */
[----:B------:R-:W0:Y:S11]  /*3360*/  LDC.64 R12, c[0x0][0x410] ;  /* 0x00010400ff0c7b82 */ /* 0x000e360000000a00 */
[----:B------:R-:W-:-:S05]  /*3370*/  @P1 IADD3 R21, PT, PT, R21, 0x1, RZ ;  /* 0x0000000115151810 */ /* 0x000fca0007ffe0ff */
[----:B------:R-:W-:-:S04]  /*3380*/  IMAD.MOV.U32 R18, RZ, RZ, R21 ;  /* 0x000000ffff127224 */ /* 0x000fc800078e0015 */
        /* <DEDUP_REMOVED lines=10> */
[----:B------:R-:W-:-:S07]  /*3430*/  IMAD R9, R11, R2, RZ ;  /* 0x000000020b097224 */ /* 0x000fce00078e02ff */
        /* <DEDUP_REMOVED lines=10> */
[----:B------:R-:W-:-:S07]  /*34e0*/  FFMA.FTZ R20, R9, R10, R20 ;  /* 0x0000000a09147223 */ /* 0x000fce0000010014 */
.L_x_176:
[----:B------:R-:W-:Y:S05]  /*34f0*/  BSYNC.RECONVERGENT B0 ;  /* 0x0000000000007941 */ /* 0x000fea0003800200 */
.L_x_175:
[----:B------:R-:W-:Y:S01]  /*3500*/  ISETP.NE.AND P1, PT, R8, 0x1, PT ;  /* 0x000000010800780c */ /* 0x000fe20003f25270 */
[----:B------:R-:W-:-:S12]  /*3510*/  BSSY.RECONVERGENT B0, `(.L_x_174) ;  /* 0x00000a9000007945 */ /* 0x000fd80003800200 */
[----:B------:R-:W-:Y:S05]  /*3520*/  @!P1 BRA `(.L_x_177) ;  /* 0x00000008009c9947 */ /* 0x000fea0003800000 */
[----:B------:R-:W-:Y:S04]  /*3530*/  BSSY.RECONVERGENT B1, `(.L_x_178) ;  /* 0x0000053000017945 */ /* 0x000fe80003800200 */
        /* <DEDUP_REMOVED lines=43> */
[----:B0-----:R-:W-:Y:S02]  /*37f0*/  HFMA2 R12, -RZ, RZ, 0, 0 ;  /* 0x00000000ff0c7431 */ /* 0x001fe400000001ff */
[----:B-1----:R-:W-:-:S04]  /*3800*/  IMAD.MOV R21, RZ, RZ, -R13 ;  /* 0x000000ffff157224 */ /* 0x002fc800078e0a0d */
[----:B------:R-:W-:-:S04]  /*3810*/  IMAD R21, R21, R18, RZ ;  /* 0x0000001215157224 */ /* 0x000fc800078e02ff */
[----:B------:R-:W-:-:S04]  /*3820*/  IMAD.HI.U32 R21, R13, R21, R12 ;  /* 0x000000150d157227 */ /* 0x000fc800078e000c */
[----:B------:R-:W-:-:S04]  /*3830*/  IMAD.MOV.U32 R13, RZ, RZ, R22 ;  /* 0x000000ffff0d7224 */ /* 0x000fc800078e0016 */
[----:B------:R-:W-:-:S04]  /*3840*/  IMAD.HI.U32 R21, R21, R13, RZ ;  /* 0x0000000d15157227 */ /* 0x000fc800078e00ff */
[----:B------:R-:W-:-:S04]  /*3850*/  IMAD.MOV R19, RZ, RZ, -R21 ;  /* 0x000000ffff137224 */ /* 0x000fc800078e0a15 */
[----:B------:R-:W-:Y:S01]  /*3860*/  IMAD R13, R18, R19, R13 ;  /* 0x00000013120d7224 */ /* 0x000fe200078e020d */
[----:B------:R-:W-:-:S04]  /*3870*/  SEL R19, R15, R14, !P2 ;  /* 0x0000000e0f137207 */ /* 0x000fc80005000000 */
[----:B------:R-:W-:-:S13]  /*3880*/  ISETP.GT.U32.AND P5, PT, R18, R13, PT ;  /* 0x0000000d1200720c */ /* 0x000fda0003fa4070 */
[----:B------:R-:W-:Y:S01]  /*3890*/  @!P5 IMAD.IADD R13, R13, 0x1, -R18 ;  /* 0x000000010d0dd824 */ /* 0x000fe200078e0a12 */
[----:B------:R-:W-:-:S04]  /*38a0*/  @!P5 IADD3 R21, PT, PT, R21, 0x1, RZ ;  /* 0x000000011515d810 */ /* 0x000fc80007ffe0ff */
[----:B------:R-:W-:Y:S02]  /*38b0*/  ISETP.GE.U32.AND P1, PT, R13, R18, PT ;  /* 0x000000120d00720c */ /* 0x000fe40003f26070 */
[----:B------:R-:W0:Y:S11]  /*38c0*/  LDC.64 R12, c[0x0][0x410] ;  /* 0x00010400ff0c7b82 */ /* 0x000e360000000a00 */
[----:B------:R-:W-:-:S04]  /*38d0*/  @P1 VIADD R21, R21, 0x1 ;  /* 0x0000000115151836 */ /* 0x000fc80000000000 */
[----:B------:R-:W-:-:S05]  /*38e0*/  IMAD.MOV.U32 R10, RZ, RZ, R21 ;  /* 0x000000ffff0a7224 */ /* 0x000fca00078e0015 */
        /* <DEDUP_REMOVED lines=10> */
[----:B------:R-:W-:-:S07]  /*3990*/  IMAD R9, R11, R2, R2 ;  /* 0x000000020b097224 */ /* 0x000fce00078e0202 */
[----:B------:R-:W2:Y:S01]  /*39a0*/  LDC.64 R14, c[0x0][0x380] ;  /* 0x0000e000ff0e7b82 */ /* 0x000ea20000000a00 */
[----:B0-----:R-:W-:-:S04]  /*39b0*/  IMAD R18, R6, UR4, R11 ;  /* 0x0000000406127c24 */ /* 0x001fc8000f8e020b */
[----:B------:R-:W-:Y:S02]  /*39c0*/  IMAD R13, R18, R13, R13 ;  /* 0x0000000d120d7224 */ /* 0x000fe400078e020d */
[----:B-1----:R-:W-:-:S04]  /*39d0*/  IMAD.WIDE R16, R9, 0x2, R16 ;  /* 0x0000000209107825 */ /* 0x002fc800078e0210 */
[----:B------:R-:W-:Y:S02]  /*39e0*/  IMAD.IADD R13, R10, 0x1, R13 ;  /* 0x000000010a0d7824 */ /* 0x000fe400078e020d */
[----:B------:R-:W3:Y:S02]  /*39f0*/  LDG.E.U16 R16, desc[UR6][R16.64] ;  /* 0x0000000610107981 */ /* 0x000ee4000c1e1500 */
[----:B------:R-:W-:-:S04]  /*3a00*/  IMAD R13, R13, R12, R19 ;  /* 0x0000000c0d0d7224 */ /* 0x000fc800078e0213 */
[----:B--2---:R-:W-:-:S06]  /*3a10*/  IMAD.WIDE R14, R13, 0x2, R14 ;  /* 0x000000020d0e7825 */ /* 0x004fcc00078e020e */
[----:B------:R-:W2:Y:S01]  /*3a20*/  LDG.E.U16 R14, desc[UR6][R14.64] ;  /* 0x000000060e0e7981 */ /* 0x000ea2000c1e1500 */
[----:B---3--:R-:W-:Y:S02]  /*3a30*/  IMAD.U32 R9, R16, 0x10000, RZ ;  /* 0x0001000010097824 */ /* 0x008fe400078e00ff */
[----:B--2---:R-:W-:-:S04]  /*3a40*/  IMAD.U32 R10, R14, 0x10000, RZ ;  /* 0x000100000e0a7824 */ /* 0x004fc800078e00ff */
[----:B------:R-:W-:-:S07]  /*3a50*/  FFMA.FTZ R20, R9, R10, R20 ;  /* 0x0000000a09147223 */ /* 0x000fce0000010014 */
.L_x_179:
[----:B------:R-:W-:Y:S05]  /*3a60*/  BSYNC.RECONVERGENT B1 ;  /* 0x0000000000017941 */ /* 0x000fea0003800200 */
.L_x_178:
[----:B------:R-:W-:-:S13]  /*3a70*/  ISETP.EQ.OR P0, PT, R8, 0x2, P0 ;  /* 0x000000020800780c */ /* 0x000fda0000702670 */
        /* <DEDUP_REMOVED lines=52> */
[----:B------:R-:W-:Y:S02]  /*3dc0*/  @!P4 IMAD.IADD R9, R9, 0x1, -R16 ;  /* 0x000000010909c824 */ /* 0x000fe400078e0a10 */
[----:B------:R-:W-:Y:S01]  /*3dd0*/  @!P4 VIADD R19, R19, 0x1 ;  /* 0x000000011313c836 */ /* 0x000fe20000000000 */
[----:B------:R-:W-:Y:S02]  /*3de0*/  ISETP.NE.AND P4, PT, R15, RZ, PT ;  /* 0x000000ff0f00720c */ /* 0x000fe40003f85270 */
        /* <DEDUP_REMOVED lines=14> */
[----:B------:R-:W-:-:S07]  /*3ed0*/  VIADD R11, R11, 0x2 ;  /* 0x000000020b0b7836 */ /* 0x000fce0000000000 */
[----:B------:R-:W2:Y:S01]  /*3ee0*/  LDC.64 R12, c[0x0][0x380] ;  /* 0x0000e000ff0c7b82 */ /* 0x000ea20000000a00 */
[----:B0-----:R-:W-:Y:S02]  /*3ef0*/  IMAD R6, R6, UR4, R11 ;  /* 0x0000000406067c24 */ /* 0x001fe4000f8e020b */
[----:B------:R-:W-:Y:S02]  /*3f00*/  IMAD R11, R11, R2, RZ ;  /* 0x000000020b0b7224 */ /* 0x000fe400078e02ff */
[----:B------:R-:W-:Y:S02]  /*3f10*/  IMAD R9, R6, R9, R4 ;  /* 0x0000000906097224 */ /* 0x000fe400078e0204 */
[----:B-1----:R-:W-:-:S04]  /*3f20*/  IMAD.WIDE R14, R11, 0x2, R14 ;  /* 0x000000020b0e7825 */ /* 0x002fc800078e020e */
[----:B------:R-:W-:Y:S02]  /*3f30*/  IMAD R9, R9, R8, R7 ;  /* 0x0000000809097224 */ /* 0x000fe400078e0207 */
[----:B------:R-:W3:Y:S02]  /*3f40*/  LDG.E.U16 R14, desc[UR6][R14.64] ;  /* 0x000000060e0e7981 */ /* 0x000ee4000c1e1500 */
[----:B--2---:R-:W-:-:S06]  /*3f50*/  IMAD.WIDE R12, R9, 0x2, R12 ;  /* 0x00000002090c7825 */ /* 0x004fcc00078e020c */
[----:B------:R-:W2:Y:S01]  /*3f60*/  LDG.E.U16 R12, desc[UR6][R12.64] ;  /* 0x000000060c0c7981 */ /* 0x000ea2000c1e1500 */
[----:B---3--:R-:W-:Y:S01]  /*3f70*/  SHF.L.U32 R7, R14, 0x10, RZ ;  /* 0x000000100e077819 */ /* 0x008fe200000006ff */
[----:B--2---:R-:W-:-:S04]  /*3f80*/  IMAD.U32 R4, R12, 0x10000, RZ ;  /* 0x000100000c047824 */ /* 0x004fc800078e00ff */
[----:B------:R-:W-:-:S07]  /*3f90*/  FFMA.FTZ R20, R7, R4, R20 ;  /* 0x0000000407147223 */ /* 0x000fce0000010014 */
.L_x_177:
[----:B------:R-:W-:Y:S05]  /*3fa0*/  BSYNC.RECONVERGENT B0 ;  /* 0x0000000000007941 */ /* 0x000fea0003800200 */
.L_x_174:
[----:B------:R-:W0:Y:S01]  /*3fb0*/  LDCU.64 UR8, c[0x0][0x3a8] ;  /* 0x00007500ff0877ac */ /* 0x000e220008000a00 */
[----:B------:R-:W-:Y:S01]  /*3fc0*/  F2FP.BF16.F32.PACK_AB R20, RZ, R20 ;  /* 0x00000014ff14723e */ /* 0x000fe200000010ff */
[----:B------:R-:W1:Y:S01]  /*3fd0*/  LDCU UR4, c[0x0][0x3f8] ;  /* 0x00007f00ff0477ac */ /* 0x000e620008000800 */
[----:B------:R-:W2:Y:S01]  /*3fe0*/  LDCU UR5, c[0x0][0x3f8] ;  /* 0x00007f00ff0577ac */ /* 0x000ea20008000800 */
[----:B0-----:R-:W-:-:S04]  /*3ff0*/  LEA R6, P0, R0, UR8, 0x1 ;  /* 0x0000000800067c11 */ /* 0x001fc8000f8008ff */
[----:B------:R-:W-:Y:S01]  /*4000*/  LEA.HI.X R7, R0, UR9, R3, 0x1, P0 ;  /* 0x0000000900077c11 */ /* 0x000fe200080f0c03 */
[----:B-1----:R-:W-:Y:S01]  /*4010*/  USHF.R.S32.HI UR4, URZ, 0x1f, UR4 ;  /* 0x0000001fff047899 */ /* 0x002fe20008011404 */
[----:B------:R-:W-:-:S03]  /*4020*/  IADD3 R0, P0, PT, R5, R0, RZ ;  /* 0x0000000005007210 */ /* 0x000fc60007f1e0ff */
[----:B------:R0:W-:Y:S02]  /*4030*/  STG.E.U16 desc[UR6][R6.64], R20 ;  /* 0x0000001406007986 */ /* 0x0001e4000c101506 */
[----:B------:R-:W-:Y:S01]  /*4040*/  IMAD.X R3, RZ, RZ, R3, P0 ;  /* 0x000000ffff037224 */ /* 0x000fe200000e0603 */
[----:B--2---:R-:W-:-:S04]  /*4050*/  ISETP.GE.U32.AND P0, PT, R0, UR5, PT ;  /* 0x0000000500007c0c */ /* 0x004fc8000bf06070 */
[----:B------:R-:W-:-:S13]  /*4060*/  ISETP.GE.AND.EX P0, PT, R3, UR4, PT, P0 ;  /* 0x0000000403007c0c */ /* 0x000fda000bf06300 */
[----:B0-----:R-:W-:Y:S05]  /*4070*/  @!P0 BRA `(.L_x_180) ;  /* 0xffffffc000308947 */ /* 0x001fea000383ffff */
[----:B------:R-:W-:Y:S05]  /*4080*/  EXIT ;  /* 0x000000000000794d */ /* 0x000fea0003800000 */
.L_x_155:
[----:B------:R-:W0:Y:S01]  /*4090*/  LDCU UR4, c[0x0][0x3f8] ;  /* 0x00007f00ff0477ac */ /* 0x000e220008000800 */
[----:B------:R-:W-:Y:S01]  /*40a0*/  IADD3 R4, P0, PT, R5, R0, RZ ;  /* 0x0000000005047210 */ /* 0x000fe20007f1e0ff */
[----:B------:R-:W-:Y:S03]  /*40b0*/  BSSY.RECONVERGENT B0, `(.L_x_181) ;  /* 0x0000026000007945 */ /* 0x000fe60003800200 */
[C---:B------:R-:W-:Y:S01]  /*40c0*/  ISETP.GT.U32.AND P1, PT, R4.reuse, UR5, PT ;  /* 0x0000000504007c0c */ /* 0x040fe2000bf24070 */
[----:B------:R-:W-:Y:S01]  /*40d0*/  IMAD.X R9, RZ, RZ, R3, P0 ;  /* 0x000000ffff097224 */ /* 0x000fe200000e0603 */
[----:B------:R-:W-:Y:S01]  /*40e0*/  ISETP.GE.U32.AND P0, PT, R4, UR5, PT ;  /* 0x0000000504007c0c */ /* 0x000fe2000bf06070 */
[----:B0-----:R-:W-:-:S06]  /*40f0*/  USHF.R.S32.HI UR4, URZ, 0x1f, UR4 ;  /* 0x0000001fff047899 */ /* 0x001fcc0008011404 */
[C---:B------:R-:W-:Y:S02]  /*4100*/  ISETP.GT.U32.AND.EX P1, PT, R9.reuse, UR4, PT, P1 ;  /* 0x0000000409007c0c */ /* 0x040fe4000bf24110 */
[C---:B------:R-:W-:Y:S02]  /*4110*/  ISETP.GE.U32.AND.EX P0, PT, R9.reuse, UR4, PT, P0 ;  /* 0x0000000409007c0c */ /* 0x040fe4000bf06100 */
        /* <DEDUP_REMOVED lines=8> */
[----:B------:R-:W-:Y:S02]  /*41a0*/  IADD3 R9, PT, PT, RZ, -R5, RZ ;  /* 0x80000005ff097210 */ /* 0x000fe40007ffe0ff */
[----:B------:R-:W-:-:S05]  /*41b0*/  ISETP.NE.U32.AND P2, PT, R5, RZ, PT ;  /* 0x000000ff0500720c */ /* 0x000fca0003f45070 */
[----:B0-----:R-:W0:Y:S02]  /*41c0*/  MUFU.RCP R8, R8 ;  /* 0x0000000800087308 */ /* 0x001e240000001000 */
[----:B0-----:R-:W-:-:S06]  /*41d0*/  VIADD R6, R8, 0xffffffe ;  /* 0x0ffffffe08067836 */ /* 0x001fcc0000000000 */
[----:B------:R0:W1:Y:S02]  /*41e0*/  F2I.FTZ.U32.TRUNC.NTZ R7, R6 ;  /* 0x0000000600077305 */ /* 0x000064000021f000 */
[----:B0-----:R-:W-:Y:S02]  /*41f0*/  IMAD.MOV.U32 R6, RZ, RZ, RZ ;  /* 0x000000ffff067224 */ /* 0x001fe400078e00ff */
[----:B-1----:R-:W-:-:S04]  /*4200*/  IMAD R9, R9, R7, RZ ;  /* 0x0000000709097224 */ /* 0x002fc800078e02ff */
[----:B------:R-:W-:-:S06]  /*4210*/  IMAD.HI.U32 R7, R7, R9, R6 ;  /* 0x0000000907077227 */ /* 0x000fcc00078e0006 */
[----:B------:R-:W-:-:S04]  /*4220*/  IMAD.HI.U32 R6, R7, R4, RZ ;  /* 0x0000000407067227 */ /* 0x000fc800078e00ff */
[----:B------:R-:W-:-:S04]  /*4230*/  IMAD.MOV R7, RZ, RZ, -R6 ;  /* 0x000000ffff077224 */ /* 0x000fc800078e0a06 */
[----:B------:R-:W-:Y:S02]  /*4240*/  IMAD R4, R5, R7, R4 ;  /* 0x0000000705047224 */ /* 0x000fe400078e0204 */
[----:B------:R-:W-:-:S03]  /*4250*/  IMAD.MOV.U32 R7, RZ, RZ, RZ ;  /* 0x000000ffff077224 */ /* 0x000fc600078e00ff */
[----:B------:R-:W-:-:S13]  /*4260*/  ISETP.GE.U32.AND P0, PT, R4, R5, PT ;  /* 0x000000050400720c */ /* 0x000fda0003f06070 */
[----:B------:R-:W-:Y:S02]  /*4270*/  @P0 IMAD.IADD R4, R4, 0x1, -R5 ;  /* 0x0000000104040824 */ /* 0x000fe400078e0a05 */
[----:B------:R-:W-:-:S03]  /*4280*/  @P0 VIADD R6, R6, 0x1 ;  /* 0x0000000106060836 */ /* 0x000fc60000000000 */
[----:B------:R-:W-:-:S13]  /*4290*/  ISETP.GE.U32.AND P1, PT, R4, R5, PT ;  /* 0x000000050400720c */ /* 0x000fda0003f26070 */
[----:B------:R-:W-:Y:S02]  /*42a0*/  @P1 IADD3 R6, PT, PT, R6, 0x1, RZ ;  /* 0x0000000106061810 */ /* 0x000fe40007ffe0ff */
[----:B------:R-:W-:Y:S01]  /*42b0*/  @!P2 LOP3.LUT R6, RZ, R5, RZ, 0x33, !PT ;  /* 0x00000005ff06a212 */ /* 0x000fe200078e33ff */
[----:B------:R-:W-:Y:S06]  /*42c0*/  BRA `(.L_x_183) ;  /* 0x0000000000107947 */ /* 0x000fec0003800000 */
.L_x_182:
[----:B------:R-:W-:-:S07]  /*42d0*/  MOV R6, 0x42f0 ;  /* 0x000042f000067802 */ /* 0x000fce0000000f00 */
[----:B------:R-:W-:Y:S05]  /*42e0*/  CALL.REL.NOINC `($__internal_3_$__cuda_sm20_div_u64) ;  /* 0x0000000000cc7944 */ /* 0x000fea0003c00000 */
[----:B------:R-:W-:Y:S02]  /*42f0*/  IMAD.MOV.U32 R6, RZ, RZ, R4 ;  /* 0x000000ffff067224 */ /* 0x000fe400078e0004 */
[----:B------:R-:W-:-:S07]  /*4300*/  IMAD.MOV.U32 R7, RZ, RZ, R9 ;  /* 0x000000ffff077224 */ /* 0x000fce00078e0009 */
.L_x_183:
[----:B------:R-:W-:Y:S05]  /*4310*/  BSYNC.RECONVERGENT B0 ;  /* 0x0000000000007941 */ /* 0x000fea0003800200 */
.L_x_181:
        /* <DEDUP_REMOVED lines=14> */
.L_x_186:
        /* <DEDUP_REMOVED lines=10> */
.L_x_185:
[----:B------:R-:W-:Y:S05]  /*44a0*/  BSYNC.RECONVERGENT B0 ;  /* 0x0000000000007941 */ /* 0x000fea0003800200 */
.L_x_184:
[----:B------:R-:W-:Y:S05]  /*44b0*/  @!P1 EXIT ;  /* 0x000000000000994d */ /* 0x000fea0003800000 */
[----:B------:R-:W-:Y:S01]  /*44c0*/  SHF.L.U32 R15, R5, 0x1, RZ ;  /* 0x00000001050f7819 */ /* 0x000fe200000006ff */
[----:B------:R-:W0:Y:S01]  /*44d0*/  LDCU UR5, c[0x0][0x3f8] ;  /* 0x00007f00ff0577ac */ /* 0x000e220008000800 */
[----:B------:R-:W-:Y:S01]  /*44e0*/  SHF.R.U32.HI R17, RZ, 0x1f, R5 ;  /* 0x0000001fff117819 */ /* 0x000fe20000011605 */
[----:B------:R-:W1:Y:S06]  /*44f0*/  LDCU.64 UR8, c[0x0][0x3a8] ;  /* 0x00007500ff0877ac */ /* 0x000e6c0008000a00 */
.L_x_187:
        /* <DEDUP_REMOVED lines=18> */
        .weak           $__internal_3_$__cuda_sm20_div_u64
        .type           $__internal_3_$__cuda_sm20_div_u64,@function
        .size           $__internal_3_$__cuda_sm20_div_u64,(.L_x_1649 - $__internal_3_$__cuda_sm20_div_u64)
$__internal_3_$__cuda_sm20_div_u64:
[----:B------:R-:W-:Y:S01]  /*4620*/  IMAD.MOV.U32 R12, RZ, RZ, R5 ;  /* 0x000000ffff0c7224 */ /* 0x000fe200078e0005 */
[----:B------:R-:W-:-:S05]  /*4630*/  MOV R13, RZ ;  /* 0x000000ff000d7202 */ /* 0x000fca0000000f00 */
[----:B------:R-:W0:Y:S08]  /*4640*/  I2F.U64.RP R12, R12 ;  /* 0x0000000c000c7312 */ /* 0x000e300000309000 */
[----:B0-----:R-:W0:Y:S02]  /*4650*/  MUFU.RCP R8, R12 ;  /* 0x0000000c00087308 */ /* 0x001e240000001000 */
[----:B0-----:R-:W-:-:S06]  /*4660*/  VIADD R8, R8, 0x1ffffffe ;  /* 0x1ffffffe08087836 */ /* 0x001fcc0000000000 */
[----:B------:R-:W0:Y:S02]  /*4670*/  F2I.U64.TRUNC R8, R8 ;  /* 0x0000000800087311 */ /* 0x000e24000020d800 */
[----:B0-----:R-:W-:-:S04]  /*4680*/  IMAD.WIDE.U32 R10, R8, R5, RZ ;  /* 0x00000005080a7225 */ /* 0x001fc800078e00ff */
[----:B------:R-:W-:Y:S01]  /*4690*/  IMAD R11, R9, R5, R11 ;  /* 0x00000005090b7224 */ /* 0x000fe200078e020b */
[----:B------:R-:W-:-:S05]  /*46a0*/  IADD3 R15, P0, PT, RZ, -R10, RZ ;  /* 0x8000000aff0f7210 */ /* 0x000fca0007f1e0ff */
        /* <DEDUP_REMOVED lines=10> */
[----:B------:R-:W-:Y:S02]  /*4750*/  IADD3.X R13, PT, PT, RZ, RZ, R10, P2, P1 ;  /* 0x000000ffff0d7210 */ /* 0x000fe400017e240a */
[----:B------:R-:W-:-:S03]  /*4760*/  IADD3 R15, P0, PT, RZ, -R8, RZ ;  /* 0x80000008ff0f7210 */ /* 0x000fc60007f1e0ff */
[----:B------:R-:W-:Y:S02]  /*4770*/  IMAD R8, R13, R5, R9 ;  /* 0x000000050d087224 */ /* 0x000fe400078e0209 */
[----:B------:R-:W-:Y:S02]  /*4780*/  IMAD.MOV.U32 R9, RZ, RZ, RZ ;  /* 0x000000ffff097224 */ /* 0x000fe400078e00ff */
[----:B------:R-:W-:Y:S01]  /*4790*/  IMAD.HI.U32 R10, R11, R15, RZ ;  /* 0x0000000f0b0a7227 */ /* 0x000fe200078e00ff */
[----:B------:R-:W-:-:S05]  /*47a0*/  IADD3.X R8, PT, PT, RZ, ~R8, RZ, P0, !PT ;  /* 0x80000008ff087210 */ /* 0x000fca00007fe4ff */
        /* <DEDUP_REMOVED lines=8> */
[----:B------:R-:W-:-:S04]  /*4830*/  IMAD.WIDE.U32 R8, R11, R7, R8 ;  /* 0x000000070b087225 */ /* 0x000fc800078e0008 */
[C---:B------:R-:W-:Y:S02]  /*4840*/  IMAD R11, R13.reuse, R7, RZ ;  /* 0x000000070d0b7224 */ /* 0x040fe400078e02ff */
[----:B------:R-:W-:-:S04]  /*4850*/  IMAD.HI.U32 R8, P0, R13, R4, R8 ;  /* 0x000000040d087227 */ /* 0x000fc80007800008 */
[----:B------:R-:W-:Y:S01]  /*4860*/  IMAD.HI.U32 R13, R13, R7, RZ ;  /* 0x000000070d0d7227 */ /* 0x000fe200078e00ff */
[----:B------:R-:W-:-:S03]  /*4870*/  IADD3 R10, P1, PT, R11, R8, RZ ;  /* 0x000000080b0a7210 */ /* 0x000fc60007f3e0ff */
[----:B------:R-:W-:-:S04]  /*4880*/  IMAD.X R8, RZ, RZ, R13, P0 ;  /* 0x000000ffff087224 */ /* 0x000fc800000e060d */
[----:B------:R-:W-:Y:S02]  /*4890*/  IMAD.X R11, RZ, RZ, R8, P1 ;  /* 0x000000ffff0b7224 */ /* 0x000fe400008e0608 */
[----:B------:R-:W-:-:S04]  /*48a0*/  IMAD.WIDE.U32 R8, R10, R5, RZ ;  /* 0x000000050a087225 */ /* 0x000fc800078e00ff */
[----:B------:R-:W-:Y:S01]  /*48b0*/  IMAD R12, R11, R5, R9 ;  /* 0x000000050b0c7224 */ /* 0x000fe200078e0209 */
[----:B------:R-:W-:-:S04]  /*48c0*/  IADD3 R14, P0, PT, -R8, R4, RZ ;  /* 0x00000004080e7210 */ /* 0x000fc80007f1e1ff */
[----:B------:R-:W-:Y:S02]  /*48d0*/  IADD3.X R12, PT, PT, ~R12, R7, RZ, P0, !PT ;  /* 0x000000070c0c7210 */ /* 0x000fe400007fe5ff */
[----:B------:R-:W-:Y:S02]  /*48e0*/  ISETP.GE.U32.AND P0, PT, R14, R5, PT ;  /* 0x000000050e00720c */ /* 0x000fe40003f06070 */
[----:B------:R-:W-:Y:S02]  /*48f0*/  IADD3 R7, P2, PT, R10, 0x1, RZ ;  /* 0x000000010a077810 */ /* 0x000fe40007f5e0ff */
[----:B------:R-:W-:Y:S02]  /*4900*/  IADD3 R4, P1, PT, -R5, R14, RZ ;  /* 0x0000000e05047210 */ /* 0x000fe40007f3e1ff */
[C---:B------:R-:W-:Y:S01]  /*4910*/  ISETP.GE.U32.AND.EX P0, PT, R12.reuse, RZ, PT, P0 ;  /* 0x000000ff0c00720c */ /* 0x040fe20003f06100 */
[----:B------:R-:W-:Y:S01]  /*4920*/  IMAD.X R8, RZ, RZ, R11, P2 ;  /* 0x000000ffff087224 */ /* 0x000fe200010e060b */
[----:B------:R-:W-:-:S02]  /*4930*/  IADD3.X R9, PT, PT, R12, -0x1, RZ, P1, !PT ;  /* 0xffffffff0c097810 */ /* 0x000fc40000ffe4ff */
[----:B------:R-:W-:Y:S02]  /*4940*/  SEL R4, R4, R14, P0 ;  /* 0x0000000e04047207 */ /* 0x000fe40000000000 */
[----:B------:R-:W-:Y:S02]  /*4950*/  SEL R7, R7, R10, P0 ;  /* 0x0000000a07077207 */ /* 0x000fe40000000000 */
[----:B------:R-:W-:Y:S02]  /*4960*/  SEL R9, R9, R12, P0 ;  /* 0x0000000c09097207 */ /* 0x000fe40000000000 */
[----:B------:R-:W-:Y:S02]  /*4970*/  SEL R8, R8, R11, P0 ;  /* 0x0000000b08087207 */ /* 0x000fe40000000000 */
[----:B------:R-:W-:Y:S02]  /*4980*/  ISETP.GE.U32.AND P0, PT, R4, R5, PT ;  /* 0x000000050400720c */ /* 0x000fe40003f06070 */
[----:B------:R-:W-:-:S02]  /*4990*/  IADD3 R4, P2, PT, R7, 0x1, RZ ;  /* 0x0000000107047810 */ /* 0x000fc40007f5e0ff */
[----:B------:R-:W-:Y:S02]  /*49a0*/  ISETP.GE.U32.AND.EX P0, PT, R9, RZ, PT, P0 ;  /* 0x000000ff0900720c */ /* 0x000fe40003f06100 */
[----:B------:R-:W-:Y:S01]  /*49b0*/  ISETP.NE.U32.AND P1, PT, R5, RZ, PT ;  /* 0x000000ff0500720c */ /* 0x000fe20003f25070 */
[----:B------:R-:W-:Y:S01]  /*49c0*/  IMAD.X R9, RZ, RZ, R8, P2 ;  /* 0x000000ffff097224 */ /* 0x000fe200010e0608 */
[----:B------:R-:W-:Y:S01]  /*49d0*/  SEL R4, R4, R7, P0 ;  /* 0x0000000704047207 */ /* 0x000fe20000000000 */
[----:B------:R-:W-:Y:S01]  /*49e0*/  IMAD.MOV.U32 R7, RZ, RZ, 0x0 ;  /* 0x00000000ff077424 */ /* 0x000fe200078e00ff */
[----:B------:R-:W-:Y:S02]  /*49f0*/  ISETP.NE.AND.EX P1, PT, RZ, RZ, PT, P1 ;  /* 0x000000ffff00720c */ /* 0x000fe40003f25310 */
[----:B------:R-:W-:Y:S02]  /*4a00*/  SEL R9, R9, R8, P0 ;  /* 0x0000000809097207 */ /* 0x000fe40000000000 */
[----:B------:R-:W-:-:S02]  /*4a10*/  SEL R4, R4, 0xffffffff, P1 ;  /* 0xffffffff04047807 */ /* 0x000fc40000800000 */
[----:B------:R-:W-:Y:S01]  /*4a20*/  SEL R9, R9, 0xffffffff, P1 ;  /* 0xffffffff09097807 */ /* 0x000fe20000800000 */
[----:B------:R-:W-:Y:S06]  /*4a30*/  RET.REL.NODEC R6 `(_ZN2at6native51_GLOBAL__N__2c613397_18_DepthwiseConv2d_cu_9959487032conv_depthwise2d_backward_kernelILi1ELi0EN3c108BFloat16EiEEvNS_27GenericPackedTensorAccessorIKT1_Lm4ENS_16DefaultPtrTraitsEiEENS5_IS6_Lm4ES8_iEES9_T2_iiiiiiiiiiiiiii) ;  /* 0xffffffb406707950 */ /* 0x000fec0003c3ffff */
.L_x_188:
        /* <DEDUP_REMOVED lines=12> */
.L_x_1649:


//--------------------- .text._ZN2at6native51_GLOBAL__N__2c613397_18_DepthwiseConv2d_cu_9959487032conv_depthwise2d_backward_kernelILi1ELi2EN3c108BFloat16EiEEvNS_27GenericPackedTensorAccessorIKT1_Lm4ENS_16DefaultPtrTraitsEiEENS5_IS6_Lm4ES8_iEES9_T2_iiiiiiiiiiiiiii --------------------------
	.section	.text._ZN2at6native51_GLOBAL__N__2c613397_18_DepthwiseConv2d_cu_9959487032conv_depthwise2d_backward_kernelILi1ELi2EN3c108BFloat16EiEEvNS_27GenericPackedTensorAccessorIKT1_Lm4ENS_16DefaultPtrTraitsEiEENS5_IS6_Lm4ES8_iEES9_T2_iiiiiiiiiiiiiii,"ax",@progbits
	.align	128
.text._ZN2at6native51_GLOBAL__N__2c613397_18_DepthwiseConv2d_cu_9959487032conv_depthwise2d_backward_kernelILi1ELi2EN3c108BFloat16EiEEvNS_27GenericPackedTensorAccessorIKT1_Lm4ENS_16DefaultPtrTraitsEiEENS5_IS6_Lm4ES8_iEES9_T2_iiiiiiiiiiiiiii:
        .type           _ZN2at6native51_GLOBAL__N__2c613397_18_DepthwiseConv2d_cu_9959487032conv_depthwise2d_backward_kernelILi1ELi2EN3c108BFloat16EiEEvNS_27GenericPackedTensorAccessorIKT1_Lm4ENS_16DefaultPtrTraitsEiEENS5_IS6_Lm4ES8_iEES9_T2_iiiiiiiiiiiiiii,@function
        .size           _ZN2at6native51_GLOBAL__N__2c613397_18_DepthwiseConv2d_cu_9959487032conv_depthwise2d_backward_kernelILi1ELi2EN3c108BFloat16EiEEvNS_27GenericPackedTensorAccessorIKT1_Lm4ENS_16DefaultPtrTraitsEiEENS5_IS6_Lm4ES8_iEES9_T2_iiiiiiiiiiiiiii,(.L_x_1651 - _ZN2at6native51_GLOBAL__N__2c613397_18_DepthwiseConv2d_cu_9959487032conv_depthwise2d_backward_kernelILi1ELi2EN3c108BFloat16EiEEvNS_27GenericPackedTensorAccessorIKT1_Lm4ENS_16DefaultPtrTraitsEiEENS5_IS6_Lm4ES8_iEES9_T2_iiiiiiiiiiiiiii)
        .other          _ZN2at6native51_GLOBAL__N__2c613397_18_DepthwiseConv2d_cu_9959487032conv_depthwise2d_backward_kernelILi1ELi2EN3c108BFloat16EiEEvNS_27GenericPackedTensorAccessorIKT1_Lm4ENS_16DefaultPtrTraitsEiEENS5_IS6_Lm4ES8_iEES9_T2_iiiiiiiiiiiiiii,@"STO_CUDA_ENTRY STV_DEFAULT"
_ZN2at6native51_GLOBAL__N__2c613397_18_DepthwiseConv2d_cu_9959487032conv_depthwise2d_backward_kernelILi1ELi2EN3c108BFloat16EiEEvNS_27GenericPackedTensorAccessorIKT1_Lm4ENS_16DefaultPtrTraitsEiEENS5_IS6_Lm4ES8_iEES9_T2_iiiiiiiiiiiiiii:
        /* <DEDUP_REMOVED lines=11> */
[----:B------:R-:W0:Y:S01]  /*00b0*/  LDC R4, c[0x0][0x400] ;  /* 0x00010000ff047b82 */ /* 0x000e220000000800 */
[----:B------:R-:W1:Y:S01]  /*00c0*/  LDCU UR4, c[0x0][0x370] ;  /* 0x00006e00ff0477ac */ /* 0x000e620008000800 */
[----:B------:R-:W-:Y:S01]  /*00d0*/  IMAD.MOV.U32 R0, RZ, RZ, R2 ;  /* 0x000000ffff007224 */ /* 0x000fe200078e0002 */
[----:B------:R-:W2:Y:S01]  /*00e0*/  LDCU.64 UR6, c[0x0][0x358] ;  /* 0x00006b00ff0677ac */ /* 0x000ea20008000a00 */
[----:B-1----:R-:W-:Y:S01]  /*00f0*/  IMAD R5, R5, UR4, RZ ;  /* 0x0000000405057c24 */ /* 0x002fe2000f8e02ff */
[----:B0-----:R-:W-:-:S13]  /*0100*/  ISETP.GE.AND P0, PT, R4, 0x1, PT ;  /* 0x000000010400780c */ /* 0x001fda0003f06270 */
[----:B--2---:R-:W-:Y:S05]  /*0110*/  @!P0 BRA `(.L_x_189) ;  /* 0x0000001000948947 */ /* 0x004fea0003800000 */
[----:B------:R-:W0:Y:S01]  /*0120*/  LDC.64 R6, c[0x0][0x418] ;  /* 0x00010600ff067b82 */ /* 0x000e220000000a00 */
[----:B------:R-:W-:Y:S01]  /*0130*/  LOP3.LUT R2, R4, 0x3, RZ, 0xc0, !PT ;  /* 0x0000000304027812 */ /* 0x000fe200078ec0ff */
[----:B0-----:R-:W-:-:S07]  /*0140*/  IMAD R4, R7, R6, RZ ;  /* 0x0000000607047224 */ /* 0x001fce00078e02ff */
.L_x_195:
[----:B------:R-:W0:Y:S01]  /*0150*/  LDC R7, c[0x0][0x408] ;  /* 0x00010200ff077b82 */ /* 0x000e220000000800 */
[----:B------:R-:W-:Y:S01]  /*0160*/  IMAD.MOV.U32 R8, RZ, RZ, RZ ;  /* 0x000000ffff087224 */ /* 0x000fe200078e00ff */
[----:B------:R-:W-:Y:S01]  /*0170*/  IABS R13, R0 ;  /* 0x00000000000d7213 */ /* 0x000fe20000000000 */
[----:B------:R-:W1:Y:S05]  /*0180*/  LDCU.64 UR8, c[0x0][0x428] ;  /* 0x00008500ff0877ac */ /* 0x000e6a0008000a00 */
[----:B------:R-:W2:Y:S08]  /*0190*/  LDC R6, c[0x0][0x40c] ;  /* 0x00010300ff067b82 */ /* 0x000eb00000000800 */
[----:B------:R-:W3:Y:S01]  /*01a0*/  LDC R27, c[0x0][0x400] ;  /* 0x00010000ff1b7b82 */ /* 0x000ee20000000800 */
[----:B0-----:R-:W-:-:S04]  /*01b0*/  IABS R16, R7 ;  /* 0x0000000700107213 */ /* 0x001fc80000000000 */
[----:B------:R-:W0:Y:S01]  /*01c0*/  I2F.RP R10, R16 ;  /* 0x00000010000a7306 */ /* 0x000e220000209400 */
[----:B--2---:R-:W-:-:S07]  /*01d0*/  IABS R12, R6 ;  /* 0x00000006000c7213 */ /* 0x004fce0000000000 */
[----:B0-----:R-:W0:Y:S02]  /*01e0*/  MUFU.RCP R10, R10 ;  /* 0x0000000a000a7308 */ /* 0x001e240000001000 */
[----:B0-----:R-:W-:-:S06]  /*01f0*/  IADD3 R9, PT, PT, R10, 0xffffffe, RZ ;  /* 0x0ffffffe0a097810 */ /* 0x001fcc0007ffe0ff */
[----:B------:R-:W0:Y:S02]  /*0200*/  F2I.FTZ.U32.TRUNC.NTZ R9, R9 ;  /* 0x0000000900097305 */ /* 0x000e24000021f000 */
[----:B0-----:R-:W-:-:S04]  /*0210*/  IMAD.MOV R11, RZ, RZ, -R9 ;  /* 0x000000ffff0b7224 */ /* 0x001fc800078e0a09 */
[----:B------:R-:W-:-:S04]  /*0220*/  IMAD R11, R11, R16, RZ ;  /* 0x000000100b0b7224 */ /* 0x000fc800078e02ff */
[----:B------:R-:W-:Y:S01]  /*0230*/  IMAD.HI.U32 R10, R9, R11, R8 ;  /* 0x0000000b090a7227 */ /* 0x000fe200078e0008 */
[----:B------:R-:W-:-:S04]  /*0240*/  MOV R8, R12 ;  /* 0x0000000c00087202 */ /* 0x000fc80000000f00 */
[----:B------:R-:W0:Y:S01]  /*0250*/  I2F.RP R14, R8 ;  /* 0x00000008000e7306 */ /* 0x000e220000209400 */
[----:B------:R-:W-:Y:S01]  /*0260*/  IMAD.HI.U32 R11, R10, R13, RZ ;  /* 0x0000000d0a0b7227 */ /* 0x000fe200078e00ff */
[----:B------:R-:W-:-:S03]  /*0270*/  LOP3.LUT R10, R0, R7, RZ, 0x3c, !PT ;  /* 0x00000007000a7212 */ /* 0x000fc600078e3cff */
[----:B------:R-:W-:Y:S01]  /*0280*/  IMAD.MOV R9, RZ, RZ, -R11 ;  /* 0x000000ffff097224 */ /* 0x000fe200078e0a0b */
[----:B------:R-:W-:-:S03]  /*0290*/  ISETP.GE.AND P1, PT, R10, RZ, PT ;  /* 0x000000ff0a00720c */ /* 0x000fc60003f26270 */
[----:B------:R-:W-:-:S05]  /*02a0*/  IMAD R9, R16, R9, R13 ;  /* 0x0000000910097224 */ /* 0x000fca00078e020d */
[----:B------:R-:W-:Y:S01]  /*02b0*/  ISETP.GT.U32.AND P2, PT, R16, R9, PT ;  /* 0x000000091000720c */ /* 0x000fe20003f44070 */
[----:B0-----:R-:W0:-:S12]  /*02c0*/  MUFU.RCP R14, R14 ;  /* 0x0000000e000e7308 */ /* 0x001e180000001000 */
[----:B------:R-:W-:Y:S02]  /*02d0*/  @!P2 IMAD.IADD R9, R9, 0x1, -R16 ;  /* 0x000000010909a824 */ /* 0x000fe400078e0a10 */
[----:B------:R-:W-:Y:S01]  /*02e0*/  @!P2 VIADD R11, R11, 0x1 ;  /* 0x000000010b0ba836 */ /* 0x000fe20000000000 */
[----:B------:R-:W-:Y:S02]  /*02f0*/  ISETP.NE.AND P2, PT, R7, RZ, PT ;  /* 0x000000ff0700720c */ /* 0x000fe40003f45270 */
[----:B0-----:R-:W-:Y:S02]  /*0300*/  IADD3 R12, PT, PT, R14, 0xffffffe, RZ ;  /* 0x0ffffffe0e0c7810 */ /* 0x001fe40007ffe0ff */
[----:B------:R-:W-:Y:S02]  /*0310*/  ISETP.GE.U32.AND P0, PT, R9, R16, PT ;  /* 0x000000100900720c */ /* 0x000fe40003f06070 */
[----:B------:R-:W0:Y:S01]  /*0320*/  LDC R9, c[0x0][0x3fc] ;  /* 0x0000ff00ff097b82 */ /* 0x000e220000000800 */
[----:B------:R2:W4:Y:S02]  /*0330*/  F2I.FTZ.U32.TRUNC.NTZ R13, R12 ;  /* 0x0000000c000d7305 */ /* 0x000524000021f000 */
[----:B--2---:R-:W-:-:S08]  /*0340*/  IMAD.MOV.U32 R12, RZ, RZ, RZ ;  /* 0x000000ffff0c7224 */ /* 0x004fd000078e00ff */
[----:B------:R-:W-:Y:S01]  /*0350*/  @P0 VIADD R11, R11, 0x1 ;  /* 0x000000010b0b0836 */ /* 0x000fe20000000000 */
[----:B----4-:R-:W-:-:S03]  /*0360*/  IADD3 R15, PT, PT, RZ, -R13, RZ ;  /* 0x8000000dff0f7210 */ /* 0x010fc60007ffe0ff */
[----:B------:R-:W-:Y:S01]  /*0370*/  @!P1 IMAD.MOV R11, RZ, RZ, -R11 ;  /* 0x000000ffff0b9224 */ /* 0x000fe200078e0a0b */
[----:B------:R-:W-:Y:S01]  /*0380*/  @!P2 LOP3.LUT R11, RZ, R7, RZ, 0x33, !PT ;  /* 0x00000007ff0ba212 */ /* 0x000fe200078e33ff */
[----:B------:R-:W-:-:S03]  /*0390*/  IMAD R15, R15, R8, RZ ;  /* 0x000000080f0f7224 */ /* 0x000fc600078e02ff */
[----:B------:R-:W-:Y:S02]  /*03a0*/  IABS R14, R11 ;  /* 0x0000000b000e7213 */ /* 0x000fe40000000000 */
[----:B0-----:R-:W-:Y:S01]  /*03b0*/  IABS R10, R9 ;  /* 0x00000009000a7213 */ /* 0x001fe20000000000 */
[----:B------:R-:W-:Y:S01]  /*03c0*/  IMAD.HI.U32 R12, R13, R15, R12 ;  /* 0x0000000f0d0c7227 */ /* 0x000fe200078e000c */
[----:B------:R-:W-:Y:S02]  /*03d0*/  MOV R13, R14 ;  /* 0x0000000e000d7202 */ /* 0x000fe40000000f00 */
[----:B------:R-:W0:Y:S03]  /*03e0*/  I2F.RP R14, R10 ;  /* 0x0000000a000e7306 */ /* 0x000e260000209400 */
        /* <DEDUP_REMOVED lines=12> */
[----:B------:R-:W-:Y:S01]  /*04b0*/  ISETP.GE.AND P1, PT, R8, RZ, PT ;  /* 0x000000ff0800720c */ /* 0x000fe20003f26270 */
[----:B0-----:R-:W-:-:S06]  /*04c0*/  IMAD.MOV.U32 R12, RZ, RZ, RZ ;  /* 0x000000ffff0c7224 */ /* 0x001fcc00078e00ff */
[----:B------:R-:W-:Y:S01]  /*04d0*/  @P0 VIADD R16, R16, 0x1 ;  /* 0x0000000110100836 */ /* 0x000fe20000000000 */
[----:B--2---:R-:W-:-:S05]  /*04e0*/  IADD3 R15, PT, PT, RZ, -R13, RZ ;  /* 0x8000000dff0f7210 */ /* 0x004fca0007ffe0ff */
[----:B------:R-:W-:Y:S01]  /*04f0*/  @!P1 IMAD.MOV R16, RZ, RZ, -R16 ;  /* 0x000000ffff109224 */ /* 0x000fe200078e0a10 */
[----:B------:R-:W-:Y:S01]  /*0500*/  @!P2 LOP3.LUT R16, RZ, R6, RZ, 0x33, !PT ;  /* 0x00000006ff10a212 */ /* 0x000fe200078e33ff */
[----:B------:R-:W-:-:S03]  /*0510*/  IMAD R15, R15, R10, RZ ;  /* 0x0000000a0f0f7224 */ /* 0x000fc600078e02ff */
[----:B------:R-:W-:Y:S01]  /*0520*/  IABS R8, R16 ;  /* 0x0000001000087213 */ /* 0x000fe20000000000 */
[----:B------:R-:W-:-:S03]  /*0530*/  IMAD.HI.U32 R12, R13, R15, R12 ;  /* 0x0000000f0d0c7227 */ /* 0x000fc600078e000c */
[----:B------:R-:W-:Y:S01]  /*0540*/  MOV R13, R8 ;  /* 0x00000008000d7202 */ /* 0x000fe20000000f00 */
[----:B------:R-:W0:Y:S04]  /*0550*/  LDC.64 R14, c[0x0][0x410] ;  /* 0x00010400ff0e7b82 */ /* 0x000e280000000a00 */
[----:B------:R-:W-:-:S04]  /*0560*/  IMAD.HI.U32 R12, R12, R13, RZ ;  /* 0x0000000d0c0c7227 */ /* 0x000fc800078e00ff */
[----:B------:R-:W-:-:S04]  /*0570*/  IMAD.MOV R8, RZ, RZ, -R12 ;  /* 0x000000ffff087224 */ /* 0x000fc800078e0a0c */
[----:B------:R-:W-:Y:S01]  /*0580*/  IMAD R13, R10, R8, R13 ;  /* 0x000000080a0d7224 */ /* 0x000fe200078e020d */
[----:B------:R-:W-:-:S04]  /*0590*/  LOP3.LUT R8, R16, R9, RZ, 0x3c, !PT ;  /* 0x0000000910087212 */ /* 0x000fc800078e3cff */
[----:B------:R-:W-:Y:S02]  /*05a0*/  ISETP.GT.U32.AND P2, PT, R10, R13, PT ;  /* 0x0000000d0a00720c */ /* 0x000fe40003f44070 */
[----:B------:R-:W-:Y:S02]  /*05b0*/  ISETP.GE.AND P1, PT, R8, RZ, PT ;  /* 0x000000ff0800720c */ /* 0x000fe40003f26270 */
[----:B-1----:R-:W-:-:S09]  /*05c0*/  IADD3 R8, PT, PT, R0, UR8, RZ ;  /* 0x0000000800087c10 */ /* 0x002fd2000fffe0ff */
[----:B------:R-:W-:Y:S01]  /*05d0*/  @!P2 IMAD.IADD R13, R13, 0x1, -R10 ;  /* 0x000000010d0da824 */ /* 0x000fe200078e0a0a */
[----:B------:R-:W-:Y:S02]  /*05e0*/  @!P2 IADD3 R12, PT, PT, R12, 0x1, RZ ;  /* 0x000000010c0ca810 */ /* 0x000fe40007ffe0ff */
[----:B------:R-:W-:Y:S02]  /*05f0*/  ISETP.NE.AND P2, PT, R9, RZ, PT ;  /* 0x000000ff0900720c */ /* 0x000fe40003f45270 */
[----:B------:R-:W-:Y:S01]  /*0600*/  ISETP.GE.U32.AND P0, PT, R13, R10, PT ;  /* 0x0000000a0d00720c */ /* 0x000fe20003f06070 */
[----:B------:R-:W-:Y:S02]  /*0610*/  VIADD R13, R11, UR9 ;  /* 0x000000090b0d7c36 */ /* 0x000fe40008000000 */
[----:B------:R-:W-:Y:S02]  /*0620*/  IMAD.MOV R10, RZ, RZ, -R11 ;  /* 0x000000ffff0a7224 */ /* 0x000fe400078e0a0b */
[----:B------:R-:W-:-:S02]  /*0630*/  IMAD.MOV R11, RZ, RZ, -R16 ;  /* 0x000000ffff0b7224 */ /* 0x000fc400078e0a10 */
[----:B------:R-:W-:Y:S02]  /*0640*/  IMAD R10, R7, R10, R8 ;  /* 0x0000000a070a7224 */ /* 0x000fe400078e0208 */
[----:B------:R-:W-:-:S03]  /*0650*/  IMAD R13, R6, R11, R13 ;  /* 0x0000000b060d7224 */ /* 0x000fc600078e020d */
[----:B------:R-:W-:Y:S01]  /*0660*/  SHF.R.S32.HI R7, RZ, 0x1, R10 ;  /* 0x00000001ff077819 */ /* 0x000fe2000001140a */
[----:B------:R-:W-:Y:S01]  /*0670*/  @P0 VIADD R12, R12, 0x1 ;  /* 0x000000010c0c0836 */ /* 0x000fe20000000000 */
[----:B------:R-:W-:Y:S02]  /*0680*/  SHF.R.S32.HI R8, RZ, 0x1, R13 ;  /* 0x00000001ff087819 */ /* 0x000fe4000001140d */
[C---:B0-----:R-:W-:Y:S02]  /*0690*/  ISETP.GE.AND P0, PT, R7.reuse, R14, PT ;  /* 0x0000000e0700720c */ /* 0x041fe40003f06270 */
[----:B------:R-:W-:Y:S01]  /*06a0*/  MOV R6, R12 ;  /* 0x0000000c00067202 */ /* 0x000fe20000000f00 */
[----:B------:R-:W-:Y:S01]  /*06b0*/  HFMA2 R12, -RZ, RZ, 0, 0 ;  /* 0x00000000ff0c7431 */ /* 0x000fe200000001ff */
[----:B------:R-:W-:-:S03]  /*06c0*/  ISETP.LT.OR P0, PT, R7, RZ, P0 ;  /* 0x000000ff0700720c */ /* 0x000fc60000701670 */
[----:B------:R-:W-:Y:S01]  /*06d0*/  @!P1 IMAD.MOV R6, RZ, RZ, -R6 ;  /* 0x000000ffff069224 */ /* 0x000fe200078e0a06 */
[C---:B------:R-:W-:Y:S02]  /*06e0*/  ISETP.GE.AND P1, PT, R8.reuse, R15, PT ;  /* 0x0000000f0800720c */ /* 0x040fe40003f26270 */
[----:B------:R-:W-:Y:S02]  /*06f0*/  @!P2 LOP3.LUT R6, RZ, R9, RZ, 0x33, !PT ;  /* 0x00000009ff06a212 */ /* 0x000fe400078e33ff */
[----:B------:R-:W-:Y:S02]  /*0700*/  ISETP.LT.OR P2, PT, R8, RZ, P1 ;  /* 0x000000ff0800720c */ /* 0x000fe40000f41670 */
[----:B---3--:R-:W-:Y:S02]  /*0710*/  ISETP.GE.U32.AND P1, PT, R27, 0x4, PT ;  /* 0x000000041b00780c */ /* 0x008fe40003f26070 */
[----:B------:R-:W-:Y:S02]  /*0720*/  IADD3 R11, PT, PT, -R6, RZ, RZ ;  /* 0x000000ff060b7210 */ /* 0x000fe40007ffe1ff */
[----:B------:R-:W-:-:S03]  /*0730*/  PLOP3.LUT P0, PT, P2, P0, PT, 0xf8, 0x8f ;  /* 0x00000000008f781c */ /* 0x000fc60001701f70 */
[----:B------:R-:W-:Y:S01]  /*0740*/  IMAD R20, R9, R11, R16 ;  /* 0x0000000b09147224 */ /* 0x000fe200078e0210 */
[----:B------:R-:W-:Y:S01]  /*0750*/  LOP3.LUT R9, R13, 0x1, R10, 0xc8, !PT ;  /* 0x000000010d097812 */ /* 0x000fe200078ec80a */
[----:B------:R-:W-:Y:S02]  /*0760*/  IMAD.MOV.U32 R10, RZ, RZ, RZ ;  /* 0x000000ffff0a7224 */ /* 0x000fe400078e00ff */
[----:B------:R-:W-:Y:S02]  /*0770*/  IMAD R11, R20, R27, RZ ;  /* 0x0000001b140b7224 */ /* 0x000fe400078e02ff */
[----:B------:R-:W-:Y:S05]  /*0780*/  @!P1 BRA `(.L_x_190) ;  /* 0x0000000400e49947 */ /* 0x000fea0003800000 */
[----:B------:R-:W-:Y:S01]  /*0790*/  ISETP.EQ.U32.OR P1, PT, R9, 0x1, P0 ;  /* 0x000000010900780c */ /* 0x000fe20000722470 */
[----:B------:R-:W0:Y:S01]  /*07a0*/  LDCU UR4, c[0x0][0x404] ;  /* 0x00008080ff0477ac */ /* 0x000e220008000800 */
[----:B------:R-:W-:-:S04]  /*07b0*/  IMAD R19, R4, R27, RZ ;  /* 0x0000001b04137224 */ /* 0x000fc800078e02ff */
[----:B------:R-:W-:-:S07]  /*07c0*/  IMAD R19, R20, R19, RZ ;  /* 0x0000001314137224 */ /* 0x000fce00078e02ff */
[----:B------:R-:W1:Y:S01]  /*07d0*/  @!P1 LDC.64 R16, c[0x0][0x3d0] ;  /* 0x0000f400ff109b82 */ /* 0x000e620000000a00 */
[----:B0-----:R-:W-:-:S07]  /*07e0*/  IMAD R24, R6, UR4, R11 ;  /* 0x0000000406187c24 */ /* 0x001fce000f8e020b */
[----:B------:R-:W0:Y:S01]  /*07f0*/  @!P1 LDC.64 R12, c[0x0][0x380] ;  /* 0x0000e000ff0c9b82 */ /* 0x000e220000000a00 */
[----:B------:R-:W-:-:S04]  /*0800*/  IMAD R18, R24, R15, R8 ;  /* 0x0000000f18127224 */ /* 0x000fc800078e0208 */
[----:B------:R-:W-:-:S03]  /*0810*/  IMAD R18, R18, R14, R7 ;  /* 0x0000000e12127224 */ /* 0x000fc600078e0207 */
[----:B------:R-:W2:Y:S01]  /*0820*/  @!P1 LDC.64 R28, c[0x0][0x3d0] ;  /* 0x0000f400ff1c9b82 */ /* 0x000ea20000000a00 */
[----:B-1----:R-:W-:-:S05]  /*0830*/  @!P1 IMAD.WIDE R22, R19, 0x2, R16 ;  /* 0x0000000213169825 */ /* 0x002fca00078e0210 */
[----:B------:R-:W3:Y:S01]  /*0840*/  @!P1 LDG.E.U16 R16, desc[UR6][R22.64] ;  /* 0x0000000616109981 */ /* 0x000ee2000c1e1500 */
[----:B0-----:R-:W-:-:S05]  /*0850*/  @!P1 IMAD.WIDE R12, R18, 0x2, R12 ;  /* 0x00000002120c9825 */ /* 0x001fca00078e020c */
[----:B------:R0:W4:Y:S02]  /*0860*/  @!P1 LDG.E.U16 R17, desc[UR6][R12.64] ;  /* 0x000000060c119981 */ /* 0x000124000c1e1500 */
[----:B0-----:R-:W0:Y:S01]  /*0870*/  @!P1 LDC.64 R12, c[0x0][0x380] ;  /* 0x0000e000ff0c9b82 */ /* 0x001e220000000a00 */
[----:B------:R-:W-:-:S05]  /*0880*/  IMAD R25, R24, R15, R15 ;  /* 0x0000000f18197224 */ /* 0x000fca00078e020f */
[----:B------:R-:W-:-:S05]  /*0890*/  IADD3 R20, PT, PT, R8, R25, RZ ;  /* 0x0000001908147210 */ /* 0x000fca0007ffe0ff */
[----:B------:R-:W-:Y:S02]  /*08a0*/  IMAD R20, R20, R14, R7 ;  /* 0x0000000e14147224 */ /* 0x000fe400078e0207 */
[----:B------:R-:W-:Y:S02]  /*08b0*/  IMAD.MOV.U32 R10, RZ, RZ, RZ ;  /* 0x000000ffff0a7224 */ /* 0x000fe400078e00ff */
[----:B0-----:R-:W-:-:S05]  /*08c0*/  @!P1 IMAD.WIDE R12, R20, 0x2, R12 ;  /* 0x00000002140c9825 */ /* 0x001fca00078e020c */
[----:B------:R0:W5:Y:S02]  /*08d0*/  @!P1 LDG.E.U16 R26, desc[UR6][R12.64] ;  /* 0x000000060c1a9981 */ /* 0x000164000c1e1500 */
[----:B0-----:R-:W0:Y:S01]  /*08e0*/  @!P1 LDC.64 R12, c[0x0][0x380] ;  /* 0x0000e000ff0c9b82 */ /* 0x001e220000000a00 */
[----:B------:R-:W-:Y:S01]  /*08f0*/  IADD3 R22, PT, PT, R24, 0x2, RZ ;  /* 0x0000000218167810 */ /* 0x000fe20007ffe0ff */
[C---:B------:R-:W-:Y:S02]  /*0900*/  IMAD R21, R11.reuse, R4, R4 ;  /* 0x000000040b157224 */ /* 0x040fe400078e0204 */
[----:B------:R-:W-:Y:S02]  /*0910*/  VIADD R23, R11, 0x2 ;  /* 0x000000020b177836 */ /* 0x000fe40000000000 */
[----:B------:R-:W-:Y:S02]  /*0920*/  IMAD R22, R22, R15, R8 ;  /* 0x0000000f16167224 */ /* 0x000fe400078e0208 */
[----:B--2---:R-:W-:-:S04]  /*0930*/  @!P1 IMAD.WIDE R28, R21, 0x2, R28 ;  /* 0x00000002151c9825 */ /* 0x004fc800078e021c */
[----:B------:R-:W-:Y:S01]  /*0940*/  IMAD R23, R23, R4, RZ ;  /* 0x0000000417177224 */ /* 0x000fe200078e02ff */
[----:B------:R0:W2:Y:S01]  /*0950*/  @!P1 LDG.E.U16 R25, desc[UR6][R28.64] ;  /* 0x000000061c199981 */ /* 0x0000a2000c1e1500 */
[----:B------:R-:W-:-:S04]  /*0960*/  IMAD R22, R22, R14, R7 ;  /* 0x0000000e16167224 */ /* 0x000fc800078e0207 */
[----:B0-----:R-:W-:-:S06]  /*0970*/  @!P1 IMAD.WIDE R28, R22, 0x2, R12 ;  /* 0x00000002161c9825 */ /* 0x001fcc00078e020c */
[----:B------:R-:W2:Y:S01]  /*0980*/  @!P1 LDG.E.U16 R28, desc[UR6][R28.64] ;  /* 0x000000061c1c9981 */ /* 0x000ea2000c1e1500 */
[----:B---3--:R-:W-:Y:S01]  /*0990*/  @!P1 SHF.L.U32 R16, R16, 0x10, RZ ;  /* 0x0000001010109819 */ /* 0x008fe200000006ff */
[----:B----4-:R-:W-:-:S04]  /*09a0*/  @!P1 IMAD.U32 R17, R17, 0x10000, RZ ;  /* 0x0001000011119824 */ /* 0x010fc800078e00ff */
[----:B------:R-:W-:Y:S02]  /*09b0*/  @!P1 FFMA.FTZ R10, R16, R17, RZ ;  /* 0x00000011100a9223 */ /* 0x000fe400000100ff */
[----:B------:R-:W0:Y:S02]  /*09c0*/  @!P1 LDC.64 R16, c[0x0][0x3d0] ;  /* 0x0000f400ff109b82 */ /* 0x000e240000000a00 */
[----:B0-----:R-:W-:-:S06]  /*09d0*/  @!P1 IMAD.WIDE R16, R23, 0x2, R16 ;  /* 0x0000000217109825 */ /* 0x001fcc00078e0210 */
[----:B------:R-:W3:Y:S01]  /*09e0*/  @!P1 LDG.E.U16 R16, desc[UR6][R16.64] ;  /* 0x0000000610109981 */ /* 0x000ee2000c1e1500 */
[----:B-----5:R-:W-:Y:S01]  /*09f0*/  @!P1 SHF.L.U32 R26, R26, 0x10, RZ ;  /* 0x000000101a1a9819 */ /* 0x020fe200000006ff */
[----:B------:R-:W-:Y:S02]  /*0a00*/  VIADD R24, R24, 0x3 ;  /* 0x0000000318187836 */ /* 0x000fe40000000000 */
[----:B--2---:R-:W-:-:S04]  /*0a10*/  @!P1 IMAD.U32 R25, R25, 0x10000, RZ ;  /* 0x0001000019199824 */ /* 0x004fc800078e00ff */
[----:B------:R-:W-:Y:S01]  /*0a20*/  @!P1 FFMA.FTZ R10, R25, R26, R10 ;  /* 0x0000001a190a9223 */ /* 0x000fe2000001000a */
[----:B------:R-:W-:Y:S01]  /*0a30*/  @!P1 SHF.L.U32 R12, R28, 0x10, RZ ;  /* 0x000000101c0c9819 */ /* 0x000fe200000006ff */
[----:B------:R-:W-:Y:S01]  /*0a40*/  IMAD R24, R24, R15, R8 ;  /* 0x0000000f18187224 */ /* 0x000fe200078e0208 */
[----:B------:R-:W-:-:S03]  /*0a50*/  IADD3 R25, PT, PT, R11, 0x3, RZ ;  /* 0x000000030b197810 */ /* 0x000fc60007ffe0ff */
[----:B------:R-:W-:Y:S02]  /*0a60*/  IMAD R24, R24, R14, R7 ;  /* 0x0000000e18187224 */ /* 0x000fe400078e0207 */
[----:B------:R-:W-:Y:S02]  /*0a70*/  IMAD R25, R25, R4, RZ ;  /* 0x0000000419197224 */ /* 0x000fe400078e02ff */
[----:B---3--:R-:W-:Y:S02]  /*0a80*/  @!P1 IMAD.U32 R13, R16, 0x10000, RZ ;  /* 0x00010000100d9824 */ /* 0x008fe400078e00ff */
[----:B------:R-:W0:Y:S02]  /*0a90*/  @!P1 LDC.64 R16, c[0x0][0x3d0] ;  /* 0x0000f400ff109b82 */ /* 0x000e240000000a00 */
[----:B------:R-:W-:-:S06]  /*0aa0*/  @!P1 FFMA.FTZ R10, R13, R12, R10 ;  /* 0x0000000c0d0a9223 */ /* 0x000fcc000001000a */
[----:B------:R-:W1:Y:S01]  /*0ab0*/  @!P1 LDC.64 R12, c[0x0][0x380] ;  /* 0x0000e000ff0c9b82 */ /* 0x000e620000000a00 */
[----:B0-----:R-:W-:-:S06]  /*0ac0*/  @!P1 IMAD.WIDE R16, R25, 0x2, R16 ;  /* 0x0000000219109825 */ /* 0x001fcc00078e0210 */
[----:B------:R-:W2:Y:S01]  /*0ad0*/  @!P1 LDG.E.U16 R16, desc[UR6][R16.64] ;  /* 0x0000000610109981 */ /* 0x000ea2000c1e1500 */
[----:B-1----:R-:W-:-:S06]  /*0ae0*/  @!P1 IMAD.WIDE R28, R24, 0x2, R12 ;  /* 0x00000002181c9825 */ /* 0x002fcc00078e020c */
[----:B------:R-:W3:Y:S01]  /*0af0*/  @!P1 LDG.E.U16 R28, desc[UR6][R28.64] ;  /* 0x000000061c1c9981 */ /* 0x000ee2000c1e1500 */
[----:B------:R-:W-:Y:S01]  /*0b00*/  LOP3.LUT R12, R27, 0x7ffffffc, RZ, 0xc0, !PT ;  /* 0x7ffffffc1b0c7812 */ /* 0x000fe200078ec0ff */
[----:B------:R-:W-:-:S03]  /*0b10*/  IMAD R13, R15, R14, RZ ;  /* 0x0000000e0f0d7224 */ /* 0x000fc600078e02ff */
[----:B------:R-:W-:-:S04]  /*0b20*/  IADD3 R15, PT, PT, -R12, 0x4, RZ ;  /* 0x000000040c0f7810 */ /* 0x000fc80007ffe1ff */
[----:B------:R-:W-:Y:S01]  /*0b30*/  ISETP.NE.AND P2, PT, R15, RZ, PT ;  /* 0x000000ff0f00720c */ /* 0x000fe20003f45270 */
[C---:B------:R-:W-:Y:S01]  /*0b40*/  IMAD R22, R13.reuse, 0x4, R22 ;  /* 0x000000040d167824 */ /* 0x040fe200078e0216 */
[C---:B------:R-:W-:Y:S02]  /*0b50*/  LEA R14, R4.reuse, R23, 0x2 ;  /* 0x00000017040e7211 */ /* 0x040fe400078e10ff */
[----:B------:R-:W-:Y:S02]  /*0b60*/  LEA R23, R4, R19, 0x2 ;  /* 0x0000001304177211 */ /* 0x000fe400078e10ff */
[C---:B------:R-:W-:Y:S02]  /*0b70*/  LEA R20, R13.reuse, R20, 0x2 ;  /* 0x000000140d147211 */ /* 0x040fe400078e10ff */
[----:B------:R-:W-:Y:S01]  /*0b80*/  LEA R24, R13, R24, 0x2 ;  /* 0x000000180d187211 */ /* 0x000fe200078e10ff */
[----:B--2---:R-:W-:Y:S01]  /*0b90*/  @!P1 IMAD.U32 R27, R16, 0x10000, RZ ;  /* 0x00010000101b9824 */ /* 0x004fe200078e00ff */
[----:B---3--:R-:W-:-:S05]  /*0ba0*/  @!P1 SHF.L.U32 R26, R28, 0x10, RZ ;  /* 0x000000101c1a9819 */ /* 0x008fca00000006ff */
[----:B------:R-:W-:Y:S01]  /*0bb0*/  @!P1 FFMA.FTZ R10, R27, R26, R10 ;  /* 0x0000001a1b0a9223 */ /* 0x000fe2000001000a */
[C---:B------:R-:W-:Y:S02]  /*0bc0*/  IMAD R27, R4.reuse, 0x4, R21 ;  /* 0x00000004041b7824 */ /* 0x040fe400078e0215 */
[----:B------:R-:W-:Y:S02]  /*0bd0*/  IMAD R21, R4, 0x4, R25 ;  /* 0x0000000404157824 */ /* 0x000fe400078e0219 */
[----:B------:R-:W-:Y:S01]  /*0be0*/  IMAD R26, R13, 0x4, R18 ;  /* 0x000000040d1a7824 */ /* 0x000fe200078e0212 */
[----:B------:R-:W-:Y:S06]  /*0bf0*/  @!P2 BRA `(.L_x_190) ;  /* 0x0000000000c8a947 */ /* 0x000fec0003800000 */
[----:B------:R-:W-:Y:S01]  /*0c00*/  IMAD.MOV.U32 R18, RZ, RZ, R15 ;  /* 0x000000ffff127224 */ /* 0x000fe200078e000f */
[----:B------:R-:W-:Y:S01]  /*0c10*/  MOV R25, R27 ;  /* 0x0000001b00197202 */ /* 0x000fe20000000f00 */
[----:B------:R-:W-:-:S07]  /*0c20*/  IMAD.MOV.U32 R19, RZ, RZ, R14 ;  /* 0x000000ffff137224 */ /* 0x000fce00078e000e */
.L_x_191:
[----:B------:R-:W0:Y:S08]  /*0c30*/  @!P1 LDC.64 R16, c[0x0][0x3d0] ;  /* 0x0000f400ff109b82 */ /* 0x000e300000000a00 */
[----:B------:R-:W1:Y:S01]  /*0c40*/  @!P1 LDC.64 R14, c[0x0][0x380] ;  /* 0x0000e000ff0e9b82 */ /* 0x000e620000000a00 */
[----:B0-----:R-:W-:-:S06]  /*0c50*/  @!P1 IMAD.WIDE R28, R23, 0x2, R16 ;  /* 0x00000002171c9825 */ /* 0x001fcc00078e0210 */
[----:B------:R-:W2:Y:S01]  /*0c60*/  @!P1 LDG.E.U16 R28, desc[UR6][R28.64] ;  /* 0x000000061c1c9981 */ /* 0x000ea2000c1e1500 */
[----:B-1----:R-:W-:-:S06]  /*0c70*/  @!P1 IMAD.WIDE R14, R26, 0x2, R14 ;  /* 0x000000021a0e9825 */ /* 0x002fcc00078e020e */
[----:B------:R-:W3:Y:S01]  /*0c80*/  @!P1 LDG.E.U16 R14, desc[UR6][R14.64] ;  /* 0x000000060e0e9981 */ /* 0x000ee2000c1e1500 */
[----:B--2---:R-:W-:Y:S01]  /*0c90*/  @!P1 SHF.L.U32 R17, R28, 0x10, RZ ;  /* 0x000000101c119819 */ /* 0x004fe200000006ff */
        /* <DEDUP_REMOVED lines=8> */
[----:B--2---:R-:W-:Y:S01]  /*0d20*/  @!P1 IMAD.U32 R14, R28, 0x10000, RZ ;  /* 0x000100001c0e9824 */ /* 0x004fe200078e00ff */
[----:B---3--:R-:W-:Y:S02]  /*0d30*/  @!P1 SHF.L.U32 R27, R16, 0x10, RZ ;  /* 0x00000010101b9819 */ /* 0x008fe400000006ff */
[----:B------:R-:W0:Y:S03]  /*0d40*/  @!P1 LDC.64 R16, c[0x0][0x3d0] ;  /* 0x0000f400ff109b82 */ /* 0x000e260000000a00 */
[----:B------:R-:W-:-:S05]  /*0d50*/  @!P1 FFMA.FTZ R10, R27, R14, R10 ;  /* 0x0000000e1b0a9223 */ /* 0x000fca000001000a */
[----:B------:R-:W1:Y:S01]  /*0d60*/  @!P1 LDC.64 R14, c[0x0][0x380] ;  /* 0x0000e000ff0e9b82 */ /* 0x000e620000000a00 */
[----:B0-----:R-:W-:-:S05]  /*0d70*/  @!P1 IMAD.WIDE R28, R19, 0x2, R16 ;  /* 0x00000002131c9825 */ /* 0x001fca00078e0210 */
        /* <DEDUP_REMOVED lines=8> */
[----:B0-----:R-:W-:-:S05]  /*0e00*/  @!P1 IMAD.WIDE R14, R21, 0x2, R14 ;  /* 0x00000002150e9825 */ /* 0x001fca00078e020e */
[----:B------:R-:W2:Y:S01]  /*0e10*/  @!P1 LDG.E.U16 R27, desc[UR6][R14.64] ;  /* 0x000000060e1b9981 */ /* 0x000ea2000c1e1500 */
[----:B-1----:R-:W-:-:S06]  /*0e20*/  @!P1 IMAD.WIDE R16, R24, 0x2, R16 ;  /* 0x0000000218109825 */ /* 0x002fcc00078e0210 */
[----:B------:R-:W3:Y:S01]  /*0e30*/  @!P1 LDG.E.U16 R16, desc[UR6][R16.64] ;  /* 0x0000000610109981 */ /* 0x000ee2000c1e1500 */
[----:B------:R-:W-:-:S04]  /*0e40*/  IADD3 R18, PT, PT, R18, 0x4, RZ ;  /* 0x0000000412127810 */ /* 0x000fc80007ffe0ff */
[----:B------:R-:W-:Y:S01]  /*0e50*/  ISETP.NE.AND P2, PT, R18, RZ, PT ;  /* 0x000000ff1200720c */ /* 0x000fe20003f45270 */
[C---:B------:R-:W-:Y:S01]  /*0e60*/  IMAD R23, R4.reuse, 0x4, R23 ;  /* 0x0000000404177824 */ /* 0x040fe200078e0217 */
[C---:B------:R-:W-:Y:S01]  /*0e70*/  LEA R26, R13.reuse, R26, 0x2 ;  /* 0x0000001a0d1a7211 */ /* 0x040fe200078e10ff */
[C---:B------:R-:W-:Y:S01]  /*0e80*/  IMAD R25, R4.reuse, 0x4, R25 ;  /* 0x0000000404197824 */ /* 0x040fe200078e0219 */
[C---:B------:R-:W-:Y:S01]  /*0e90*/  LEA R20, R13.reuse, R20, 0x2 ;  /* 0x000000140d147211 */ /* 0x040fe200078e10ff */
[C---:B------:R-:W-:Y:S01]  /*0ea0*/  IMAD R19, R4.reuse, 0x4, R19 ;  /* 0x0000000404137824 */ /* 0x040fe200078e0213 */
[C---:B------:R-:W-:Y:S01]  /*0eb0*/  LEA R22, R13.reuse, R22, 0x2 ;  /* 0x000000160d167211 */ /* 0x040fe200078e10ff */
[----:B------:R-:W-:Y:S01]  /*0ec0*/  IMAD R21, R4, 0x4, R21 ;  /* 0x0000000404157824 */ /* 0x000fe200078e0215 */
[----:B------:R-:W-:Y:S01]  /*0ed0*/  LEA R24, R13, R24, 0x2 ;  /* 0x000000180d187211 */ /* 0x000fe200078e10ff */
[----:B--2---:R-:W-:Y:S01]  /*0ee0*/  @!P1 IMAD.U32 R27, R27, 0x10000, RZ ;  /* 0x000100001b1b9824 */ /* 0x004fe200078e00ff */
[----:B---3--:R-:W-:-:S05]  /*0ef0*/  @!P1 SHF.L.U32 R28, R16, 0x10, RZ ;  /* 0x00000010101c9819 */ /* 0x008fca00000006ff */
[----:B------:R-:W-:Y:S01]  /*0f00*/  @!P1 FFMA.FTZ R10, R27, R28, R10 ;  /* 0x0000001c1b0a9223 */ /* 0x000fe2000001000a */
[----:B------:R-:W-:Y:S06]  /*0f10*/  @P2 BRA `(.L_x_191) ;  /* 0xfffffffc00442947 */ /* 0x000fec000383ffff */
.L_x_190:
[----:B------:R-:W-:-:S13]  /*0f20*/  ISETP.NE.AND P1, PT, R2, RZ, PT ;  /* 0x000000ff0200720c */ /* 0x000fda0003f25270 */
[----:B------:R-:W-:Y:S05]  /*0f30*/  @!P1 BRA `(.L_x_192) ;  /* 0x0000000000dc9947 */ /* 0x000fea0003800000 */
[----:B------:R-:W-:Y:S01]  /*0f40*/  ISETP.EQ.U32.OR P0, PT, R9, 0x1, P0 ;  /* 0x000000010900780c */ /* 0x000fe20000702470 */
[----:B------:R-:W-:Y:S01]  /*0f50*/  BSSY.RECONVERGENT B0, `(.L_x_193) ;  /* 0x0000013000007945 */ /* 0x000fe20003800200 */
[----:B------:R-:W-:Y:S01]  /*0f60*/  ISETP.NE.AND P1, PT, R2, 0x1, PT ;  /* 0x000000010200780c */ /* 0x000fe20003f25270 */
[----:B------:R-:W-:-:S10]  /*0f70*/  IMAD.IADD R11, R11, 0x1, R12 ;  /* 0x000000010b0b7824 */ /* 0x000fd400078e020c */
[----:B------:R-:W-:Y:S05]  /*0f80*/  @P0 BRA `(.L_x_194) ;  /* 0x00000000003c0947 */ /* 0x000fea0003800000 */
[----:B------:R-:W0:Y:S01]  /*0f90*/  LDCU UR4, c[0x0][0x404] ;  /* 0x00008080ff0477ac */ /* 0x000e220008000800 */
[----:B------:R-:W1:Y:S01]  /*0fa0*/  LDC.64 R14, c[0x0][0x3d0] ;  /* 0x0000f400ff0e7b82 */ /* 0x000e620000000a00 */
[----:B------:R-:W-:Y:S01]  /*0fb0*/  IMAD R17, R11, R4, RZ ;  /* 0x000000040b117224 */ /* 0x000fe200078e02ff */
[----:B------:R-:W2:Y:S06]  /*0fc0*/  LDCU.64 UR8, c[0x0][0x410] ;  /* 0x00008200ff0877ac */ /* 0x000eac0008000a00 */
[----:B------:R-:W3:Y:S01]  /*0fd0*/  LDC.64 R12, c[0x0][0x380] ;  /* 0x0000e000ff0c7b82 */ /* 0x000ee20000000a00 */
[----:B0-----:R-:W-:-:S04]  /*0fe0*/  IMAD R9, R6, UR4, R11 ;  /* 0x0000000406097c24 */ /* 0x001fc8000f8e020b */
[----:B--2---:R-:W-:Y:S02]  /*0ff0*/  IMAD R16, R9, UR9, R8 ;  /* 0x0000000909107c24 */ /* 0x004fe4000f8e0208 */
[----:B-1----:R-:W-:-:S04]  /*1000*/  IMAD.WIDE R14, R17, 0x2, R14 ;  /* 0x00000002110e7825 */ /* 0x002fc800078e020e */
[----:B------:R-:W-:Y:S02]  /*1010*/  IMAD R9, R16, UR8, R7 ;  /* 0x0000000810097c24 */ /* 0x000fe4000f8e0207 */
[----:B------:R-:W2:Y:S02]  /*1020*/  LDG.E.U16 R14, desc[UR6][R14.64] ;  /* 0x000000060e0e7981 */ /* 0x000ea4000c1e1500 */
[----:B---3--:R-:W-:-:S06]  /*1030*/  IMAD.WIDE R12, R9, 0x2, R12 ;  /* 0x00000002090c7825 */ /* 0x008fcc00078e020c */
[----:B------:R-:W3:Y:S01]  /*1040*/  LDG.E.U16 R12, desc[UR6][R12.64] ;  /* 0x000000060c0c7981 */ /* 0x000ee2000c1e1500 */
[----:B--2---:R-:W-:Y:S01]  /*1050*/  SHF.L.U32 R9, R14, 0x10, RZ ;  /* 0x000000100e097819 */ /* 0x004fe200000006ff */
[----:B---3--:R-:W-:-:S04]  /*1060*/  IMAD.U32 R16, R12, 0x10000, RZ ;  /* 0x000100000c107824 */ /* 0x008fc800078e00ff */
[----:B------:R-:W-:-:S07]  /*1070*/  FFMA.FTZ R10, R9, R16, R10 ;  /* 0x00000010090a7223 */ /* 0x000fce000001000a */
.L_x_194:
[----:B------:R-:W-:Y:S05]  /*1080*/  BSYNC.RECONVERGENT B0 ;  /* 0x0000000000007941 */ /* 0x000fea0003800200 */
.L_x_193:
[----:B------:R-:W-:Y:S05]  /*1090*/  @!P1 BRA `(.L_x_192) ;  /* 0x0000000000849947 */ /* 0x000fea0003800000 */
[----:B------:R-:W-:Y:S01]  /*10a0*/  ISETP.EQ.OR P1, PT, R2, 0x2, P0 ;  /* 0x000000020200780c */ /* 0x000fe20000722670 */
[----:B------:R-:W0:Y:S08]  /*10b0*/  @!P0 LDC R9, c[0x0][0x404] ;  /* 0x00010100ff098b82 */ /* 0x000e300000000800 */
[----:B------:R-:W1:Y:S08]  /*10c0*/  @!P0 LDC.64 R12, c[0x0][0x410] ;  /* 0x00010400ff0c8b82 */ /* 0x000e700000000a00 */
[----:B------:R-:W2:Y:S08]  /*10d0*/  @!P1 LDC R25, c[0x0][0x404] ;  /* 0x00010100ff199b82 */ /* 0x000eb00000000800 */
[----:B------:R-:W3:Y:S01]  /*10e0*/  @!P1 LDC.64 R14, c[0x0][0x410] ;  /* 0x00010400ff0e9b82 */ /* 0x000ee20000000a00 */
[----:B0-----:R-:W-:Y:S01]  /*10f0*/  @!P0 IMAD R24, R6, R9, R11 ;  /* 0x0000000906188224 */ /* 0x001fe200078e020b */
[C---:B------:R-:W-:Y:S01]  /*1100*/  @!P1 IADD3 R9, PT, PT, R11.reuse, 0x2, RZ ;  /* 0x000000020b099810 */ /* 0x040fe20007ffe0ff */
[----:B------:R-:W-:-:S05]  /*1110*/  @!P0 IMAD R11, R11, R4, R4 ;  /* 0x000000040b0b8224 */ /* 0x000fca00078e0204 */
[----:B------:R-:W0:Y:S01]  /*1120*/  @!P0 LDC.64 R22, c[0x0][0x3d0] ;  /* 0x0000f400ff168b82 */ /* 0x000e220000000a00 */
[----:B-1----:R-:W-:-:S04]  /*1130*/  @!P0 IMAD R13, R24, R13, R13 ;  /* 0x0000000d180d8224 */ /* 0x002fc800078e020d */
[----:B------:R-:W-:-:S03]  /*1140*/  @!P0 IMAD.IADD R13, R8, 0x1, R13 ;  /* 0x00000001080d8824 */ /* 0x000fc600078e020d */
[----:B------:R-:W1:Y:S01]  /*1150*/  @!P0 LDC.64 R16, c[0x0][0x380] ;  /* 0x0000e000ff108b82 */ /* 0x000e620000000a00 */
[----:B--2---:R-:W-:Y:S02]  /*1160*/  @!P1 IMAD R6, R6, R25, R9 ;  /* 0x0000001906069224 */ /* 0x004fe400078e0209 */
[----:B------:R-:W-:Y:S02]  /*1170*/  @!P0 IMAD R13, R13, R12, R7 ;  /* 0x0000000c0d0d8224 */ /* 0x000fe400078e0207 */
[----:B------:R-:W-:-:S03]  /*1180*/  @!P1 IMAD R9, R9, R4, RZ ;  /* 0x0000000409099224 */ /* 0x000fc600078e02ff */
[----:B------:R-:W2:Y:S01]  /*1190*/  @!P1 LDC.64 R18, c[0x0][0x3d0] ;  /* 0x0000f400ff129b82 */ /* 0x000ea20000000a00 */
[----:B---3--:R-:W-:-:S04]  /*11a0*/  @!P1 IMAD R6, R6, R15, R8 ;  /* 0x0000000f06069224 */ /* 0x008fc800078e0208 */
[----:B------:R-:W-:-:S03]  /*11b0*/  @!P1 IMAD R7, R6, R14, R7 ;  /* 0x0000000e06079224 */ /* 0x000fc600078e0207 */
[----:B------:R-:W3:Y:S01]  /*11c0*/  @!P1 LDC.64 R20, c[0x0][0x380] ;  /* 0x0000e000ff149b82 */ /* 0x000ee20000000a00 */
[----:B0-----:R-:W-:-:S06]  /*11d0*/  @!P0 IMAD.WIDE R22, R11, 0x2, R22 ;  /* 0x000000020b168825 */ /* 0x001fcc00078e0216 */
[----:B------:R-:W4:Y:S01]  /*11e0*/  @!P0 LDG.E.U16 R22, desc[UR6][R22.64] ;  /* 0x0000000616168981 */ /* 0x000f22000c1e1500 */
[----:B-1----:R-:W-:-:S06]  /*11f0*/  @!P0 IMAD.WIDE R16, R13, 0x2, R16 ;  /* 0x000000020d108825 */ /* 0x002fcc00078e0210 */
[----:B------:R-:W5:Y:S01]  /*1200*/  @!P0 LDG.E.U16 R16, desc[UR6][R16.64] ;  /* 0x0000000610108981 */ /* 0x000f62000c1e1500 */
[----:B--2---:R-:W-:-:S06]  /*1210*/  @!P1 IMAD.WIDE R18, R9, 0x2, R18 ;  /* 0x0000000209129825 */ /* 0x004fcc00078e0212 */
[----:B------:R-:W2:Y:S01]  /*1220*/  @!P1 LDG.E.U16 R18, desc[UR6][R18.64] ;  /* 0x0000000612129981 */ /* 0x000ea2000c1e1500 */
[----:B---3--:R-:W-:-:S06]  /*1230*/  @!P1 IMAD.WIDE R20, R7, 0x2, R20 ;  /* 0x0000000207149825 */ /* 0x008fcc00078e0214 */
[----:B------:R-:W3:Y:S01]  /*1240*/  @!P1 LDG.E.U16 R20, desc[UR6][R20.64] ;  /* 0x0000000614149981 */ /* 0x000ee2000c1e1500 */
[----:B----4-:R-:W-:Y:S01]  /*1250*/  @!P0 SHF.L.U32 R7, R22, 0x10, RZ ;  /* 0x0000001016078819 */ /* 0x010fe200000006ff */
[----:B-----5:R-:W-:-:S04]  /*1260*/  @!P0 IMAD.U32 R6, R16, 0x10000, RZ ;  /* 0x0001000010068824 */ /* 0x020fc800078e00ff */
[----:B------:R-:W-:Y:S01]  /*1270*/  @!P0 FFMA.FTZ R10, R7, R6, R10 ;  /* 0x00000006070a8223 */ /* 0x000fe2000001000a */
[----:B--2---:R-:W-:Y:S01]  /*1280*/  @!P1 SHF.L.U32 R9, R18, 0x10, RZ ;  /* 0x0000001012099819 */ /* 0x004fe200000006ff */
[----:B---3--:R-:W-:-:S04]  /*1290*/  @!P1 IMAD.U32 R8, R20, 0x10000, RZ ;  /* 0x0001000014089824 */ /* 0x008fc800078e00ff */
[----:B------:R-:W-:-:S07]  /*12a0*/  @!P1 FFMA.FTZ R10, R9, R8, R10 ;  /* 0x00000008090a9223 */ /* 0x000fce000001000a */
.L_x_192:
[----:B------:R-:W0:Y:S01]  /*12b0*/  LDCU.64 UR8, c[0x0][0x3a8] ;  /* 0x00007500ff0877ac */ /* 0x000e220008000a00 */
[----:B------:R-:W-:Y:S01]  /*12c0*/  F2FP.BF16.F32.PACK_AB R10, RZ, R10 ;  /* 0x0000000aff0a723e */ /* 0x000fe200000010ff */
[----:B------:R-:W1:Y:S01]  /*12d0*/  LDCU UR4, c[0x0][0x3f8] ;  /* 0x00007f00ff0477ac */ /* 0x000e620008000800 */
[----:B0-----:R-:W-:-:S04]  /*12e0*/  LEA R6, P0, R0, UR8, 0x1 ;  /* 0x0000000800067c11 */ /* 0x001fc8000f8008ff */
[----:B------:R-:W-:Y:S02]  /*12f0*/  LEA.HI.X R7, R0, UR9, R3, 0x1, P0 ;  /* 0x0000000900077c11 */ /* 0x000fe400080f0c03 */
[----:B------:R-:W-:-:S03]  /*1300*/  IADD3 R0, P0, PT, R5, R0, RZ ;  /* 0x0000000005007210 */ /* 0x000fc60007f1e0ff */
[----:B------:R0:W-:Y:S01]  /*1310*/  STG.E.U16 desc[UR6][R6.64], R10 ;  /* 0x0000000a06007986 */ /* 0x0001e2000c101506 */
[----:B------:R-:W-:Y:S02]  /*1320*/  IADD3.X R3, PT, PT, RZ, R3, RZ, P0, !PT ;  /* 0x00000003ff037210 */ /* 0x000fe400007fe4ff */
[----:B-1----:R-:W-:-:S04]  /*1330*/  ISETP.GE.U32.AND P0, PT, R0, UR4, PT ;  /* 0x0000000400007c0c */ /* 0x002fc8000bf06070 */
[----:B------:R-:W-:-:S13]  /*1340*/  ISETP.GE.AND.EX P0, PT, R3, UR5, PT, P0 ;  /* 0x0000000503007c0c */ /* 0x000fda000bf06300 */
[----:B0-----:R-:W-:Y:S05]  /*1350*/  @!P0 BRA `(.L_x_195) ;  /* 0xffffffec007c8947 */ /* 0x001fea000383ffff */
[----:B------:R-:W-:Y:S05]  /*1360*/  EXIT ;  /* 0x000000000000794d */ /* 0x000fea0003800000 */
.L_x_189:
[----:B------:R-:W-:Y:S01]  /*1370*/  IADD3 R4, P0, PT, R5, R0, RZ ;  /* 0x0000000005047210 */ /* 0x000fe20007f1e0ff */
[----:B------:R-:W-:Y:S03]  /*1380*/  BSSY.RECONVERGENT B0, `(.L_x_196) ;  /* 0x0000025000007945 */ /* 0x000fe60003800200 */
[C---:B------:R-:W-:Y:S01]  /*1390*/  ISETP.GT.U32.AND P1, PT, R4.reuse, UR8, PT ;  /* 0x0000000804007c0c */ /* 0x040fe2000bf24070 */
[----:B------:R-:W-:Y:S01]  /*13a0*/  IMAD.X R9, RZ, RZ, R3, P0 ;  /* 0x000000ffff097224 */ /* 0x000fe200000e0603 */
[----:B------:R-:W-:-:S04]  /*13b0*/  ISETP.GE.U32.AND P0, PT, R4, UR8, PT ;  /* 0x0000000804007c0c */ /* 0x000fc8000bf06070 */
        /* <DEDUP_REMOVED lines=15> */
[----:B0-----:R-:W-:Y:S02]  /*14b0*/  HFMA2 R6, -RZ, RZ, 0, 0 ;  /* 0x00000000ff067431 */ /* 0x001fe400000001ff */
[----:B-1----:R-:W-:-:S04]  /*14c0*/  IMAD R9, R9, R7, RZ ;  /* 0x0000000709097224 */ /* 0x002fc800078e02ff */
[----:B------:R-:W-:-:S06]  /*14d0*/  IMAD.HI.U32 R7, R7, R9, R6 ;  /* 0x0000000907077227 */ /* 0x000fcc00078e0006 */
[----:B------:R-:W-:-:S04]  /*14e0*/  IMAD.HI.U32 R6, R7, R4, RZ ;  /* 0x0000000407067227 */ /* 0x000fc800078e00ff */
[----:B------:R-:W-:-:S04]  /*14f0*/  IMAD.MOV R7, RZ, RZ, -R6 ;  /* 0x000000ffff077224 */ /* 0x000fc800078e0a06 */
[----:B------:R-:W-:Y:S02]  /*1500*/  IMAD R4, R5, R7, R4 ;  /* 0x0000000705047224 */ /* 0x000fe400078e0204 */
[----:B------:R-:W-:-:S03]  /*1510*/  IMAD.MOV.U32 R7, RZ, RZ, RZ ;  /* 0x000000ffff077224 */ /* 0x000fc600078e00ff */
[----:B------:R-:W-:-:S13]  /*1520*/  ISETP.GE.U32.AND P0, PT, R4, R5, PT ;  /* 0x000000050400720c */ /* 0x000fda0003f06070 */
[----:B------:R-:W-:Y:S01]  /*1530*/  @P0 IADD3 R4, PT, PT, -R5, R4, RZ ;  /* 0x0000000405040210 */ /* 0x000fe20007ffe1ff */
[----:B------:R-:W-:-:S03]  /*1540*/  @P0 VIADD R6, R6, 0x1 ;  /* 0x0000000106060836 */ /* 0x000fc60000000000 */
[----:B------:R-:W-:-:S13]  /*1550*/  ISETP.GE.U32.AND P1, PT, R4, R5, PT ;  /* 0x000000050400720c */ /* 0x000fda0003f26070 */
[----:B------:R-:W-:Y:S02]  /*1560*/  @P1 IADD3 R6, PT, PT, R6, 0x1, RZ ;  /* 0x0000000106061810 */ /* 0x000fe40007ffe0ff */
[----:B------:R-:W-:Y:S01]  /*1570*/  @!P2 LOP3.LUT R6, RZ, R5, RZ, 0x33, !PT ;  /* 0x00000005ff06a212 */ /* 0x000fe200078e33ff */
[----:B------:R-:W-:Y:S06]  /*1580*/  BRA `(.L_x_198) ;  /* 0x0000000000107947 */ /* 0x000fec0003800000 */
.L_x_197:
[----:B------:R-:W-:-:S07]  /*1590*/  MOV R6, 0x15b0 ;  /* 0x000015b000067802 */ /* 0x000fce0000000f00 */
[----:B------:R-:W-:Y:S05]  /*15a0*/  CALL.REL.NOINC `($__internal_4_$__cuda_sm20_div_u64) ;  /* 0x0000000000cc7944 */ /* 0x000fea0003c00000 */
[----:B------:R-:W-:Y:S01]  /*15b0*/  MOV R6, R4 ;  /* 0x0000000400067202 */ /* 0x000fe20000000f00 */
[----:B------:R-:W-:-:S07]  /*15c0*/  IMAD.MOV.U32 R7, RZ, RZ, R9 ;  /* 0x000000ffff077224 */ /* 0x000fce00078e0009 */
.L_x_198:
[----:B------:R-:W-:Y:S05]  /*15d0*/  BSYNC.RECONVERGENT B0 ;  /* 0x0000000000007941 */ /* 0x000fea0003800200 */
.L_x_196:
[----:B------:R-:W-:Y:S01]  /*15e0*/  IADD3 R2, P0, PT, R6, R2, RZ ;  /* 0x0000000206027210 */ /* 0x000fe20007f1e0ff */
[----:B------:R-:W0:Y:S01]  /*15f0*/  LDCU.64 UR8, c[0x0][0x3a8] ;  /* 0x00007500ff0877ac */ /* 0x000e220008000a00 */
[----:B------:R-:W-:Y:S02]  /*1600*/  BSSY.RECONVERGENT B0, `(.L_x_199) ;  /* 0x0000016000007945 */ /* 0x000fe40003800200 */
[----:B------:R-:W-:Y:S02]  /*1610*/  LOP3.LUT R4, R2, 0x3, RZ, 0xc0, !PT ;  /* 0x0000000302047812 */ /* 0x000fe400078ec0ff */
[----:B------:R-:W-:Y:S02]  /*1620*/  IADD3.X R6, PT, PT, RZ, R7, RZ, P0, !PT ;  /* 0x00000007ff067210 */ /* 0x000fe400007fe4ff */
[----:B------:R-:W-:Y:S02]  /*1630*/  ISETP.NE.U32.AND P1, PT, R4, 0x3, PT ;  /* 0x000000030400780c */ /* 0x000fe40003f25070 */
[----:B------:R-:W-:-:S02]  /*1640*/  ISETP.GE.U32.AND P0, PT, R2, 0x3, PT ;  /* 0x000000030200780c */ /* 0x000fc40003f06070 */
[----:B------:R-:W-:Y:S02]  /*1650*/  ISETP.NE.AND.EX P1, PT, RZ, RZ, PT, P1 ;  /* 0x000000ffff00720c */ /* 0x000fe40003f25310 */
[----:B------:R-:W-:-:S11]  /*1660*/  ISETP.GE.U32.AND.EX P0, PT, R6, RZ, PT, P0 ;  /* 0x000000ff0600720c */ /* 0x000fd60003f06100 */
[----:B0-----:R-:W-:Y:S05]  /*1670*/  @!P1 BRA `(.L_x_200) ;  /* 0x0000000000389947 */ /* 0x001fea0003800000 */
[----:B------:R-:W-:Y:S02]  /*1680*/  VIADD R6, R2, 0x1 ;  /* 0x0000000102067836 */ /* 0x000fe40000000000 */
[----:B------:R-:W-:Y:S02]  /*1690*/  HFMA2 R2, -RZ, RZ, 0, 0 ;  /* 0x00000000ff027431 */ /* 0x000fe400000001ff */
[----:B------:R-:W-:Y:S01]  /*16a0*/  IMAD.MOV.U32 R4, RZ, RZ, RZ ;  /* 0x000000ffff047224 */ /* 0x000fe200078e00ff */
[----:B------:R-:W-:-:S07]  /*16b0*/  LOP3.LUT R9, R6, 0x3, RZ, 0xc0, !PT ;  /* 0x0000000306097812 */ /* 0x000fce00078ec0ff */
.L_x_201:
        /* <DEDUP_REMOVED lines=10> */
.L_x_200:
[----:B------:R-:W-:Y:S05]  /*1760*/  BSYNC.RECONVERGENT B0 ;  /* 0x0000000000007941 */ /* 0x000fea0003800200 */
.L_x_199:
[----:B------:R-:W-:Y:S05]  /*1770*/  @!P0 EXIT ;  /* 0x000000000000894d */ /* 0x000fea0003800000 */
[----:B------:R-:W-:Y:S01]  /*1780*/  SHF.L.U32 R15, R5, 0x1, RZ ;  /* 0x00000001050f7819 */ /* 0x000fe200000006ff */
[----:B------:R-:W0:Y:S01]  /*1790*/  LDCU UR4, c[0x0][0x3f8] ;  /* 0x00007f00ff0477ac */ /* 0x000e220008000800 */
[----:B------:R-:W-:Y:S01]  /*17a0*/  SHF.R.U32.HI R17, RZ, 0x1f, R5 ;  /* 0x0000001fff117819 */ /* 0x000fe20000011605 */
[----:B------:R-:W1:Y:S06]  /*17b0*/  LDCU.64 UR8, c[0x0][0x3a8] ;  /* 0x00007500ff0877ac */ /* 0x000e6c0008000a00 */
.L_x_202:
[----:B-1----:R-:W-:-:S04]  /*17c0*/  LEA R12, P0, R0, UR8, 0x1 ;  /* 0x00000008000c7c11 */ /* 0x002fc8000f8008ff */
[----:B------:R-:W-:Y:S02]  /*17d0*/  LEA.HI.X R13, R0, UR9, R3, 0x1, P0 ;  /* 0x00000009000d7c11 */ /* 0x000fe400080f0c03 */
[----:B------:R-:W-:-:S03]  /*17e0*/  IADD3 R6, P0, PT, R15, R12, RZ ;  /* 0x0000000c0f067210 */ /* 0x000fc60007f1e0ff */
[----:B------:R2:W-:Y:S02]  /*17f0*/  STG.E.U16 desc[UR6][R12.64], RZ ;  /* 0x000000ff0c007986 */ /* 0x0005e4000c101506 */
[----:B------:R-:W-:Y:S01]  /*1800*/  IMAD.X R7, R17, 0x1, R13, P0 ;  /* 0x0000000111077824 */ /* 0x000fe200000e060d */
[----:B------:R-:W-:-:S04]  /*1810*/  IADD3 R8, P0, PT, R15, R6, RZ ;  /* 0x000000060f087210 */ /* 0x000fc80007f1e0ff */
[----:B------:R-:W-:Y:S01]  /*1820*/  IADD3.X R9, PT, PT, R17, R7, RZ, P0, !PT ;  /* 0x0000000711097210 */ /* 0x000fe200007fe4ff */
[----:B------:R2:W-:Y:S01]  /*1830*/  STG.E.U16 desc[UR6][R6.64], RZ ;  /* 0x000000ff06007986 */ /* 0x0005e2000c101506 */
[----:B------:R-:W-:-:S03]  /*1840*/  IADD3 R10, P0, PT, R15, R8, RZ ;  /* 0x000000080f0a7210 */ /* 0x000fc60007f1e0ff */
[----:B------:R2:W-:Y:S02]  /*1850*/  STG.E.U16 desc[UR6][R8.64], RZ ;  /* 0x000000ff08007986 */ /* 0x0005e4000c101506 */
        /* <DEDUP_REMOVED lines=8> */
        .weak           $__internal_4_$__cuda_sm20_div_u64
        .type           $__internal_4_$__cuda_sm20_div_u64,@function
        .size           $__internal_4_$__cuda_sm20_div_u64,(.L_x_1651 - $__internal_4_$__cuda_sm20_div_u64)
$__internal_4_$__cuda_sm20_div_u64:
[----:B------:R-:W-:Y:S01]  /*18e0*/  MOV R12, R5 ;  /* 0x00000005000c7202 */ /* 0x000fe20000000f00 */
[----:B------:R-:W-:-:S05]  /*18f0*/  IMAD.MOV.U32 R13, RZ, RZ, RZ ;  /* 0x000000ffff0d7224 */ /* 0x000fca00078e00ff */
[----:B------:R-:W0:Y:S08]  /*1900*/  I2F.U64.RP R12, R12 ;  /* 0x0000000c000c7312 */ /* 0x000e300000309000 */
[----:B0-----:R-:W0:Y:S02]  /*1910*/  MUFU.RCP R8, R12 ;  /* 0x0000000c00087308 */ /* 0x001e240000001000 */
[----:B0-----:R-:W-:-:S06]  /*1920*/  IADD3 R8, PT, PT, R8, 0x1ffffffe, RZ ;  /* 0x1ffffffe08087810 */ /* 0x001fcc0007ffe0ff */
[----:B------:R-:W0:Y:S02]  /*1930*/  F2I.U64.TRUNC R8, R8 ;  /* 0x0000000800087311 */ /* 0x000e24000020d800 */
[----:B0-----:R-:W-:-:S04]  /*1940*/  IMAD.WIDE.U32 R10, R8, R5, RZ ;  /* 0x00000005080a7225 */ /* 0x001fc800078e00ff */
[----:B------:R-:W-:Y:S01]  /*1950*/  IMAD R11, R9, R5, R11 ;  /* 0x00000005090b7224 */ /* 0x000fe200078e020b */
[----:B------:R-:W-:-:S05]  /*1960*/  IADD3 R15, P0, PT, RZ, -R10, RZ ;  /* 0x8000000aff0f7210 */ /* 0x000fca0007f1e0ff */
[----:B------:R-:W-:-:S04]  /*1970*/  IMAD.HI.U32 R10, R8, R15, RZ ;  /* 0x0000000f080a7227 */ /* 0x000fc800078e00ff */
[----:B------:R-:W-:Y:S01]  /*1980*/  IMAD.X R17, RZ, RZ, ~R11, P0 ;  /* 0x000000ffff117224 */ /* 0x000fe200000e0e0b */
[----:B------:R-:W-:-:S03]  /*1990*/  MOV R11, R8 ;  /* 0x00000008000b7202 */ /* 0x000fc60000000f00 */
        /* <DEDUP_REMOVED lines=10> */
[----:B------:R-:W-:Y:S02]  /*1a40*/  HFMA2 R9, -RZ, RZ, 0, 0 ;  /* 0x00000000ff097431 */ /* 0x000fe400000001ff */
        /* <DEDUP_REMOVED lines=15> */
[----:B------:R-:W-:-:S05]  /*1b40*/  IMAD.X R8, RZ, RZ, R13, P0 ;  /* 0x000000ffff087224 */ /* 0x000fca00000e060d */
[----:B------:R-:W-:Y:S01]  /*1b50*/  IADD3.X R11, PT, PT, RZ, R8, RZ, P1, !PT ;  /* 0x00000008ff0b7210 */ /* 0x000fe20000ffe4ff */
[----:B------:R-:W-:-:S04]  /*1b60*/  IMAD.WIDE.U32 R8, R10, R5, RZ ;  /* 0x000000050a087225 */ /* 0x000fc800078e00ff */
[----:B------:R-:W-:Y:S01]  /*1b70*/  IMAD R12, R11, R5, R9 ;  /* 0x000000050b0c7224 */ /* 0x000fe200078e0209 */
[----:B------:R-:W-:-:S04]  /*1b80*/  IADD3 R14, P0, PT, -R8, R4, RZ ;  /* 0x00000004080e7210 */ /* 0x000fc80007f1e1ff */
[----:B------:R-:W-:Y:S01]  /*1b90*/  IADD3 R4, P1, PT, -R5, R14, RZ ;  /* 0x0000000e05047210 */ /* 0x000fe20007f3e1ff */
[----:B------:R-:W-:Y:S01]  /*1ba0*/  IMAD.X R12, R7, 0x1, ~R12, P0 ;  /* 0x00000001070c7824 */ /* 0x000fe200000e0e0c */
[----:B------:R-:W-:Y:S02]  /*1bb0*/  ISETP.GE.U32.AND P0, PT, R14, R5, PT ;  /* 0x000000050e00720c */ /* 0x000fe40003f06070 */
[----:B------:R-:W-:Y:S02]  /*1bc0*/  IADD3 R7, P2, PT, R10, 0x1, RZ ;  /* 0x000000010a077810 */ /* 0x000fe40007f5e0ff */
[C---:B------:R-:W-:Y:S02]  /*1bd0*/  ISETP.GE.U32.AND.EX P0, PT, R12.reuse, RZ, PT, P0 ;  /* 0x000000ff0c00720c */ /* 0x040fe40003f06100 */
[----:B------:R-:W-:Y:S02]  /*1be0*/  IADD3.X R9, PT, PT, R12, -0x1, RZ, P1, !PT ;  /* 0xffffffff0c097810 */ /* 0x000fe40000ffe4ff */
[----:B------:R-:W-:-:S02]  /*1bf0*/  IADD3.X R8, PT, PT, RZ, R11, RZ, P2, !PT ;  /* 0x0000000bff087210 */ /* 0x000fc400017fe4ff */
        /* <DEDUP_REMOVED lines=9> */
[----:B------:R-:W-:Y:S02]  /*1c90*/  SEL R4, R4, R7, P0 ;  /* 0x0000000704047207 */ /* 0x000fe40000000000 */
[----:B------:R-:W-:Y:S02]  /*1ca0*/  MOV R7, 0x0 ;  /* 0x0000000000077802 */ /* 0x000fe40000000f00 */
[----:B------:R-:W-:Y:S02]  /*1cb0*/  ISETP.NE.AND.EX P1, PT, RZ, RZ, PT, P1 ;  /* 0x000000ffff00720c */ /* 0x000fe40003f25310 */
[----:B------:R-:W-:-:S02]  /*1cc0*/  SEL R9, R9, R8, P0 ;  /* 0x0000000809097207 */ /* 0x000fc40000000000 */
[----:B------:R-:W-:Y:S02]  /*1cd0*/  SEL R4, R4, 0xffffffff, P1 ;  /* 0xffffffff04047807 */ /* 0x000fe40000800000 */
[----:B------:R-:W-:Y:S01]  /*1ce0*/  SEL R9, R9, 0xffffffff, P1 ;  /* 0xffffffff09097807 */ /* 0x000fe20000800000 */
[----:B------:R-:W-:Y:S06]  /*1cf0*/  RET.REL.NODEC R6 `(_ZN2at6native51_GLOBAL__N__2c613397_18_DepthwiseConv2d_cu_9959487032conv_depthwise2d_backward_kernelILi1ELi2EN3c108BFloat16EiEEvNS_27GenericPackedTensorAccessorIKT1_Lm4ENS_16DefaultPtrTraitsEiEENS5_IS6_Lm4ES8_iEES9_T2_iiiiiiiiiiiiiii) ;  /* 0xffffffe006c07950 */ /* 0x000fec0003c3ffff */
.L_x_203:
        /* <DEDUP_REMOVED lines=16> */
.L_x_1651:


//--------------------- .text._ZN2at6native51_GLOBAL__N__2c613397_18_DepthwiseConv2d_cu_9959487032conv_depthwise2d_backward_kernelILi1ELi1EN3c108BFloat16EiEEvNS_27GenericPackedTensorAccessorIKT1_Lm4ENS_16DefaultPtrTraitsEiEENS5_IS6_Lm4ES8_iEES9_T2_iiiiiiiiiiiiiii --------------------------
	.section	.text._ZN2at6native51_GLOBAL__N__2c613397_18_DepthwiseConv2d_cu_9959487032conv_depthwise2d_backward_kernelILi1ELi1EN3c108BFloat16EiEEvNS_27GenericPackedTensorAccessorIKT1_Lm4ENS_16DefaultPtrTraitsEiEENS5_IS6_Lm4ES8_iEES9_T2_iiiiiiiiiiiiiii,"ax",@progbits
	.align	128
.text._ZN2at6native51_GLOBAL__N__2c613397_18_DepthwiseConv2d_cu_9959487032conv_depthwise2d_backward_kernelILi1ELi1EN3c108BFloat16EiEEvNS_27GenericPackedTensorAccessorIKT1_Lm4ENS_16DefaultPtrTraitsEiEENS5_IS6_Lm4ES8_iEES9_T2_iiiiiiiiiiiiiii:
        .type           _ZN2at6native51_GLOBAL__N__2c613397_18_DepthwiseConv2d_cu_9959487032conv_depthwise2d_backward_kernelILi1ELi1EN3c108BFloat16EiEEvNS_27GenericPackedTensorAccessorIKT1_Lm4ENS_16DefaultPtrTraitsEiEENS5_IS6_Lm4ES8_iEES9_T2_iiiiiiiiiiiiiii,@function
        .size           _ZN2at6native51_GLOBAL__N__2c613397_18_DepthwiseConv2d_cu_9959487032conv_depthwise2d_backward_kernelILi1ELi1EN3c108BFloat16EiEEvNS_27GenericPackedTensorAccessorIKT1_Lm4ENS_16DefaultPtrTraitsEiEENS5_IS6_Lm4ES8_iEES9_T2_iiiiiiiiiiiiiii,(.L_x_1653 - _ZN2at6native51_GLOBAL__N__2c613397_18_DepthwiseConv2d_cu_9959487032conv_depthwise2d_backward_kernelILi1ELi1EN3c108BFloat16EiEEvNS_27GenericPackedTensorAccessorIKT1_Lm4ENS_16DefaultPtrTraitsEiEENS5_IS6_Lm4ES8_iEES9_T2_iiiiiiiiiiiiiii)
        .other          _ZN2at6native51_GLOBAL__N__2c613397_18_DepthwiseConv2d_cu_9959487032conv_depthwise2d_backward_kernelILi1ELi1EN3c108BFloat16EiEEvNS_27GenericPackedTensorAccessorIKT1_Lm4ENS_16DefaultPtrTraitsEiEENS5_IS6_Lm4ES8_iEES9_T2_iiiiiiiiiiiiiii,@"STO_CUDA_ENTRY STV_DEFAULT"
_ZN2at6native51_GLOBAL__N__2c613397_18_DepthwiseConv2d_cu_9959487032conv_depthwise2d_backward_kernelILi1ELi1EN3c108BFloat16EiEEvNS_27GenericPackedTensorAccessorIKT1_Lm4ENS_16DefaultPtrTraitsEiEENS5_IS6_Lm4ES8_iEES9_T2_iiiiiiiiiiiiiii:
[----:B------:R-:W-:Y:S01]  /*0000*/  LDC R1, c[0x0][0x37c] ;  /* 0x0000df00ff017b82 */ /* 0x000fe20000000800 */
[----:B------:R-:W0:Y:S07]  /*0010*/  S2R R2, SR_TID.X ;  /* 0x0000000000027919 */ /* 0x000e2e0000002100 */
[----:B------:R-:W0:Y:S01]  /*0020*/  S2UR UR4, SR_CTAID.X ;  /* 0x00000000000479c3 */ /* 0x000e220000002500 */
[----:B------:R-:W1:Y:S01]  /*0030*/  LDCU UR10, c[0x0][0x3f8] ;  /* 0x00007f00ff0a77ac */ /* 0x000e620008000800 */
[----:B------:R-:W-:-:S06]  /*0040*/  HFMA2 R3, -RZ, RZ, 0, 0 ;  /* 0x00000000ff037431 */ /* 0x000fcc00000001ff */
[----:B------:R-:W0:Y:S01]  /*0050*/  LDC R7, c[0x0][0x360] ;  /* 0x0000d800ff077b82 */ /* 0x000e220000000800 */
[----:B-1----:R-:W-:Y:S01]  /*0060*/  USHF.R.S32.HI UR7, URZ, 0x1f, UR10 ;  /* 0x0000001fff077899 */ /* 0x002fe2000801140a */
[----:B0-----:R-:W-:-:S03]  /*0070*/  IMAD.WIDE.U32 R2, R7, UR4, R2 ;  /* 0x0000000407027c25 */ /* 0x001fc6000f8e0002 */
[----:B------:R-:W-:-:S04]  /*0080*/  ISETP.GE.U32.AND P0, PT, R2, UR10, PT ;  /* 0x0000000a02007c0c */ /* 0x000fc8000bf06070 */
[----:B------:R-:W-:-:S13]  /*0090*/  ISETP.GE.AND.EX P0, PT, R3, UR7, PT, P0 ;  /* 0x0000000703007c0c */ /* 0x000fda000bf06300 */
[----:B------:R-:W-:Y:S05]  /*00a0*/  @P0 EXIT ;  /* 0x000000000000094d */ /* 0x000fea0003800000 */
[----:B------:R-:W0:Y:S01]  /*00b0*/  LDCU UR5, c[0x0][0x400] ;  /* 0x00008000ff0577ac */ /* 0x000e220008000800 */
[----:B------:R-:W1:Y:S01]  /*00c0*/  LDC.64 R8, c[0x0][0x418] ;  /* 0x00010600ff087b82 */ /* 0x000e620000000a00 */
[----:B------:R-:W-:Y:S01]  /*00d0*/  MOV R4, R2 ;  /* 0x0000000200047202 */ /* 0x000fe20000000f00 */
[----:B------:R-:W2:Y:S01]  /*00e0*/  LDCU UR4, c[0x0][0x370] ;  /* 0x00006e00ff0477ac */ /* 0x000ea20008000800 */
[----:B------:R-:W3:Y:S01]  /*00f0*/  LDCU.64 UR8, c[0x0][0x358] ;  /* 0x00006b00ff0877ac */ /* 0x000ee20008000a00 */
[----:B0-----:R-:W-:Y:S01]  /*0100*/  UISETP.GE.AND UP0, UPT, UR5, 0x1, UPT ;  /* 0x000000010500788c */ /* 0x001fe2000bf06270 */
[----:B--2---:R-:W-:Y:S02]  /*0110*/  IMAD R7, R7, UR4, RZ ;  /* 0x0000000407077c24 */ /* 0x004fe4000f8e02ff */
[----:B-1----:R-:W-:-:S06]  /*0120*/  IMAD R5, R9, R8, RZ ;  /* 0x0000000809057224 */ /* 0x002fcc00078e02ff */
[----:B---3--:R-:W-:Y:S05]  /*0130*/  BRA.U !UP0, `(.L_x_204) ;  /* 0x0000001d08c47547 */ /* 0x008fea000b800000 */
.L_x_211:
[----:B------:R-:W0:Y:S01]  /*0140*/  LDC R34, c[0x0][0x408] ;  /* 0x00010200ff227b82 */ /* 0x000e220000000800 */
[----:B------:R-:W-:Y:S01]  /*0150*/  IABS R6, R4 ;  /* 0x0000000400067213 */ /* 0x000fe20000000000 */
[----:B------:R-:W1:Y:S06]  /*0160*/  LDCU.64 UR4, c[0x0][0x428] ;  /* 0x00008500ff0477ac */ /* 0x000e6c0008000a00 */
[----:B------:R-:W2:Y:S08]  /*0170*/  LDC R15, c[0x0][0x40c] ;  /* 0x00010300ff0f7b82 */ /* 0x000eb00000000800 */
[----:B------:R-:W3:Y:S01]  /*0180*/  LDC R24, c[0x0][0x400] ;  /* 0x00010000ff187b82 */ /* 0x000ee20000000800 */
[----:B0-----:R-:W-:-:S04]  /*0190*/  IABS R11, R34 ;  /* 0x00000022000b7213 */ /* 0x001fc80000000000 */
[----:B------:R-:W0:Y:S01]  /*01a0*/  I2F.RP R0, R11 ;  /* 0x0000000b00007306 */ /* 0x000e220000209400 */
[----:B--2---:R-:W-:-:S07]  /*01b0*/  IABS R10, R15 ;  /* 0x0000000f000a7213 */ /* 0x004fce0000000000 */
[----:B0-----:R-:W0:Y:S02]  /*01c0*/  MUFU.RCP R0, R0 ;  /* 0x0000000000007308 */ /* 0x001e240000001000 */
[----:B0-----:R-:W-:-:S06]  /*01d0*/  VIADD R8, R0, 0xffffffe ;  /* 0x0ffffffe00087836 */ /* 0x001fcc0000000000 */
[----:B------:R0:W2:Y:S02]  /*01e0*/  F2I.FTZ.U32.TRUNC.NTZ R9, R8 ;  /* 0x0000000800097305 */ /* 0x0000a4000021f000 */
[----:B0-----:R-:W-:Y:S01]  /*01f0*/  IMAD.MOV.U32 R8, RZ, RZ, RZ ;  /* 0x000000ffff087224 */ /* 0x001fe200078e00ff */
[----:B--2---:R-:W-:-:S05]  /*0200*/  IADD3 R2, PT, PT, RZ, -R9, RZ ;  /* 0x80000009ff027210 */ /* 0x004fca0007ffe0ff */
[----:B------:R-:W-:Y:S01]  /*0210*/  IMAD R13, R2, R11, RZ ;  /* 0x0000000b020d7224 */ /* 0x000fe200078e02ff */
[----:B------:R-:W-:-:S03]  /*0220*/  MOV R2, R6 ;  /* 0x0000000600027202 */ /* 0x000fc60000000f00 */
[----:B------:R-:W-:Y:S01]  /*0230*/  IMAD.HI.U32 R9, R9, R13, R8 ;  /* 0x0000000d09097227 */ /* 0x000fe200078e0008 */
[----:B------:R-:W-:Y:S02]  /*0240*/  MOV R13, R10 ;  /* 0x0000000a000d7202 */ /* 0x000fe40000000f00 */
[----:B------:R-:W0:Y:S02]  /*0250*/  LDC R10, c[0x0][0x3fc] ;  /* 0x0000ff00ff0a7b82 */ /* 0x000e240000000800 */
[----:B------:R-:W2:Y:S01]  /*0260*/  I2F.RP R6, R13 ;  /* 0x0000000d00067306 */ /* 0x000ea20000209400 */
[----:B------:R-:W-:-:S05]  /*0270*/  IMAD.HI.U32 R0, R9, R2, RZ ;  /* 0x0000000209007227 */ /* 0x000fca00078e00ff */
[----:B------:R-:W-:-:S05]  /*0280*/  IADD3 R8, PT, PT, -R0, RZ, RZ ;  /* 0x000000ff00087210 */ /* 0x000fca0007ffe1ff */
[C---:B------:R-:W-:Y:S01]  /*0290*/  IMAD R2, R11.reuse, R8, R2 ;  /* 0x000000080b027224 */ /* 0x040fe200078e0202 */
[----:B--2---:R-:W2:Y:S04]  /*02a0*/  MUFU.RCP R6, R6 ;  /* 0x0000000600067308 */ /* 0x004ea80000001000 */
[----:B------:R-:W-:Y:S02]  /*02b0*/  ISETP.GT.U32.AND P2, PT, R11, R2, PT ;  /* 0x000000020b00720c */ /* 0x000fe40003f44070 */
[----:B0-----:R-:W-:-:S11]  /*02c0*/  IABS R17, R10 ;  /* 0x0000000a00117213 */ /* 0x001fd60000000000 */
[----:B------:R-:W-:Y:S01]  /*02d0*/  @!P2 IMAD.IADD R2, R2, 0x1, -R11 ;  /* 0x000000010202a824 */ /* 0x000fe200078e0a0b */
[----:B------:R-:W-:Y:S02]  /*02e0*/  @!P2 IADD3 R0, PT, PT, R0, 0x1, RZ ;  /* 0x000000010000a810 */ /* 0x000fe40007ffe0ff */
[----:B--2---:R-:W-:Y:S02]  /*02f0*/  IADD3 R8, PT, PT, R6, 0xffffffe, RZ ;  /* 0x0ffffffe06087810 */ /* 0x004fe40007ffe0ff */
[----:B------:R-:W-:Y:S02]  /*0300*/  ISETP.GE.U32.AND P0, PT, R2, R11, PT ;  /* 0x0000000b0200720c */ /* 0x000fe40003f06070 */
[----:B------:R0:W2:Y:S01]  /*0310*/  F2I.FTZ.U32.TRUNC.NTZ R9, R8 ;  /* 0x0000000800097305 */ /* 0x0000a2000021f000 */
[----:B------:R-:W-:Y:S02]  /*0320*/  LOP3.LUT R2, R4, R34, RZ, 0x3c, !PT ;  /* 0x0000002204027212 */ /* 0x000fe400078e3cff */
[----:B------:R-:W-:-:S02]  /*0330*/  ISETP.NE.AND P2, PT, R34, RZ, PT ;  /* 0x000000ff2200720c */ /* 0x000fc40003f45270 */
[----:B------:R-:W-:-:S03]  /*0340*/  ISETP.GE.AND P1, PT, R2, RZ, PT ;  /* 0x000000ff0200720c */ /* 0x000fc60003f26270 */
[----:B------:R-:W4:Y:S01]  /*0350*/  I2F.RP R2, R17 ;  /* 0x0000001100027306 */ /* 0x000f220000209400 */
[----:B0-----:R-:W-:Y:S02]  /*0360*/  HFMA2 R8, -RZ, RZ, 0, 0 ;  /* 0x00000000ff087431 */ /* 0x001fe400000001ff */
[----:B------:R-:W-:-:S05]  /*0370*/  @P0 VIADD R0, R0, 0x1 ;  /* 0x0000000100000836 */ /* 0x000fca0000000000 */
[----:B------:R-:W-:Y:S02]  /*0380*/  MOV R14, R0 ;  /* 0x00000000000e7202 */ /* 0x000fe40000000f00 */
[----:B--2---:R-:W-:-:S03]  /*0390*/  IADD3 R0, PT, PT, RZ, -R9, RZ ;  /* 0x80000009ff007210 */ /* 0x004fc60007ffe0ff */
[----:B------:R-:W-:Y:S01]  /*03a0*/  @!P1 IMAD.MOV R14, RZ, RZ, -R14 ;  /* 0x000000ffff0e9224 */ /* 0x000fe200078e0a0e */
[----:B------:R-:W-:Y:S01]  /*03b0*/  @!P2 LOP3.LUT R14, RZ, R34, RZ, 0x33, !PT ;  /* 0x00000022ff0ea212 */ /* 0x000fe200078e33ff */
[----:B------:R-:W-:Y:S01]  /*03c0*/  IMAD R11, R0, R13, RZ ;  /* 0x0000000d000b7224 */ /* 0x000fe200078e02ff */
[----:B----4-:R-:W0:Y:S02]  /*03d0*/  MUFU.RCP R2, R2 ;  /* 0x0000000200027308 */ /* 0x010e240000001000 */
[----:B------:R-:W-:Y:S01]  /*03e0*/  IABS R0, R14 ;  /* 0x0000000e00007213 */ /* 0x000fe20000000000 */
[----:B------:R-:W-:-:S04]  /*03f0*/  IMAD.HI.U32 R8, R9, R11, R8 ;  /* 0x0000000b09087227 */ /* 0x000fc800078e0008 */
[----:B-1----:R-:W-:Y:S02]  /*0400*/  VIADD R22, R14, UR5 ;  /* 0x000000050e167c36 */ /* 0x002fe40008000000 */
[----:B------:R-:W-:-:S05]  /*0410*/  IMAD.HI.U32 R8, R8, R0, RZ ;  /* 0x0000000008087227 */ /* 0x000fca00078e00ff */
[----:B------:R-:W-:Y:S02]  /*0420*/  IADD3 R6, PT, PT, -R8, RZ, RZ ;  /* 0x000000ff08067210 */ /* 0x000fe40007ffe1ff */
[----:B0-----:R-:W-:-:S03]  /*0430*/  IADD3 R9, PT, PT, R2, 0xffffffe, RZ ;  /* 0x0ffffffe02097810 */ /* 0x001fc60007ffe0ff */
[----:B------:R-:W-:-:S03]  /*0440*/  IMAD R0, R13, R6, R0 ;  /* 0x000000060d007224 */ /* 0x000fc600078e0200 */
[----:B------:R-:W0:Y:S02]  /*0450*/  F2I.FTZ.U32.TRUNC.NTZ R9, R9 ;  /* 0x0000000900097305 */ /* 0x000e24000021f000 */
[----:B------:R-:W-:-:S13]  /*0460*/  ISETP.GT.U32.AND P2, PT, R13, R0, PT ;  /* 0x000000000d00720c */ /* 0x000fda0003f44070 */
[----:B------:R-:W-:Y:S01]  /*0470*/  @!P2 IMAD.IADD R0, R0, 0x1, -R13 ;  /* 0x000000010000a824 */ /* 0x000fe200078e0a0d */
[----:B------:R-:W-:Y:S02]  /*0480*/  @!P2 IADD3 R8, PT, PT, R8, 0x1, RZ ;  /* 0x000000010808a810 */ /* 0x000fe40007ffe0ff */
[----:B------:R-:W-:Y:S02]  /*0490*/  ISETP.NE.AND P2, PT, R15, RZ, PT ;  /* 0x000000ff0f00720c */ /* 0x000fe40003f45270 */
[----:B------:R-:W-:Y:S02]  /*04a0*/  ISETP.GE.U32.AND P0, PT, R0, R13, PT ;  /* 0x0000000d0000720c */ /* 0x000fe40003f06070 */
[----:B------:R-:W-:Y:S01]  /*04b0*/  LOP3.LUT R0, R14, R15, RZ, 0x3c, !PT ;  /* 0x0000000f0e007212 */ /* 0x000fe200078e3cff */
[----:B------:R-:W1:Y:S03]  /*04c0*/  LDC.64 R12, c[0x0][0x410] ;  /* 0x00010400ff0c7b82 */ /* 0x000e660000000a00 */
[----:B------:R-:W-:-:S02]  /*04d0*/  ISETP.GE.AND P1, PT, R0, RZ, PT ;  /* 0x000000ff0000720c */ /* 0x000fc40003f26270 */
[----:B0-----:R-:W-:-:S05]  /*04e0*/  IADD3 R0, PT, PT, RZ, -R9, RZ ;  /* 0x80000009ff007210 */ /* 0x001fca0007ffe0ff */
[----:B------:R-:W-:Y:S02]  /*04f0*/  @P0 VIADD R8, R8, 0x1 ;  /* 0x0000000108080836 */ /* 0x000fe40000000000 */
[----:B------:R-:W-:-:S03]  /*0500*/  IMAD R11, R0, R17, RZ ;  /* 0x00000011000b7224 */ /* 0x000fc600078e02ff */
[----:B------:R-:W-:Y:S01]  /*0510*/  MOV R19, R8 ;  /* 0x0000000800137202 */ /* 0x000fe20000000f00 */
[----:B------:R-:W-:-:S04]  /*0520*/  HFMA2 R8, -RZ, RZ, 0, 0 ;  /* 0x00000000ff087431 */ /* 0x000fc800000001ff */
[----:B------:R-:W-:Y:S01]  /*0530*/  @!P1 IMAD.MOV R19, RZ, RZ, -R19 ;  /* 0x000000ffff139224 */ /* 0x000fe200078e0a13 */
[----:B------:R-:W-:-:S04]  /*0540*/  @!P2 LOP3.LUT R19, RZ, R15, RZ, 0x33, !PT ;  /* 0x0000000fff13a212 */ /* 0x000fc800078e33ff */
[----:B------:R-:W-:Y:S01]  /*0550*/  IABS R0, R19 ;  /* 0x0000001300007213 */ /* 0x000fe20000000000 */
[----:B------:R-:W-:Y:S01]  /*0560*/  IMAD.HI.U32 R8, R9, R11, R8 ;  /* 0x0000000b09087227 */ /* 0x000fe200078e0008 */
[----:B------:R-:W-:Y:S02]  /*0570*/  IADD3 R9, PT, PT, R4, UR4, RZ ;  /* 0x0000000404097c10 */ /* 0x000fe4000fffe0ff */
[----:B------:R-:W-:Y:S01]  /*0580*/  IADD3 R11, PT, PT, -R14, RZ, RZ ;  /* 0x000000ff0e0b7210 */ /* 0x000fe20007ffe1ff */
[----:B------:R-:W-:Y:S02]  /*0590*/  IMAD.MOV R36, RZ, RZ, -R19 ;  /* 0x000000ffff247224 */ /* 0x000fe400078e0a13 */
[----:B------:R-:W-:-:S04]  /*05a0*/  IMAD.HI.U32 R6, R8, R0, RZ ;  /* 0x0000000008067227 */ /* 0x000fc800078e00ff */
[----:B------:R-:W-:Y:S01]  /*05b0*/  IMAD R8, R15, R36, R22 ;  /* 0x000000240f087224 */ /* 0x000fe200078e0216 */
[----:B------:R-:W-:Y:S01]  /*05c0*/  IADD3 R2, PT, PT, -R6, RZ, RZ ;  /* 0x000000ff06027210 */ /* 0x000fe20007ffe1ff */
[----:B------:R-:W-:-:S04]  /*05d0*/  IMAD R9, R34, R11, R9 ;  /* 0x0000000b22097224 */ /* 0x000fc800078e0209 */
[----:B------:R-:W-:Y:S02]  /*05e0*/  IMAD R0, R17, R2, R0 ;  /* 0x0000000211007224 */ /* 0x000fe400078e0200 */
[----:B------:R-:W-:-:S03]  /*05f0*/  IMAD.MOV.U32 R2, RZ, RZ, RZ ;  /* 0x000000ffff027224 */ /* 0x000fc600078e00ff */
[----:B------:R-:W-:-:S13]  /*0600*/  ISETP.GT.U32.AND P2, PT, R17, R0, PT ;  /* 0x000000001100720c */ /* 0x000fda0003f44070 */
[----:B------:R-:W-:Y:S01]  /*0610*/  @!P2 IMAD.IADD R0, R0, 0x1, -R17 ;  /* 0x000000010000a824 */ /* 0x000fe200078e0a11 */
[----:B------:R-:W-:Y:S02]  /*0620*/  @!P2 IADD3 R6, PT, PT, R6, 0x1, RZ ;  /* 0x000000010606a810 */ /* 0x000fe40007ffe0ff */
[----:B------:R-:W-:Y:S02]  /*0630*/  ISETP.NE.AND P2, PT, R10, RZ, PT ;  /* 0x000000ff0a00720c */ /* 0x000fe40003f45270 */
[----:B------:R-:W-:Y:S02]  /*0640*/  ISETP.GE.U32.AND P0, PT, R0, R17, PT ;  /* 0x000000110000720c */ /* 0x000fe40003f06070 */
[----:B------:R-:W-:-:S04]  /*0650*/  LOP3.LUT R0, R19, R10, RZ, 0x3c, !PT ;  /* 0x0000000a13007212 */ /* 0x000fc800078e3cff */
[----:B------:R-:W-:Y:S02]  /*0660*/  ISETP.GE.AND P1, PT, R0, RZ, PT ;  /* 0x000000ff0000720c */ /* 0x000fe40003f26270 */
[----:B------:R-:W-:-:S05]  /*0670*/  MOV R0, RZ ;  /* 0x000000ff00007202 */ /* 0x000fca0000000f00 */
[----:B------:R-:W-:Y:S02]  /*0680*/  @P0 IADD3 R6, PT, PT, R6, 0x1, RZ ;  /* 0x0000000106060810 */ /* 0x000fe40007ffe0ff */
[----:B-1----:R-:W-:-:S04]  /*0690*/  ISETP.GE.AND P0, PT, R9, R12, PT ;  /* 0x0000000c0900720c */ /* 0x002fc80003f06270 */
[----:B------:R-:W-:Y:S02]  /*06a0*/  @!P1 IADD3 R6, PT, PT, -R6, RZ, RZ ;  /* 0x000000ff06069210 */ /* 0x000fe40007ffe1ff */
[C---:B------:R-:W-:Y:S02]  /*06b0*/  ISETP.GE.AND P1, PT, R8.reuse, R13, PT ;  /* 0x0000000d0800720c */ /* 0x040fe40003f26270 */
[----:B------:R-:W-:Y:S02]  /*06c0*/  @!P2 LOP3.LUT R6, RZ, R10, RZ, 0x33, !PT ;  /* 0x0000000aff06a212 */ /* 0x000fe400078e33ff */
[----:B------:R-:W-:Y:S02]  /*06d0*/  ISETP.GT.AND P2, PT, R8, -0x1, !P1 ;  /* 0xffffffff0800780c */ /* 0x000fe40004f44270 */
[----:B---3--:R-:W-:Y:S02]  /*06e0*/  ISETP.GE.U32.AND P1, PT, R24, 0x8, PT ;  /* 0x000000081800780c */ /* 0x008fe40003f26070 */
[----:B------:R-:W-:-:S02]  /*06f0*/  IADD3 R17, PT, PT, -R6, RZ, RZ ;  /* 0x000000ff06117210 */ /* 0x000fc40007ffe1ff */
[----:B------:R-:W-:-:S03]  /*0700*/  ISETP.GT.AND P0, PT, R9, -0x1, !P0 ;  /* 0xffffffff0900780c */ /* 0x000fc60004704270 */
[----:B------:R-:W-:Y:S01]  /*0710*/  IMAD R23, R10, R17, R19 ;  /* 0x000000110a177224 */ /* 0x000fe200078e0213 */
[----:B------:R-:W-:-:S03]  /*0720*/  PLOP3.LUT P0, PT, P2, P0, PT, 0x80, 0x8 ;  /* 0x000000000008781c */ /* 0x000fc60001701070 */
[----:B------:R-:W-:Y:S02]  /*0730*/  IMAD R10, R23, R24, RZ ;  /* 0x00000018170a7224 */ /* 0x000fe400078e02ff */
[----:B------:R-:W-:Y:S08]  /*0740*/  @!P1 BRA `(.L_x_205) ;  /* 0x0000000c00fc9947 */ /* 0x000ff00003800000 */
[----:B------:R-:W0:Y:S01]  /*0750*/  LDCU UR5, c[0x0][0x404] ;  /* 0x00008080ff0577ac */ /* 0x000e220008000800 */
[----:B------:R-:W1:Y:S01]  /*0760*/  @P0 LDC.64 R28, c[0x0][0x3d0] ;  /* 0x0000f400ff1c0b82 */ /* 0x000e620000000a00 */
[----:B------:R-:W-:-:S04]  /*0770*/  IMAD R14, R5, R24, RZ ;  /* 0x00000018050e7224 */ /* 0x000fc800078e02ff */
[----:B------:R-:W-:-:S03]  /*0780*/  IMAD R14, R23, R14, RZ ;  /* 0x0000000e170e7224 */ /* 0x000fc600078e02ff */
[----:B------:R-:W2:Y:S08]  /*0790*/  @P0 LDC.64 R26, c[0x0][0x380] ;  /* 0x0000e000ff1a0b82 */ /* 0x000eb00000000a00 */
[----:B------:R-:W3:Y:S01]  /*07a0*/  @P0 LDC.64 R20, c[0x0][0x3d0] ;  /* 0x0000f400ff140b82 */ /* 0x000ee20000000a00 */
[----:B0-----:R-:W-:-:S04]  /*07b0*/  IMAD R38, R6, UR5, R10 ;  /* 0x0000000506267c24 */ /* 0x001fc8000f8e020a */
[----:B------:R-:W-:Y:S02]  /*07c0*/  IMAD R0, R38, R13, R22 ;  /* 0x0000000d26007224 */ /* 0x000fe400078e0216 */
[----:B-1----:R-:W-:Y:S01]  /*07d0*/  @P0 IMAD.WIDE R30, R14, 0x2, R28 ;  /* 0x000000020e1e0825 */ /* 0x002fe200078e021c */
[----:B------:R-:W0:Y:S03]  /*07e0*/  @P0 LDC.64 R32, c[0x0][0x3d0] ;  /* 0x0000f400ff200b82 */ /* 0x000e260000000a00 */
[----:B------:R-:W-:Y:S02]  /*07f0*/  IMAD R17, R15, R36, R0 ;  /* 0x000000240f117224 */ /* 0x000fe400078e0200 */
[----:B------:R1:W4:Y:S02]  /*0800*/  @P0 LDG.E.U16 R31, desc[UR8][R30.64] ;  /* 0x000000081e1f0981 */ /* 0x000324000c1e1500 */
[----:B------:R-:W-:-:S02]  /*0810*/  IMAD R19, R17, R12, UR4 ;  /* 0x0000000411137e24 */ /* 0x000fc4000f8e020c */
[----:B------:R-:W-:-:S03]  /*0820*/  IMAD R17, R38, R13, R13 ;  /* 0x0000000d26117224 */ /* 0x000fc600078e020d */
[----:B------:R-:W-:Y:S01]  /*0830*/  IADD3 R16, PT, PT, R19, R4, RZ ;  /* 0x0000000413107210 */ /* 0x000fe20007ffe0ff */
[----:B------:R-:W-:Y:S01]  /*0840*/  IMAD.IADD R17, R22, 0x1, R17 ;  /* 0x0000000116117824 */ /* 0x000fe200078e0211 */
[----:B------:R-:W5:Y:S03]  /*0850*/  @P0 LDC.64 R18, c[0x0][0x380] ;  /* 0x0000e000ff120b82 */ /* 0x000f660000000a00 */
[----:B------:R-:W-:Y:S02]  /*0860*/  IMAD R17, R15, R36, R17 ;  /* 0x000000240f117224 */ /* 0x000fe400078e0211 */
[----:B------:R-:W-:Y:S02]  /*0870*/  IMAD R16, R34, R11, R16 ;  /* 0x0000000b22107224 */ /* 0x000fe400078e0210 */
[----:B------:R-:W-:Y:S02]  /*0880*/  IMAD R17, R17, R12, UR4 ;  /* 0x0000000411117e24 */ /* 0x000fe4000f8e020c */
[----:B--2---:R-:W-:-:S03]  /*0890*/  @P0 IMAD.WIDE R40, R16, 0x2, R26 ;  /* 0x0000000210280825 */ /* 0x004fc600078e021a */
[----:B------:R-:W-:Y:S02]  /*08a0*/  IADD3 R17, PT, PT, R17, R4, RZ ;  /* 0x0000000411117210 */ /* 0x000fe40007ffe0ff */
[----:B------:R-:W-:Y:S01]  /*08b0*/  IADD3 R0, PT, PT, R38, 0x2, RZ ;  /* 0x0000000226007810 */ /* 0x000fe20007ffe0ff */
[----:B------:R0:W2:Y:S02]  /*08c0*/  @P0 LDG.E.U16 R25, desc[UR8][R40.64] ;  /* 0x0000000828190981 */ /* 0x0000a4000c1e1500 */
[----:B------:R-:W-:Y:S02]  /*08d0*/  IMAD R28, R34, R11, R17 ;  /* 0x0000000b221c7224 */ /* 0x000fe400078e0211 */
[----:B------:R-:W-:Y:S02]  /*08e0*/  IMAD R0, R0, R13, R22 ;  /* 0x0000000d00007224 */ /* 0x000fe400078e0216 */
[----:B-----5:R-:W-:Y:S02]  /*08f0*/  @P0 IMAD.WIDE R42, R28, 0x2, R18 ;  /* 0x000000021c2a0825 */ /* 0x020fe400078e0212 */
[----:B------:R-:W5:Y:S02]  /*0900*/  @P0 LDC.64 R18, c[0x0][0x380] ;  /* 0x0000e000ff120b82 */ /* 0x000f640000000a00 */
[----:B------:R-:W-:-:S02]  /*0910*/  IMAD R17, R15, R36, R0 ;  /* 0x000000240f117224 */ /* 0x000fc400078e0200 */
[----:B------:R-:W-:Y:S01]  /*0920*/  IMAD R26, R5, R10, R5 ;  /* 0x0000000a051a7224 */ /* 0x000fe200078e0205 */
[----:B------:R-:W2:Y:S01]  /*0930*/  @P0 LDG.E.U16 R42, desc[UR8][R42.64] ;  /* 0x000000082a2a0981 */ /* 0x000ea2000c1e1500 */
[----:B------:R-:W-:Y:S02]  /*0940*/  IMAD R17, R17, R12, UR4 ;  /* 0x0000000411117e24 */ /* 0x000fe4000f8e020c */
[----:B---3--:R-:W-:-:S04]  /*0950*/  @P0 IMAD.WIDE R20, R26, 0x2, R20 ;  /* 0x000000021a140825 */ /* 0x008fc800078e0214 */
[----:B-1----:R-:W-:Y:S01]  /*0960*/  VIADD R30, R10, 0x2 ;  /* 0x000000020a1e7836 */ /* 0x002fe20000000000 */
[----:B------:R-:W-:Y:S01]  /*0970*/  IADD3 R17, PT, PT, R17, R4, RZ ;  /* 0x0000000411117210 */ /* 0x000fe20007ffe0ff */
[----:B------:R1:W3:Y:S02]  /*0980*/  @P0 LDG.E.U16 R27, desc[UR8][R20.64] ;  /* 0x00000008141b0981 */ /* 0x0002e4000c1e1500 */
[----:B------:R-:W-:-:S04]  /*0990*/  IMAD R30, R5, R30, RZ ;  /* 0x0000001e051e7224 */ /* 0x000fc800078e02ff */
[----:B0-----:R-:W-:-:S04]  /*09a0*/  @P0 IMAD.WIDE R40, R30, 0x2, R32 ;  /* 0x000000021e280825 */ /* 0x001fc800078e0220 */
[----:B------:R-:W-:Y:S01]  /*09b0*/  IMAD R32, R34, R11, R17 ;  /* 0x0000000b22207224 */ /* 0x000fe200078e0211 */
[----:B------:R-:W3:Y:S03]  /*09c0*/  @P0 LDG.E.U16 R23, desc[UR8][R40.64] ;  /* 0x0000000828170981 */ /* 0x000ee6000c1e1500 */
[----:B-----5:R-:W-:-:S05]  /*09d0*/  @P0 IMAD.WIDE R18, R32, 0x2, R18 ;  /* 0x0000000220120825 */ /* 0x020fca00078e0212 */
[----:B------:R0:W5:Y:S01]  /*09e0*/  @P0 LDG.E.U16 R17, desc[UR8][R18.64] ;  /* 0x0000000812110981 */ /* 0x000162000c1e1500 */
[----:B------:R-:W-:Y:S01]  /*09f0*/  MOV R2, RZ ;  /* 0x000000ff00027202 */ /* 0x000fe20000000f00 */
[C---:B-1----:R-:W-:Y:S01]  /*0a00*/  VIADD R20, R38.reuse, 0x4 ;  /* 0x0000000426147836 */ /* 0x042fe20000000000 */
[----:B------:R-:W-:-:S03]  /*0a10*/  IADD3 R21, PT, PT, R38, 0x5, RZ ;  /* 0x0000000526157810 */ /* 0x000fc60007ffe0ff */
[-CC-:B------:R-:W-:Y:S02]  /*0a20*/  IMAD R20, R20, R13.reuse, R22.reuse ;  /* 0x0000000d14147224 */ /* 0x180fe400078e0216 */
[----:B0-----:R-:W-:Y:S02]  /*0a30*/  IMAD R18, R21, R13, R22 ;  /* 0x0000000d15127224 */ /* 0x001fe400078e0216 */
[----:B------:R-:W-:Y:S02]  /*0a40*/  IMAD R21, R15, R36, R20 ;  /* 0x000000240f157224 */ /* 0x000fe400078e0214 */
[----:B----4-:R-:W-:Y:S01]  /*0a50*/  @P0 IMAD.U32 R0, R31, 0x10000, RZ ;  /* 0x000100001f000824 */ /* 0x010fe200078e00ff */
[----:B--2---:R-:W-:-:S05]  /*0a60*/  @P0 SHF.L.U32 R25, R25, 0x10, RZ ;  /* 0x0000001019190819 */ /* 0x004fca00000006ff */
[----:B------:R-:W-:Y:S01]  /*0a70*/  @P0 FFMA.FTZ R2, R0, R25, RZ ;  /* 0x0000001900020223 */ /* 0x000fe200000100ff */
[C---:B------:R-:W-:Y:S02]  /*0a80*/  IADD3 R0, PT, PT, R38.reuse, 0x3, RZ ;  /* 0x0000000326007810 */ /* 0x040fe40007ffe0ff */
[C---:B------:R-:W-:Y:S01]  /*0a90*/  IADD3 R25, PT, PT, R38.reuse, 0x6, RZ ;  /* 0x0000000626197810 */ /* 0x040fe20007ffe0ff */
[----:B------:R-:W-:Y:S02]  /*0aa0*/  VIADD R38, R38, 0x7 ;  /* 0x0000000726267836 */ /* 0x000fe40000000000 */
[-CC-:B------:R-:W-:Y:S02]  /*0ab0*/  IMAD R0, R0, R13.reuse, R22.reuse ;  /* 0x0000000d00007224 */ /* 0x180fe400078e0216 */
[-CC-:B------:R-:W-:Y:S02]  /*0ac0*/  IMAD R25, R25, R13.reuse, R22.reuse ;  /* 0x0000000d19197224 */ /* 0x180fe400078e0216 */
[----:B------:R-:W-:-:S02]  /*0ad0*/  IMAD R38, R38, R13, R22 ;  /* 0x0000000d26267224 */ /* 0x000fc400078e0216 */
[CC--:B------:R-:W-:Y:S02]  /*0ae0*/  IMAD R19, R15.reuse, R36.reuse, R0 ;  /* 0x000000240f137224 */ /* 0x0c0fe400078e0200 */
[CC--:B------:R-:W-:Y:S02]  /*0af0*/  IMAD R29, R15.reuse, R36.reuse, R25 ;  /* 0x000000240f1d7224 */ /* 0x0c0fe400078e0219 */
[----:B------:R-:W-:Y:S02]  /*0b00*/  IMAD R31, R15, R36, R38 ;  /* 0x000000240f1f7224 */ /* 0x000fe400078e0226 */
[----:B------:R-:W-:Y:S01]  /*0b10*/  IMAD R25, R21, R12, UR4 ;  /* 0x0000000415197e24 */ /* 0x000fe2000f8e020c */
[----:B---3--:R-:W-:Y:S01]  /*0b20*/  @P0 SHF.L.U32 R33, R27, 0x10, RZ ;  /* 0x000000101b210819 */ /* 0x008fe200000006ff */
[----:B------:R-:W-:Y:S01]  /*0b30*/  IMAD R27, R15, R36, R18 ;  /* 0x000000240f1b7224 */ /* 0x000fe200078e0212 */
[----:B------:R-:W0:Y:S01]  /*0b40*/  @P0 LDC.64 R20, c[0x0][0x380] ;  /* 0x0000e000ff140b82 */ /* 0x000e220000000a00 */
[----:B------:R-:W-:Y:S01]  /*0b50*/  IMAD R15, R19, R12, UR4 ;  /* 0x00000004130f7e24 */ /* 0x000fe2000f8e020c */
[----:B------:R-:W-:-:S06]  /*0b60*/  @P0 SHF.L.U32 R42, R42, 0x10, RZ ;  /* 0x000000102a2a0819 */ /* 0x000fcc00000006ff */
[----:B------:R-:W1:Y:S01]  /*0b70*/  @P0 LDC.64 R18, c[0x0][0x3d0] ;  /* 0x0000f400ff120b82 */ /* 0x000e620000000a00 */
[----:B------:R-:W-:Y:S02]  /*0b80*/  IMAD R29, R29, R12, UR4 ;  /* 0x000000041d1d7e24 */ /* 0x000fe4000f8e020c */
[----:B------:R-:W-:Y:S01]  /*0b90*/  @P0 FFMA.FTZ R2, R33, R42, R2 ;  /* 0x0000002a21020223 */ /* 0x000fe20000010002 */
[-C--:B------:R-:W-:Y:S02]  /*0ba0*/  IMAD R31, R31, R12.reuse, UR4 ;  /* 0x000000041f1f7e24 */ /* 0x080fe4000f8e020c */
[----:B------:R-:W-:Y:S02]  /*0bb0*/  IMAD R27, R27, R12, UR4 ;  /* 0x000000041b1b7e24 */ /* 0x000fe4000f8e020c */
[----:B------:R-:W-:Y:S02]  /*0bc0*/  @P0 IMAD.U32 R33, R23, 0x10000, RZ ;  /* 0x0001000017210824 */ /* 0x000fe400078e00ff */
[----:B-----5:R-:W-:Y:S01]  /*0bd0*/  @P0 IMAD.U32 R0, R17, 0x10000, RZ ;  /* 0x0001000011000824 */ /* 0x020fe200078e00ff */
[-C--:B------:R-:W-:Y:S01]  /*0be0*/  IADD3 R15, PT, PT, R15, R4.reuse, RZ ;  /* 0x000000040f0f7210 */ /* 0x080fe20007ffe0ff */
[----:B------:R-:W-:Y:S01]  /*0bf0*/  IMAD.IADD R27, R27, 0x1, R4 ;  /* 0x000000011b1b7824 */ /* 0x000fe200078e0204 */
[----:B------:R-:W-:Y:S01]  /*0c00*/  IADD3 R25, PT, PT, R25, R4, RZ ;  /* 0x0000000419197210 */ /* 0x000fe20007ffe0ff */
[----:B------:R-:W-:Y:S01]  /*0c10*/  @P0 FFMA.FTZ R2, R33, R0, R2 ;  /* 0x0000000021020223 */ /* 0x000fe20000010002 */
[-C--:B------:R-:W-:Y:S01]  /*0c20*/  IADD3 R29, PT, PT, R29, R4.reuse, RZ ;  /* 0x000000041d1d7210 */ /* 0x080fe20007ffe0ff */
[----:B------:R-:W2:Y:S01]  /*0c30*/  @P0 LDC.64 R22, c[0x0][0x3d0] ;  /* 0x0000f400ff160b82 */ /* 0x000ea20000000a00 */
[----:B------:R-:W-:-:S02]  /*0c40*/  IADD3 R31, PT, PT, R31, R4, RZ ;  /* 0x000000041f1f7210 */ /* 0x000fc40007ffe0ff */
[----:B------:R-:W-:Y:S01]  /*0c50*/  IADD3 R0, PT, PT, R10, 0x3, RZ ;  /* 0x000000030a007810 */ /* 0x000fe20007ffe0ff */
[-C--:B------:R-:W-:Y:S01]  /*0c60*/  IMAD R15, R34, R11.reuse, R15 ;  /* 0x0000000b220f7224 */ /* 0x080fe200078e020f */
[----:B------:R-:W-:Y:S01]  /*0c70*/  IADD3 R42, PT, PT, R10, 0x4, RZ ;  /* 0x000000040a2a7810 */ /* 0x000fe20007ffe0ff */
[CC--:B------:R-:W-:Y:S02]  /*0c80*/  IMAD R17, R34.reuse, R11.reuse, R25 ;  /* 0x0000000b22117224 */ /* 0x0c0fe400078e0219 */
[CC--:B------:R-:W-:Y:S02]  /*0c90*/  IMAD R38, R34.reuse, R11.reuse, R27 ;  /* 0x0000000b22267224 */ /* 0x0c0fe400078e021b */
[CC--:B------:R-:W-:Y:S02]  /*0ca0*/  IMAD R36, R34.reuse, R11.reuse, R29 ;  /* 0x0000000b22247224 */ /* 0x0c0fe400078e021d */
[----:B------:R-:W-:Y:S02]  /*0cb0*/  IMAD R40, R34, R11, R31 ;  /* 0x0000000b22287224 */ /* 0x000fe400078e021f */
[----:B------:R-:W3:Y:S01]  /*0cc0*/  @P0 LDC.64 R34, c[0x0][0x380] ;  /* 0x0000e000ff220b82 */ /* 0x000ee20000000a00 */
[----:B------:R-:W-:-:S02]  /*0cd0*/  IMAD R25, R5, R0, RZ ;  /* 0x0000000005197224 */ /* 0x000fc400078e02ff */
[----:B------:R-:W-:Y:S02]  /*0ce0*/  IMAD R27, R5, R42, RZ ;  /* 0x0000002a051b7224 */ /* 0x000fe400078e02ff */
[----:B-1----:R-:W-:-:S03]  /*0cf0*/  @P0 IMAD.WIDE R42, R25, 0x2, R18 ;  /* 0x00000002192a0825 */ /* 0x002fc600078e0212 */
[----:B------:R-:W1:Y:S01]  /*0d00*/  @P0 LDC.64 R18, c[0x0][0x380] ;  /* 0x0000e000ff120b82 */ /* 0x000e620000000a00 */
[----:B0-----:R-:W-:Y:S02]  /*0d10*/  @P0 IMAD.WIDE R44, R15, 0x2, R20 ;  /* 0x000000020f2c0825 */ /* 0x001fe400078e0214 */
[----:B------:R-:W4:Y:S02]  /*0d20*/  @P0 LDG.E.U16 R42, desc[UR8][R42.64] ;  /* 0x000000082a2a0981 */ /* 0x000f24000c1e1500 */
[----:B------:R-:W-:Y:S02]  /*0d30*/  VIADD R0, R10, 0x5 ;  /* 0x000000050a007836 */ /* 0x000fe40000000000 */
[----:B--2---:R-:W-:Y:S01]  /*0d40*/  @P0 IMAD.WIDE R46, R27, 0x2, R22 ;  /* 0x000000021b2e0825 */ /* 0x004fe200078e0216 */
[----:B------:R-:W0:Y:S01]  /*0d50*/  @P0 LDC.64 R20, c[0x0][0x3d0] ;  /* 0x0000f400ff140b82 */ /* 0x000e220000000a00 */
[----:B------:R-:W2:Y:S02]  /*0d60*/  @P0 LDG.E.U16 R44, desc[UR8][R44.64] ;  /* 0x000000082c2c0981 */ /* 0x000ea4000c1e1500 */
[----:B------:R-:W-:-:S02]  /*0d70*/  IMAD R29, R5, R0, RZ ;  /* 0x00000000051d7224 */ /* 0x000fc400078e02ff */
[----:B------:R-:W5:Y:S01]  /*0d80*/  @P0 LDG.E.U16 R46, desc[UR8][R46.64] ;  /* 0x000000082e2e0981 */ /* 0x000f62000c1e1500 */
[----:B---3--:R-:W-:-:S06]  /*0d90*/  @P0 IMAD.WIDE R48, R17, 0x2, R34 ;  /* 0x0000000211300825 */ /* 0x008fcc00078e0222 */
[----:B------:R-:W3:Y:S01]  /*0da0*/  @P0 LDG.E.U16 R48, desc[UR8][R48.64] ;  /* 0x0000000830300981 */ /* 0x000ee2000c1e1500 */
[----:B-1----:R-:W-:Y:S02]  /*0db0*/  @P0 IMAD.WIDE R34, R38, 0x2, R18 ;  /* 0x0000000226220825 */ /* 0x002fe400078e0212 */
[----:B------:R-:W1:Y:S04]  /*0dc0*/  @P0 LDC.64 R18, c[0x0][0x380] ;  /* 0x0000e000ff120b82 */ /* 0x000e680000000a00 */
[----:B------:R-:W3:Y:S01]  /*0dd0*/  @P0 LDG.E.U16 R34, desc[UR8][R34.64] ;  /* 0x0000000822220981 */ /* 0x000ee2000c1e1500 */
[----:B0-----:R-:W-:-:S03]  /*0de0*/  @P0 IMAD.WIDE R22, R29, 0x2, R20 ;  /* 0x000000021d160825 */ /* 0x001fc600078e0214 */
[----:B------:R-:W0:Y:S03]  /*0df0*/  @P0 LDC.64 R20, c[0x0][0x3d0] ;  /* 0x0000f400ff140b82 */ /* 0x000e260000000a00 */
[----:B------:R-:W3:Y:S01]  /*0e00*/  @P0 LDG.E.U16 R22, desc[UR8][R22.64] ;  /* 0x0000000816160981 */ /* 0x000ee2000c1e1500 */
[----:B------:R-:W-:-:S05]  /*0e10*/  IADD3 R0, PT, PT, R10, 0x6, RZ ;  /* 0x000000060a007810 */ /* 0x000fca0007ffe0ff */
[----:B------:R-:W-:Y:S02]  /*0e20*/  IMAD R31, R5, R0, RZ ;  /* 0x00000000051f7224 */ /* 0x000fe400078e02ff */
[----:B-1----:R-:W-:-:S06]  /*0e30*/  @P0 IMAD.WIDE R18, R36, 0x2, R18 ;  /* 0x0000000224120825 */ /* 0x002fcc00078e0212 */
[----:B------:R-:W3:Y:S01]  /*0e40*/  @P0 LDG.E.U16 R18, desc[UR8][R18.64] ;  /* 0x0000000812120981 */ /* 0x000ee2000c1e1500 */
[----:B----4-:R-:W-:Y:S02]  /*0e50*/  @P0 SHF.L.U32 R11, R42, 0x10, RZ ;  /* 0x000000102a0b0819 */ /* 0x010fe400000006ff */
[----:B--2---:R-:W-:-:S05]  /*0e60*/  @P0 SHF.L.U32 R44, R44, 0x10, RZ ;  /* 0x000000102c2c0819 */ /* 0x004fca00000006ff */
[----:B------:R-:W-:Y:S01]  /*0e70*/  @P0 FFMA.FTZ R2, R11, R44, R2 ;  /* 0x0000002c0b020223 */ /* 0x000fe20000010002 */
[----:B-----5:R-:W-:Y:S01]  /*0e80*/  @P0 IMAD.U32 R11, R46, 0x10000, RZ ;  /* 0x000100002e0b0824 */ /* 0x020fe200078e00ff */
[----:B---3--:R-:W-:-:S05]  /*0e90*/  @P0 SHF.L.U32 R48, R48, 0x10, RZ ;  /* 0x0000001030300819 */ /* 0x008fca00000006ff */
[----:B------:R-:W-:Y:S01]  /*0ea0*/  @P0 FFMA.FTZ R2, R11, R48, R2 ;  /* 0x000000300b020223 */ /* 0x000fe20000010002 */
[----:B------:R-:W-:Y:S01]  /*0eb0*/  @P0 SHF.L.U32 R0, R34, 0x10, RZ ;  /* 0x0000001022000819 */ /* 0x000fe200000006ff */
[----:B0-----:R-:W-:Y:S02]  /*0ec0*/  @P0 IMAD.WIDE R34, R31, 0x2, R20 ;  /* 0x000000021f220825 */ /* 0x001fe400078e0214 */
[----:B------:R-:W0:Y:S04]  /*0ed0*/  @P0 LDC.64 R20, c[0x0][0x380] ;  /* 0x0000e000ff140b82 */ /* 0x000e280000000a00 */
[----:B------:R-:W2:Y:S01]  /*0ee0*/  @P0 LDG.E.U16 R34, desc[UR8][R34.64] ;  /* 0x0000000822220981 */ /* 0x000ea2000c1e1500 */
[----:B------:R-:W-:-:S03]  /*0ef0*/  @P0 IMAD.U32 R11, R22, 0x10000, RZ ;  /* 0x00010000160b0824 */ /* 0x000fc600078e00ff */
[----:B------:R-:W1:Y:S01]  /*0f00*/  @P0 LDC.64 R22, c[0x0][0x3d0] ;  /* 0x0000f400ff160b82 */ /* 0x000e620000000a00 */
[----:B------:R-:W-:Y:S01]  /*0f10*/  @P0 FFMA.FTZ R2, R11, R0, R2 ;  /* 0x000000000b020223 */ /* 0x000fe20000010002 */
[----:B------:R-:W-:-:S05]  /*0f20*/  IADD3 R0, PT, PT, R10, 0x7, RZ ;  /* 0x000000070a007810 */ /* 0x000fca0007ffe0ff */
[----:B------:R-:W-:Y:S02]  /*0f30*/  IMAD R37, R5, R0, RZ ;  /* 0x0000000005257224 */ /* 0x000fe400078e02ff */
[----:B0-----:R-:W-:-:S06]  /*0f40*/  @P0 IMAD.WIDE R20, R40, 0x2, R20 ;  /* 0x0000000228140825 */ /* 0x001fcc00078e0214 */
[----:B------:R0:W3:Y:S01]  /*0f50*/  @P0 LDG.E.U16 R20, desc[UR8][R20.64] ;  /* 0x0000000814140981 */ /* 0x0000e2000c1e1500 */
[----:B-1----:R-:W-:-:S06]  /*0f60*/  @P0 IMAD.WIDE R22, R37, 0x2, R22 ;  /* 0x0000000225160825 */ /* 0x002fcc00078e0216 */
[----:B------:R-:W4:Y:S01]  /*0f70*/  @P0 LDG.E.U16 R22, desc[UR8][R22.64] ;  /* 0x0000000816160981 */ /* 0x000f22000c1e1500 */
[----:B------:R-:W-:Y:S01]  /*0f80*/  @P0 SHF.L.U32 R0, R18, 0x10, RZ ;  /* 0x0000001012000819 */ /* 0x000fe200000006ff */
[C---:B------:R-:W-:Y:S01]  /*0f90*/  IMAD R25, R5.reuse, 0x8, R25 ;  /* 0x0000000805197824 */ /* 0x040fe200078e0219 */
[C---:B0-----:R-:W-:Y:S01]  /*0fa0*/  LEA R21, R5.reuse, R14, 0x3 ;  /* 0x0000000e05157211 */ /* 0x041fe200078e18ff */
[C---:B------:R-:W-:Y:S01]  /*0fb0*/  IMAD R31, R5.reuse, 0x8, R31 ;  /* 0x00000008051f7824 */ /* 0x040fe200078e021f */
[C---:B------:R-:W-:Y:S02]  /*0fc0*/  LEA R26, R5.reuse, R26, 0x3 ;  /* 0x0000001a051a7211 */ /* 0x040fe400078e18ff */
[----:B------:R-:W-:Y:S01]  /*0fd0*/  LEA R19, R5, R37, 0x3 ;  /* 0x0000002505137211 */ /* 0x000fe200078e18ff */
[----:B--2---:R-:W-:-:S04]  /*0fe0*/  @P0 IMAD.U32 R11, R34, 0x10000, RZ ;  /* 0x00010000220b0824 */ /* 0x004fc800078e00ff */
[----:B------:R-:W-:Y:S01]  /*0ff0*/  @P0 FFMA.FTZ R2, R11, R0, R2 ;  /* 0x000000000b020223 */ /* 0x000fe20000010002 */
[----:B------:R-:W-:Y:S01]  /*1000*/  LOP3.LUT R0, R24, 0x7ffffff8, RZ, 0xc0, !PT ;  /* 0x7ffffff818007812 */ /* 0x000fe200078ec0ff */
[----:B------:R-:W-:-:S03]  /*1010*/  IMAD R11, R13, R12, RZ ;  /* 0x0000000c0d0b7224 */ /* 0x000fc600078e02ff */
[----:B------:R-:W-:-:S04]  /*1020*/  IADD3 R13, PT, PT, -R0, 0x8, RZ ;  /* 0x00000008000d7810 */ /* 0x000fc80007ffe1ff */
[----:B------:R-:W-:Y:S02]  /*1030*/  ISETP.NE.AND P1, PT, R13, RZ, PT ;  /* 0x000000ff0d00720c */ /* 0x000fe40003f25270 */
[----:B------:R-:W-:Y:S01]  /*1040*/  LEA R12, R5, R30, 0x3 ;  /* 0x0000001e050c7211 */ /* 0x000fe200078e18ff */
[C---:B------:R-:W-:Y:S01]  /*1050*/  IMAD R42, R11.reuse, 0x8, R16 ;  /* 0x000000080b2a7824 */ /* 0x040fe200078e0210 */
[C---:B------:R-:W-:Y:S01]  /*1060*/  LEA R30, R11.reuse, R38, 0x3 ;  /* 0x000000260b1e7211 */ /* 0x040fe200078e18ff */
[----:B------:R-:W-:Y:S01]  /*1070*/  IMAD R34, R11, 0x8, R36 ;  /* 0x000000080b227824 */ /* 0x000fe200078e0224 */
[----:B------:R-:W-:Y:S02]  /*1080*/  LEA R24, R5, R29, 0x3 ;  /* 0x0000001d05187211 */ /* 0x000fe400078e18ff */
[----:B------:R-:W-:Y:S01]  /*1090*/  LEA R14, R11, R28, 0x3 ;  /* 0x0000001c0b0e7211 */ /* 0x000fe200078e18ff */
[----:B---3--:R-:W-:Y:S01]  /*10a0*/  @P0 IMAD.U32 R18, R20, 0x10000, RZ ;  /* 0x0001000014120824 */ /* 0x008fe200078e00ff */
[----:B------:R-:W-:-:S02]  /*10b0*/  LEA R20, R5, R27, 0x3 ;  /* 0x0000001b05147211 */ /* 0x000fc400078e18ff */
[----:B----4-:R-:W-:Y:S01]  /*10c0*/  @P0 SHF.L.U32 R33, R22, 0x10, RZ ;  /* 0x0000001016210819 */ /* 0x010fe200000006ff */
[C---:B------:R-:W-:Y:S01]  /*10d0*/  IMAD R22, R11.reuse, 0x8, R15 ;  /* 0x000000080b167824 */ /* 0x040fe200078e020f */
[C---:B------:R-:W-:Y:S02]  /*10e0*/  LEA R17, R11.reuse, R17, 0x3 ;  /* 0x000000110b117211 */ /* 0x040fe400078e18ff */
[----:B------:R-:W-:Y:S01]  /*10f0*/  LEA R38, R11, R40, 0x3 ;  /* 0x000000280b267211 */ /* 0x000fe200078e18ff */
[----:B------:R-:W-:Y:S01]  /*1100*/  @P0 FFMA.FTZ R2, R33, R18, R2 ;  /* 0x0000001221020223 */ /* 0x000fe20000010002 */
[----:B------:R-:W-:Y:S01]  /*1110*/  LEA R18, R11, R32, 0x3 ;  /* 0x000000200b127211 */ /* 0x000fe200078e18ff */
[----:B------:R-:W-:Y:S06]  /*1120*/  @!P1 BRA `(.L_x_205) ;  /* 0x0000000400849947 */ /* 0x000fec0003800000 */
[----:B------:R-:W-:Y:S01]  /*1130*/  MOV R40, R26 ;  /* 0x0000001a00287202 */ /* 0x000fe20000000f00 */
[----:B------:R-:W-:Y:S01]  /*1140*/  IMAD.MOV.U32 R16, RZ, RZ, R25 ;  /* 0x000000ffff107224 */ /* 0x000fe200078e0019 */
[----:B------:R-:W-:Y:S01]  /*1150*/  MOV R26, R17 ;  /* 0x00000011001a7202 */ /* 0x000fe20000000f00 */
[----:B------:R-:W-:Y:S01]  /*1160*/  IMAD.MOV.U32 R32, RZ, RZ, R19 ;  /* 0x000000ffff207224 */ /* 0x000fe200078e0013 */
[----:B------:R-:W-:Y:S02]  /*1170*/  MOV R28, R31 ;  /* 0x0000001f001c7202 */ /* 0x000fe40000000f00 */
[----:B------:R-:W-:-:S07]  /*1180*/  MOV R36, R21 ;  /* 0x0000001500247202 */ /* 0x000fce0000000f00 */
.L_x_206:
[----:B------:R-:W0:Y:S08]  /*1190*/  @P0 LDC.64 R44, c[0x0][0x380] ;  /* 0x0000e000ff2c0b82 */ /* 0x000e300000000a00 */
[----:B------:R-:W1:Y:S08]  /*11a0*/  @P0 LDC.64 R46, c[0x0][0x3d0] ;  /* 0x0000f400ff2e0b82 */ /* 0x000e700000000a00 */
[----:B------:R-:W2:Y:S01]  /*11b0*/  @P0 LDC.64 R48, c[0x0][0x380] ;  /* 0x0000e000ff300b82 */ /* 0x000ea20000000a00 */
[----:B0-----:R-:W-:-:S07]  /*11c0*/  @P0 IMAD.WIDE R50, R42, 0x2, R44 ;  /* 0x000000022a320825 */ /* 0x001fce00078e022c */
[----:B------:R-:W0:Y:S01]  /*11d0*/  @P0 LDC.64 R44, c[0x0][0x3d0] ;  /* 0x0000f400ff2c0b82 */ /* 0x000e220000000a00 */
[----:B------:R-:W3:Y:S01]  /*11e0*/  @P0 LDG.E.U16 R50, desc[UR8][R50.64] ;  /* 0x0000000832320981 */ /* 0x000ee2000c1e1500 */
[----:B-1----:R-:W-:-:S06]  /*11f0*/  @P0 IMAD.WIDE R46, R36, 0x2, R46 ;  /* 0x00000002242e0825 */ /* 0x002fcc00078e022e */
[----:B------:R-:W4:Y:S01]  /*1200*/  @P0 LDG.E.U16 R46, desc[UR8][R46.64] ;  /* 0x000000082e2e0981 */ /* 0x000f22000c1e1500 */
[----:B0-----:R-:W-:-:S06]  /*1210*/  @P0 IMAD.WIDE R44, R40, 0x2, R44 ;  /* 0x00000002282c0825 */ /* 0x001fcc00078e022c */
[----:B------:R-:W5:Y:S01]  /*1220*/  @P0 LDG.E.U16 R44, desc[UR8][R44.64] ;  /* 0x000000082c2c0981 */ /* 0x000f62000c1e1500 */
[----:B--2---:R-:W-:Y:S02]  /*1230*/  @P0 IMAD.WIDE R52, R14, 0x2, R48 ;  /* 0x000000020e340825 */ /* 0x004fe400078e0230 */
[----:B------:R-:W0:Y:S04]  /*1240*/  @P0 LDC.64 R48, c[0x0][0x380] ;  /* 0x0000e000ff300b82 */ /* 0x000e280000000a00 */
[----:B------:R-:W2:Y:S01]  /*1250*/  @P0 LDG.E.U16 R52, desc[UR8][R52.64] ;  /* 0x0000000834340981 */ /* 0x000ea2000c1e1500 */
[----:B---3--:R-:W-:Y:S01]  /*1260*/  @P0 IMAD.U32 R17, R50, 0x10000, RZ ;  /* 0x0001000032110824 */ /* 0x008fe200078e00ff */
[----:B----4-:R-:W-:Y:S02]  /*1270*/  @P0 SHF.L.U32 R15, R46, 0x10, RZ ;  /* 0x000000102e0f0819 */ /* 0x010fe400000006ff */
[----:B------:R-:W1:Y:S03]  /*1280*/  @P0 LDC.64 R46, c[0x0][0x3d0] ;  /* 0x0000f400ff2e0b82 */ /* 0x000e660000000a00 */
[----:B------:R-:W-:Y:S01]  /*1290*/  @P0 FFMA.FTZ R2, R15, R17, R2 ;  /* 0x000000110f020223 */ /* 0x000fe20000010002 */
[----:B-----5:R-:W-:-:S04]  /*12a0*/  @P0 SHF.L.U32 R15, R44, 0x10, RZ ;  /* 0x000000102c0f0819 */ /* 0x020fc800000006ff */
[----:B------:R-:W3:Y:S01]  /*12b0*/  @P0 LDC.64 R44, c[0x0][0x3d0] ;  /* 0x0000f400ff2c0b82 */ /* 0x000ee20000000a00 */
[----:B0-----:R-:W-:-:S04]  /*12c0*/  @P0 IMAD.WIDE R50, R18, 0x2, R48 ;  /* 0x0000000212320825 */ /* 0x001fc800078e0230 */
[----:B-1----:R-:W-:Y:S02]  /*12d0*/  @P0 IMAD.WIDE R46, R12, 0x2, R46 ;  /* 0x000000020c2e0825 */ /* 0x002fe400078e022e */
[----:B------:R-:W4:Y:S01]  /*12e0*/  @P0 LDG.E.U16 R50, desc[UR8][R50.64] ;  /* 0x0000000832320981 */ /* 0x000f22000c1e1500 */
[----:B------:R-:W0:Y:S03]  /*12f0*/  @P0 LDC.64 R48, c[0x0][0x380] ;  /* 0x0000e000ff300b82 */ /* 0x000e260000000a00 */
[----:B------:R-:W5:Y:S01]  /*1300*/  @P0 LDG.E.U16 R46, desc[UR8][R46.64] ;  /* 0x000000082e2e0981 */ /* 0x000f62000c1e1500 */
[----:B---3--:R-:W-:-:S06]  /*1310*/  @P0 IMAD.WIDE R44, R16, 0x2, R44 ;  /* 0x00000002102c0825 */ /* 0x008fcc00078e022c */
[----:B------:R-:W3:Y:S01]  /*1320*/  @P0 LDG.E.U16 R44, desc[UR8][R44.64] ;  /* 0x000000082c2c0981 */ /* 0x000ee2000c1e1500 */
[----:B--2---:R-:W-:Y:S01]  /*1330*/  @P0 SHF.L.U32 R17, R52, 0x10, RZ ;  /* 0x0000001034110819 */ /* 0x004fe200000006ff */
[----:B0-----:R-:W-:Y:S02]  /*1340*/  @P0 IMAD.WIDE R52, R22, 0x2, R48 ;  /* 0x0000000216340825 */ /* 0x001fe400078e0230 */
[----:B------:R-:W0:Y:S02]  /*1350*/  @P0 LDC.64 R48, c[0x0][0x380] ;  /* 0x0000e000ff300b82 */ /* 0x000e240000000a00 */
[----:B------:R-:W-:Y:S02]  /*1360*/  @P0 FFMA.FTZ R2, R15, R17, R2 ;  /* 0x000000110f020223 */ /* 0x000fe40000010002 */
[----:B------:R-:W2:Y:S01]  /*1370*/  @P0 LDG.E.U16 R52, desc[UR8][R52.64] ;  /* 0x0000000834340981 */ /* 0x000ea2000c1e1500 */
[----:B----4-:R-:W-:Y:S01]  /*1380*/  @P0 SHF.L.U32 R17, R50, 0x10, RZ ;  /* 0x0000001032110819 */ /* 0x010fe200000006ff */
[----:B-----5:R-:W-:-:S02]  /*1390*/  @P0 IMAD.U32 R15, R46, 0x10000, RZ ;  /* 0x000100002e0f0824 */ /* 0x020fc400078e00ff */
[----:B------:R-:W1:Y:S02]  /*13a0*/  @P0 LDC.64 R46, c[0x0][0x3d0] ;  /* 0x0000f400ff2e0b82 */ /* 0x000e640000000a00 */
[----:B------:R-:W-:Y:S01]  /*13b0*/  @P0 FFMA.FTZ R2, R15, R17, R2 ;  /* 0x000000110f020223 */ /* 0x000fe20000010002 */
[----:B---3--:R-:W-:-:S05]  /*13c0*/  @P0 SHF.L.U32 R15, R44, 0x10, RZ ;  /* 0x000000102c0f0819 */ /* 0x008fca00000006ff */
        /* <DEDUP_REMOVED lines=8> */
[----:B--2---:R-:W-:Y:S02]  /*1450*/  @P0 IMAD.U32 R17, R52, 0x10000, RZ ;  /* 0x0001000034110824 */ /* 0x004fe400078e00ff */
[----:B0-----:R-:W-:Y:S02]  /*1460*/  @P0 IMAD.WIDE R52, R30, 0x2, R48 ;  /* 0x000000021e340825 */ /* 0x001fe400078e0230 */
[----:B------:R-:W0:Y:S02]  /*1470*/  @P0 LDC.64 R48, c[0x0][0x380] ;  /* 0x0000e000ff300b82 */ /* 0x000e240000000a00 */
[----:B------:R-:W-:Y:S02]  /*1480*/  @P0 FFMA.FTZ R2, R15, R17, R2 ;  /* 0x000000110f020223 */ /* 0x000fe40000010002 */
[----:B------:R-:W2:Y:S01]  /*1490*/  @P0 LDG.E.U16 R52, desc[UR8][R52.64] ;  /* 0x0000000834340981 */ /* 0x000ea2000c1e1500 */
[----:B----4-:R-:W-:-:S02]  /*14a0*/  @P0 SHF.L.U32 R17, R50, 0x10, RZ ;  /* 0x0000001032110819 */ /* 0x010fc400000006ff */
[----:B-----5:R-:W-:Y:S02]  /*14b0*/  @P0 SHF.L.U32 R15, R46, 0x10, RZ ;  /* 0x000000102e0f0819 */ /* 0x020fe400000006ff */
[----:B------:R-:W1:Y:S01]  /*14c0*/  @P0 LDC.64 R46, c[0x0][0x3d0] ;  /* 0x0000f400ff2e0b82 */ /* 0x000e620000000a00 */
[----:B0-----:R-:W-:-:S04]  /*14d0*/  @P0 IMAD.WIDE R50, R34, 0x2, R48 ;  /* 0x0000000222320825 */ /* 0x001fc800078e0230 */
[----:B------:R-:W-:Y:S02]  /*14e0*/  @P0 FFMA.FTZ R2, R15, R17, R2 ;  /* 0x000000110f020223 */ /* 0x000fe40000010002 */
[----:B------:R-:W4:Y:S01]  /*14f0*/  @P0 LDG.E.U16 R50, desc[UR8][R50.64] ;  /* 0x0000000832320981 */ /* 0x000f22000c1e1500 */
[----:B------:R-:W0:Y:S01]  /*1500*/  @P0 LDC.64 R48, c[0x0][0x380] ;  /* 0x0000e000ff300b82 */ /* 0x000e220000000a00 */
[----:B---3--:R-:W-:-:S07]  /*1510*/  @P0 IMAD.U32 R15, R44, 0x10000, RZ ;  /* 0x000100002c0f0824 */ /* 0x008fce00078e00ff */
[----:B------:R-:W3:Y:S01]  /*1520*/  @P0 LDC.64 R44, c[0x0][0x3d0] ;  /* 0x0000f400ff2c0b82 */ /* 0x000ee20000000a00 */
[----:B-1----:R-:W-:-:S06]  /*1530*/  @P0 IMAD.WIDE R46, R28, 0x2, R46 ;  /* 0x000000021c2e0825 */ /* 0x002fcc00078e022e */
[----:B------:R-:W5:Y:S01]  /*1540*/  @P0 LDG.E.U16 R46, desc[UR8][R46.64] ;  /* 0x000000082e2e0981 */ /* 0x000f62000c1e1500 */
[----:B0-----:R-:W-:-:S06]  /*1550*/  @P0 IMAD.WIDE R48, R38, 0x2, R48 ;  /* 0x0000000226300825 */ /* 0x001fcc00078e0230 */
[----:B------:R-:W5:Y:S01]  /*1560*/  @P0 LDG.E.U16 R48, desc[UR8][R48.64] ;  /* 0x0000000830300981 */ /* 0x000f62000c1e1500 */
[----:B---3--:R-:W-:-:S06]  /*1570*/  @P0 IMAD.WIDE R44, R32, 0x2, R44 ;  /* 0x00000002202c0825 */ /* 0x008fcc00078e022c */
[----:B------:R-:W3:Y:S01]  /*1580*/  @P0 LDG.E.U16 R44, desc[UR8][R44.64] ;  /* 0x000000082c2c0981 */ /* 0x000ee2000c1e1500 */
[----:B------:R-:W-:Y:S02]  /*1590*/  IADD3 R13, PT, PT, R13, 0x8, RZ ;  /* 0x000000080d0d7810 */ /* 0x000fe40007ffe0ff */
[----:B--2---:R-:W-:Y:S02]  /*15a0*/  @P0 SHF.L.U32 R17, R52, 0x10, RZ ;  /* 0x0000001034110819 */ /* 0x004fe400000006ff */
[----:B------:R-:W-:-:S03]  /*15b0*/  ISETP.NE.AND P1, PT, R13, RZ, PT ;  /* 0x000000ff0d00720c */ /* 0x000fc60003f25270 */
[----:B------:R-:W-:Y:S01]  /*15c0*/  @P0 FFMA.FTZ R2, R15, R17, R2 ;  /* 0x000000110f020223 */ /* 0x000fe20000010002 */
[C---:B------:R-:W-:Y:S01]  /*15d0*/  LEA R36, R5.reuse, R36, 0x3 ;  /* 0x0000002405247211 */ /* 0x040fe200078e18ff */
[----:B------:R-:W-:Y:S01]  /*15e0*/  IMAD R40, R5, 0x8, R40 ;  /* 0x0000000805287824 */ /* 0x000fe200078e0228 */
[C---:B------:R-:W-:Y:S01]  /*15f0*/  LEA R42, R11.reuse, R42, 0x3 ;  /* 0x0000002a0b2a7211 */ /* 0x040fe200078e18ff */
[C---:B------:R-:W-:Y:S01]  /*1600*/  IMAD R18, R11.reuse, 0x8, R18 ;  /* 0x000000080b127824 */ /* 0x040fe200078e0212 */
[----:B------:R-:W-:Y:S01]  /*1610*/  LEA R14, R11, R14, 0x3 ;  /* 0x0000000e0b0e7211 */ /* 0x000fe200078e18ff */
[C---:B------:R-:W-:Y:S01]  /*1620*/  IMAD R20, R5.reuse, 0x8, R20 ;  /* 0x0000000805147824 */ /* 0x040fe200078e0214 */
[----:B------:R-:W-:Y:S01]  /*1630*/  LEA R12, R5, R12, 0x3 ;  /* 0x0000000c050c7211 */ /* 0x000fe200078e18ff */
[----:B------:R-:W-:Y:S01]  /*1640*/  IMAD R30, R11, 0x8, R30 ;  /* 0x000000080b1e7824 */ /* 0x000fe200078e021e */
[C---:B------:R-:W-:Y:S01]  /*1650*/  LEA R16, R5.reuse, R16, 0x3 ;  /* 0x0000001005107211 */ /* 0x040fe200078e18ff */
[----:B------:R-:W-:Y:S01]  /*1660*/  IMAD R32, R5, 0x8, R32 ;  /* 0x0000000805207824 */ /* 0x000fe200078e0220 */
[----:B------:R-:W-:-:S02]  /*1670*/  LEA R22, R11, R22, 0x3 ;  /* 0x000000160b167211 */ /* 0x000fc400078e18ff */
[----:B------:R-:W-:Y:S02]  /*1680*/  LEA R26, R11, R26, 0x3 ;  /* 0x0000001a0b1a7211 */ /* 0x000fe400078e18ff */
[C---:B------:R-:W-:Y:S02]  /*1690*/  LEA R24, R5.reuse, R24, 0x3 ;  /* 0x0000001805187211 */ /* 0x040fe400078e18ff */
[----:B------:R-:W-:Y:S02]  /*16a0*/  LEA R28, R5, R28, 0x3 ;  /* 0x0000001c051c7211 */ /* 0x000fe400078e18ff */
[C---:B------:R-:W-:Y:S02]  /*16b0*/  LEA R34, R11.reuse, R34, 0x3 ;  /* 0x000000220b227211 */ /* 0x040fe400078e18ff */
[----:B------:R-:W-:Y:S01]  /*16c0*/  LEA R38, R11, R38, 0x3 ;  /* 0x000000260b267211 */ /* 0x000fe200078e18ff */
[----:B----4-:R-:W-:Y:S01]  /*16d0*/  @P0 IMAD.U32 R17, R50, 0x10000, RZ ;  /* 0x0001000032110824 */ /* 0x010fe200078e00ff */
[----:B-----5:R-:W-:-:S05]  /*16e0*/  @P0 SHF.L.U32 R15, R46, 0x10, RZ ;  /* 0x000000102e0f0819 */ /* 0x020fca00000006ff */
[----:B------:R-:W-:Y:S01]  /*16f0*/  @P0 FFMA.FTZ R2, R15, R17, R2 ;  /* 0x000000110f020223 */ /* 0x000fe20000010002 */
[----:B------:R-:W-:Y:S01]  /*1700*/  @P0 IMAD.U32 R17, R48, 0x10000, RZ ;  /* 0x0001000030110824 */ /* 0x000fe200078e00ff */
[----:B---3--:R-:W-:-:S05]  /*1710*/  @P0 SHF.L.U32 R15, R44, 0x10, RZ ;  /* 0x000000102c0f0819 */ /* 0x008fca00000006ff */
[----:B------:R-:W-:Y:S01]  /*1720*/  @P0 FFMA.FTZ R2, R15, R17, R2 ;  /* 0x000000110f020223 */ /* 0x000fe20000010002 */
[----:B------:R-:W-:Y:S06]  /*1730*/  @P1 BRA `(.L_x_206) ;  /* 0xfffffff800941947 */ /* 0x000fec000383ffff */
.L_x_205:
[----:B------:R-:W0:Y:S02]  /*1740*/  LDCU UR5, c[0x0][0x400] ;  /* 0x00008000ff0577ac */ /* 0x000e240008000800 */
[----:B0-----:R-:W-:-:S09]  /*1750*/  ULOP3.LUT UP0, UR4, UR5, 0x7, URZ, 0xc0, !UPT ;  /* 0x0000000705047892 */ /* 0x001fd2000f80c0ff */
[----:B------:R-:W-:Y:S05]  /*1760*/  BRA.U !UP0, `(.L_x_207) ;  /* 0x0000000908047547 */ /* 0x000fea000b800000 */
[----:B------:R-:W-:Y:S02]  /*1770*/  UIADD3 UR4, UPT, UPT, UR4, -0x1, URZ ;  /* 0xffffffff04047890 */ /* 0x000fe4000fffe0ff */
[----:B------:R-:W-:Y:S02]  /*1780*/  ULOP3.LUT UP1, UR6, UR5, 0x3, URZ, 0xc0, !UPT ;  /* 0x0000000305067892 */ /* 0x000fe4000f82c0ff */
[----:B------:R-:W-:-:S09]  /*1790*/  UISETP.GE.U32.AND UP0, UPT, UR4, 0x3, UPT ;  /* 0x000000030400788c */ /* 0x000fd2000bf06070 */
[----:B------:R-:W-:Y:S05]  /*17a0*/  BRA.U !UP0, `(.L_x_208) ;  /* 0x0000000508087547 */ /* 0x000fea000b800000 */
[----:B------:R-:W0:Y:S01]  /*17b0*/  @P0 LDC R12, c[0x0][0x404] ;  /* 0x00010100ff0c0b82 */ /* 0x000e220000000800 */
[C---:B------:R-:W-:Y:S01]  /*17c0*/  @P0 IADD3 R11, PT, PT, R10.reuse, R0, RZ ;  /* 0x000000000a0b0210 */ /* 0x040fe20007ffe0ff */
[----:B------:R-:W-:-:S04]  /*17d0*/  @P0 IMAD.IADD R35, R10, 0x1, R0 ;  /* 0x000000010a230824 */ /* 0x000fc800078e0200 */
[----:B------:R-:W-:Y:S02]  /*17e0*/  @P0 IMAD R15, R5, R11, RZ ;  /* 0x0000000b050f0224 */ /* 0x000fe400078e02ff */
[----:B------:R-:W1:Y:S08]  /*17f0*/  @P0 LDC.64 R16, c[0x0][0x410] ;  /* 0x00010400ff100b82 */ /* 0x000e700000000a00 */
[----:B------:R-:W2:Y:S08]  /*1800*/  @P0 LDC R18, c[0x0][0x404] ;  /* 0x00010100ff120b82 */ /* 0x000eb00000000800 */
[----:B------:R-:W3:Y:S01]  /*1810*/  @P0 LDC.64 R20, c[0x0][0x410] ;  /* 0x00010400ff140b82 */ /* 0x000ee20000000a00 */
[----:B0-----:R-:W-:-:S07]  /*1820*/  @P0 IMAD R12, R6, R12, R11 ;  /* 0x0000000c060c0224 */ /* 0x001fce00078e020b */
[----:B------:R-:W0:Y:S01]  /*1830*/  @P0 LDC.64 R30, c[0x0][0x3d0] ;  /* 0x0000f400ff1e0b82 */ /* 0x000e220000000a00 */
[----:B-1----:R-:W-:-:S04]  /*1840*/  @P0 IMAD R14, R12, R17, R8 ;  /* 0x000000110c0e0224 */ /* 0x002fc800078e0208 */
[----:B------:R-:W-:-:S03]  /*1850*/  @P0 IMAD R11, R14, R16, R9 ;  /* 0x000000100e0b0224 */ /* 0x000fc600078e0209 */
[----:B------:R-:W1:Y:S01]  /*1860*/  @P0 LDC.64 R12, c[0x0][0x3d0] ;  /* 0x0000f400ff0c0b82 */ /* 0x000e620000000a00 */
[----:B--2---:R-:W-:-:S07]  /*1870*/  @P0 IMAD R18, R6, R18, R35 ;  /* 0x0000001206120224 */ /* 0x004fce00078e0223 */
[----:B------:R-:W2:Y:S01]  /*1880*/  @P0 LDC R37, c[0x0][0x404] ;  /* 0x00010100ff250b82 */ /* 0x000ea20000000800 */
[----:B---3--:R-:W-:-:S05]  /*1890*/  @P0 IMAD R21, R18, R21, R21 ;  /* 0x0000001512150224 */ /* 0x008fca00078e0215 */
[----:B------:R-:W-:Y:S02]  /*18a0*/  @P0 IADD3 R21, PT, PT, R8, R21, RZ ;  /* 0x0000001508150210 */ /* 0x000fe40007ffe0ff */
[----:B------:R-:W3:Y:S01]  /*18b0*/  @P0 LDC.64 R28, c[0x0][0x380] ;  /* 0x0000e000ff1c0b82 */ /* 0x000ee20000000a00 */
[----:B0-----:R-:W-:-:S07]  /*18c0*/  @P0 IMAD.WIDE R30, R15, 0x2, R30 ;  /* 0x000000020f1e0825 */ /* 0x001fce00078e021e */
[----:B------:R-:W0:Y:S08]  /*18d0*/  @P0 LDC.64 R16, c[0x0][0x410] ;  /* 0x00010400ff100b82 */ /* 0x000e300000000a00 */
[----:B------:R-:W4:Y:S01]  /*18e0*/  @P0 LDC R36, c[0x0][0x404] ;  /* 0x00010100ff240b82 */ /* 0x000f220000000800 */
[----:B------:R-:W-:-:S07]  /*18f0*/  @P0 IMAD R33, R21, R20, R9 ;  /* 0x0000001415210224 */ /* 0x000fce00078e0209 */
[----:B------:R-:W5:Y:S01]  /*1900*/  @P0 LDC.64 R24, c[0x0][0x380] ;  /* 0x0000e000ff180b82 */ /* 0x000f620000000a00 */
[----:B------:R-:W-:-:S07]  /*1910*/  @P0 IMAD R35, R5, R35, R5 ;  /* 0x0000002305230224 */ /* 0x000fce00078e0205 */
[----:B------:R-:W5:Y:S01]  /*1920*/  @P0 LDC.64 R22, c[0x0][0x3d0] ;  /* 0x0000f400ff160b82 */ /* 0x000f620000000a00 */
[----:B------:R-:W-:Y:S01]  /*1930*/  @P0 IADD3 R32, PT, PT, R0, 0x2, R10 ;  /* 0x0000000200200810 */ /* 0x000fe20007ffe00a */
[----:B---3--:R-:W-:Y:S02]  /*1940*/  @P0 IMAD.WIDE R28, R11, 0x2, R28 ;  /* 0x000000020b1c0825 */ /* 0x008fe400078e021c */
[----:B------:R4:W3:Y:S04]  /*1950*/  @P0 LDG.E.U16 R11, desc[UR8][R30.64] ;  /* 0x000000081e0b0981 */ /* 0x0008e8000c1e1500 */
[----:B------:R-:W5:Y:S08]  /*1960*/  @P0 LDC.64 R14, c[0x0][0x410] ;  /* 0x00010400ff0e0b82 */ /* 0x000f700000000a00 */
[----:B------:R-:W5:Y:S01]  /*1970*/  @P0 LDC.64 R18, c[0x0][0x380] ;  /* 0x0000e000ff120b82 */ /* 0x000f620000000a00 */
[----:B-1----:R-:W-:-:S07]  /*1980*/  @P0 IMAD.WIDE R12, R35, 0x2, R12 ;  /* 0x00000002230c0825 */ /* 0x002fce00078e020c */
[----:B------:R-:W1:Y:S01]  /*1990*/  @P0 LDC.64 R20, c[0x0][0x380] ;  /* 0x0000e000ff140b82 */ /* 0x000e620000000a00 */
[----:B------:R-:W-:-:S07]  /*19a0*/  @P0 IADD3 R35, PT, PT, R0, 0x3, R10 ;  /* 0x0000000300230810 */ /* 0x000fce0007ffe00a */
[----:B------:R-:W1:Y:S01]  /*19b0*/  @P0 LDC.64 R26, c[0x0][0x3d0] ;  /* 0x0000f400ff1a0b82 */ /* 0x000e620000000a00 */
[C---:B--2---:R-:W-:Y:S01]  /*19c0*/  @P0 IMAD R34, R6.reuse, R37, R32 ;  /* 0x0000002506220224 */ /* 0x044fe200078e0220 */
[----:B------:R2:W3:Y:S01]  /*19d0*/  @P0 LDG.E.U16 R28, desc[UR8][R28.64] ;  /* 0x000000081c1c0981 */ /* 0x0004e2000c1e1500 */
[----:B----4-:R-:W-:Y:S02]  /*19e0*/  @P0 IMAD R30, R6, R36, R35 ;  /* 0x00000024061e0224 */ /* 0x010fe400078e0223 */
[----:B0-----:R-:W-:Y:S01]  /*19f0*/  @P0 IMAD R17, R34, R17, R8 ;  /* 0x0000001122110224 */ /* 0x001fe200078e0208 */
[----:B------:R-:W4:Y:S01]  /*1a00*/  @P0 LDG.E.U16 R12, desc[UR8][R12.64] ;  /* 0x000000080c0c0981 */ /* 0x000f22000c1e1500 */
[----:B-----5:R-:W-:-:S04]  /*1a10*/  @P0 IMAD.WIDE R24, R33, 0x2, R24 ;  /* 0x0000000221180825 */ /* 0x020fc800078e0218 */
[----:B------:R-:W-:Y:S02]  /*1a20*/  @P0 IMAD R17, R17, R16, R9 ;  /* 0x0000001011110224 */ /* 0x000fe400078e0209 */
[----:B--2---:R-:W-:Y:S01]  /*1a30*/  @P0 IMAD R29, R5, R32, RZ ;  /* 0x00000020051d0224 */ /* 0x004fe200078e02ff */
[----:B------:R-:W2:Y:S01]  /*1a40*/  @P0 LDG.E.U16 R24, desc[UR8][R24.64] ;  /* 0x0000000818180981 */ /* 0x000ea2000c1e1500 */
[----:B------:R-:W-:Y:S02]  /*1a50*/  @P0 IMAD R15, R30, R15, R8 ;  /* 0x0000000f1e0f0224 */ /* 0x000fe400078e0208 */
[----:B------:R-:W-:-:S04]  /*1a60*/  @P0 IMAD.WIDE R22, R29, 0x2, R22 ;  /* 0x000000021d160825 */ /* 0x000fc800078e0216 */
[----:B------:R-:W-:Y:S02]  /*1a70*/  @P0 IMAD.WIDE R18, R17, 0x2, R18 ;  /* 0x0000000211120825 */ /* 0x000fe400078e0212 */
[----:B------:R-:W5:Y:S02]  /*1a80*/  @P0 LDG.E.U16 R22, desc[UR8][R22.64] ;  /* 0x0000000816160981 */ /* 0x000f64000c1e1500 */
[----:B------:R-:W-:Y:S02]  /*1a90*/  @P0 IMAD R15, R15, R14, R9 ;  /* 0x0000000e0f0f0224 */ /* 0x000fe400078e0209 */
[----:B------:R-:W-:Y:S01]  /*1aa0*/  @P0 IMAD R35, R5, R35, RZ ;  /* 0x0000002305230224 */ /* 0x000fe200078e02ff */
[----:B------:R-:W5:Y:S01]  /*1ab0*/  @P0 LDG.E.U16 R18, desc[UR8][R18.64] ;  /* 0x0000000812120981 */ /* 0x000f62000c1e1500 */
[----:B-1----:R-:W-:-:S04]  /*1ac0*/  @P0 IMAD.WIDE R20, R15, 0x2, R20 ;  /* 0x000000020f140825 */ /* 0x002fc800078e0214 */
[----:B------:R-:W-:Y:S02]  /*1ad0*/  @P0 IMAD.WIDE R26, R35, 0x2, R26 ;  /* 0x00000002231a0825 */ /* 0x000fe400078e021a */
[----:B------:R-:W5:Y:S04]  /*1ae0*/  @P0 LDG.E.U16 R20, desc[UR8][R20.64] ;  /* 0x0000000814140981 */ /* 0x000f68000c1e1500 */
[----:B------:R-:W5:Y:S01]  /*1af0*/  @P0 LDG.E.U16 R26, desc[UR8][R26.64] ;  /* 0x000000081a1a0981 */ /* 0x000f62000c1e1500 */
[----:B------:R-:W-:Y:S02]  /*1b00*/  IADD3 R0, PT, PT, R0, 0x4, RZ ;  /* 0x0000000400007810 */ /* 0x000fe40007ffe0ff */
[----:B---3--:R-:W-:Y:S02]  /*1b10*/  @P0 SHF.L.U32 R11, R11, 0x10, RZ ;  /* 0x000000100b0b0819 */ /* 0x008fe400000006ff */
[----:B------:R-:W-:Y:S01]  /*1b20*/  @P0 SHF.L.U32 R28, R28, 0x10, RZ ;  /* 0x000000101c1c0819 */ /* 0x000fe200000006ff */
[----:B----4-:R-:W-:-:S04]  /*1b30*/  @P0 IMAD.U32 R13, R12, 0x10000, RZ ;  /* 0x000100000c0d0824 */ /* 0x010fc800078e00ff */
[----:B------:R-:W-:Y:S01]  /*1b40*/  @P0 FFMA.FTZ R2, R11, R28, R2 ;  /* 0x0000001c0b020223 */ /* 0x000fe20000010002 */
[----:B--2---:R-:W-:-:S05]  /*1b50*/  @P0 SHF.L.U32 R12, R24, 0x10, RZ ;  /* 0x00000010180c0819 */ /* 0x004fca00000006ff */
[----:B------:R-:W-:Y:S01]  /*1b60*/  @P0 FFMA.FTZ R2, R13, R12, R2 ;  /* 0x0000000c0d020223 */ /* 0x000fe20000010002 */
[----:B-----5:R-:W-:Y:S02]  /*1b70*/  @P0 SHF.L.U32 R11, R22, 0x10, RZ ;  /* 0x00000010160b0819 */ /* 0x020fe400000006ff */
[----:B------:R-:W-:-:S05]  /*1b80*/  @P0 SHF.L.U32 R14, R18, 0x10, RZ ;  /* 0x00000010120e0819 */ /* 0x000fca00000006ff */
[----:B------:R-:W-:Y:S01]  /*1b90*/  @P0 FFMA.FTZ R2, R11, R14, R2 ;  /* 0x0000000e0b020223 */ /* 0x000fe20000010002 */
[----:B------:R-:W-:Y:S01]  /*1ba0*/  @P0 SHF.L.U32 R12, R20, 0x10, RZ ;  /* 0x00000010140c0819 */ /* 0x000fe200000006ff */
[----:B------:R-:W-:-:S04]  /*1bb0*/  @P0 IMAD.U32 R13, R26, 0x10000, RZ ;  /* 0x000100001a0d0824 */ /* 0x000fc800078e00ff */
[----:B------:R-:W-:-:S07]  /*1bc0*/  @P0 FFMA.FTZ R2, R13, R12, R2 ;  /* 0x0000000c0d020223 */ /* 0x000fce0000010002 */
.L_x_208:
[----:B------:R-:W-:Y:S04]  /*1bd0*/  BSSY.RECONVERGENT B0, `(.L_x_207) ;  /* 0x000003a000007945 */ /* 0x000fe80003800200 */
[----:B------:R-:W-:Y:S05]  /*1be0*/  BRA.U !UP1, `(.L_x_209) ;  /* 0x0000000109e07547 */ /* 0x000fea000b800000 */
[----:B------:R-:W-:Y:S02]  /*1bf0*/  UISETP.NE.AND UP0, UPT, UR6, 0x1, UPT ;  /* 0x000000010600788c */ /* 0x000fe4000bf05270 */
[----:B------:R-:W-:-:S04]  /*1c00*/  ULOP3.LUT UR4, UR5, 0x1, URZ, 0xc0, !UPT ;  /* 0x0000000105047892 */ /* 0x000fc8000f8ec0ff */
[----:B------:R-:W-:-:S03]  /*1c10*/  UISETP.NE.U32.AND UP1, UPT, UR4, 0x1, UPT ;  /* 0x000000010400788c */ /* 0x000fc6000bf25070 */
[----:B------:R-:W-:Y:S08]  /*1c20*/  BRA.U !UP0, `(.L_x_210) ;  /* 0x0000000108887547 */ /* 0x000ff0000b800000 */
[----:B------:R-:W0:Y:S01]  /*1c30*/  @P0 LDC R20, c[0x0][0x404] ;  /* 0x00010100ff140b82 */ /* 0x000e220000000800 */
[C---:B------:R-:W-:Y:S01]  /*1c40*/  @P0 IADD3 R11, PT, PT, R10.reuse, R0, RZ ;  /* 0x000000000a0b0210 */ /* 0x040fe20007ffe0ff */
[----:B------:R-:W-:-:S06]  /*1c50*/  @P0 IMAD.IADD R24, R10, 0x1, R0 ;  /* 0x000000010a180824 */ /* 0x000fcc00078e0200 */
[----:B------:R-:W1:Y:S08]  /*1c60*/  @P0 LDC R21, c[0x0][0x404] ;  /* 0x00010100ff150b82 */ /* 0x000e700000000800 */
[----:B------:R-:W2:Y:S08]  /*1c70*/  @P0 LDC.64 R22, c[0x0][0x410] ;  /* 0x00010400ff160b82 */ /* 0x000eb00000000a00 */
[----:B------:R-:W3:Y:S01]  /*1c80*/  @P0 LDC.64 R28, c[0x0][0x410] ;  /* 0x00010400ff1c0b82 */ /* 0x000ee20000000a00 */
[----:B0-----:R-:W-:-:S07]  /*1c90*/  @P0 IMAD R20, R6, R20, R11 ;  /* 0x0000001406140224 */ /* 0x001fce00078e020b */
[----:B------:R-:W0:Y:S01]  /*1ca0*/  @P0 LDC.64 R16, c[0x0][0x3d0] ;  /* 0x0000f400ff100b82 */ /* 0x000e220000000a00 */
[----:B-1----:R-:W-:Y:S02]  /*1cb0*/  @P0 IMAD R26, R6, R21, R24 ;  /* 0x00000015061a0224 */ /* 0x002fe400078e0218 */
[----:B------:R-:W-:-:S05]  /*1cc0*/  @P0 IMAD R21, R5, R11, RZ ;  /* 0x0000000b05150224 */ /* 0x000fca00078e02ff */
[----:B------:R-:W1:Y:S01]  /*1cd0*/  @P0 LDC.64 R18, c[0x0][0x380] ;  /* 0x0000e000ff120b82 */ /* 0x000e620000000a00 */
[----:B--2---:R-:W-:-:S04]  /*1ce0*/  @P0 IMAD R20, R20, R23, R8 ;  /* 0x0000001714140224 */ /* 0x004fc800078e0208 */
[----:B------:R-:W-:-:S03]  /*1cf0*/  @P0 IMAD R11, R20, R22, R9 ;  /* 0x00000016140b0224 */ /* 0x000fc600078e0209 */
[----:B------:R-:W2:Y:S01]  /*1d00*/  @P0 LDC.64 R12, c[0x0][0x380] ;  /* 0x0000e000ff0c0b82 */ /* 0x000ea20000000a00 */
[----:B---3--:R-:W-:-:S05]  /*1d10*/  @P0 IMAD R23, R26, R29, R29 ;  /* 0x0000001d1a170224 */ /* 0x008fca00078e021d */
[----:B------:R-:W-:Y:S02]  /*1d20*/  @P0 IADD3 R23, PT, PT, R8, R23, RZ ;  /* 0x0000001708170210 */ /* 0x000fe40007ffe0ff */
[----:B------:R-:W3:Y:S01]  /*1d30*/  @P0 LDC.64 R14, c[0x0][0x3d0] ;  /* 0x0000f400ff0e0b82 */ /* 0x000ee20000000a00 */
[----:B0-----:R-:W-:-:S04]  /*1d40*/  @P0 IMAD.WIDE R16, R21, 0x2, R16 ;  /* 0x0000000215100825 */ /* 0x001fc800078e0210 */
[----:B------:R-:W-:Y:S02]  /*1d50*/  @P0 IMAD R23, R23, R28, R9 ;  /* 0x0000001c17170224 */ /* 0x000fe400078e0209 */
[----:B------:R-:W4:Y:S01]  /*1d60*/  @P0 LDG.E.U16 R16, desc[UR8][R16.64] ;  /* 0x0000000810100981 */ /* 0x000f22000c1e1500 */
[----:B-1----:R-:W-:-:S04]  /*1d70*/  @P0 IMAD.WIDE R18, R11, 0x2, R18 ;  /* 0x000000020b120825 */ /* 0x002fc800078e0212 */
[----:B------:R-:W-:Y:S02]  /*1d80*/  @P0 IMAD R11, R5, R24, R5 ;  /* 0x00000018050b0224 */ /* 0x000fe400078e0205 */
[----:B------:R-:W5:Y:S01]  /*1d90*/  @P0 LDG.E.U16 R18, desc[UR8][R18.64] ;  /* 0x0000000812120981 */ /* 0x000f62000c1e1500 */
[----:B--2---:R-:W-:-:S06]  /*1da0*/  @P0 IMAD.WIDE R12, R23, 0x2, R12 ;  /* 0x00000002170c0825 */ /* 0x004fcc00078e020c */
[----:B------:R-:W2:Y:S01]  /*1db0*/  @P0 LDG.E.U16 R12, desc[UR8][R12.64] ;  /* 0x000000080c0c0981 */ /* 0x000ea2000c1e1500 */
[----:B---3--:R-:W-:-:S06]  /*1dc0*/  @P0 IMAD.WIDE R14, R11, 0x2, R14 ;  /* 0x000000020b0e0825 */ /* 0x008fcc00078e020e */
[----:B------:R-:W3:Y:S01]  /*1dd0*/  @P0 LDG.E.U16 R14, desc[UR8][R14.64] ;  /* 0x000000080e0e0981 */ /* 0x000ee2000c1e1500 */
[----:B------:R-:W-:Y:S02]  /*1de0*/  IADD3 R0, PT, PT, R0, 0x2, RZ ;  /* 0x0000000200007810 */ /* 0x000fe40007ffe0ff */
[----:B----4-:R-:W-:Y:S02]  /*1df0*/  @P0 SHF.L.U32 R11, R16, 0x10, RZ ;  /* 0x00000010100b0819 */ /* 0x010fe400000006ff */
[----:B-----5:R-:W-:-:S05]  /*1e00*/  @P0 SHF.L.U32 R20, R18, 0x10, RZ ;  /* 0x0000001012140819 */ /* 0x020fca00000006ff */
[----:B------:R-:W-:Y:S01]  /*1e10*/  @P0 FFMA.FTZ R2, R11, R20, R2 ;  /* 0x000000140b020223 */ /* 0x000fe20000010002 */
[----:B--2---:R-:W-:Y:S01]  /*1e20*/  @P0 SHF.L.U32 R22, R12, 0x10, RZ ;  /* 0x000000100c160819 */ /* 0x004fe200000006ff */
[----:B---3--:R-:W-:-:S04]  /*1e30*/  @P0 IMAD.U32 R21, R14, 0x10000, RZ ;  /* 0x000100000e150824 */ /* 0x008fc800078e00ff */
[----:B------:R-:W-:-:S07]  /*1e40*/  @P0 FFMA.FTZ R2, R21, R22, R2 ;  /* 0x0000001615020223 */ /* 0x000fce0000010002 */
.L_x_210:
[----:B------:R-:W-:Y:S05]  /*1e50*/  BRA.U UP1, `(.L_x_209) ;  /* 0x0000000101447547 */ /* 0x000fea000b800000 */
[----:B------:R-:W-:Y:S01]  /*1e60*/  IADD3 R0, PT, PT, R10, R0, RZ ;  /* 0x000000000a007210 */ /* 0x000fe20007ffe0ff */
[----:B------:R-:W-:Y:S06]  /*1e70*/  @!P0 BRA `(.L_x_209) ;  /* 0x00000000003c8947 */ /* 0x000fec0003800000 */
[----:B------:R-:W0:Y:S01]  /*1e80*/  LDCU UR4, c[0x0][0x404] ;  /* 0x00008080ff0477ac */ /* 0x000e220008000800 */
[----:B------:R-:W1:Y:S01]  /*1e90*/  LDC.64 R10, c[0x0][0x3d0] ;  /* 0x0000f400ff0a7b82 */ /* 0x000e620000000a00 */
[----:B------:R-:W-:Y:S01]  /*1ea0*/  IMAD R17, R5, R0, RZ ;  /* 0x0000000005117224 */ /* 0x000fe200078e02ff */
[----:B------:R-:W2:Y:S06]  /*1eb0*/  LDCU.64 UR12, c[0x0][0x410] ;  /* 0x00008200ff0c77ac */ /* 0x000eac0008000a00 */
[----:B------:R-:W3:Y:S01]  /*1ec0*/  LDC.64 R12, c[0x0][0x380] ;  /* 0x0000e000ff0c7b82 */ /* 0x000ee20000000a00 */
[----:B0-----:R-:W-:-:S04]  /*1ed0*/  IMAD R15, R6, UR4, R0 ;  /* 0x00000004060f7c24 */ /* 0x001fc8000f8e0200 */
[----:B--2---:R-:W-:-:S04]  /*1ee0*/  IMAD R8, R15, UR13, R8 ;  /* 0x0000000d0f087c24 */ /* 0x004fc8000f8e0208 */
[----:B------:R-:W-:Y:S02]  /*1ef0*/  IMAD R15, R8, UR12, R9 ;  /* 0x0000000c080f7c24 */ /* 0x000fe4000f8e0209 */
[----:B-1----:R-:W-:-:S04]  /*1f00*/  IMAD.WIDE R8, R17, 0x2, R10 ;  /* 0x0000000211087825 */ /* 0x002fc800078e020a */
[----:B---3--:R-:W-:Y:S02]  /*1f10*/  IMAD.WIDE R10, R15, 0x2, R12 ;  /* 0x000000020f0a7825 */ /* 0x008fe400078e020c */
[----:B------:R-:W2:Y:S04]  /*1f20*/  LDG.E.U16 R8, desc[UR8][R8.64] ;  /* 0x0000000808087981 */ /* 0x000ea8000c1e1500 */
[----:B------:R-:W3:Y:S01]  /*1f30*/  LDG.E.U16 R10, desc[UR8][R10.64] ;  /* 0x000000080a0a7981 */ /* 0x000ee2000c1e1500 */
[----:B--2---:R-:W-:Y:S01]  /*1f40*/  IMAD.U32 R13, R8, 0x10000, RZ ;  /* 0x00010000080d7824 */ /* 0x004fe200078e00ff */
[----:B---3--:R-:W-:-:S05]  /*1f50*/  SHF.L.U32 R0, R10, 0x10, RZ ;  /* 0x000000100a007819 */ /* 0x008fca00000006ff */
[----:B------:R-:W-:-:S07]  /*1f60*/  FFMA.FTZ R2, R13, R0, R2 ;  /* 0x000000000d027223 */ /* 0x000fce0000010002 */
.L_x_209:
[----:B------:R-:W-:Y:S05]  /*1f70*/  BSYNC.RECONVERGENT B0 ;  /* 0x0000000000007941 */ /* 0x000fea0003800200 */
.L_x_207:
[----:B------:R-:W0:Y:S01]  /*1f80*/  LDCU.64 UR4, c[0x0][0x3a8] ;  /* 0x00007500ff0477ac */ /* 0x000e220008000a00 */
[----:B------:R-:W-:Y:S01]  /*1f90*/  F2FP.BF16.F32.PACK_AB R2, RZ, R2 ;  /* 0x00000002ff02723e */ /* 0x000fe200000010ff */
[----:B------:R-:W1:Y:S01]  /*1fa0*/  LDCU UR6, c[0x0][0x3f8] ;  /* 0x00007f00ff0677ac */ /* 0x000e620008000800 */
[----:B0-----:R-:W-:-:S04]  /*1fb0*/  LEA R8, P0, R4, UR4, 0x1 ;  /* 0x0000000404087c11 */ /* 0x001fc8000f8008ff */
[----:B------:R-:W-:Y:S01]  /*1fc0*/  LEA.HI.X R9, R4, UR5, R3, 0x1, P0 ;  /* 0x0000000504097c11 */ /* 0x000fe200080f0c03 */
[----:B-1----:R-:W-:Y:S01]  /*1fd0*/  USHF.R.S32.HI UR4, URZ, 0x1f, UR6 ;  /* 0x0000001fff047899 */ /* 0x002fe20008011406 */
[----:B------:R-:W-:-:S03]  /*1fe0*/  IADD3 R4, P0, PT, R7, R4, RZ ;  /* 0x0000000407047210 */ /* 0x000fc60007f1e0ff */
[----:B------:R0:W-:Y:S01]  /*1ff0*/  STG.E.U16 desc[UR8][R8.64], R2 ;  /* 0x0000000208007986 */ /* 0x0001e2000c101508 */
[----:B------:R-:W-:Y:S02]  /*2000*/  IADD3.X R3, PT, PT, RZ, R3, RZ, P0, !PT ;  /* 0x00000003ff037210 */ /* 0x000fe400007fe4ff */
[----:B------:R-:W-:-:S04]  /*2010*/  ISETP.GE.U32.AND P0, PT, R4, UR6, PT ;  /* 0x0000000604007c0c */ /* 0x000fc8000bf06070 */
[----:B------:R-:W-:-:S13]  /*2020*/  ISETP.GE.AND.EX P0, PT, R3, UR4, PT, P0 ;  /* 0x0000000403007c0c */ /* 0x000fda000bf06300 */
[----:B0-----:R-:W-:Y:S05]  /*2030*/  @!P0 BRA `(.L_x_211) ;  /* 0xffffffe000408947 */ /* 0x001fea000383ffff */
[----:B------:R-:W-:Y:S05]  /*2040*/  EXIT ;  /* 0x000000000000794d */ /* 0x000fea0003800000 */
.L_x_204:
[----:B------:R-:W-:Y:S01]  /*2050*/  IADD3 R6, P0, PT, R7, R4, RZ ;  /* 0x0000000407067210 */ /* 0x000fe20007f1e0ff */
[----:B------:R-:W-:Y:S03]  /*2060*/  BSSY.RECONVERGENT B0, `(.L_x_212) ;  /* 0x0000025000007945 */ /* 0x000fe60003800200 */
[----:B------:R-:W-:Y:S02]  /*2070*/  IADD3.X R9, PT, PT, RZ, R3, RZ, P0, !PT ;  /* 0x00000003ff097210 */ /* 0x000fe400007fe4ff */
[C---:B------:R-:W-:Y:S02]  /*2080*/  ISETP.GT.U32.AND P1, PT, R6.reuse, UR10, PT ;  /* 0x0000000a06007c0c */ /* 0x040fe4000bf24070 */
[----:B------:R-:W-:Y:S02]  /*2090*/  ISETP.GE.U32.AND P0, PT, R6, UR10, PT ;  /* 0x0000000a06007c0c */ /* 0x000fe4000bf06070 */
[----:B------:R-:W-:-:S02]  /*20a0*/  ISETP.GT.U32.AND.EX P1, PT, R9, UR7, PT, P1 ;  /* 0x0000000709007c0c */ /* 0x000fc4000bf24110 */
        /* <DEDUP_REMOVED lines=14> */
[----:B0-----:R-:W-:Y:S02]  /*2190*/  HFMA2 R8, -RZ, RZ, 0, 0 ;  /* 0x00000000ff087431 */ /* 0x001fe400000001ff */
[----:B-1----:R-:W-:-:S04]  /*21a0*/  IMAD R5, R5, R9, RZ ;  /* 0x0000000905057224 */ /* 0x002fc800078e02ff */
[----:B------:R-:W-:-:S06]  /*21b0*/  IMAD.HI.U32 R9, R9, R5, R8 ;  /* 0x0000000509097227 */ /* 0x000fcc00078e0008 */
[----:B------:R-:W-:Y:S01]  /*21c0*/  IMAD.HI.U32 R8, R9, R6, RZ ;  /* 0x0000000609087227 */ /* 0x000fe200078e00ff */
[----:B------:R-:W-:-:S04]  /*21d0*/  MOV R9, RZ ;  /* 0x000000ff00097202 */ /* 0x000fc80000000f00 */
[----:B------:R-:W-:-:S05]  /*21e0*/  IADD3 R5, PT, PT, -R8, RZ, RZ ;  /* 0x000000ff08057210 */ /* 0x000fca0007ffe1ff */
[----:B------:R-:W-:-:S05]  /*21f0*/  IMAD R6, R7, R5, R6 ;  /* 0x0000000507067224 */ /* 0x000fca00078e0206 */
[----:B------:R-:W-:-:S13]  /*2200*/  ISETP.GE.U32.AND P0, PT, R6, R7, PT ;  /* 0x000000070600720c */ /* 0x000fda0003f06070 */
[----:B------:R-:W-:Y:S01]  /*2210*/  @P0 IMAD.IADD R6, R6, 0x1, -R7 ;  /* 0x0000000106060824 */ /* 0x000fe200078e0a07 */
[----:B------:R-:W-:-:S04]  /*2220*/  @P0 IADD3 R8, PT, PT, R8, 0x1, RZ ;  /* 0x0000000108080810 */ /* 0x000fc80007ffe0ff */
[----:B------:R-:W-:-:S13]  /*2230*/  ISETP.GE.U32.AND P1, PT, R6, R7, PT ;  /* 0x000000070600720c */ /* 0x000fda0003f26070 */
[----:B------:R-:W-:Y:S02]  /*2240*/  @P1 IADD3 R8, PT, PT, R8, 0x1, RZ ;  /* 0x0000000108081810 */ /* 0x000fe40007ffe0ff */
[----:B------:R-:W-:Y:S01]  /*2250*/  @!P2 LOP3.LUT R8, RZ, R7, RZ, 0x33, !PT ;  /* 0x00000007ff08a212 */ /* 0x000fe200078e33ff */
[----:B------:R-:W-:Y:S06]  /*2260*/  BRA `(.L_x_214) ;  /* 0x0000000000107947 */ /* 0x000fec0003800000 */
.L_x_213:
[----:B------:R-:W-:-:S07]  /*2270*/  MOV R2, 0x2290 ;  /* 0x0000229000027802 */ /* 0x000fce0000000f00 */
[----:B------:R-:W-:Y:S05]  /*2280*/  CALL.REL.NOINC `($__internal_5_$__cuda_sm20_div_u64) ;  /* 0x0000000000cc7944 */ /* 0x000fea0003c00000 */
[----:B------:R-:W-:Y:S01]  /*2290*/  IMAD.MOV.U32 R8, RZ, RZ, R5 ;  /* 0x000000ffff087224 */ /* 0x000fe200078e0005 */
[----:B------:R-:W-:-:S07]  /*22a0*/  MOV R9, R6 ;  /* 0x0000000600097202 */ /* 0x000fce0000000f00 */
.L_x_214:
[----:B------:R-:W-:Y:S05]  /*22b0*/  BSYNC.RECONVERGENT B0 ;  /* 0x0000000000007941 */ /* 0x000fea0003800200 */
.L_x_212:
        /* <DEDUP_REMOVED lines=10> */
[----:B------:R-:W-:Y:S01]  /*2360*/  IADD3 R5, PT, PT, R0, 0x1, RZ ;  /* 0x0000000100057810 */ /* 0x000fe20007ffe0ff */
[----:B------:R-:W-:Y:S02]  /*2370*/  HFMA2 R2, -RZ, RZ, 0, 0 ;  /* 0x00000000ff027431 */ /* 0x000fe400000001ff */
[----:B------:R-:W-:Y:S01]  /*2380*/  IMAD.MOV.U32 R0, RZ, RZ, RZ ;  /* 0x000000ffff007224 */ /* 0x000fe200078e00ff */
[----:B------:R-:W-:-:S07]  /*2390*/  LOP3.LUT R5, R5, 0x3, RZ, 0xc0, !PT ;  /* 0x0000000305057812 */ /* 0x000fce00078ec0ff */
.L_x_217:
[----:B------:R-:W-:-:S04]  /*23a0*/  LEA R8, P1, R4, UR4, 0x1 ;  /* 0x0000000404087c11 */ /* 0x000fc8000f8208ff */
[----:B------:R-:W-:Y:S02]  /*23b0*/  LEA.HI.X R9, R4, UR5, R3, 0x1, P1 ;  /* 0x0000000504097c11 */ /* 0x000fe400088f0c03 */
[----:B------:R-:W-:Y:S02]  /*23c0*/  IADD3 R0, P1, PT, R0, 0x1, RZ ;  /* 0x0000000100007810 */ /* 0x000fe40007f3e0ff */
[----:B------:R-:W-:Y:S01]  /*23d0*/  IADD3 R4, P2, PT, R7, R4, RZ ;  /* 0x0000000407047210 */ /* 0x000fe20007f5e0ff */
[----:B------:R0:W-:Y:S01]  /*23e0*/  STG.E.U16 desc[UR8][R8.64], RZ ;  /* 0x000000ff08007986 */ /* 0x0001e2000c101508 */
[----:B------:R-:W-:Y:S02]  /*23f0*/  IADD3.X R2, PT, PT, RZ, R2, RZ, P1, !PT ;  /* 0x00000002ff027210 */ /* 0x000fe40000ffe4ff */
[----:B------:R-:W-:Y:S02]  /*2400*/  ISETP.NE.U32.AND P1, PT, R0, R5, PT ;  /* 0x000000050000720c */ /* 0x000fe40003f25070 */
[----:B------:R-:W-:-:S02]  /*2410*/  IADD3.X R3, PT, PT, RZ, R3, RZ, P2, !PT ;  /* 0x00000003ff037210 */ /* 0x000fc400017fe4ff */
[----:B------:R-:W-:-:S13]  /*2420*/  ISETP.NE.AND.EX P1, PT, R2, RZ, PT, P1 ;  /* 0x000000ff0200720c */ /* 0x000fda0003f25310 */
[----:B0-----:R-:W-:Y:S05]  /*2430*/  @P1 BRA `(.L_x_217) ;  /* 0xfffffffc00d81947 */ /* 0x001fea000383ffff */
.L_x_216:
[----:B------:R-:W-:Y:S05]  /*2440*/  BSYNC.RECONVERGENT B0 ;  /* 0x0000000000007941 */ /* 0x000fea0003800200 */
.L_x_215:
[----:B------:R-:W-:Y:S05]  /*2450*/  @!P0 EXIT ;  /* 0x000000000000894d */ /* 0x000fea0003800000 */
[----:B------:R-:W-:Y:S01]  /*2460*/  IMAD.SHL.U32 R5, R7, 0x2, RZ ;  /* 0x0000000207057824 */ /* 0x000fe200078e00ff */
[----:B------:R-:W-:Y:S01]  /*2470*/  SHF.R.U32.HI R17, RZ, 0x1f, R7 ;  /* 0x0000001fff117819 */ /* 0x000fe20000011607 */
[----:B------:R-:W0:Y:S01]  /*2480*/  LDCU UR6, c[0x0][0x3f8] ;  /* 0x00007f00ff0677ac */ /* 0x000e220008000800 */
[----:B------:R-:W1:Y:S05]  /*2490*/  LDCU.64 UR4, c[0x0][0x3a8] ;  /* 0x00007500ff0477ac */ /* 0x000e6a0008000a00 */
.L_x_218:
[----:B-1----:R-:W-:-:S04]  /*24a0*/  LEA R14, P0, R4, UR4, 0x1 ;  /* 0x00000004040e7c11 */ /* 0x002fc8000f8008ff */
[----:B------:R-:W-:Y:S02]  /*24b0*/  LEA.HI.X R15, R4, UR5, R3, 0x1, P0 ;  /* 0x00000005040f7c11 */ /* 0x000fe400080f0c03 */
[----:B------:R-:W-:-:S03]  /*24c0*/  IADD3 R8, P0, PT, R5, R14, RZ ;  /* 0x0000000e05087210 */ /* 0x000fc60007f1e0ff */
[----:B------:R2:W-:Y:S01]  /*24d0*/  STG.E.U16 desc[UR8][R14.64], RZ ;  /* 0x000000ff0e007986 */ /* 0x0005e2000c101508 */
[----:B------:R-:W-:Y:S02]  /*24e0*/  IADD3.X R9, PT, PT, R17, R15, RZ, P0, !PT ;  /* 0x0000000f11097210 */ /* 0x000fe400007fe4ff */
[----:B------:R-:W-:-:S03]  /*24f0*/  IADD3 R10, P0, PT, R5, R8, RZ ;  /* 0x00000008050a7210 */ /* 0x000fc60007f1e0ff */
[----:B------:R2:W-:Y:S01]  /*2500*/  STG.E.U16 desc[UR8][R8.64], RZ ;  /* 0x000000ff08007986 */ /* 0x0005e2000c101508 */
[----:B------:R-:W-:Y:S02]  /*2510*/  IADD3.X R11, PT, PT, R17, R9, RZ, P0, !PT ;  /* 0x00000009110b7210 */ /* 0x000fe400007fe4ff */
[----:B------:R-:W-:-:S03]  /*2520*/  IADD3 R12, P0, PT, R5, R10, RZ ;  /* 0x0000000a050c7210 */ /* 0x000fc60007f1e0ff */
[----:B------:R2:W-:Y:S01]  /*2530*/  STG.E.U16 desc[UR8][R10.64], RZ ;  /* 0x000000ff0a007986 */ /* 0x0005e2000c101508 */
[----:B------:R-:W-:Y:S02]  /*2540*/  IADD3.X R13, PT, PT, R17, R11, RZ, P0, !PT ;  /* 0x0000000b110d7210 */ /* 0x000fe400007fe4ff */
[----:B------:R-:W-:-:S03]  /*2550*/  LEA R4, P0, R7, R4, 0x2 ;  /* 0x0000000407047211 */ /* 0x000fc600078010ff */
[----:B------:R2:W-:Y:S01]  /*2560*/  STG.E.U16 desc[UR8][R12.64], RZ ;  /* 0x000000ff0c007986 */ /* 0x0005e2000c101508 */
[----:B------:R-:W-:Y:S02]  /*2570*/  LEA.HI.X R3, R7, R3, RZ, 0x2, P0 ;  /* 0x0000000307037211 */ /* 0x000fe400000f14ff */
[----:B0-----:R-:W-:-:S04]  /*2580*/  ISETP.GE.U32.AND P0, PT, R4, UR6, PT ;  /* 0x0000000604007c0c */ /* 0x001fc8000bf06070 */
[----:B------:R-:W-:-:S13]  /*2590*/  ISETP.GE.AND.EX P0, PT, R3, UR7, PT, P0 ;  /* 0x0000000703007c0c */ /* 0x000fda000bf06300 */
[----:B--2---:R-:W-:Y:S05]  /*25a0*/  @!P0 BRA `(.L_x_218) ;  /* 0xfffffffc00bc8947 */ /* 0x004fea000383ffff */
[----:B------:R-:W-:Y:S05]  /*25b0*/  EXIT ;  /* 0x000000000000794d */ /* 0x000fea0003800000 */
        .weak           $__internal_5_$__cuda_sm20_div_u64
        .type           $__internal_5_$__cuda_sm20_div_u64,@function
        .size           $__internal_5_$__cuda_sm20_div_u64,(.L_x_1653 - $__internal_5_$__cuda_sm20_div_u64)
$__internal_5_$__cuda_sm20_div_u64:
[----:B------:R-:W-:Y:S01]  /*25c0*/  IMAD.MOV.U32 R12, RZ, RZ, R7 ;  /* 0x000000ffff0c7224 */ /* 0x000fe200078e0007 */
[----:B------:R-:W-:-:S04]  /*25d0*/  MOV R13, RZ ;  /* 0x000000ff000d7202 */ /* 0x000fc80000000f00 */
[----:B------:R-:W0:Y:S08]  /*25e0*/  I2F.U64.RP R5, R12 ;  /* 0x0000000c00057312 */ /* 0x000e300000309000 */
[----:B0-----:R-:W0:Y:S02]  /*25f0*/  MUFU.RCP R5, R5 ;  /* 0x0000000500057308 */ /* 0x001e240000001000 */
[----:B0-----:R-:W-:-:S06]  /*2600*/  IADD3 R8, PT, PT, R5, 0x1ffffffe, RZ ;  /* 0x1ffffffe05087810 */ /* 0x001fcc0007ffe0ff */
[----:B------:R-:W0:Y:S02]  /*2610*/  F2I.U64.TRUNC R8, R8 ;  /* 0x0000000800087311 */ /* 0x000e24000020d800 */
[----:B0-----:R-:W-:-:S04]  /*2620*/  IMAD.WIDE.U32 R10, R8, R7, RZ ;  /* 0x00000007080a7225 */ /* 0x001fc800078e00ff */
[----:B------:R-:W-:Y:S01]  /*2630*/  IMAD R11, R9, R7, R11 ;  /* 0x00000007090b7224 */ /* 0x000fe200078e020b */
[----:B------:R-:W-:-:S04]  /*2640*/  IADD3 R15, P0, PT, RZ, -R10, RZ ;  /* 0x8000000aff0f7210 */ /* 0x000fc80007f1e0ff */
[----:B------:R-:W-:Y:S01]  /*2650*/  IADD3.X R17, PT, PT, RZ, ~R11, RZ, P0, !PT ;  /* 0x8000000bff117210 */ /* 0x000fe200007fe4ff */
[----:B------:R-:W-:-:S04]  /*2660*/  IMAD.HI.U32 R10, R8, R15, RZ ;  /* 0x0000000f080a7227 */ /* 0x000fc800078e00ff */
[----:B------:R-:W-:Y:S02]  /*2670*/  IMAD.MOV.U32 R11, RZ, RZ, R8 ;  /* 0x000000ffff0b7224 */ /* 0x000fe400078e0008 */
[-C--:B------:R-:W-:Y:S02]  /*2680*/  IMAD R13, R9, R17.reuse, RZ ;  /* 0x00000011090d7224 */ /* 0x080fe400078e02ff */
[----:B------:R-:W-:-:S04]  /*2690*/  IMAD.WIDE.U32 R10, P0, R8, R17, R10 ;  /* 0x00000011080a7225 */ /* 0x000fc8000780000a */
[----:B------:R-:W-:-:S04]  /*26a0*/  IMAD.HI.U32 R5, R9, R17, RZ ;  /* 0x0000001109057227 */ /* 0x000fc800078e00ff */
[----:B------:R-:W-:Y:S01]  /*26b0*/  IMAD.HI.U32 R10, P1, R9, R15, R10 ;  /* 0x0000000f090a7227 */ /* 0x000fe2000782000a */
[----:B------:R-:W-:-:S04]  /*26c0*/  IADD3.X R5, PT, PT, R5, R9, RZ, P0, !PT ;  /* 0x0000000905057210 */ /* 0x000fc800007fe4ff */
[----:B------:R-:W-:-:S04]  /*26d0*/  IADD3 R11, P2, PT, R13, R10, RZ ;  /* 0x0000000a0d0b7210 */ /* 0x000fc80007f5e0ff */
[----:B------:R-:W-:Y:S01]  /*26e0*/  IADD3.X R5, PT, PT, RZ, RZ, R5, P2, P1 ;  /* 0x000000ffff057210 */ /* 0x000fe200017e2405 */
[----:B------:R-:W-:-:S03]  /*26f0*/  IMAD.WIDE.U32 R8, R11, R7, RZ ;  /* 0x000000070b087225 */ /* 0x000fc600078e00ff */
[----:B------:R-:W-:Y:S01]  /*2700*/  IADD3 R13, P0, PT, RZ, -R8, RZ ;  /* 0x80000008ff0d7210 */ /* 0x000fe20007f1e0ff */
        /* <DEDUP_REMOVED lines=8> */
[----:B------:R-:W-:-:S04]  /*2790*/  IADD3 R11, P2, PT, R12, R11, RZ ;  /* 0x0000000b0c0b7210 */ /* 0x000fc80007f5e0ff */
[----:B------:R-:W-:Y:S01]  /*27a0*/  IADD3.X R5, PT, PT, R8, R5, RZ, P0, !PT ;  /* 0x0000000508057210 */ /* 0x000fe200007fe4ff */
[----:B------:R-:W-:-:S03]  /*27b0*/  IMAD.HI.U32 R8, R11, R6, RZ ;  /* 0x000000060b087227 */ /* 0x000fc600078e00ff */
[----:B------:R-:W-:Y:S01]  /*27c0*/  IADD3.X R5, PT, PT, RZ, RZ, R5, P2, P1 ;  /* 0x000000ffff057210 */ /* 0x000fe200017e2405 */
[----:B------:R-:W-:-:S04]  /*27d0*/  IMAD.WIDE.U32 R8, R11, R14, R8 ;  /* 0x0000000e0b087225 */ /* 0x000fc800078e0008 */
[C---:B------:R-:W-:Y:S02]  /*27e0*/  IMAD R11, R5.reuse, R14, RZ ;  /* 0x0000000e050b7224 */ /* 0x040fe400078e02ff */
[----:B------:R-:W-:-:S04]  /*27f0*/  IMAD.HI.U32 R8, P0, R5, R6, R8 ;  /* 0x0000000605087227 */ /* 0x000fc80007800008 */
[----:B------:R-:W-:Y:S01]  /*2800*/  IMAD.HI.U32 R5, R5, R14, RZ ;  /* 0x0000000e05057227 */ /* 0x000fe200078e00ff */
[----:B------:R-:W-:-:S04]  /*2810*/  IADD3 R10, P1, PT, R11, R8, RZ ;  /* 0x000000080b0a7210 */ /* 0x000fc80007f3e0ff */
[----:B------:R-:W-:Y:S01]  /*2820*/  IADD3.X R5, PT, PT, R5, RZ, RZ, P0, !PT ;  /* 0x000000ff05057210 */ /* 0x000fe200007fe4ff */
[----:B------:R-:W-:-:S03]  /*2830*/  IMAD.WIDE.U32 R8, R10, R7, RZ ;  /* 0x000000070a087225 */ /* 0x000fc600078e00ff */
[----:B------:R-:W-:Y:S02]  /*2840*/  IADD3.X R5, PT, PT, RZ, R5, RZ, P1, !PT ;  /* 0x00000005ff057210 */ /* 0x000fe40000ffe4ff */
[----:B------:R-:W-:-:S03]  /*2850*/  IADD3 R12, P0, PT, -R8, R6, RZ ;  /* 0x00000006080c7210 */ /* 0x000fc60007f1e1ff */
[----:B------:R-:W-:Y:S01]  /*2860*/  IMAD R9, R5, R7, R9 ;  /* 0x0000000705097224 */ /* 0x000fe200078e0209 */
[----:B------:R-:W-:-:S04]  /*2870*/  IADD3 R8, P1, PT, -R7, R12, RZ ;  /* 0x0000000c07087210 */ /* 0x000fc80007f3e1ff */
[----:B------:R-:W-:Y:S02]  /*2880*/  IADD3.X R14, PT, PT, ~R9, R14, RZ, P0, !PT ;  /* 0x0000000e090e7210 */ /* 0x000fe400007fe5ff */
[----:B------:R-:W-:Y:S02]  /*2890*/  ISETP.GE.U32.AND P0, PT, R12, R7, PT ;  /* 0x000000070c00720c */ /* 0x000fe40003f06070 */
[----:B------:R-:W-:Y:S02]  /*28a0*/  IADD3 R9, P2, PT, R10, 0x1, RZ ;  /* 0x000000010a097810 */ /* 0x000fe40007f5e0ff */
[C---:B------:R-:W-:Y:S02]  /*28b0*/  ISETP.GE.U32.AND.EX P0, PT, R14.reuse, RZ, PT, P0 ;  /* 0x000000ff0e00720c */ /* 0x040fe40003f06100 */
[----:B------:R-:W-:Y:S01]  /*28c0*/  IADD3.X R11, PT, PT, R14, -0x1, RZ, P1, !PT ;  /* 0xffffffff0e0b7810 */ /* 0x000fe20000ffe4ff */
[----:B------:R-:W-:Y:S01]  /*28d0*/  IMAD.X R6, RZ, RZ, R5, P2 ;  /* 0x000000ffff067224 */ /* 0x000fe200010e0605 */
[----:B------:R-:W-:-:S02]  /*28e0*/  SEL R8, R8, R12, P0 ;  /* 0x0000000c08087207 */ /* 0x000fc40000000000 */
[----:B------:R-:W-:Y:S02]  /*28f0*/  SEL R10, R9, R10, P0 ;  /* 0x0000000a090a7207 */ /* 0x000fe40000000000 */
[----:B------:R-:W-:Y:S02]  /*2900*/  SEL R11, R11, R14, P0 ;  /* 0x0000000e0b0b7207 */ /* 0x000fe40000000000 */
[----:B------:R-:W-:Y:S02]  /*2910*/  SEL R9, R6, R5, P0 ;  /* 0x0000000506097207 */ /* 0x000fe40000000000 */
[----:B------:R-:W-:Y:S02]  /*2920*/  ISETP.GE.U32.AND P0, PT, R8, R7, PT ;  /* 0x000000070800720c */ /* 0x000fe40003f06070 */
[----:B------:R-:W-:Y:S02]  /*2930*/  IADD3 R5, P2, PT, R10, 0x1, RZ ;  /* 0x000000010a057810 */ /* 0x000fe40007f5e0ff */
[----:B------:R-:W-:-:S02]  /*2940*/  ISETP.GE.U32.AND.EX P0, PT, R11, RZ, PT, P0 ;  /* 0x000000ff0b00720c */ /* 0x000fc40003f06100 */
[-C--:B------:R-:W-:Y:S02]  /*2950*/  IADD3.X R6, PT, PT, RZ, R9.reuse, RZ, P2, !PT ;  /* 0x00000009ff067210 */ /* 0x080fe400017fe4ff */
[----:B------:R-:W-:Y:S02]  /*2960*/  ISETP.NE.U32.AND P1, PT, R7, RZ, PT ;  /* 0x000000ff0700720c */ /* 0x000fe40003f25070 */
[----:B------:R-:W-:Y:S01]  /*2970*/  SEL R6, R6, R9, P0 ;  /* 0x0000000906067207 */ /* 0x000fe20000000000 */
[----:B------:R-:W-:Y:S01]  /*2980*/  HFMA2 R9, -RZ, RZ, 0, 0 ;  /* 0x00000000ff097431 */ /* 0x000fe200000001ff */
[----:B------:R-:W-:Y:S02]  /*2990*/  MOV R8, R2 ;  /* 0x0000000200087202 */ /* 0x000fe40000000f00 */
[----:B------:R-:W-:Y:S02]  /*29a0*/  ISETP.NE.AND.EX P1, PT, RZ, RZ, PT, P1 ;  /* 0x000000ffff00720c */ /* 0x000fe40003f25310 */
[----:B------:R-:W-:-:S02]  /*29b0*/  SEL R5, R5, R10, P0 ;  /* 0x0000000a05057207 */ /* 0x000fc40000000000 */
[----:B------:R-:W-:Y:S02]  /*29c0*/  SEL R6, R6, 0xffffffff, P1 ;  /* 0xffffffff06067807 */ /* 0x000fe40000800000 */
[----:B------:R-:W-:Y:S01]  /*29d0*/  SEL R5, R5, 0xffffffff, P1 ;  /* 0xffffffff05057807 */ /* 0x000fe20000800000 */
[----:B------:R-:W-:Y:S06]  /*29e0*/  RET.REL.NODEC R8 `(_ZN2at6native51_GLOBAL__N__2c613397_18_DepthwiseConv2d_cu_9959487032conv_depthwise2d_backward_kernelILi1ELi1EN3c108BFloat16EiEEvNS_27GenericPackedTensorAccessorIKT1_Lm4ENS_16DefaultPtrTraitsEiEENS5_IS6_Lm4ES8_iEES9_T2_iiiiiiiiiiiiiii) ;  /* 0xffffffd408847950 */ /* 0x000fec0003c3ffff */
.L_x_219:
        /* <DEDUP_REMOVED lines=9> */
.L_x_1653:


//--------------------- .text._ZN2at6native51_GLOBAL__N__2c613397_18_DepthwiseConv2d_cu_9959487032conv_depthwise2d_backward_kernelILi3ELi0EN3c108BFloat16EiEEvNS_27GenericPackedTensorAccessorIKT1_Lm4ENS_16DefaultPtrTraitsEiEENS5_IS6_Lm4ES8_iEES9_T2_iiiiiiiiiiiiiii --------------------------
	.section	.text._ZN2at6native51_GLOBAL__N__2c613397_18_DepthwiseConv2d_cu_9959487032conv_depthwise2d_backward_kernelILi3ELi0EN3c108BFloat16EiEEvNS_27GenericPackedTensorAccessorIKT1_Lm4ENS_16DefaultPtrTraitsEiEENS5_IS6_Lm4ES8_iEES9_T2_iiiiiiiiiiiiiii,"ax",@progbits
	.align	128
.text._ZN2at6native51_GLOBAL__N__2c613397_18_DepthwiseConv2d_cu_9959487032conv_depthwise2d_backward_kernelILi3ELi0EN3c108BFloat16EiEEvNS_27GenericPackedTensorAccessorIKT1_Lm4ENS_16DefaultPtrTraitsEiEENS5_IS6_Lm4ES8_iEES9_T2_iiiiiiiiiiiiiii:
        .type           _ZN2at6native51_GLOBAL__N__2c613397_18_DepthwiseConv2d_cu_9959487032conv_depthwise2d_backward_kernelILi3ELi0EN3c108BFloat16EiEEvNS_27GenericPackedTensorAccessorIKT1_Lm4ENS_16DefaultPtrTraitsEiEENS5_IS6_Lm4ES8_iEES9_T2_iiiiiiiiiiiiiii,@function
        .size           _ZN2at6native51_GLOBAL__N__2c613397_18_DepthwiseConv2d_cu_9959487032conv_depthwise2d_backward_kernelILi3ELi0EN3c108BFloat16EiEEvNS_27GenericPackedTensorAccessorIKT1_Lm4ENS_16DefaultPtrTraitsEiEENS5_IS6_Lm4ES8_iEES9_T2_iiiiiiiiiiiiiii,(.L_x_1655 - _ZN2at6native51_GLOBAL__N__2c613397_18_DepthwiseConv2d_cu_9959487032conv_depthwise2d_backward_kernelILi3ELi0EN3c108BFloat16EiEEvNS_27GenericPackedTensorAccessorIKT1_Lm4ENS_16DefaultPtrTraitsEiEENS5_IS6_Lm4ES8_iEES9_T2_iiiiiiiiiiiiiii)
        .other          _ZN2at6native51_GLOBAL__N__2c613397_18_DepthwiseConv2d_cu_9959487032conv_depthwise2d_backward_kernelILi3ELi0EN3c108BFloat16EiEEvNS_27GenericPackedTensorAccessorIKT1_Lm4ENS_16DefaultPtrTraitsEiEENS5_IS6_Lm4ES8_iEES9_T2_iiiiiiiiiiiiiii,@"STO_CUDA_ENTRY STV_DEFAULT"
_ZN2at6native51_GLOBAL__N__2c613397_18_DepthwiseConv2d_cu_9959487032conv_depthwise2d_backward_kernelILi3ELi0EN3c108BFloat16EiEEvNS_27GenericPackedTensorAccessorIKT1_Lm4ENS_16DefaultPtrTraitsEiEENS5_IS6_Lm4ES8_iEES9_T2_iiiiiiiiiiiiiii:
        /* <DEDUP_REMOVED lines=18> */
[----:B------:R-:W0:Y:S01]  /*0120*/  LDCU.64 UR4, c[0x0][0x418] ;  /* 0x00008300ff0477ac */ /* 0x000e220008000a00 */
[----:B------:R-:W1:Y:S01]  /*0130*/  LDCU UR14, c[0x0][0x414] ;  /* 0x00008280ff0e77ac */ /* 0x000e620008000800 */
[----:B0-----:R-:W-:-:S12]  /*0140*/  UIMAD UR4, UR5, UR4, URZ ;  /* 0x00000004050472a4 */ /* 0x001fd8000f8e02ff */
.L_x_240:
[----:B------:R-:W0:Y:S01]  /*0150*/  LDC R9, c[0x0][0x408] ;  /* 0x00010200ff097b82 */ /* 0x000e220000000800 */
[----:B------:R-:W2:Y:S01]  /*0160*/  LDCU.64 UR10, c[0x0][0x428] ;  /* 0x00008500ff0a77ac */ /* 0x000ea20008000a00 */
[----:B------:R-:W3:Y:S06]  /*0170*/  LDCU.64 UR12, c[0x0][0x430] ;  /* 0x00008600ff0c77ac */ /* 0x000eec0008000a00 */
[----:B------:R-:W4:Y:S01]  /*0180*/  LDC R2, c[0x0][0x40c] ;  /* 0x00010300ff027b82 */ /* 0x000f220000000800 */
[----:B------:R-:W5:Y:S01]  /*0190*/  LDCU UR5, c[0x0][0x400] ;  /* 0x00008000ff0577ac */ /* 0x000f620008000800 */
[----:B------:R-:W1:Y:S06]  /*01a0*/  LDCU UR9, c[0x0][0x404] ;  /* 0x00008080ff0977ac */ /* 0x000e6c0008000800 */
[----:B------:R-:W2:Y:S01]  /*01b0*/  LDC R8, c[0x0][0x3fc] ;  /* 0x0000ff00ff087b82 */ /* 0x000ea20000000800 */
[----:B0-----:R-:W-:-:S04]  /*01c0*/  IABS R12, R9 ;  /* 0x00000009000c7213 */ /* 0x001fc80000000000 */
[----:B------:R-:W0:Y:S01]  /*01d0*/  I2F.RP R5, R12 ;  /* 0x0000000c00057306 */ /* 0x000e220000209400 */
[----:B----4-:R-:W-:-:S07]  /*01e0*/  IABS R4, R2 ;  /* 0x0000000200047213 */ /* 0x010fce0000000000 */
[----:B------:R-:W4:Y:S01]  /*01f0*/  I2F.RP R10, R4 ;  /* 0x00000004000a7306 */ /* 0x000f220000209400 */
[----:B--2---:R-:W-:-:S07]  /*0200*/  IABS R13, R8 ;  /* 0x00000008000d7213 */ /* 0x004fce0000000000 */
[----:B0-----:R-:W0:Y:S08]  /*0210*/  MUFU.RCP R5, R5 ;  /* 0x0000000500057308 */ /* 0x001e300000001000 */
[----:B----4-:R-:W-:Y:S08]  /*0220*/  MUFU.RCP R10, R10 ;  /* 0x0000000a000a7308 */ /* 0x010ff00000001000 */
[----:B------:R-:W2:Y:S01]  /*0230*/  I2F.RP R14, R13 ;  /* 0x0000000d000e7306 */ /* 0x000ea20000209400 */
[----:B0-----:R-:W-:Y:S01]  /*0240*/  VIADD R6, R5, 0xffffffe ;  /* 0x0ffffffe05067836 */ /* 0x001fe20000000000 */
[----:B------:R-:W-:-:S06]  /*0250*/  IABS R5, R0 ;  /* 0x0000000000057213 */ /* 0x000fcc0000000000 */
[----:B------:R0:W4:Y:S08]  /*0260*/  F2I.FTZ.U32.TRUNC.NTZ R7, R6 ;  /* 0x0000000600077305 */ /* 0x000130000021f000 */
[----:B--2---:R-:W-:Y:S01]  /*0270*/  MUFU.RCP R14, R14 ;  /* 0x0000000e000e7308 */ /* 0x004fe20000001000 */
[----:B0-----:R-:W-:Y:S02]  /*0280*/  IMAD.MOV.U32 R6, RZ, RZ, RZ ;  /* 0x000000ffff067224 */ /* 0x001fe400078e00ff */
[----:B----4-:R-:W-:-:S04]  /*0290*/  IMAD.MOV R11, RZ, RZ, -R7 ;  /* 0x000000ffff0b7224 */ /* 0x010fc800078e0a07 */
[----:B------:R-:W-:-:S04]  /*02a0*/  IMAD R11, R11, R12, RZ ;  /* 0x0000000c0b0b7224 */ /* 0x000fc800078e02ff */
[----:B------:R-:W-:-:S06]  /*02b0*/  IMAD.HI.U32 R7, R7, R11, R6 ;  /* 0x0000000b07077227 */ /* 0x000fcc00078e0006 */
[----:B------:R-:W-:-:S04]  /*02c0*/  IMAD.HI.U32 R11, R7, R5, RZ ;  /* 0x00000005070b7227 */ /* 0x000fc800078e00ff */
[----:B------:R-:W-:-:S04]  /*02d0*/  IMAD.MOV R6, RZ, RZ, -R11 ;  /* 0x000000ffff067224 */ /* 0x000fc800078e0a0b */
[----:B------:R-:W-:Y:S01]  /*02e0*/  IMAD R5, R12, R6, R5 ;  /* 0x000000060c057224 */ /* 0x000fe200078e0205 */
[----:B------:R-:W-:Y:S02]  /*02f0*/  IADD3 R6, PT, PT, R10, 0xffffffe, RZ ;  /* 0x0ffffffe0a067810 */ /* 0x000fe40007ffe0ff */
[----:B------:R-:W0:Y:S02]  /*0300*/  LDC R10, c[0x0][0x424] ;  /* 0x00010900ff0a7b82 */ /* 0x000e240000000800 */
[----:B------:R-:W-:Y:S01]  /*0310*/  ISETP.GT.U32.AND P1, PT, R12, R5, PT ;  /* 0x000000050c00720c */ /* 0x000fe20003f24070 */
[----:B------:R2:W4:Y:S02]  /*0320*/  F2I.FTZ.U32.TRUNC.NTZ R7, R6 ;  /* 0x0000000600077305 */ /* 0x000524000021f000 */
[----:B--2---:R-:W-:-:S10]  /*0330*/  IMAD.MOV.U32 R6, RZ, RZ, RZ ;  /* 0x000000ffff067224 */ /* 0x004fd400078e00ff */
[----:B------:R-:W-:Y:S02]  /*0340*/  @!P1 IMAD.IADD R5, R5, 0x1, -R12 ;  /* 0x0000000105059824 */ /* 0x000fe400078e0a0c */
[----:B------:R-:W-:Y:S01]  /*0350*/  @!P1 VIADD R11, R11, 0x1 ;  /* 0x000000010b0b9836 */ /* 0x000fe20000000000 */
[----:B------:R-:W-:Y:S02]  /*0360*/  ISETP.NE.AND P1, PT, R9, RZ, PT ;  /* 0x000000ff0900720c */ /* 0x000fe40003f25270 */
[----:B------:R-:W-:Y:S02]  /*0370*/  ISETP.GE.U32.AND P0, PT, R5, R12, PT ;  /* 0x0000000c0500720c */ /* 0x000fe40003f06070 */
[----:B------:R-:W-:-:S04]  /*0380*/  LOP3.LUT R5, R0, R9, RZ, 0x3c, !PT ;  /* 0x0000000900057212 */ /* 0x000fc800078e3cff */
[----:B------:R-:W-:Y:S01]  /*0390*/  ISETP.GE.AND P2, PT, R5, RZ, PT ;  /* 0x000000ff0500720c */ /* 0x000fe20003f46270 */
[----:B----4-:R-:W-:-:S04]  /*03a0*/  IMAD.MOV R5, RZ, RZ, -R7 ;  /* 0x000000ffff057224 */ /* 0x010fc800078e0a07 */
[----:B------:R-:W-:Y:S02]  /*03b0*/  IMAD R5, R5, R4, RZ ;  /* 0x0000000405057224 */ /* 0x000fe400078e02ff */
[----:B------:R-:W-:Y:S02]  /*03c0*/  @P0 VIADD R11, R11, 0x1 ;  /* 0x000000010b0b0836 */ /* 0x000fe40000000000 */
[----:B------:R-:W-:-:S04]  /*03d0*/  IMAD.HI.U32 R6, R7, R5, R6 ;  /* 0x0000000507067227 */ /* 0x000fc800078e0006 */
[----:B------:R-:W-:Y:S01]  /*03e0*/  @!P2 IMAD.MOV R11, RZ, RZ, -R11 ;  /* 0x000000ffff0ba224 */ /* 0x000fe200078e0a0b */
[----:B------:R-:W-:-:S04]  /*03f0*/  @!P1 LOP3.LUT R11, RZ, R9, RZ, 0x33, !PT ;  /* 0x00000009ff0b9212 */ /* 0x000fc800078e33ff */
[----:B------:R-:W-:-:S05]  /*0400*/  IABS R12, R11 ;  /* 0x0000000b000c7213 */ /* 0x000fca0000000000 */
[----:B------:R-:W-:Y:S01]  /*0410*/  IMAD.MOV.U32 R7, RZ, RZ, R12 ;  /* 0x000000ffff077224 */ /* 0x000fe200078e000c */
[----:B0-----:R-:W-:-:S03]  /*0420*/  IABS R12, R10 ;  /* 0x0000000a000c7213 */ /* 0x001fc60000000000 */
[----:B------:R-:W-:Y:S02]  /*0430*/  IMAD.HI.U32 R15, R6, R7, RZ ;  /* 0x00000007060f7227 */ /* 0x000fe400078e00ff */
[----:B------:R-:W0:Y:S03]  /*0440*/  I2F.RP R6, R12 ;  /* 0x0000000c00067306 */ /* 0x000e260000209400 */
[----:B------:R-:W-:-:S05]  /*0450*/  IADD3 R5, PT, PT, -R15, RZ, RZ ;  /* 0x000000ff0f057210 */ /* 0x000fca0007ffe1ff */
[----:B------:R-:W-:Y:S02]  /*0460*/  IMAD R7, R4, R5, R7 ;  /* 0x0000000504077224 */ /* 0x000fe400078e0207 */
[----:B------:R-:W-:-:S03]  /*0470*/  VIADD R5, R14, 0xffffffe ;  /* 0x0ffffffe0e057836 */ /* 0x000fc60000000000 */
[----:B------:R-:W-:Y:S01]  /*0480*/  ISETP.GT.U32.AND P1, PT, R4, R7, PT ;  /* 0x000000070400720c */ /* 0x000fe20003f24070 */
[----:B0-----:R-:W0:Y:S08]  /*0490*/  MUFU.RCP R6, R6 ;  /* 0x0000000600067308 */ /* 0x001e300000001000 */
[----:B------:R-:W2:Y:S04]  /*04a0*/  F2I.FTZ.U32.TRUNC.NTZ R5, R5 ;  /* 0x0000000500057305 */ /* 0x000ea8000021f000 */
[----:B------:R-:W-:-:S02]  /*04b0*/  @!P1 IMAD.IADD R7, R7, 0x1, -R4 ;  /* 0x0000000107079824 */ /* 0x000fc400078e0a04 */
[----:B------:R-:W-:Y:S01]  /*04c0*/  @!P1 VIADD R15, R15, 0x1 ;  /* 0x000000010f0f9836 */ /* 0x000fe20000000000 */
[----:B------:R-:W-:Y:S02]  /*04d0*/  ISETP.NE.AND P1, PT, R2, RZ, PT ;  /* 0x000000ff0200720c */ /* 0x000fe40003f25270 */
[----:B------:R-:W-:Y:S02]  /*04e0*/  ISETP.GE.U32.AND P0, PT, R7, R4, PT ;  /* 0x000000040700720c */ /* 0x000fe40003f06070 */
[C---:B------:R-:W-:Y:S02]  /*04f0*/  LOP3.LUT R4, R11.reuse, R2, RZ, 0x3c, !PT ;  /* 0x000000020b047212 */ /* 0x040fe400078e3cff */
[----:B0-----:R-:W-:Y:S01]  /*0500*/  IADD3 R7, PT, PT, R6, 0xffffffe, RZ ;  /* 0x0ffffffe06077810 */ /* 0x001fe20007ffe0ff */
[----:B------:R-:W-:Y:S01]  /*0510*/  VIADD R6, R11, UR11 ;  /* 0x0000000b0b067c36 */ /* 0x000fe20008000000 */
[----:B------:R-:W-:Y:S01]  /*0520*/  ISETP.GE.AND P2, PT, R4, RZ, PT ;  /* 0x000000ff0400720c */ /* 0x000fe20003f46270 */
[----:B--2---:R-:W-:-:S03]  /*0530*/  IMAD.MOV R4, RZ, RZ, -R5 ;  /* 0x000000ffff047224 */ /* 0x004fc600078e0a05 */
[----:B------:R-:W0:Y:S01]  /*0540*/  F2I.FTZ.U32.TRUNC.NTZ R7, R7 ;  /* 0x0000000700077305 */ /* 0x000e22000021f000 */
[----:B------:R-:W-:Y:S02]  /*0550*/  IMAD R19, R4, R13, RZ ;  /* 0x0000000d04137224 */ /* 0x000fe400078e02ff */
[----:B------:R-:W-:Y:S02]  /*0560*/  @P0 VIADD R15, R15, 0x1 ;  /* 0x000000010f0f0836 */ /* 0x000fe40000000000 */
[----:B------:R-:W-:-:S04]  /*0570*/  IMAD.MOV.U32 R4, RZ, RZ, RZ ;  /* 0x000000ffff047224 */ /* 0x000fc800078e00ff */
[----:B------:R-:W-:Y:S01]  /*0580*/  @!P2 IMAD.MOV R15, RZ, RZ, -R15 ;  /* 0x000000ffff0fa224 */ /* 0x000fe200078e0a0f */
[----:B------:R-:W-:Y:S01]  /*0590*/  @!P1 LOP3.LUT R15, RZ, R2, RZ, 0x33, !PT ;  /* 0x00000002ff0f9212 */ /* 0x000fe200078e33ff */
[----:B------:R-:W-:-:S03]  /*05a0*/  IMAD.HI.U32 R4, R5, R19, R4 ;  /* 0x0000001305047227 */ /* 0x000fc600078e0004 */
[----:B------:R-:W-:Y:S01]  /*05b0*/  IABS R16, R15 ;  /* 0x0000000f00107213 */ /* 0x000fe20000000000 */
[----:B------:R-:W-:Y:S02]  /*05c0*/  IMAD.MOV R5, RZ, RZ, -R15 ;  /* 0x000000ffff057224 */ /* 0x000fe400078e0a0f */
[----:B---3--:R-:W-:Y:S02]  /*05d0*/  IMAD R21, R15, R2, UR13 ;  /* 0x0000000d0f157e24 */ /* 0x008fe4000f8e0202 */
[----:B------:R-:W-:-:S04]  /*05e0*/  IMAD.HI.U32 R14, R4, R16, RZ ;  /* 0x00000010040e7227 */ /* 0x000fc800078e00ff */
[----:B------:R-:W-:Y:S02]  /*05f0*/  IMAD.MOV R4, RZ, RZ, -R14 ;  /* 0x000000ffff047224 */ /* 0x000fe400078e0a0e */
[----:B------:R-:W-:Y:S01]  /*0600*/  IMAD R2, R2, R5, R6 ;  /* 0x0000000502027224 */ /* 0x000fe200078e0206 */
[C-C-:B------:R-:W-:Y:S01]  /*0610*/  IADD3 R5, PT, PT, R6.reuse, -UR13, -R21.reuse ;  /* 0x8000000d06057c10 */ /* 0x140fe2000fffe815 */
[C---:B------:R-:W-:Y:S02]  /*0620*/  IMAD R16, R13.reuse, R4, R16 ;  /* 0x000000040d107224 */ /* 0x040fe400078e0210 */
[----:B------:R-:W-:Y:S02]  /*0630*/  IMAD.IADD R4, R6, 0x1, -R21 ;  /* 0x0000000106047824 */ /* 0x000fe400078e0a15 */
[----:B------:R-:W-:Y:S02]  /*0640*/  HFMA2 R6, -RZ, RZ, 0, 0 ;  /* 0x00000000ff067431 */ /* 0x000fe400000001ff */
[----:B0-----:R-:W-:Y:S01]  /*0650*/  IMAD.MOV R19, RZ, RZ, -R7 ;  /* 0x000000ffff137224 */ /* 0x001fe200078e0a07 */
[----:B------:R-:W-:-:S02]  /*0660*/  ISETP.GT.U32.AND P1, PT, R13, R16, PT ;  /* 0x000000100d00720c */ /* 0x000fc40003f24070 */
[----:B------:R-:W-:Y:S01]  /*0670*/  IABS R18, R2 ;  /* 0x0000000200127213 */ /* 0x000fe20000000000 */
[----:B------:R-:W-:Y:S01]  /*0680*/  IMAD R19, R19, R12, RZ ;  /* 0x0000000c13137224 */ /* 0x000fe200078e02ff */
[----:B------:R-:W-:Y:S02]  /*0690*/  IABS R21, R4 ;  /* 0x0000000400157213 */ /* 0x000fe40000000000 */
[----:B------:R-:W-:Y:S01]  /*06a0*/  IABS R23, R5 ;  /* 0x0000000500177213 */ /* 0x000fe20000000000 */
[----:B------:R-:W-:Y:S01]  /*06b0*/  IMAD.HI.U32 R6, R7, R19, R6 ;  /* 0x0000001307067227 */ /* 0x000fe200078e0006 */
[----:B------:R-:W-:-:S03]  /*06c0*/  ISETP.GE.AND P5, PT, R5, RZ, PT ;  /* 0x000000ff0500720c */ /* 0x000fc60003fa6270 */
[----:B------:R-:W-:Y:S01]  /*06d0*/  IMAD.MOV.U32 R19, RZ, RZ, R18 ;  /* 0x000000ffff137224 */ /* 0x000fe200078e0012 */
[----:B------:R-:W-:Y:S01]  /*06e0*/  LOP3.LUT R18, R15, R8, RZ, 0x3c, !PT ;  /* 0x000000080f127212 */ /* 0x000fe200078e3cff */
[----:B------:R-:W-:Y:S02]  /*06f0*/  @!P1 IMAD.IADD R16, R16, 0x1, -R13 ;  /* 0x0000000110109824 */ /* 0x000fe400078e0a0d */
[----:B------:R-:W-:Y:S01]  /*0700*/  IMAD.HI.U32 R7, R6, R19, RZ ;  /* 0x0000001306077227 */ /* 0x000fe200078e00ff */
[----:B------:R-:W-:Y:S02]  /*0710*/  ISETP.GE.AND P2, PT, R18, RZ, PT ;  /* 0x000000ff1200720c */ /* 0x000fe40003f46270 */
[----:B------:R-:W-:Y:S01]  /*0720*/  ISETP.GE.U32.AND P0, PT, R16, R13, PT ;  /* 0x0000000d1000720c */ /* 0x000fe20003f06070 */
[----:B------:R-:W-:-:S04]  /*0730*/  IMAD.HI.U32 R13, R6, R21, RZ ;  /* 0x00000015060d7227 */ /* 0x000fc800078e00ff */
[----:B------:R-:W-:Y:S02]  /*0740*/  IMAD.MOV R7, RZ, RZ, -R7 ;  /* 0x000000ffff077224 */ /* 0x000fe400078e0a07 */
[----:B------:R-:W-:-:S04]  /*0750*/  IMAD.HI.U32 R6, R6, R23, RZ ;  /* 0x0000001706067227 */ /* 0x000fc800078e00ff */
[----:B------:R-:W-:Y:S02]  /*0760*/  IMAD.MOV R16, RZ, RZ, -R13 ;  /* 0x000000ffff107224 */ /* 0x000fe400078e0a0d */
[----:B------:R-:W-:Y:S01]  /*0770*/  @!P1 VIADD R14, R14, 0x1 ;  /* 0x000000010e0e9836 */ /* 0x000fe20000000000 */
[----:B------:R-:W-:Y:S01]  /*0780*/  ISETP.NE.AND P1, PT, R8, RZ, PT ;  /* 0x000000ff0800720c */ /* 0x000fe20003f25270 */
[----:B------:R-:W-:Y:S02]  /*0790*/  IMAD R13, R12, R7, R19 ;  /* 0x000000070c0d7224 */ /* 0x000fe400078e0213 */
[----:B------:R-:W-:Y:S01]  /*07a0*/  IMAD.MOV R6, RZ, RZ, -R6 ;  /* 0x000000ffff067224 */ /* 0x000fe200078e0a06 */
[----:B------:R-:W-:Y:S01]  /*07b0*/  @P0 IADD3 R14, PT, PT, R14, 0x1, RZ ;  /* 0x000000010e0e0810 */ /* 0x000fe20007ffe0ff */
[C---:B------:R-:W-:Y:S01]  /*07c0*/  IMAD R19, R12.reuse, R16, R21 ;  /* 0x000000100c137224 */ /* 0x040fe200078e0215 */
[C---:B------:R-:W-:Y:S01]  /*07d0*/  ISETP.GT.U32.AND P0, PT, R12.reuse, R13, PT ;  /* 0x0000000d0c00720c */ /* 0x040fe20003f04070 */
[----:B------:R-:W-:-:S02]  /*07e0*/  IMAD R21, R12, R6, R23 ;  /* 0x000000060c157224 */ /* 0x000fc400078e0217 */
[----:B------:R-:W-:Y:S01]  /*07f0*/  IMAD.MOV.U32 R16, RZ, RZ, R14 ;  /* 0x000000ffff107224 */ /* 0x000fe200078e000e */
[----:B------:R-:W-:Y:S01]  /*0800*/  ISETP.GT.U32.AND P3, PT, R12, R19, PT ;  /* 0x000000130c00720c */ /* 0x000fe20003f64070 */
[----:B------:R-:W-:Y:S01]  /*0810*/  VIADD R23, R0, UR10 ;  /* 0x0000000a00177c36 */ /* 0x000fe20008000000 */
[----:B------:R-:W-:Y:S01]  /*0820*/  ISETP.GT.U32.AND P4, PT, R12, R21, PT ;  /* 0x000000150c00720c */ /* 0x000fe20003f84070 */
[----:B------:R-:W-:Y:S01]  /*0830*/  @!P2 IMAD.MOV R16, RZ, RZ, -R16 ;  /* 0x000000ffff10a224 */ /* 0x000fe200078e0a10 */
[----:B------:R-:W-:Y:S01]  /*0840*/  @!P1 LOP3.LUT R16, RZ, R8, RZ, 0x33, !PT ;  /* 0x00000008ff109212 */ /* 0x000fe200078e33ff */
[----:B------:R-:W0:Y:S01]  /*0850*/  LDCU UR10, c[0x0][0x414] ;  /* 0x00008280ff0a77ac */ /* 0x000e220008000800 */
[----:B------:R-:W-:Y:S01]  /*0860*/  ISETP.GE.AND P1, PT, R2, RZ, PT ;  /* 0x000000ff0200720c */ /* 0x000fe20003f26270 */
[----:B------:R-:W-:Y:S02]  /*0870*/  IMAD.MOV R14, RZ, RZ, -R11 ;  /* 0x000000ffff0e7224 */ /* 0x000fe400078e0a0b */
[----:B------:R-:W-:-:S02]  /*0880*/  @!P0 IMAD.IADD R13, R13, 0x1, -R12 ;  /* 0x000000010d0d8824 */ /* 0x000fc400078e0a0c */
[----:B------:R-:W-:Y:S02]  /*0890*/  IMAD.MOV R6, RZ, RZ, -R16 ;  /* 0x000000ffff067224 */ /* 0x000fe400078e0a10 */
[----:B------:R-:W-:Y:S02]  /*08a0*/  @!P3 IADD3 R19, PT, PT, R19, -R12, RZ ;  /* 0x8000000c1313b210 */ /* 0x000fe40007ffe0ff */
[C---:B------:R-:W-:Y:S01]  /*08b0*/  ISETP.GT.U32.AND P0, PT, R12.reuse, R13, PT ;  /* 0x0000000d0c00720c */ /* 0x040fe20003f04070 */
[----:B------:R-:W-:Y:S01]  /*08c0*/  @!P4 IMAD.IADD R21, R21, 0x1, -R12 ;  /* 0x000000011515c824 */ /* 0x000fe200078e0a0c */
[----:B------:R-:W-:Y:S01]  /*08d0*/  ISETP.GT.U32.AND P2, PT, R12, R19, PT ;  /* 0x000000130c00720c */ /* 0x000fe20003f44070 */
[----:B------:R-:W-:Y:S01]  /*08e0*/  IMAD R15, R8, R6, R15 ;  /* 0x00000006080f7224 */ /* 0x000fe200078e020f */
[----:B------:R-:W-:Y:S01]  /*08f0*/  ISETP.GE.AND P3, PT, R4, RZ, PT ;  /* 0x000000ff0400720c */ /* 0x000fe20003f66270 */
[----:B------:R-:W-:Y:S01]  /*0900*/  IMAD R8, R11, R9, UR12 ;  /* 0x0000000c0b087e24 */ /* 0x000fe2000f8e0209 */
[----:B------:R-:W-:Y:S01]  /*0910*/  ISETP.GT.U32.AND P4, PT, R12, R21, PT ;  /* 0x000000150c00720c */ /* 0x000fe20003f84070 */
[----:B------:R-:W-:-:S02]  /*0920*/  IMAD R6, R9, R14, R23 ;  /* 0x0000000e09067224 */ /* 0x000fc400078e0217 */
[----:B-----5:R-:W-:Y:S02]  /*0930*/  IMAD R9, R15, UR5, RZ ;  /* 0x000000050f097c24 */ /* 0x020fe4000f8e02ff */
[C-C-:B------:R-:W-:Y:S01]  /*0940*/  IMAD.IADD R7, R23.reuse, 0x1, -R8.reuse ;  /* 0x0000000117077824 */ /* 0x140fe200078e0a08 */
[----:B------:R-:W-:Y:S01]  /*0950*/  IADD3 R8, PT, PT, R23, -UR12, -R8 ;  /* 0x8000000c17087c10 */ /* 0x000fe2000fffe808 */
[--C-:B------:R-:W-:Y:S01]  /*0960*/  @!P0 IMAD.IADD R13, R13, 0x1, -R12.reuse ;  /* 0x000000010d0d8824 */ /* 0x100fe200078e0a0c */
[----:B------:R-:W-:Y:S01]  /*0970*/  ISETP.NE.AND P0, PT, R10, RZ, PT ;  /* 0x000000ff0a00720c */ /* 0x000fe20003f05270 */
[--C-:B------:R-:W-:Y:S01]  /*0980*/  @!P2 IMAD.IADD R19, R19, 0x1, -R12.reuse ;  /* 0x000000011313a824 */ /* 0x100fe200078e0a0c */
[----:B------:R-:W-:Y:S01]  /*0990*/  LOP3.LUT R10, RZ, R10, RZ, 0x33, !PT ;  /* 0x0000000aff0a7212 */ /* 0x000fe200078e33ff */
[----:B------:R-:W-:Y:S02]  /*09a0*/  @!P1 IMAD.MOV R13, RZ, RZ, -R13 ;  /* 0x000000ffff0d9224 */ /* 0x000fe400078e0a0d */
[----:B------:R-:W-:Y:S01]  /*09b0*/  @!P4 IMAD.IADD R21, R21, 0x1, -R12 ;  /* 0x000000011515c824 */ /* 0x000fe200078e0a0c */
[----:B------:R-:W-:Y:S01]  /*09c0*/  @!P3 IADD3 R19, PT, PT, -R19, RZ, RZ ;  /* 0x000000ff1313b210 */ /* 0x000fe20007ffe1ff */
[----:B-1----:R-:W-:Y:S01]  /*09d0*/  IMAD R14, R16, UR9, R9 ;  /* 0x00000009100e7c24 */ /* 0x002fe2000f8e0209 */
[----:B------:R-:W-:Y:S01]  /*09e0*/  UIADD3 UR9, UPT, UPT, -UR5, URZ, URZ ;  /* 0x000000ff05097290 */ /* 0x000fe2000fffe1ff */
[C---:B------:R-:W-:Y:S01]  /*09f0*/  SEL R13, R10.reuse, R13, !P0 ;  /* 0x0000000d0a0d7207 */ /* 0x040fe20004000000 */
[----:B------:R-:W-:Y:S01]  /*0a00*/  UIMAD UR5, UR4, UR5, URZ ;  /* 0x00000005040572a4 */ /* 0x000fe2000f8e02ff */
[----:B------:R-:W-:Y:S01]  /*0a10*/  @!P5 IMAD.MOV R21, RZ, RZ, -R21 ;  /* 0x000000ffff15d224 */ /* 0x000fe200078e0a15 */
[C---:B------:R-:W-:Y:S01]  /*0a20*/  SEL R9, R10.reuse, R19, !P0 ;  /* 0x000000130a097207 */ /* 0x040fe20004000000 */
[----:B------:R-:W-:Y:S01]  /*0a30*/  IMAD.MOV.U32 R11, RZ, RZ, RZ ;  /* 0x000000ffff0b7224 */ /* 0x000fe200078e00ff */
[----:B------:R-:W-:Y:S01]  /*0a40*/  ISETP.NE.AND P2, PT, R13, RZ, PT ;  /* 0x000000ff0d00720c */ /* 0x000fe20003f45270 */
[----:B------:R-:W-:Y:S01]  /*0a50*/  IMAD.U32 R16, RZ, RZ, UR9 ;  /* 0x00000009ff107e24 */ /* 0x000fe2000f8e00ff */
[----:B------:R-:W-:Y:S01]  /*0a60*/  SEL R10, R10, R21, !P0 ;  /* 0x000000150a0a7207 */ /* 0x000fe20004000000 */
[----:B------:R-:W-:-:S02]  /*0a70*/  IMAD R12, R15, UR5, RZ ;  /* 0x000000050f0c7c24 */ /* 0x000fc4000f8e02ff */
[----:B0-----:R-:W-:-:S08]  /*0a80*/  IMAD R13, R14, UR10, RZ ;  /* 0x0000000a0e0d7c24 */ /* 0x001fd0000f8e02ff */
.L_x_239:
[----:B------:R-:W0:Y:S01]  /*0a90*/  LDC.64 R18, c[0x0][0x3d0] ;  /* 0x0000f400ff127b82 */ /* 0x000e220000000a00 */
[----:B------:R-:W-:Y:S01]  /*0aa0*/  VIADD R16, R16, 0x1 ;  /* 0x0000000110107836 */ /* 0x000fe20000000000 */
[----:B------:R-:W-:Y:S04]  /*0ab0*/  BSSY.RECONVERGENT B0, `(.L_x_221) ;  /* 0x000004e000007945 */ /* 0x000fe80003800200 */
[----:B------:R-:W-:Y:S01]  /*0ac0*/  ISETP.NE.AND P3, PT, R16, RZ, PT ;  /* 0x000000ff1000720c */ /* 0x000fe20003f65270 */
[----:B0-----:R-:W-:Y:S01]  /*0ad0*/  IMAD.WIDE R18, R12, 0x2, R18 ;  /* 0x000000020c127825 */ /* 0x001fe200078e0212 */
[----:B------:R-:W-:Y:S11]  /*0ae0*/  @P2 BRA `(.L_x_222) ;  /* 0x0000000400282947 */ /* 0x000ff60003800000 */
        /* <DEDUP_REMOVED lines=29> */
[----:B------:R-:W-:-:S04]  /*0cc0*/  LOP3.LUT R21, R6, R21, RZ, 0x3c, !PT ;  /* 0x0000001506157212 */ /* 0x000fc800078e3cff */
[----:B------:R-:W-:-:S07]  /*0cd0*/  ISETP.GE.AND P6, PT, R21, RZ, PT ;  /* 0x000000ff1500720c */ /* 0x000fce0003fc6270 */
[----:B------:R-:W-:-:S06]  /*0ce0*/  @P1 VIADD R22, R22, 0x1 ;  /* 0x0000000116161836 */ /* 0x000fcc0000000000 */
[----:B------:R-:W-:Y:S01]  /*0cf0*/  @!P6 IMAD.MOV R22, RZ, RZ, -R22 ;  /* 0x000000ffff16e224 */ /* 0x000fe200078e0a16 */
[----:B0-----:R-:W-:-:S04]  /*0d00*/  IABS R24, R25 ;  /* 0x0000001900187213 */ /* 0x001fc80000000000 */
[----:B------:R-:W-:Y:S01]  /*0d10*/  SEL R23, R23, R22, !P0 ;  /* 0x0000001617177207 */ /* 0x000fe20004000000 */
[----:B------:R-:W0:Y:S08]  /*0d20*/  I2F.RP R26, R24 ;  /* 0x00000018001a7306 */ /* 0x000e300000209400 */
[----:B0-----:R-:W0:Y:S02]  /*0d30*/  MUFU.RCP R26, R26 ;  /* 0x0000001a001a7308 */ /* 0x001e240000001000 */
[----:B0-----:R-:W-:-:S06]  /*0d40*/  VIADD R14, R26, 0xffffffe ;  /* 0x0ffffffe1a0e7836 */ /* 0x001fcc0000000000 */
[----:B------:R0:W1:Y:S02]  /*0d50*/  F2I.FTZ.U32.TRUNC.NTZ R15, R14 ;  /* 0x0000000e000f7305 */ /* 0x000064000021f000 */
[----:B0-----:R-:W-:Y:S02]  /*0d60*/  HFMA2 R14, -RZ, RZ, 0, 0 ;  /* 0x00000000ff0e7431 */ /* 0x001fe400000001ff */
[----:B-1----:R-:W-:-:S04]  /*0d70*/  IMAD.MOV R29, RZ, RZ, -R15 ;  /* 0x000000ffff1d7224 */ /* 0x002fc800078e0a0f */
[----:B------:R-:W-:-:S04]  /*0d80*/  IMAD R27, R29, R24, RZ ;  /* 0x000000181d1b7224 */ /* 0x000fc800078e02ff */
        /* <DEDUP_REMOVED lines=10> */
[----:B------:R-:W0:Y:S01]  /*0e30*/  LDC.64 R14, c[0x0][0x410] ;  /* 0x00010400ff0e7b82 */ /* 0x000e220000000a00 */
[----:B------:R-:W-:-:S04]  /*0e40*/  LOP3.LUT R24, R2, R25, RZ, 0x3c, !PT ;  /* 0x0000001902187212 */ /* 0x000fc800078e3cff */
[----:B------:R-:W-:-:S06]  /*0e50*/  ISETP.GE.AND P1, PT, R24, RZ, PT ;  /* 0x000000ff1800720c */ /* 0x000fcc0003f26270 */
[----:B------:R-:W-:-:S05]  /*0e60*/  @P5 VIADD R20, R20, 0x1 ;  /* 0x0000000114145836 */ /* 0x000fca0000000000 */
[----:B------:R-:W-:-:S05]  /*0e70*/  MOV R24, R20 ;  /* 0x0000001400187202 */ /* 0x000fca0000000f00 */
        /* <DEDUP_REMOVED lines=8> */
[----:B------:R-:W0:Y:S01]  /*0f00*/  LDC.64 R20, c[0x0][0x380] ;  /* 0x0000e000ff147b82 */ /* 0x000e220000000a00 */
[----:B------:R-:W-:-:S04]  /*0f10*/  IMAD.IADD R15, R24, 0x1, R13 ;  /* 0x00000001180f7824 */ /* 0x000fc800078e020d */
[----:B------:R-:W-:Y:S02]  /*0f20*/  IMAD R15, R15, R14, R23 ;  /* 0x0000000e0f0f7224 */ /* 0x000fe400078e0217 */
[----:B------:R-:W2:Y:S02]  /*0f30*/  LDG.E.U16 R14, desc[UR6][R18.64] ;  /* 0x00000006120e7981 */ /* 0x000ea4000c1e1500 */
[----:B0-----:R-:W-:-:S06]  /*0f40*/  IMAD.WIDE R20, R15, 0x2, R20 ;  /* 0x000000020f147825 */ /* 0x001fcc00078e0214 */
[----:B------:R-:W3:Y:S01]  /*0f50*/  LDG.E.U16 R20, desc[UR6][R20.64] ;  /* 0x0000000614147981 */ /* 0x000ee2000c1e1500 */
[----:B--2---:R-:W-:Y:S02]  /*0f60*/  IMAD.U32 R14, R14, 0x10000, RZ ;  /* 0x000100000e0e7824 */ /* 0x004fe400078e00ff */
[----:B---3--:R-:W-:-:S04]  /*0f70*/  IMAD.U32 R15, R20, 0x10000, RZ ;  /* 0x00010000140f7824 */ /* 0x008fc800078e00ff */
[----:B------:R-:W-:-:S07]  /*0f80*/  FFMA.FTZ R11, R14, R15, R11 ;  /* 0x0000000f0e0b7223 */ /* 0x000fce000001000b */
.L_x_222:
[----:B------:R-:W-:Y:S05]  /*0f90*/  BSYNC.RECONVERGENT B0 ;  /* 0x0000000000007941 */ /* 0x000fea0003800200 */
.L_x_221:
        /* <DEDUP_REMOVED lines=12> */
[----:B0-----:R-:W-:-:S05]  /*1060*/  IADD3 R21, PT, PT, RZ, -R15, RZ ;  /* 0x8000000fff157210 */ /* 0x001fca0007ffe0ff */
        /* <DEDUP_REMOVED lines=62> */
.L_x_224:
[----:B------:R-:W-:Y:S05]  /*1450*/  BSYNC.RECONVERGENT B0 ;  /* 0x0000000000007941 */ /* 0x000fea0003800200 */
.L_x_223:
        /* <DEDUP_REMOVED lines=75> */
.L_x_226:
[----:B------:R-:W-:Y:S05]  /*1910*/  BSYNC.RECONVERGENT B0 ;  /* 0x0000000000007941 */ /* 0x000fea0003800200 */
.L_x_225:
[----:B------:R-:W-:Y:S01]  /*1920*/  ISETP.NE.AND P4, PT, R9, RZ, PT ;  /* 0x000000ff0900720c */ /* 0x000fe20003f85270 */
[----:B------:R-:W-:-:S12]  /*1930*/  BSSY.RECONVERGENT B0, `(.L_x_227) ;  /* 0x000004c000007945 */ /* 0x000fd80003800200 */
[----:B------:R-:W-:Y:S05]  /*1940*/  @P4 BRA `(.L_x_228) ;  /* 0x0000000400284947 */ /* 0x000fea0003800000 */
[----:B------:R-:W0:Y:S01]  /*1950*/  LDC R21, c[0x0][0x420] ;  /* 0x00010800ff157b82 */ /* 0x000e220000000800 */
[----:B------:R-:W-:Y:S02]  /*1960*/  IABS R20, R6 ;  /* 0x0000000600147213 */ /* 0x000fe40000000000 */
[----:B------:R-:W-:Y:S02]  /*1970*/  ISETP.GE.AND P5, PT, R6, RZ, PT ;  /* 0x000000ff0600720c */ /* 0x000fe40003fa6270 */
[----:B0-----:R-:W-:-:S04]  /*1980*/  IABS R23, R21 ;  /* 0x0000001500177213 */ /* 0x001fc80000000000 */
[----:B------:R-:W0:Y:S08]  /*1990*/  I2F.RP R22, R23 ;  /* 0x0000001700167306 */ /* 0x000e300000209400 */
[----:B0-----:R-:W0:Y:S02]  /*19a0*/  MUFU.RCP R22, R22 ;  /* 0x0000001600167308 */ /* 0x001e240000001000 */
[----:B0-----:R-:W-:-:S06]  /*19b0*/  VIADD R15, R22, 0xffffffe ;  /* 0x0ffffffe160f7836 */ /* 0x001fcc0000000000 */
[----:B------:R-:W0:Y:S02]  /*19c0*/  F2I.FTZ.U32.TRUNC.NTZ R15, R15 ;  /* 0x0000000f000f7305 */ /* 0x000e24000021f000 */
[----:B0-----:R-:W-:-:S05]  /*19d0*/  IADD3 R14, PT, PT, RZ, -R15, RZ ;  /* 0x8000000fff0e7210 */ /* 0x001fca0007ffe0ff */
[----:B------:R-:W-:Y:S02]  /*19e0*/  IMAD R25, R14, R23, RZ ;  /* 0x000000170e197224 */ /* 0x000fe400078e02ff */
[----:B------:R-:W-:-:S04]  /*19f0*/  IMAD.MOV.U32 R14, RZ, RZ, RZ ;  /* 0x000000ffff0e7224 */ /* 0x000fc800078e00ff */
[----:B------:R-:W-:-:S04]  /*1a00*/  IMAD.HI.U32 R25, R15, R25, R14 ;  /* 0x000000190f197227 */ /* 0x000fc800078e000e */
[----:B------:R-:W-:-:S04]  /*1a10*/  IMAD.MOV.U32 R14, RZ, RZ, R20 ;  /* 0x000000ffff0e7224 */ /* 0x000fc800078e0014 */
[----:B------:R-:W-:-:S04]  /*1a20*/  IMAD.HI.U32 R20, R25, R14, RZ ;  /* 0x0000000e19147227 */ /* 0x000fc800078e00ff */
[----:B------:R-:W-:-:S04]  /*1a30*/  IMAD.MOV R22, RZ, RZ, -R20 ;  /* 0x000000ffff167224 */ /* 0x000fc800078e0a14 */
[----:B------:R-:W-:Y:S01]  /*1a40*/  IMAD R14, R23, R22, R14 ;  /* 0x00000016170e7224 */ /* 0x000fe200078e020e */
[----:B------:R-:W-:-:S04]  /*1a50*/  LOP3.LUT R22, RZ, R21, RZ, 0x33, !PT ;  /* 0x00000015ff167212 */ /* 0x000fc800078e33ff */
        /* <DEDUP_REMOVED lines=12> */
[----:B------:R-:W-:Y:S01]  /*1b20*/  IMAD.MOV.U32 R14, RZ, RZ, RZ ;  /* 0x000000ffff0e7224 */ /* 0x000fe200078e00ff */
[----:B------:R-:W-:Y:S01]  /*1b30*/  LOP3.LUT R21, R6, R21, RZ, 0x3c, !PT ;  /* 0x0000001506157212 */ /* 0x000fe200078e3cff */
[----:B------:R-:W-:-:S10]  /*1b40*/  @!P1 VIADD R20, R20, 0x1 ;  /* 0x0000000114149836 */ /* 0x000fd40000000000 */
[----:B------:R-:W-:Y:S01]  /*1b50*/  @P6 VIADD R20, R20, 0x1 ;  /* 0x0000000114146836 */ /* 0x000fe20000000000 */
[----:B------:R-:W-:Y:S02]  /*1b60*/  ISETP.GE.AND P6, PT, R21, RZ, PT ;  /* 0x000000ff1500720c */ /* 0x000fe40003fc6270 */
[----:B0-----:R-:W-:-:S04]  /*1b70*/  IABS R24, R25 ;  /* 0x0000001900187213 */ /* 0x001fc80000000000 */
[----:B------:R-:W0:Y:S07]  /*1b80*/  I2F.RP R26, R24 ;  /* 0x00000018001a7306 */ /* 0x000e2e0000209400 */
[----:B------:R-:W-:Y:S01]  /*1b90*/  @!P6 IMAD.MOV R20, RZ, RZ, -R20 ;  /* 0x000000ffff14e224 */ /* 0x000fe200078e0a14 */
[----:B0-----:R-:W0:Y:S02]  /*1ba0*/  MUFU.RCP R26, R26 ;  /* 0x0000001a001a7308 */ /* 0x001e240000001000 */
[----:B0-----:R-:W-:-:S06]  /*1bb0*/  IADD3 R15, PT, PT, R26, 0xffffffe, RZ ;  /* 0x0ffffffe1a0f7810 */ /* 0x001fcc0007ffe0ff */
[----:B------:R-:W0:Y:S02]  /*1bc0*/  F2I.FTZ.U32.TRUNC.NTZ R15, R15 ;  /* 0x0000000f000f7305 */ /* 0x000e24000021f000 */
[----:B0-----:R-:W-:-:S04]  /*1bd0*/  IMAD.MOV R27, RZ, RZ, -R15 ;  /* 0x000000ffff1b7224 */ /* 0x001fc800078e0a0f */
[----:B------:R-:W-:-:S04]  /*1be0*/  IMAD R23, R27, R24, RZ ;  /* 0x000000181b177224 */ /* 0x000fc800078e02ff */
[----:B------:R-:W-:Y:S01]  /*1bf0*/  IMAD.HI.U32 R23, R15, R23, R14 ;  /* 0x000000170f177227 */ /* 0x000fe200078e000e */
[----:B------:R-:W-:-:S05]  /*1c00*/  IABS R14, R4 ;  /* 0x00000004000e7213 */ /* 0x000fca0000000000 */
[----:B------:R-:W-:-:S04]  /*1c10*/  IMAD.HI.U32 R23, R23, R14, RZ ;  /* 0x0000000e17177227 */ /* 0x000fc800078e00ff */
[----:B------:R-:W-:-:S04]  /*1c20*/  IMAD.MOV R27, RZ, RZ, -R23 ;  /* 0x000000ffff1b7224 */ /* 0x000fc800078e0a17 */
[C---:B------:R-:W-:Y:S02]  /*1c30*/  IMAD R27, R24.reuse, R27, R14 ;  /* 0x0000001b181b7224 */ /* 0x040fe400078e020e */
[----:B------:R-:W0:Y:S03]  /*1c40*/  LDC.64 R14, c[0x0][0x410] ;  /* 0x00010400ff0e7b82 */ /* 0x000e260000000a00 */
[----:B------:R-:W-:-:S13]  /*1c50*/  ISETP.GT.U32.AND P5, PT, R24, R27, PT ;  /* 0x0000001b1800720c */ /* 0x000fda0003fa4070 */
[----:B------:R-:W-:Y:S01]  /*1c60*/  @!P5 IMAD.IADD R27, R27, 0x1, -R24 ;  /* 0x000000011b1bd824 */ /* 0x000fe200078e0a18 */
[----:B------:R-:W-:-:S04]  /*1c70*/  @!P5 IADD3 R23, PT, PT, R23, 0x1, RZ ;  /* 0x000000011717d810 */ /* 0x000fc80007ffe0ff */
[----:B------:R-:W-:Y:S02]  /*1c80*/  ISETP.GE.U32.AND P1, PT, R27, R24, PT ;  /* 0x000000181b00720c */ /* 0x000fe40003f26070 */
[----:B------:R-:W-:Y:S02]  /*1c90*/  LOP3.LUT R24, R4, R25, RZ, 0x3c, !PT ;  /* 0x0000001904187212 */ /* 0x000fe400078e3cff */
[----:B------:R-:W-:Y:S02]  /*1ca0*/  SEL R27, R22, R20, !P0 ;  /* 0x00000014161b7207 */ /* 0x000fe40004000000 */
[----:B------:R-:W-:-:S07]  /*1cb0*/  ISETP.GE.AND P5, PT, R24, RZ, PT ;  /* 0x000000ff1800720c */ /* 0x000fce0003fa6270 */
[----:B------:R-:W-:Y:S01]  /*1cc0*/  @P1 VIADD R23, R23, 0x1 ;  /* 0x0000000117171836 */ /* 0x000fe20000000000 */
[----:B------:R-:W-:-:S05]  /*1cd0*/  ISETP.NE.AND P1, PT, R25, RZ, PT ;  /* 0x000000ff1900720c */ /* 0x000fca0003f25270 */
[----:B------:R-:W-:-:S08]  /*1ce0*/  @!P5 IMAD.MOV R23, RZ, RZ, -R23 ;  /* 0x000000ffff17d224 */ /* 0x000fd000078e0a17 */
        /* <DEDUP_REMOVED lines=16> */
.L_x_228:
[----:B------:R-:W-:Y:S05]  /*1df0*/  BSYNC.RECONVERGENT B0 ;  /* 0x0000000000007941 */ /* 0x000fea0003800200 */
.L_x_227:
        /* <DEDUP_REMOVED lines=8> */
[----:B0-----:R-:W-:-:S06]  /*1e80*/  IADD3 R15, PT, PT, R22, 0xffffffe, RZ ;  /* 0x0ffffffe160f7810 */ /* 0x001fcc0007ffe0ff */
[----:B------:R-:W0:Y:S02]  /*1e90*/  F2I.FTZ.U32.TRUNC.NTZ R15, R15 ;  /* 0x0000000f000f7305 */ /* 0x000e24000021f000 */
[----:B0-----:R-:W-:-:S04]  /*1ea0*/  IMAD.MOV R14, RZ, RZ, -R15 ;  /* 0x000000ffff0e7224 */ /* 0x001fc800078e0a0f */
        /* <DEDUP_REMOVED lines=23> */
[----:B------:R-:W-:Y:S02]  /*2020*/  @P6 IADD3 R21, PT, PT, R21, 0x1, RZ ;  /* 0x0000000115156810 */ /* 0x000fe40007ffe0ff */
[----:B------:R-:W-:Y:S02]  /*2030*/  ISETP.GE.AND P6, PT, R20, RZ, PT ;  /* 0x000000ff1400720c */ /* 0x000fe40003fc6270 */
[----:B0-----:R-:W-:-:S04]  /*2040*/  IABS R24, R25 ;  /* 0x0000001900187213 */ /* 0x001fc80000000000 */
[----:B------:R-:W0:Y:S07]  /*2050*/  I2F.RP R26, R24 ;  /* 0x00000018001a7306 */ /* 0x000e2e0000209400 */
[----:B------:R-:W-:Y:S01]  /*2060*/  @!P6 IMAD.MOV R21, RZ, RZ, -R21 ;  /* 0x000000ffff15e224 */ /* 0x000fe200078e0a15 */
[----:B0-----:R-:W0:Y:S02]  /*2070*/  MUFU.RCP R26, R26 ;  /* 0x0000001a001a7308 */ /* 0x001e240000001000 */
[----:B0-----:R-:W-:-:S06]  /*2080*/  VIADD R15, R26, 0xffffffe ;  /* 0x0ffffffe1a0f7836 */ /* 0x001fcc0000000000 */
        /* <DEDUP_REMOVED lines=10> */
[----:B------:R-:W-:Y:S02]  /*2130*/  @!P5 IMAD.IADD R27, R27, 0x1, -R24 ;  /* 0x000000011b1bd824 */ /* 0x000fe400078e0a18 */
[----:B------:R-:W-:-:S03]  /*2140*/  @!P5 VIADD R23, R23, 0x1 ;  /* 0x000000011717d836 */ /* 0x000fc60000000000 */
        /* <DEDUP_REMOVED lines=20> */
[----:B--2---:R-:W-:Y:S01]  /*2290*/  IMAD.U32 R14, R14, 0x10000, RZ ;  /* 0x000100000e0e7824 */ /* 0x004fe200078e00ff */
[----:B---3--:R-:W-:-:S05]  /*22a0*/  SHF.L.U32 R15, R20, 0x10, RZ ;  /* 0x00000010140f7819 */ /* 0x008fca00000006ff */
[----:B------:R-:W-:-:S07]  /*22b0*/  FFMA.FTZ R11, R14, R15, R11 ;  /* 0x0000000f0e0b7223 */ /* 0x000fce000001000b */
.L_x_230:
[----:B------:R-:W-:Y:S05]  /*22c0*/  BSYNC.RECONVERGENT B0 ;  /* 0x0000000000007941 */ /* 0x000fea0003800200 */
.L_x_229:
        /* <DEDUP_REMOVED lines=32> */
[----:B------:R-:W-:Y:S02]  /*24d0*/  LOP3.LUT R21, R8, R21, RZ, 0x3c, !PT ;  /* 0x0000001508157212 */ /* 0x000fe400078e3cff */
[----:B------:R-:W-:Y:S02]  /*24e0*/  @!P6 IADD3 R20, PT, PT, R20, 0x1, RZ ;  /* 0x000000011414e810 */ /* 0x000fe40007ffe0ff */
[----:B------:R-:W-:-:S07]  /*24f0*/  ISETP.GE.AND P6, PT, R21, RZ, PT ;  /* 0x000000ff1500720c */ /* 0x000fce0003fc6270 */
[----:B------:R-:W-:-:S06]  /*2500*/  @P1 VIADD R20, R20, 0x1 ;  /* 0x0000000114141836 */ /* 0x000fcc0000000000 */
[----:B------:R-:W-:Y:S01]  /*2510*/  @!P6 IMAD.MOV R20, RZ, RZ, -R20 ;  /* 0x000000ffff14e224 */ /* 0x000fe200078e0a14 */
[----:B0-----:R-:W-:-:S04]  /*2520*/  IABS R24, R25 ;  /* 0x0000001900187213 */ /* 0x001fc80000000000 */
        /* <DEDUP_REMOVED lines=14> */
[----:B------:R-:W-:Y:S01]  /*2610*/  @!P4 VIADD R23, R23, 0x1 ;  /* 0x000000011717c836 */ /* 0x000fe20000000000 */
[----:B------:R-:W-:Y:S02]  /*2620*/  ISETP.NE.AND P4, PT, R25, RZ, PT ;  /* 0x000000ff1900720c */ /* 0x000fe40003f85270 */
[----:B------:R-:W-:Y:S02]  /*2630*/  ISETP.GE.U32.AND P5, PT, R27, R24, PT ;  /* 0x000000181b00720c */ /* 0x000fe40003fa6070 */
[----:B------:R-:W-:Y:S02]  /*2640*/  LOP3.LUT R24, R4, R25, RZ, 0x3c, !PT ;  /* 0x0000001904187212 */ /* 0x000fe400078e3cff */
[----:B------:R-:W-:Y:S02]  /*2650*/  SEL R27, R22, R20, !P0 ;  /* 0x00000014161b7207 */ /* 0x000fe40004000000 */
[----:B------:R-:W-:-:S07]  /*2660*/  ISETP.GE.AND P1, PT, R24, RZ, PT ;  /* 0x000000ff1800720c */ /* 0x000fce0003f26270 */
[----:B------:R-:W-:-:S06]  /*2670*/  @P5 VIADD R23, R23, 0x1 ;  /* 0x0000000117175836 */ /* 0x000fcc0000000000 */
        /* <DEDUP_REMOVED lines=14> */
[----:B--2---:R-:W-:Y:S01]  /*2760*/  SHF.L.U32 R14, R14, 0x10, RZ ;  /* 0x000000100e0e7819 */ /* 0x004fe200000006ff */
[----:B---3--:R-:W-:-:S04]  /*2770*/  IMAD.U32 R15, R20, 0x10000, RZ ;  /* 0x00010000140f7824 */ /* 0x008fc800078e00ff */
[----:B------:R-:W-:-:S07]  /*2780*/  FFMA.FTZ R11, R14, R15, R11 ;  /* 0x0000000f0e0b7223 */ /* 0x000fce000001000b */
.L_x_232:
[----:B------:R-:W-:Y:S05]  /*2790*/  BSYNC.RECONVERGENT B0 ;  /* 0x0000000000007941 */ /* 0x000fea0003800200 */
.L_x_231:
        /* <DEDUP_REMOVED lines=56> */
[----:B------:R-:W-:Y:S02]  /*2b20*/  ISETP.GE.AND P5, PT, R25, RZ, PT ;  /* 0x000000ff1900720c */ /* 0x000fe40003fa6270 */
[----:B------:R-:W-:-:S04]  /*2b30*/  SEL R25, R22, R20, !P0 ;  /* 0x0000001416197207 */ /* 0x000fc80004000000 */
[----:B------:R-:W-:Y:S01]  /*2b40*/  @P1 VIADD R23, R23, 0x1 ;  /* 0x0000000117171836 */ /* 0x000fe20000000000 */
[----:B------:R-:W-:-:S06]  /*2b50*/  ISETP.NE.AND P1, PT, R24, RZ, PT ;  /* 0x000000ff1800720c */ /* 0x000fcc0003f25270 */
[----:B------:R-:W-:-:S07]  /*2b60*/  @!P5 IMAD.MOV R23, RZ, RZ, -R23 ;  /* 0x000000ffff17d224 */ /* 0x000fce00078e0a17 */
        /* <DEDUP_REMOVED lines=8> */
[----:B------:R-:W-:-:S05]  /*2bf0*/  IADD3 R15, PT, PT, R23, R13, RZ ;  /* 0x0000000d170f7210 */ /* 0x000fca0007ffe0ff */
[----:B------:R-:W-:Y:S02]  /*2c00*/  IMAD R15, R15, R14, R25 ;  /* 0x0000000e0f0f7224 */ /* 0x000fe400078e0219 */
[----:B------:R-:W2:Y:S02]  /*2c10*/  LDG.E.U16 R14, desc[UR6][R18.64+0xc] ;  /* 0x00000c06120e7981 */ /* 0x000ea4000c1e1500 */
[----:B0-----:R-:W-:-:S06]  /*2c20*/  IMAD.WIDE R20, R15, 0x2, R20 ;  /* 0x000000020f147825 */ /* 0x001fcc00078e0214 */
[----:B------:R-:W3:Y:S01]  /*2c30*/  LDG.E.U16 R20, desc[UR6][R20.64] ;  /* 0x0000000614147981 */ /* 0x000ee2000c1e1500 */
[----:B--2---:R-:W-:Y:S02]  /*2c40*/  IMAD.U32 R14, R14, 0x10000, RZ ;  /* 0x000100000e0e7824 */ /* 0x004fe400078e00ff */
[----:B---3--:R-:W-:-:S04]  /*2c50*/  IMAD.U32 R15, R20, 0x10000, RZ ;  /* 0x00010000140f7824 */ /* 0x008fc800078e00ff */
[----:B------:R-:W-:-:S07]  /*2c60*/  FFMA.FTZ R11, R14, R15, R11 ;  /* 0x0000000f0e0b7223 */ /* 0x000fce000001000b */
.L_x_234:
[----:B------:R-:W-:Y:S05]  /*2c70*/  BSYNC.RECONVERGENT B0 ;  /* 0x0000000000007941 */ /* 0x000fea0003800200 */
.L_x_233:
        /* <DEDUP_REMOVED lines=46> */
[----:B------:R-:W-:-:S05]  /*2f60*/  IMAD.HI.U32 R23, R23, R14, RZ ;  /* 0x0000000e17177227 */ /* 0x000fca00078e00ff */
[----:B------:R-:W-:-:S05]  /*2f70*/  IADD3 R26, PT, PT, -R23, RZ, RZ ;  /* 0x000000ff171a7210 */ /* 0x000fca0007ffe1ff */
[----:B------:R-:W-:-:S05]  /*2f80*/  IMAD R14, R25, R26, R14 ;  /* 0x0000001a190e7224 */ /* 0x000fca00078e020e */
[----:B------:R-:W-:-:S13]  /*2f90*/  ISETP.GT.U32.AND P5, PT, R25, R14, PT ;  /* 0x0000000e1900720c */ /* 0x000fda0003fa4070 */
[----:B------:R-:W-:Y:S02]  /*2fa0*/  @!P5 IMAD.IADD R14, R14, 0x1, -R25 ;  /* 0x000000010e0ed824 */ /* 0x000fe400078e0a19 */
        /* <DEDUP_REMOVED lines=8> */
[----:B------:R-:W-:-:S07]  /*3030*/  @!P5 IADD3 R23, PT, PT, -R23, RZ, RZ ;  /* 0x000000ff1717d210 */ /* 0x000fce0007ffe1ff */
        /* <DEDUP_REMOVED lines=16> */
.L_x_236:
[----:B------:R-:W-:Y:S05]  /*3140*/  BSYNC.RECONVERGENT B0 ;  /* 0x0000000000007941 */ /* 0x000fea0003800200 */
.L_x_235:
        /* <DEDUP_REMOVED lines=31> */
[----:B------:R-:W-:Y:S01]  /*3340*/  HFMA2 R14, -RZ, RZ, 0, 0 ;  /* 0x00000000ff0e7431 */ /* 0x000fe200000001ff */
[----:B------:R-:W-:Y:S01]  /*3350*/  LOP3.LUT R21, R8, R21, RZ, 0x3c, !PT ;  /* 0x0000001508157212 */ /* 0x000fe200078e3cff */
[----:B------:R-:W-:-:S03]  /*3360*/  @!P6 VIADD R20, R20, 0x1 ;  /* 0x000000011414e836 */ /* 0x000fc60000000000 */
[----:B------:R-:W-:-:S07]  /*3370*/  ISETP.GE.AND P6, PT, R21, RZ, PT ;  /* 0x000000ff1500720c */ /* 0x000fce0003fc6270 */
[----:B------:R-:W-:-:S06]  /*3380*/  @P1 VIADD R20, R20, 0x1 ;  /* 0x0000000114141836 */ /* 0x000fcc0000000000 */
[----:B------:R-:W-:Y:S02]  /*3390*/  @!P6 IADD3 R20, PT, PT, -R20, RZ, RZ ;  /* 0x000000ff1414e210 */ /* 0x000fe40007ffe1ff */
        /* <DEDUP_REMOVED lines=19> */
[----:B------:R-:W-:Y:S02]  /*34d0*/  ISETP.GE.AND P1, PT, R25, RZ, PT ;  /* 0x000000ff1900720c */ /* 0x000fe40003f26270 */
[----:B------:R-:W-:-:S04]  /*34e0*/  SEL R25, R22, R20, !P0 ;  /* 0x0000001416197207 */ /* 0x000fc80004000000 */
[----:B------:R-:W-:-:S07]  /*34f0*/  @P5 VIADD R23, R23, 0x1 ;  /* 0x0000000117175836 */ /* 0x000fce0000000000 */
        /* <DEDUP_REMOVED lines=9> */
[----:B------:R-:W-:Y:S01]  /*3590*/  IMAD.IADD R15, R23, 0x1, R13 ;  /* 0x00000001170f7824 */ /* 0x000fe200078e020d */
[----:B------:R-:W2:Y:S03]  /*35a0*/  LDG.E.U16 R18, desc[UR6][R18.64+0x10] ;  /* 0x0000100612127981 */ /* 0x000ea6000c1e1500 */
[----:B------:R-:W-:-:S04]  /*35b0*/  IMAD R15, R15, R14, R25 ;  /* 0x0000000e0f0f7224 */ /* 0x000fc800078e0219 */
[----:B0-----:R-:W-:-:S06]  /*35c0*/  IMAD.WIDE R20, R15, 0x2, R20 ;  /* 0x000000020f147825 */ /* 0x001fcc00078e0214 */
[----:B------:R-:W3:Y:S01]  /*35d0*/  LDG.E.U16 R20, desc[UR6][R20.64] ;  /* 0x0000000614147981 */ /* 0x000ee2000c1e1500 */
[----:B--2---:R-:W-:Y:S02]  /*35e0*/  IMAD.U32 R14, R18, 0x10000, RZ ;  /* 0x00010000120e7824 */ /* 0x004fe400078e00ff */
[----:B---3--:R-:W-:-:S04]  /*35f0*/  IMAD.U32 R15, R20, 0x10000, RZ ;  /* 0x00010000140f7824 */ /* 0x008fc800078e00ff */
[----:B------:R-:W-:-:S07]  /*3600*/  FFMA.FTZ R11, R14, R15, R11 ;  /* 0x0000000f0e0b7223 */ /* 0x000fce000001000b */
.L_x_238:
[----:B------:R-:W-:Y:S05]  /*3610*/  BSYNC.RECONVERGENT B0 ;  /* 0x0000000000007941 */ /* 0x000fea0003800200 */
.L_x_237:
[----:B------:R-:W-:Y:S02]  /*3620*/  VIADD R13, R13, UR14 ;  /* 0x0000000e0d0d7c36 */ /* 0x000fe40008000000 */
[----:B------:R-:W-:Y:S01]  /*3630*/  VIADD R12, R12, UR4 ;  /* 0x000000040c0c7c36 */ /* 0x000fe20008000000 */
[----:B------:R-:W-:Y:S06]  /*3640*/  @P3 BRA `(.L_x_239) ;  /* 0xffffffd400103947 */ /* 0x000fec000383ffff */
        /* <DEDUP_REMOVED lines=12> */
.L_x_220:
        /* <DEDUP_REMOVED lines=18> */
[----:B0-----:R-:W-:Y:S02]  /*3830*/  VIADD R6, R5, 0xffffffe ;  /* 0x0ffffffe05067836 */ /* 0x001fe40000000000 */
[----:B------:R-:W-:-:S04]  /*3840*/  IMAD.MOV.U32 R5, RZ, RZ, RZ ;  /* 0x000000ffff057224 */ /* 0x000fc800078e00ff */
[----:B------:R0:W1:Y:S02]  /*3850*/  F2I.FTZ.U32.TRUNC.NTZ R7, R6 ;  /* 0x0000000600077305 */ /* 0x000064000021f000 */
[----:B0-----:R-:W-:Y:S02]  /*3860*/  IMAD.MOV.U32 R6, RZ, RZ, RZ ;  /* 0x000000ffff067224 */ /* 0x001fe400078e00ff */
[----:B-1----:R-:W-:-:S04]  /*3870*/  IMAD R9, R9, R7, RZ ;  /* 0x0000000709097224 */ /* 0x002fc800078e02ff */
[----:B------:R-:W-:-:S06]  /*3880*/  IMAD.HI.U32 R7, R7, R9, R6 ;  /* 0x0000000907077227 */ /* 0x000fcc00078e0006 */
[----:B------:R-:W-:-:S04]  /*3890*/  IMAD.HI.U32 R7, R7, R4, RZ ;  /* 0x0000000407077227 */ /* 0x000fc800078e00ff */
[----:B------:R-:W-:-:S04]  /*38a0*/  IMAD.MOV R8, RZ, RZ, -R7 ;  /* 0x000000ffff087224 */ /* 0x000fc800078e0a07 */
[----:B------:R-:W-:-:S05]  /*38b0*/  IMAD R4, R17, R8, R4 ;  /* 0x0000000811047224 */ /* 0x000fca00078e0204 */
[----:B------:R-:W-:-:S13]  /*38c0*/  ISETP.GE.U32.AND P0, PT, R4, R17, PT ;  /* 0x000000110400720c */ /* 0x000fda0003f06070 */
[----:B------:R-:W-:Y:S01]  /*38d0*/  @P0 IMAD.IADD R4, R4, 0x1, -R17 ;  /* 0x0000000104040824 */ /* 0x000fe200078e0a11 */
[----:B------:R-:W-:-:S04]  /*38e0*/  @P0 IADD3 R7, PT, PT, R7, 0x1, RZ ;  /* 0x0000000107070810 */ /* 0x000fc80007ffe0ff */
[----:B------:R-:W-:-:S13]  /*38f0*/  ISETP.GE.U32.AND P1, PT, R4, R17, PT ;  /* 0x000000110400720c */ /* 0x000fda0003f26070 */
[----:B------:R-:W-:Y:S01]  /*3900*/  @P1 VIADD R7, R7, 0x1 ;  /* 0x0000000107071836 */ /* 0x000fe20000000000 */
[----:B------:R-:W-:-:S05]  /*3910*/  @!P2 LOP3.LUT R7, RZ, R17, RZ, 0x33, !PT ;  /* 0x00000011ff07a212 */ /* 0x000fca00078e33ff */
[----:B------:R-:W-:Y:S01]  /*3920*/  IMAD.MOV.U32 R4, RZ, RZ, R7 ;  /* 0x000000ffff047224 */ /* 0x000fe200078e0007 */
[----:B------:R-:W-:Y:S06]  /*3930*/  BRA `(.L_x_243) ;  /* 0x0000000000087947 */ /* 0x000fec0003800000 */
.L_x_242:
[----:B------:R-:W-:-:S07]  /*3940*/  MOV R6, 0x3960 ;  /* 0x0000396000067802 */ /* 0x000fce0000000f00 */
[----:B------:R-:W-:Y:S05]  /*3950*/  CALL.REL.NOINC `($__internal_6_$__cuda_sm20_div_u64) ;  /* 0x0000000000c47944 */ /* 0x000fea0003c00000 */
.L_x_243:
[----:B------:R-:W-:Y:S05]  /*3960*/  BSYNC.RECONVERGENT B0 ;  /* 0x0000000000007941 */ /* 0x000fea0003800200 */
.L_x_241:
        /* <DEDUP_REMOVED lines=14> */
.L_x_246:
        /* <DEDUP_REMOVED lines=10> */
.L_x_245:
[----:B------:R-:W-:Y:S05]  /*3af0*/  BSYNC.RECONVERGENT B0 ;  /* 0x0000000000007941 */ /* 0x000fea0003800200 */
.L_x_244:
[----:B------:R-:W-:Y:S05]  /*3b00*/  @!P1 EXIT ;  /* 0x000000000000994d */ /* 0x000fea0003800000 */
[----:B------:R-:W-:Y:S01]  /*3b10*/  IMAD.SHL.U32 R13, R17, 0x2, RZ ;  /* 0x00000002110d7824 */ /* 0x000fe200078e00ff */
[----:B------:R-:W-:Y:S01]  /*3b20*/  SHF.R.U32.HI R15, RZ, 0x1f, R17 ;  /* 0x0000001fff0f7819 */ /* 0x000fe20000011611 */
[----:B------:R-:W0:Y:S01]  /*3b30*/  LDCU UR9, c[0x0][0x3f8] ;  /* 0x00007f00ff0977ac */ /* 0x000e220008000800 */
[----:B------:R-:W1:Y:S05]  /*3b40*/  LDCU.64 UR4, c[0x0][0x3a8] ;  /* 0x00007500ff0477ac */ /* 0x000e6a0008000a00 */
.L_x_247:
        /* <DEDUP_REMOVED lines=18> */
        .weak           $__internal_6_$__cuda_sm20_div_u64
        .type           $__internal_6_$__cuda_sm20_div_u64,@function
        .size           $__internal_6_$__cuda_sm20_div_u64,(.L_x_1655 - $__internal_6_$__cuda_sm20_div_u64)
$__internal_6_$__cuda_sm20_div_u64:
[----:B------:R-:W-:Y:S02]  /*3c70*/  IMAD.MOV.U32 R12, RZ, RZ, R17 ;  /* 0x000000ffff0c7224 */ /* 0x000fe400078e0011 */
[----:B------:R-:W-:-:S04]  /*3c80*/  IMAD.MOV.U32 R13, RZ, RZ, RZ ;  /* 0x000000ffff0d7224 */ /* 0x000fc800078e00ff */
        /* <DEDUP_REMOVED lines=13> */
[----:B------:R-:W-:-:S04]  /*3d60*/  IMAD.HI.U32 R10, P1, R9, R15, R10 ;  /* 0x0000000f090a7227 */ /* 0x000fc8000782000a */
[----:B------:R-:W-:Y:S01]  /*3d70*/  IMAD.X R7, R7, 0x1, R9, P0 ;  /* 0x0000000107077824 */ /* 0x000fe200000e0609 */
[----:B------:R-:W-:-:S04]  /*3d80*/  IADD3 R11, P2, PT, R13, R10, RZ ;  /* 0x0000000a0d0b7210 */ /* 0x000fc80007f5e0ff */
[----:B------:R-:W-:Y:S01]  /*3d90*/  IADD3.X R7, PT, PT, RZ, RZ, R7, P2, P1 ;  /* 0x000000ffff077210 */ /* 0x000fe200017e2407 */
[----:B------:R-:W-:-:S03]  /*3da0*/  IMAD.WIDE.U32 R8, R11, R17, RZ ;  /* 0x000000110b087225 */ /* 0x000fc600078e00ff */
[----:B------:R-:W-:Y:S01]  /*3db0*/  IADD3 R13, P0, PT, RZ, -R8, RZ ;  /* 0x80000008ff0d7210 */ /* 0x000fe20007f1e0ff */
[----:B------:R-:W-:Y:S02]  /*3dc0*/  IMAD R8, R7, R17, R9 ;  /* 0x0000001107087224 */ /* 0x000fe400078e0209 */
[----:B------:R-:W-:Y:S02]  /*3dd0*/  IMAD.MOV.U32 R9, RZ, RZ, RZ ;  /* 0x000000ffff097224 */ /* 0x000fe400078e00ff */
        /* <DEDUP_REMOVED lines=15> */
[----:B------:R-:W-:Y:S02]  /*3ed0*/  IMAD.X R7, RZ, RZ, R7, P0 ;  /* 0x000000ffff077224 */ /* 0x000fe400000e0607 */
[----:B------:R-:W-:-:S03]  /*3ee0*/  IMAD.WIDE.U32 R8, R10, R17, RZ ;  /* 0x000000110a087225 */ /* 0x000fc600078e00ff */
[----:B------:R-:W-:Y:S02]  /*3ef0*/  IADD3.X R7, PT, PT, RZ, R7, RZ, P1, !PT ;  /* 0x00000007ff077210 */ /* 0x000fe40000ffe4ff */
[----:B------:R-:W-:-:S03]  /*3f00*/  IADD3 R14, P0, PT, -R8, R4, RZ ;  /* 0x00000004080e7210 */ /* 0x000fc60007f1e1ff */
[-C--:B------:R-:W-:Y:S01]  /*3f10*/  IMAD R12, R7, R17.reuse, R9 ;  /* 0x00000011070c7224 */ /* 0x080fe200078e0209 */
[----:B------:R-:W-:Y:S02]  /*3f20*/  IADD3 R9, P2, PT, R10, 0x1, RZ ;  /* 0x000000010a097810 */ /* 0x000fe40007f5e0ff */
[----:B------:R-:W-:Y:S01]  /*3f30*/  IADD3 R4, P1, PT, -R17, R14, RZ ;  /* 0x0000000e11047210 */ /* 0x000fe20007f3e1ff */
[----:B------:R-:W-:Y:S01]  /*3f40*/  IMAD.X R12, R5, 0x1, ~R12, P0 ;  /* 0x00000001050c7824 */ /* 0x000fe200000e0e0c */
[----:B------:R-:W-:Y:S01]  /*3f50*/  ISETP.GE.U32.AND P0, PT, R14, R17, PT ;  /* 0x000000110e00720c */ /* 0x000fe20003f06070 */
[----:B------:R-:W-:-:S03]  /*3f60*/  IMAD.X R8, RZ, RZ, R7, P2 ;  /* 0x000000ffff087224 */ /* 0x000fc600010e0607 */
[C---:B------:R-:W-:Y:S02]  /*3f70*/  ISETP.GE.U32.AND.EX P0, PT, R12.reuse, RZ, PT, P0 ;  /* 0x000000ff0c00720c */ /* 0x040fe40003f06100 */
[----:B------:R-:W-:Y:S02]  /*3f80*/  IADD3.X R5, PT, PT, R12, -0x1, RZ, P1, !PT ;  /* 0xffffffff0c057810 */ /* 0x000fe40000ffe4ff */
[----:B------:R-:W-:Y:S02]  /*3f90*/  SEL R4, R4, R14, P0 ;  /* 0x0000000e04047207 */ /* 0x000fe40000000000 */
[----:B------:R-:W-:Y:S02]  /*3fa0*/  SEL R9, R9, R10, P0 ;  /* 0x0000000a09097207 */ /* 0x000fe40000000000 */
[----:B------:R-:W-:Y:S02]  /*3fb0*/  SEL R5, R5, R12, P0 ;  /* 0x0000000c05057207 */ /* 0x000fe40000000000 */
[----:B------:R-:W-:Y:S01]  /*3fc0*/  SEL R8, R8, R7, P0 ;  /* 0x0000000708087207 */ /* 0x000fe20000000000 */
[----:B------:R-:W-:Y:S01]  /*3fd0*/  IMAD.MOV.U32 R7, RZ, RZ, 0x0 ;  /* 0x00000000ff077424 */ /* 0x000fe200078e00ff */
[----:B------:R-:W-:-:S02]  /*3fe0*/  ISETP.GE.U32.AND P0, PT, R4, R17, PT ;  /* 0x000000110400720c */ /* 0x000fc40003f06070 */
[----:B------:R-:W-:Y:S02]  /*3ff0*/  IADD3 R4, P2, PT, R9, 0x1, RZ ;  /* 0x0000000109047810 */ /* 0x000fe40007f5e0ff */
[----:B------:R-:W-:Y:S02]  /*4000*/  ISETP.GE.U32.AND.EX P0, PT, R5, RZ, PT, P0 ;  /* 0x000000ff0500720c */ /* 0x000fe40003f06100 */
[----:B------:R-:W-:Y:S01]  /*4010*/  ISETP.NE.U32.AND P1, PT, R17, RZ, PT ;  /* 0x000000ff1100720c */ /* 0x000fe20003f25070 */
[----:B------:R-:W-:Y:S01]  /*4020*/  IMAD.X R5, RZ, RZ, R8, P2 ;  /* 0x000000ffff057224 */ /* 0x000fe200010e0608 */
[----:B------:R-:W-:Y:S02]  /*4030*/  SEL R4, R4, R9, P0 ;  /* 0x0000000904047207 */ /* 0x000fe40000000000 */
[----:B------:R-:W-:Y:S02]  /*4040*/  ISETP.NE.AND.EX P1, PT, RZ, RZ, PT, P1 ;  /* 0x000000ffff00720c */ /* 0x000fe40003f25310 */
[----:B------:R-:W-:-:S02]  /*4050*/  SEL R5, R5, R8, P0 ;  /* 0x0000000805057207 */ /* 0x000fc40000000000 */
[----:B------:R-:W-:Y:S02]  /*4060*/  SEL R4, R4, 0xffffffff, P1 ;  /* 0xffffffff04047807 */ /* 0x000fe40000800000 */
[----:B------:R-:W-:Y:S01]  /*4070*/  SEL R5, R5, 0xffffffff, P1 ;  /* 0xffffffff05057807 */ /* 0x000fe20000800000 */
[----:B------:R-:W-:Y:S06]  /*4080*/  RET.REL.NODEC R6 `(_ZN2at6native51_GLOBAL__N__2c613397_18_DepthwiseConv2d_cu_9959487032conv_depthwise2d_backward_kernelILi3ELi0EN3c108BFloat16EiEEvNS_27GenericPackedTensorAccessorIKT1_Lm4ENS_16DefaultPtrTraitsEiEENS5_IS6_Lm4ES8_iEES9_T2_iiiiiiiiiiiiiii) ;  /* 0xffffffbc06dc7950 */ /* 0x000fec0003c3ffff */
.L_x_248:
        /* <DEDUP_REMOVED lines=15> */
.L_x_1655:


//--------------------- .text._ZN2at6native51_GLOBAL__N__2c613397_18_DepthwiseConv2d_cu_9959487032conv_depthwise2d_backward_kernelILi3ELi2EN3c108BFloat16EiEEvNS_27GenericPackedTensorAccessorIKT1_Lm4ENS_16DefaultPtrTraitsEiEENS5_IS6_Lm4ES8_iEES9_T2_iiiiiiiiiiiiiii --------------------------
	.section	.text._ZN2at6native51_GLOBAL__N__2c613397_18_DepthwiseConv2d_cu_9959487032conv_depthwise2d_backward_kernelILi3ELi2EN3c108BFloat16EiEEvNS_27GenericPackedTensorAccessorIKT1_Lm4ENS_16DefaultPtrTraitsEiEENS5_IS6_Lm4ES8_iEES9_T2_iiiiiiiiiiiiiii,"ax",@progbits
	.align	128
.text._ZN2at6native51_GLOBAL__N__2c613397_18_DepthwiseConv2d_cu_9959487032conv_depthwise2d_backward_kernelILi3ELi2EN3c108BFloat16EiEEvNS_27GenericPackedTensorAccessorIKT1_Lm4ENS_16DefaultPtrTraitsEiEENS5_IS6_Lm4ES8_iEES9_T2_iiiiiiiiiiiiiii:
        .type           _ZN2at6native51_GLOBAL__N__2c613397_18_DepthwiseConv2d_cu_9959487032conv_depthwise2d_backward_kernelILi3ELi2EN3c108BFloat16EiEEvNS_27GenericPackedTensorAccessorIKT1_Lm4ENS_16DefaultPtrTraitsEiEENS5_IS6_Lm4ES8_iEES9_T2_iiiiiiiiiiiiiii,@function
        .size           _ZN2at6native51_GLOBAL__N__2c613397_18_DepthwiseConv2d_cu_9959487032conv_depthwise2d_backward_kernelILi3ELi2EN3c108BFloat16EiEEvNS_27GenericPackedTensorAccessorIKT1_Lm4ENS_16DefaultPtrTraitsEiEENS5_IS6_Lm4ES8_iEES9_T2_iiiiiiiiiiiiiii,(.L_x_1657 - _ZN2at6native51_GLOBAL__N__2c613397_18_DepthwiseConv2d_cu_9959487032conv_depthwise2d_backward_kernelILi3ELi2EN3c108BFloat16EiEEvNS_27GenericPackedTensorAccessorIKT1_Lm4ENS_16DefaultPtrTraitsEiEENS5_IS6_Lm4ES8_iEES9_T2_iiiiiiiiiiiiiii)
        .other          _ZN2at6native51_GLOBAL__N__2c613397_18_DepthwiseConv2d_cu_9959487032conv_depthwise2d_backward_kernelILi3ELi2EN3c108BFloat16EiEEvNS_27GenericPackedTensorAccessorIKT1_Lm4ENS_16DefaultPtrTraitsEiEENS5_IS6_Lm4ES8_iEES9_T2_iiiiiiiiiiiiiii,@"STO_CUDA_ENTRY STV_DEFAULT"
_ZN2at6native51_GLOBAL__N__2c613397_18_DepthwiseConv2d_cu_9959487032conv_depthwise2d_backward_kernelILi3ELi2EN3c108BFloat16EiEEvNS_27GenericPackedTensorAccessorIKT1_Lm4ENS_16DefaultPtrTraitsEiEENS5_IS6_Lm4ES8_iEES9_T2_iiiiiiiiiiiiiii:
        /* <DEDUP_REMOVED lines=18> */
[----:B------:R-:W0:Y:S02]  /*0120*/  LDCU.64 UR4, c[0x0][0x418] ;  /* 0x00008300ff0477ac */ /* 0x000e240008000a00 */
[----:B0-----:R-:W-:-:S12]  /*0130*/  UIMAD UR4, UR5, UR4, URZ ;  /* 0x00000004050472a4 */ /* 0x001fd8000f8e02ff */
.L_x_251:
[----:B------:R-:W0:Y:S01]  /*0140*/  LDC R7, c[0x0][0x408] ;  /* 0x00010200ff077b82 */ /* 0x000e220000000800 */
[----:B------:R-:W-:Y:S01]  /*0150*/  IABS R10, R0 ;  /* 0x00000000000a7213 */ /* 0x000fe20000000000 */
[----:B------:R-:W1:Y:S01]  /*0160*/  LDCU.64 UR6, c[0x0][0x428] ;  /* 0x00008500ff0677ac */ /* 0x000e620008000a00 */
[----:B------:R-:W-:Y:S01]  /*0170*/  LOP3.LUT R2, R2, 0xfffffff7, RZ, 0xc0, !PT ;  /* 0xfffffff702027812 */ /* 0x000fe200078ec0ff */
[----:B------:R-:W2:Y:S04]  /*0180*/  LDCU.64 UR12, c[0x0][0x430] ;  /* 0x00008600ff0c77ac */ /* 0x000ea80008000a00 */
[----:B------:R-:W3:Y:S01]  /*0190*/  LDC R4, c[0x0][0x40c] ;  /* 0x00010300ff047b82 */ /* 0x000ee20000000800 */
[----:B------:R-:W4:Y:S01]  /*01a0*/  LDCU.64 UR10, c[0x0][0x410] ;  /* 0x00008200ff0a77ac */ /* 0x000f220008000a00 */
[----:B------:R-:W5:Y:S01]  /*01b0*/  LDCU UR5, c[0x0][0x400] ;  /* 0x00008000ff0577ac */ /* 0x000f620008000800 */
[----:B0-----:R-:W-:-:S04]  /*01c0*/  IABS R11, R7 ;  /* 0x00000007000b7213 */ /* 0x001fc80000000000 */
[----:B------:R-:W0:Y:S01]  /*01d0*/  I2F.RP R5, R11 ;  /* 0x0000000b00057306 */ /* 0x000e220000209400 */
[----:B---3--:R-:W-:-:S07]  /*01e0*/  IABS R12, R4 ;  /* 0x00000004000c7213 */ /* 0x008fce0000000000 */
[----:B0-----:R-:W0:Y:S02]  /*01f0*/  MUFU.RCP R5, R5 ;  /* 0x0000000500057308 */ /* 0x001e240000001000 */
[----:B0-----:R-:W-:-:S06]  /*0200*/  VIADD R8, R5, 0xffffffe ;  /* 0x0ffffffe05087836 */ /* 0x001fcc0000000000 */
[----:B------:R0:W3:Y:S02]  /*0210*/  F2I.FTZ.U32.TRUNC.NTZ R9, R8 ;  /* 0x0000000800097305 */ /* 0x0000e4000021f000 */
[----:B0-----:R-:W-:Y:S02]  /*0220*/  HFMA2 R8, -RZ, RZ, 0, 0 ;  /* 0x00000000ff087431 */ /* 0x001fe400000001ff */
[----:B---3--:R-:W-:-:S04]  /*0230*/  IMAD.MOV R6, RZ, RZ, -R9 ;  /* 0x000000ffff067224 */ /* 0x008fc800078e0a09 */
[----:B------:R-:W-:Y:S02]  /*0240*/  IMAD R13, R6, R11, RZ ;  /* 0x0000000b060d7224 */ /* 0x000fe400078e02ff */
[----:B------:R-:W-:Y:S02]  /*0250*/  IMAD.MOV.U32 R6, RZ, RZ, R10 ;  /* 0x000000ffff067224 */ /* 0x000fe400078e000a */
[----:B------:R-:W-:-:S04]  /*0260*/  IMAD.HI.U32 R9, R9, R13, R8 ;  /* 0x0000000d09097227 */ /* 0x000fc800078e0008 */
[----:B------:R-:W-:Y:S02]  /*0270*/  IMAD.MOV.U32 R13, RZ, RZ, R12 ;  /* 0x000000ffff0d7224 */ /* 0x000fe400078e000c */
[----:B------:R-:W-:Y:S02]  /*0280*/  IMAD.HI.U32 R5, R9, R6, RZ ;  /* 0x0000000609057227 */ /* 0x000fe400078e00ff */
[----:B------:R-:W0:Y:S02]  /*0290*/  I2F.RP R10, R13 ;  /* 0x0000000d000a7306 */ /* 0x000e240000209400 */
[----:B------:R-:W-:-:S04]  /*02a0*/  IMAD.MOV R8, RZ, RZ, -R5 ;  /* 0x000000ffff087224 */ /* 0x000fc800078e0a05 */
[----:B------:R-:W-:-:S05]  /*02b0*/  IMAD R6, R11, R8, R6 ;  /* 0x000000080b067224 */ /* 0x000fca00078e0206 */
[----:B------:R-:W-:Y:S01]  /*02c0*/  ISETP.GT.U32.AND P1, PT, R11, R6, PT ;  /* 0x000000060b00720c */ /* 0x000fe20003f24070 */
[----:B0-----:R-:W0:-:S12]  /*02d0*/  MUFU.RCP R10, R10 ;  /* 0x0000000a000a7308 */ /* 0x001e180000001000 */
[----:B------:R-:W-:Y:S02]  /*02e0*/  @!P1 IMAD.IADD R6, R6, 0x1, -R11 ;  /* 0x0000000106069824 */ /* 0x000fe400078e0a0b */
[----:B------:R-:W-:Y:S01]  /*02f0*/  @!P1 VIADD R5, R5, 0x1 ;  /* 0x0000000105059836 */ /* 0x000fe20000000000 */
[----:B------:R-:W-:Y:S02]  /*0300*/  ISETP.NE.AND P1, PT, R7, RZ, PT ;  /* 0x000000ff0700720c */ /* 0x000fe40003f25270 */
[----:B------:R-:W-:Y:S02]  /*0310*/  ISETP.GE.U32.AND P0, PT, R6, R11, PT ;  /* 0x0000000b0600720c */ /* 0x000fe40003f06070 */
[----:B------:R-:W-:Y:S01]  /*0320*/  LOP3.LUT R6, R0, R7, RZ, 0x3c, !PT ;  /* 0x0000000700067212 */ /* 0x000fe200078e3cff */
[----:B0-----:R-:W-:-:S03]  /*0330*/  VIADD R8, R10, 0xffffffe ;  /* 0x0ffffffe0a087836 */ /* 0x001fc60000000000 */
[----:B------:R-:W-:Y:S01]  /*0340*/  ISETP.GE.AND P2, PT, R6, RZ, PT ;  /* 0x000000ff0600720c */ /* 0x000fe20003f46270 */
[----:B------:R0:W3:Y:S06]  /*0350*/  F2I.FTZ.U32.TRUNC.NTZ R9, R8 ;  /* 0x0000000800097305 */ /* 0x0000ec000021f000 */
[----:B------:R-:W-:Y:S01]  /*0360*/  @P0 IADD3 R5, PT, PT, R5, 0x1, RZ ;  /* 0x0000000105050810 */ /* 0x000fe20007ffe0ff */
[----:B0-----:R-:W-:-:S04]  /*0370*/  IMAD.MOV.U32 R8, RZ, RZ, RZ ;  /* 0x000000ffff087224 */ /* 0x001fc800078e00ff */
[----:B------:R-:W-:Y:S02]  /*0380*/  IMAD.MOV.U32 R11, RZ, RZ, R5 ;  /* 0x000000ffff0b7224 */ /* 0x000fe400078e0005 */
[----:B---3--:R-:W-:Y:S02]  /*0390*/  IMAD.MOV R6, RZ, RZ, -R9 ;  /* 0x000000ffff067224 */ /* 0x008fe400078e0a09 */
[----:B------:R-:W-:Y:S01]  /*03a0*/  @!P2 IMAD.MOV R11, RZ, RZ, -R11 ;  /* 0x000000ffff0ba224 */ /* 0x000fe200078e0a0b */
[----:B------:R-:W-:Y:S01]  /*03b0*/  @!P1 LOP3.LUT R11, RZ, R7, RZ, 0x33, !PT ;  /* 0x00000007ff0b9212 */ /* 0x000fe200078e33ff */
[----:B------:R-:W-:-:S03]  /*03c0*/  IMAD R5, R6, R13, RZ ;  /* 0x0000000d06057224 */ /* 0x000fc600078e02ff */
[----:B------:R-:W-:Y:S01]  /*03d0*/  IABS R6, R11 ;  /* 0x0000000b00067213 */ /* 0x000fe20000000000 */
[----:B------:R-:W-:-:S04]  /*03e0*/  IMAD.HI.U32 R8, R9, R5, R8 ;  /* 0x0000000509087227 */ /* 0x000fc800078e0008 */
[----:B-1----:R-:W-:Y:S02]  /*03f0*/  VIADD R9, R11, UR7 ;  /* 0x000000070b097c36 */ /* 0x002fe40008000000 */
[----:B------:R-:W-:-:S04]  /*0400*/  IMAD.HI.U32 R5, R8, R6, RZ ;  /* 0x0000000608057227 */ /* 0x000fc800078e00ff */
[----:B------:R-:W-:Y:S01]  /*0410*/  IMAD.MOV R19, RZ, RZ, -R11 ;  /* 0x000000ffff137224 */ /* 0x000fe200078e0a0b */
[----:B------:R-:W-:-:S05]  /*0420*/  IADD3 R8, PT, PT, -R5, RZ, RZ ;  /* 0x000000ff05087210 */ /* 0x000fca0007ffe1ff */
[C---:B------:R-:W-:Y:S01]  /*0430*/  IMAD R6, R13.reuse, R8, R6 ;  /* 0x000000080d067224 */ /* 0x040fe200078e0206 */
[----:B------:R-:W-:Y:S01]  /*0440*/  IADD3 R8, PT, PT, R0, UR6, RZ ;  /* 0x0000000600087c10 */ /* 0x000fe2000fffe0ff */
[----:B------:R-:W0:Y:S03]  /*0450*/  LDCU UR6, c[0x0][0x404] ;  /* 0x00008080ff0677ac */ /* 0x000e260008000800 */
[----:B------:R-:W-:Y:S01]  /*0460*/  ISETP.GT.U32.AND P1, PT, R13, R6, PT ;  /* 0x000000060d00720c */ /* 0x000fe20003f24070 */
[----:B------:R-:W-:-:S12]  /*0470*/  IMAD R19, R7, R19, R8 ;  /* 0x0000001307137224 */ /* 0x000fd800078e0208 */
[----:B------:R-:W-:Y:S02]  /*0480*/  @!P1 IMAD.IADD R6, R6, 0x1, -R13 ;  /* 0x0000000106069824 */ /* 0x000fe400078e0a0d */
[----:B------:R-:W-:Y:S01]  /*0490*/  @!P1 VIADD R5, R5, 0x1 ;  /* 0x0000000105059836 */ /* 0x000fe20000000000 */
[----:B------:R-:W-:Y:S02]  /*04a0*/  ISETP.NE.AND P1, PT, R4, RZ, PT ;  /* 0x000000ff0400720c */ /* 0x000fe40003f25270 */
[----:B------:R-:W-:Y:S02]  /*04b0*/  ISETP.GE.U32.AND P0, PT, R6, R13, PT ;  /* 0x0000000d0600720c */ /* 0x000fe40003f06070 */
[C---:B------:R-:W-:Y:S01]  /*04c0*/  LOP3.LUT R6, R11.reuse, R4, RZ, 0x3c, !PT ;  /* 0x000000040b067212 */ /* 0x040fe200078e3cff */
[----:B--2---:R-:W-:-:S03]  /*04d0*/  IMAD R11, R11, R7, UR12 ;  /* 0x0000000c0b0b7e24 */ /* 0x004fc6000f8e0207 */
[----:B------:R-:W-:-:S07]  /*04e0*/  ISETP.GE.AND P2, PT, R6, RZ, PT ;  /* 0x000000ff0600720c */ /* 0x000fce0003f46270 */
[----:B------:R-:W-:-:S06]  /*04f0*/  @P0 VIADD R5, R5, 0x1 ;  /* 0x0000000105050836 */ /* 0x000fcc0000000000 */
[----:B------:R-:W-:Y:S01]  /*0500*/  @!P2 IMAD.MOV R5, RZ, RZ, -R5 ;  /* 0x000000ffff05a224 */ /* 0x000fe200078e0a05 */
[----:B------:R-:W-:-:S05]  /*0510*/  @!P1 LOP3.LUT R5, RZ, R4, RZ, 0x33, !PT ;  /* 0x00000004ff059212 */ /* 0x000fca00078e33ff */
[----:B------:R-:W-:Y:S02]  /*0520*/  IMAD R6, R5, R4, UR13 ;  /* 0x0000000d05067e24 */ /* 0x000fe4000f8e0204 */
[----:B------:R-:W-:-:S03]  /*0530*/  IMAD.MOV R10, RZ, RZ, -R5 ;  /* 0x000000ffff0a7224 */ /* 0x000fc600078e0a05 */
[C-C-:B------:R-:W-:Y:S01]  /*0540*/  IADD3 R12, PT, PT, R9.reuse, -UR13, -R6.reuse ;  /* 0x8000000d090c7c10 */ /* 0x140fe2000fffe806 */
[----:B------:R-:W-:Y:S02]  /*0550*/  IMAD R4, R4, R10, R9 ;  /* 0x0000000a04047224 */ /* 0x000fe400078e0209 */
[----:B------:R-:W-:Y:S01]  /*0560*/  IMAD.IADD R10, R9, 0x1, -R6 ;  /* 0x00000001090a7824 */ /* 0x000fe200078e0a06 */
[----:B------:R-:W-:Y:S02]  /*0570*/  SHF.R.S32.HI R7, RZ, 0x1, R12 ;  /* 0x00000001ff077819 */ /* 0x000fe4000001140c */
[--C-:B------:R-:W-:Y:S02]  /*0580*/  LOP3.LUT P1, RZ, R4, 0x1, R19.reuse, 0xc8, !PT ;  /* 0x0000000104ff7812 */ /* 0x100fe4000782c813 */
[--C-:B------:R-:W-:Y:S02]  /*0590*/  LOP3.LUT P3, RZ, R10, 0x1, R19.reuse, 0xc8, !PT ;  /* 0x000000010aff7812 */ /* 0x100fe4000786c813 */
[----:B------:R-:W-:-:S02]  /*05a0*/  LOP3.LUT P2, RZ, R12, 0x1, R19, 0xc8, !PT ;  /* 0x000000010cff7812 */ /* 0x000fc4000784c813 */
[----:B------:R-:W-:Y:S02]  /*05b0*/  SHF.R.S32.HI R9, RZ, 0x1, R4 ;  /* 0x00000001ff097819 */ /* 0x000fe40000011404 */
[----:B------:R-:W-:Y:S02]  /*05c0*/  SHF.R.S32.HI R19, RZ, 0x1, R19 ;  /* 0x00000001ff137819 */ /* 0x000fe40000011413 */
[----:B----4-:R-:W-:Y:S02]  /*05d0*/  ISETP.GE.AND P6, PT, R7, UR11, PT ;  /* 0x0000000b07007c0c */ /* 0x010fe4000bfc6270 */
[----:B------:R-:W-:Y:S02]  /*05e0*/  ISETP.GE.AND P4, PT, R9, UR11, PT ;  /* 0x0000000b09007c0c */ /* 0x000fe4000bf86270 */
[----:B------:R-:W-:Y:S02]  /*05f0*/  ISETP.GE.AND P0, PT, R19, UR10, PT ;  /* 0x0000000a13007c0c */ /* 0x000fe4000bf06270 */
[----:B------:R-:W-:-:S02]  /*0600*/  ISETP.GT.AND P6, PT, R7, -0x1, !P6 ;  /* 0xffffffff0700780c */ /* 0x000fc400077c4270 */
[----:B------:R-:W-:Y:S02]  /*0610*/  ISETP.GT.AND P4, PT, R9, -0x1, !P4 ;  /* 0xffffffff0900780c */ /* 0x000fe40006784270 */
[----:B------:R-:W-:Y:S02]  /*0620*/  ISETP.GT.AND P0, PT, R19, -0x1, !P0 ;  /* 0xffffffff1300780c */ /* 0x000fe40004704270 */
[----:B------:R-:W-:Y:S02]  /*0630*/  SHF.R.S32.HI R6, RZ, 0x1, R10 ;  /* 0x00000001ff067819 */ /* 0x000fe4000001140a */
[----:B------:R-:W-:Y:S02]  /*0640*/  PLOP3.LUT P1, PT, P0, P1, P4, 0x20, 0x0 ;  /* 0x000000000000781c */ /* 0x000fe40000722440 */
[----:B------:R-:W-:Y:S02]  /*0650*/  ISETP.GE.AND P5, PT, R6, UR11, PT ;  /* 0x0000000b06007c0c */ /* 0x000fe4000bfa6270 */
[----:B------:R-:W-:-:S02]  /*0660*/  IADD3 R9, PT, PT, R8, -R11, RZ ;  /* 0x8000000b08097210 */ /* 0x000fc40007ffe0ff */
[----:B------:R-:W-:Y:S02]  /*0670*/  @P6 LOP3.LUT R2, R2, 0x8, RZ, 0xfc, !PT ;  /* 0x0000000802026812 */ /* 0x000fe400078efcff */
[----:B------:R-:W-:Y:S02]  /*0680*/  ISETP.GT.AND P5, PT, R6, -0x1, !P5 ;  /* 0xffffffff0600780c */ /* 0x000fe40006fa4270 */
[----:B------:R-:W-:Y:S02]  /*0690*/  LOP3.LUT R2, R2, 0xfffffffb, RZ, 0xc0, !PT ;  /* 0xfffffffb02027812 */ /* 0x000fe400078ec0ff */
[----:B------:R-:W-:Y:S02]  /*06a0*/  PLOP3.LUT P3, PT, P0, P3, P5, 0x20, 0x0 ;  /* 0x000000000000781c */ /* 0x000fe40000766450 */
[----:B------:R-:W-:Y:S02]  /*06b0*/  @P1 LOP3.LUT R2, R2, 0x4, RZ, 0xfc, !PT ;  /* 0x0000000402021812 */ /* 0x000fe400078efcff */
[----:B------:R-:W-:-:S02]  /*06c0*/  P2R R14, PR, RZ, 0x8 ;  /* 0x00000008ff0e7803 */ /* 0x000fc40000000000 */
[----:B------:R-:W-:Y:S02]  /*06d0*/  LOP3.LUT P3, RZ, R2, 0x8, RZ, 0xc0, !PT ;  /* 0x0000000802ff7812 */ /* 0x000fe4000786c0ff */
[--C-:B------:R-:W-:Y:S02]  /*06e0*/  SHF.R.S32.HI R20, RZ, 0x1, R9.reuse ;  /* 0x00000001ff147819 */ /* 0x100fe40000011409 */
[----:B------:R-:W-:Y:S02]  /*06f0*/  PLOP3.LUT P2, PT, P0, P2, P3, 0x20, 0x0 ;  /* 0x000000000000781c */ /* 0x000fe40000744430 */
[----:B------:R-:W-:Y:S02]  /*0700*/  ISETP.GE.AND P0, PT, R20, UR10, PT ;  /* 0x0000000a14007c0c */ /* 0x000fe4000bf06270 */
[----:B------:R-:W-:Y:S02]  /*0710*/  LOP3.LUT P1, RZ, R4, 0x1, R9, 0xc8, !PT ;  /* 0x0000000104ff7812 */ /* 0x000fe4000782c809 */
[----:B------:R-:W-:-:S02]  /*0720*/  ISETP.GT.AND P0, PT, R20, -0x1, !P0 ;  /* 0xffffffff1400780c */ /* 0x000fc40004704270 */
[----:B------:R-:W-:Y:S02]  /*0730*/  P2R R13, PR, RZ, 0x4 ;  /* 0x00000004ff0d7803 */ /* 0x000fe40000000000 */
[----:B------:R-:W-:Y:S02]  /*0740*/  PLOP3.LUT P2, PT, P0, P1, P4, 0x20, 0x0 ;  /* 0x000000000000781c */ /* 0x000fe40000742440 */
[--C-:B------:R-:W-:Y:S02]  /*0750*/  LOP3.LUT P1, RZ, R10, 0x1, R9.reuse, 0xc8, !PT ;  /* 0x000000010aff7812 */ /* 0x100fe4000782c809 */
[----:B------:R-:W-:Y:S02]  /*0760*/  LOP3.LUT P6, RZ, R12, 0x1, R9, 0xc8, !PT ;  /* 0x000000010cff7812 */ /* 0x000fe400078cc809 */
[----:B------:R-:W-:Y:S02]  /*0770*/  IADD3 R9, PT, PT, R8, -UR12, -R11 ;  /* 0x8000000c08097c10 */ /* 0x000fe4000fffe80b */
[----:B------:R-:W-:-:S02]  /*0780*/  PLOP3.LUT P1, PT, P0, P1, P5, 0x20, 0x0 ;  /* 0x000000000000781c */ /* 0x000fc40000722450 */
[----:B------:R-:W-:Y:S02]  /*0790*/  SHF.R.S32.HI R11, RZ, 0x1, R9 ;  /* 0x00000001ff0b7819 */ /* 0x000fe40000011409 */
[----:B------:R-:W-:Y:S02]  /*07a0*/  LOP3.LUT R2, R2, 0xfffffffd, RZ, 0xc0, !PT ;  /* 0xfffffffd02027812 */ /* 0x000fe400078ec0ff */
[----:B------:R-:W-:Y:S02]  /*07b0*/  PLOP3.LUT P0, PT, P0, P6, P3, 0x20, 0x0 ;  /* 0x000000000000781c */ /* 0x000fe4000070c430 */
[C---:B------:R-:W-:Y:S02]  /*07c0*/  ISETP.GE.AND P6, PT, R11.reuse, UR10, PT ;  /* 0x0000000a0b007c0c */ /* 0x040fe4000bfc6270 */
[----:B------:R-:W-:Y:S02]  /*07d0*/  @P2 LOP3.LUT R2, R2, 0x2, RZ, 0xfc, !PT ;  /* 0x0000000202022812 */ /* 0x000fe400078efcff */
[----:B------:R-:W-:-:S02]  /*07e0*/  ISETP.GT.AND P6, PT, R11, -0x1, !P6 ;  /* 0xffffffff0b00780c */ /* 0x000fc400077c4270 */
[----:B------:R-:W-:Y:S02]  /*07f0*/  LOP3.LUT P2, RZ, R4, 0x1, R9, 0xc8, !PT ;  /* 0x0000000104ff7812 */ /* 0x000fe4000784c809 */
[----:B------:R-:W-:Y:S02]  /*0800*/  LOP3.LUT R2, R2, 0xfffffffe, RZ, 0xc0, !PT ;  /* 0xfffffffe02027812 */ /* 0x000fe400078ec0ff */
[----:B------:R-:W-:Y:S02]  /*0810*/  PLOP3.LUT P4, PT, P6, P2, P4, 0x20, 0x0 ;  /* 0x000000000000781c */ /* 0x000fe40003784440 */
[----:B------:R-:W-:Y:S02]  /*0820*/  ISETP.NE.AND P2, PT, R13, RZ, PT ;  /* 0x000000ff0d00720c */ /* 0x000fe40003f45270 */
[----:B------:R-:W-:-:S09]  /*0830*/  SHF.R.S32.HI R18, RZ, 0x1, R4 ;  /* 0x00000001ff127819 */ /* 0x000fd20000011404 */
[----:B------:R-:W-:Y:S02]  /*0840*/  @P4 LOP3.LUT R2, R2, 0x1, RZ, 0xfc, !PT ;  /* 0x0000000102024812 */ /* 0x000fe400078efcff */
[--C-:B------:R-:W-:Y:S02]  /*0850*/  LOP3.LUT P4, RZ, R10, 0x1, R9.reuse, 0xc8, !PT ;  /* 0x000000010aff7812 */ /* 0x100fe4000788c809 */
[----:B------:R-:W1:Y:S02]  /*0860*/  LDC R10, c[0x0][0x3fc] ;  /* 0x0000ff00ff0a7b82 */ /* 0x000e640000000800 */
[----:B------:R-:W-:Y:S02]  /*0870*/  PLOP3.LUT P4, PT, P6, P4, P5, 0x20, 0x0 ;  /* 0x000000000000781c */ /* 0x000fe40003788450 */
[----:B------:R-:W-:-:S04]  /*0880*/  LOP3.LUT P5, RZ, R12, 0x1, R9, 0xc8, !PT ;  /* 0x000000010cff7812 */ /* 0x000fc800078ac809 */
[----:B------:R-:W-:Y:S02]  /*0890*/  PLOP3.LUT P5, PT, P6, P5, P3, 0x20, 0x0 ;  /* 0x000000000000781c */ /* 0x000fe400037aa430 */
[----:B------:R-:W-:Y:S02]  /*08a0*/  ISETP.NE.AND P3, PT, R14, RZ, PT ;  /* 0x000000ff0e00720c */ /* 0x000fe40003f65270 */
[----:B-1----:R-:W-:-:S04]  /*08b0*/  IABS R13, R10 ;  /* 0x0000000a000d7213 */ /* 0x002fc80000000000 */
[----:B------:R-:W1:Y:S08]  /*08c0*/  I2F.RP R12, R13 ;  /* 0x0000000d000c7306 */ /* 0x000e700000209400 */
[----:B-1----:R-:W1:Y:S02]  /*08d0*/  MUFU.RCP R12, R12 ;  /* 0x0000000c000c7308 */ /* 0x002e640000001000 */
[----:B-1----:R-:W-:-:S06]  /*08e0*/  VIADD R8, R12, 0xffffffe ;  /* 0x0ffffffe0c087836 */ /* 0x002fcc0000000000 */
[----:B------:R1:W2:Y:S02]  /*08f0*/  F2I.FTZ.U32.TRUNC.NTZ R9, R8 ;  /* 0x0000000800097305 */ /* 0x0002a4000021f000 */
[----:B-1----:R-:W-:Y:S02]  /*0900*/  IMAD.MOV.U32 R8, RZ, RZ, RZ ;  /* 0x000000ffff087224 */ /* 0x002fe400078e00ff */
[----:B--2---:R-:W-:-:S04]  /*0910*/  IMAD.MOV R14, RZ, RZ, -R9 ;  /* 0x000000ffff0e7224 */ /* 0x004fc800078e0a09 */
[----:B------:R-:W-:Y:S01]  /*0920*/  IMAD R15, R14, R13, RZ ;  /* 0x0000000d0e0f7224 */ /* 0x000fe200078e02ff */
[----:B------:R-:W-:-:S03]  /*0930*/  IABS R14, R5 ;  /* 0x00000005000e7213 */ /* 0x000fc60000000000 */
[----:B------:R-:W-:Y:S01]  /*0940*/  IMAD.HI.U32 R9, R9, R15, R8 ;  /* 0x0000000f09097227 */ /* 0x000fe200078e0008 */
[----:B------:R-:W-:-:S05]  /*0950*/  LOP3.LUT R8, R5, R10, RZ, 0x3c, !PT ;  /* 0x0000000a05087212 */ /* 0x000fca00078e3cff */
[----:B------:R-:W-:-:S04]  /*0960*/  IMAD.HI.U32 R9, R9, R14, RZ ;  /* 0x0000000e09097227 */ /* 0x000fc800078e00ff */
[----:B------:R-:W-:-:S04]  /*0970*/  IMAD.MOV R12, RZ, RZ, -R9 ;  /* 0x000000ffff0c7224 */ /* 0x000fc800078e0a09 */
[----:B------:R-:W-:-:S05]  /*0980*/  IMAD R12, R13, R12, R14 ;  /* 0x0000000c0d0c7224 */ /* 0x000fca00078e020e */
[----:B------:R-:W-:-:S13]  /*0990*/  ISETP.GT.U32.AND P6, PT, R13, R12, PT ;  /* 0x0000000c0d00720c */ /* 0x000fda0003fc4070 */
[----:B------:R-:W-:Y:S01]  /*09a0*/  @!P6 IADD3 R12, PT, PT, R12, -R13, RZ ;  /* 0x8000000d0c0ce210 */ /* 0x000fe20007ffe0ff */
[----:B------:R-:W-:-:S03]  /*09b0*/  @!P6 VIADD R9, R9, 0x1 ;  /* 0x000000010909e836 */ /* 0x000fc60000000000 */
[----:B------:R-:W-:Y:S02]  /*09c0*/  ISETP.GE.U32.AND P6, PT, R12, R13, PT ;  /* 0x0000000d0c00720c */ /* 0x000fe40003fc6070 */
[----:B------:R-:W1:Y:S11]  /*09d0*/  LDC.64 R12, c[0x0][0x410] ;  /* 0x00010400ff0c7b82 */ /* 0x000e760000000a00 */
[----:B------:R-:W-:Y:S01]  /*09e0*/  @P6 VIADD R9, R9, 0x1 ;  /* 0x0000000109096836 */ /* 0x000fe20000000000 */
[----:B------:R-:W-:-:S13]  /*09f0*/  ISETP.GE.AND P6, PT, R8, RZ, PT ;  /* 0x000000ff0800720c */ /* 0x000fda0003fc6270 */
[----:B------:R-:W-:Y:S01]  /*0a00*/  @!P6 IMAD.MOV R9, RZ, RZ, -R9 ;  /* 0x000000ffff09e224 */ /* 0x000fe200078e0a09 */
[----:B------:R-:W-:-:S13]  /*0a10*/  ISETP.NE.AND P6, PT, R10, RZ, PT ;  /* 0x000000ff0a00720c */ /* 0x000fda0003fc5270 */
[----:B------:R-:W-:-:S05]  /*0a20*/  @!P6 LOP3.LUT R9, RZ, R10, RZ, 0x33, !PT ;  /* 0x0000000aff09e212 */ /* 0x000fca00078e33ff */
[----:B------:R-:W-:-:S04]  /*0a30*/  IMAD.MOV R8, RZ, RZ, -R9 ;  /* 0x000000ffff087224 */ /* 0x000fc800078e0a09 */
[----:B------:R-:W-:-:S04]  /*0a40*/  IMAD R5, R10, R8, R5 ;  /* 0x000000080a057224 */ /* 0x000fc800078e0205 */
[----:B-----5:R-:W-:Y:S01]  /*0a50*/  IMAD R14, R5, UR5, RZ ;  /* 0x00000005050e7c24 */ /* 0x020fe2000f8e02ff */
[----:B------:R-:W-:-:S03]  /*0a60*/  UIADD3 UR5, UPT, UPT, -UR5, URZ, URZ ;  /* 0x000000ff05057290 */ /* 0x000fc6000fffe1ff */
[----:B0-----:R-:W-:Y:S02]  /*0a70*/  IMAD R9, R9, UR6, R14 ;  /* 0x0000000609097c24 */ /* 0x001fe4000f8e020e */
[----:B------:R-:W-:Y:S02]  /*0a80*/  IMAD R5, R14, UR4, RZ ;  /* 0x000000040e057c24 */ /* 0x000fe4000f8e02ff */
[C---:B------:R-:W-:Y:S02]  /*0a90*/  IMAD R8, R9.reuse, UR11, R7 ;  /* 0x0000000b09087c24 */ /* 0x040fe4000f8e0207 */
[C---:B------:R-:W-:Y:S02]  /*0aa0*/  IMAD R16, R9.reuse, UR11, R6 ;  /* 0x0000000b09107c24 */ /* 0x040fe4000f8e0206 */
[----:B------:R-:W-:Y:S02]  /*0ab0*/  IMAD R18, R9, UR11, R18 ;  /* 0x0000000b09127c24 */ /* 0x000fe4000f8e0212 */
[----:B------:R-:W-:-:S02]  /*0ac0*/  IMAD R4, R8, UR10, R11 ;  /* 0x0000000a08047c24 */ /* 0x000fc4000f8e020b */
[C-C-:B------:R-:W-:Y:S02]  /*0ad0*/  IMAD R6, R8.reuse, UR10, R20.reuse ;  /* 0x0000000a08067c24 */ /* 0x140fe4000f8e0214 */
[----:B------:R-:W-:Y:S02]  /*0ae0*/  IMAD R7, R8, UR10, R19 ;  /* 0x0000000a08077c24 */ /* 0x000fe4000f8e0213 */
[C---:B------:R-:W-:Y:S02]  /*0af0*/  IMAD R9, R16.reuse, UR10, R11 ;  /* 0x0000000a10097c24 */ /* 0x040fe4000f8e020b */
[C---:B------:R-:W-:Y:S02]  /*0b00*/  IMAD R10, R16.reuse, UR10, R20 ;  /* 0x0000000a100a7c24 */ /* 0x040fe4000f8e0214 */
[----:B------:R-:W-:Y:S02]  /*0b10*/  IMAD R8, R16, UR10, R19 ;  /* 0x0000000a10087c24 */ /* 0x000fe4000f8e0213 */
[----:B------:R-:W-:-:S02]  /*0b20*/  IMAD R11, R18, UR10, R11 ;  /* 0x0000000a120b7c24 */ /* 0x000fc4000f8e020b */
[C---:B------:R-:W-:Y:S02]  /*0b30*/  IMAD R20, R18.reuse, UR10, R20 ;  /* 0x0000000a12147c24 */ /* 0x040fe4000f8e0214 */
[----:B------:R-:W-:Y:S01]  /*0b40*/  IMAD R19, R18, UR10, R19 ;  /* 0x0000000a12137c24 */ /* 0x000fe2000f8e0213 */
[----:B------:R-:W-:Y:S01]  /*0b50*/  MOV R18, RZ ;  /* 0x000000ff00127202 */ /* 0x000fe20000000f00 */
[----:B-1----:R-:W-:-:S07]  /*0b60*/  IMAD.U32 R22, RZ, RZ, UR5 ;  /* 0x00000005ff167e24 */ /* 0x002fce000f8e00ff */
.L_x_250:
[----:B------:R-:W-:Y:S02]  /*0b70*/  P2R R14, PR, RZ, 0x1 ;  /* 0x00000001ff0e7803 */ /* 0x000fe40000000000 */
[C---:B------:R-:W-:Y:S02]  /*0b80*/  LOP3.LUT P0, RZ, R2.reuse, 0x4, RZ, 0xc0, !PT ;  /* 0x0000000402ff7812 */ /* 0x040fe4000780c0ff */
[----:B------:R-:W-:Y:S02]  /*0b90*/  P2R R27, PR, RZ, 0x20 ;  /* 0x00000020ff1b7803 */ /* 0x000fe40000000000 */
[C---:B------:R-:W-:Y:S02]  /*0ba0*/  LOP3.LUT P5, RZ, R2.reuse, 0x2, RZ, 0xc0, !PT ;  /* 0x0000000202ff7812 */ /* 0x040fe400078ac0ff */
[----:B------:R-:W-:-:S07]  /*0bb0*/  LOP3.LUT P6, RZ, R2, 0x1, RZ, 0xc0, !PT ;  /* 0x0000000102ff7812 */ /* 0x000fce00078cc0ff */
[----:B------:R-:W0:Y:S08]  /*0bc0*/  @P0 LDC.64 R16, c[0x0][0x380] ;  /* 0x0000e000ff100b82 */ /* 0x000e300000000a00 */
[----:B------:R-:W1:Y:S08]  /*0bd0*/  @P0 LDC.64 R24, c[0x0][0x3d0] ;  /* 0x0000f400ff180b82 */ /* 0x000e700000000a00 */
[----:B------:R-:W2:Y:S01]  /*0be0*/  @P5 LDC.64 R28, c[0x0][0x380] ;  /* 0x0000e000ff1c5b82 */ /* 0x000ea20000000a00 */
[----:B0-----:R-:W-:-:S07]  /*0bf0*/  @P0 IMAD.WIDE R32, R19, 0x2, R16 ;  /* 0x0000000213200825 */ /* 0x001fce00078e0210 */
[----:B------:R-:W0:Y:S01]  /*0c00*/  @P6 LDC.64 R36, c[0x0][0x3d0] ;  /* 0x0000f400ff246b82 */ /* 0x000e220000000a00 */
[----:B------:R-:W3:Y:S01]  /*0c10*/  @P0 LDG.E.U16 R16, desc[UR8][R32.64] ;  /* 0x0000000820100981 */ /* 0x000ee2000c1e1500 */
[----:B-1----:R-:W-:-:S06]  /*0c20*/  @P0 IMAD.WIDE R30, R5, 0x2, R24 ;  /* 0x00000002051e0825 */ /* 0x002fcc00078e0218 */
[----:B------:R-:W1:Y:S01]  /*0c30*/  @P6 LDC.64 R34, c[0x0][0x380] ;  /* 0x0000e000ff226b82 */ /* 0x000e620000000a00 */
[----:B------:R4:W5:Y:S07]  /*0c40*/  @P0 LDG.E.U16 R15, desc[UR8][R30.64] ;  /* 0x000000081e0f0981 */ /* 0x00096e000c1e1500 */
[----:B------:R-:W0:Y:S01]  /*0c50*/  @P5 LDC.64 R24, c[0x0][0x3d0] ;  /* 0x0000f400ff185b82 */ /* 0x000e220000000a00 */
[----:B--2---:R-:W-:-:S06]  /*0c60*/  @P5 IMAD.WIDE R28, R20, 0x2, R28 ;  /* 0x00000002141c5825 */ /* 0x004fcc00078e021c */
[----:B------:R-:W2:Y:S01]  /*0c70*/  @P5 LDG.E.U16 R28, desc[UR8][R28.64] ;  /* 0x000000081c1c5981 */ /* 0x000ea2000c1e1500 */
[----:B----4-:R-:W4:Y:S08]  /*0c80*/  @P3 LDC.64 R30, c[0x0][0x3d0] ;  /* 0x0000f400ff1e3b82 */ /* 0x010f300000000a00 */
[----:B------:R-:W4:Y:S01]  /*0c90*/  @P3 LDC.64 R32, c[0x0][0x380] ;  /* 0x0000e000ff203b82 */ /* 0x000f220000000a00 */
[----:B0-----:R-:W-:-:S06]  /*0ca0*/  @P5 IMAD.WIDE R24, R5, 0x2, R24 ;  /* 0x0000000205185825 */ /* 0x001fcc00078e0218 */
[----:B------:R-:W2:Y:S01]  /*0cb0*/  @P5 LDG.E.U16 R24, desc[UR8][R24.64+0x2] ;  /* 0x0000020818185981 */ /* 0x000ea2000c1e1500 */
[----:B------:R-:W-:-:S04]  /*0cc0*/  @P6 IMAD.WIDE R36, R5, 0x2, R36 ;  /* 0x0000000205246825 */ /* 0x000fc800078e0224 */
[----:B-1----:R-:W-:Y:S01]  /*0cd0*/  @P6 IMAD.WIDE R34, R11, 0x2, R34 ;  /* 0x000000020b226825 */ /* 0x002fe200078e0222 */
[----:B------:R-:W2:Y:S03]  /*0ce0*/  @P6 LDG.E.U16 R23, desc[UR8][R36.64+0x4] ;  /* 0x0000040824176981 */ /* 0x000ea6000c1e1500 */
[----:B----4-:R-:W-:Y:S01]  /*0cf0*/  @P3 IMAD.WIDE R30, R5, 0x2, R30 ;  /* 0x00000002051e3825 */ /* 0x010fe200078e021e */
[----:B------:R-:W4:Y:S03]  /*0d00*/  @P6 LDG.E.U16 R21, desc[UR8][R34.64] ;  /* 0x0000000822156981 */ /* 0x000f26000c1e1500 */
[----:B------:R-:W-:Y:S01]  /*0d10*/  @P3 IMAD.WIDE R32, R8, 0x2, R32 ;  /* 0x0000000208203825 */ /* 0x000fe200078e0220 */
[----:B------:R0:W4:Y:S04]  /*0d20*/  @P3 LDG.E.U16 R26, desc[UR8][R30.64+0x6] ;  /* 0x000006081e1a3981 */ /* 0x000128000c1e1500 */
[----:B------:R1:W4:Y:S01]  /*0d30*/  @P3 LDG.E.U16 R25, desc[UR8][R32.64] ;  /* 0x0000000820193981 */ /* 0x000322000c1e1500 */
[----:B0-----:R-:W0:Y:S08]  /*0d40*/  @P4 LDC.64 R30, c[0x0][0x3d0] ;  /* 0x0000f400ff1e4b82 */ /* 0x001e300000000a00 */
[----:B-1----:R-:W1:Y:S01]  /*0d50*/  @P2 LDC.64 R32, c[0x0][0x380] ;  /* 0x0000e000ff202b82 */ /* 0x002e620000000a00 */
[----:B---3--:R-:W-:-:S02]  /*0d60*/  @P0 IMAD.U32 R16, R16, 0x10000, RZ ;  /* 0x0001000010100824 */ /* 0x008fc400078e00ff */
[----:B-----5:R-:W-:-:S04]  /*0d70*/  @P0 IMAD.U32 R15, R15, 0x10000, RZ ;  /* 0x000100000f0f0824 */ /* 0x020fc800078e00ff */
[----:B------:R-:W-:Y:S01]  /*0d80*/  @P0 FFMA.FTZ R18, R15, R16, R18 ;  /* 0x000000100f120223 */ /* 0x000fe20000010012 */
[----:B------:R-:W-:Y:S01]  /*0d90*/  ISETP.NE.AND P0, PT, R14, RZ, PT ;  /* 0x000000ff0e00720c */ /* 0x000fe20003f05270 */
[----:B------:R-:W3:Y:S08]  /*0da0*/  @P1 LDC.64 R16, c[0x0][0x3d0] ;  /* 0x0000f400ff101b82 */ /* 0x000ef00000000a00 */
[----:B------:R-:W5:Y:S01]  /*0db0*/  @P1 LDC.64 R14, c[0x0][0x380] ;  /* 0x0000e000ff0e1b82 */ /* 0x000f620000000a00 */
[----:B---3--:R-:W-:-:S06]  /*0dc0*/  @P1 IMAD.WIDE R16, R5, 0x2, R16 ;  /* 0x0000000205101825 */ /* 0x008fcc00078e0210 */
[----:B------:R-:W3:Y:S01]  /*0dd0*/  @P1 LDG.E.U16 R16, desc[UR8][R16.64+0x8] ;  /* 0x0000080810101981 */ /* 0x000ee2000c1e1500 */
[----:B-----5:R-:W-:-:S06]  /*0de0*/  @P1 IMAD.WIDE R14, R10, 0x2, R14 ;  /* 0x000000020a0e1825 */ /* 0x020fcc00078e020e */
[----:B------:R-:W5:Y:S01]  /*0df0*/  @P1 LDG.E.U16 R14, desc[UR8][R14.64] ;  /* 0x000000080e0e1981 */ /* 0x000f62000c1e1500 */
[----:B--2---:R-:W-:Y:S01]  /*0e00*/  @P5 IMAD.U32 R29, R24, 0x10000, RZ ;  /* 0x00010000181d5824 */ /* 0x004fe200078e00ff */
[----:B------:R-:W-:-:S05]  /*0e10*/  @P5 SHF.L.U32 R28, R28, 0x10, RZ ;  /* 0x000000101c1c5819 */ /* 0x000fca00000006ff */
[----:B------:R-:W-:Y:S02]  /*0e20*/  @P5 FFMA.FTZ R18, R29, R28, R18 ;  /* 0x0000001c1d125223 */ /* 0x000fe40000010012 */
[----:B------:R-:W2:Y:S01]  /*0e30*/  @P4 LDC.64 R28, c[0x0][0x380] ;  /* 0x0000e000ff1c4b82 */ /* 0x000ea20000000a00 */
[----:B------:R-:W-:Y:S02]  /*0e40*/  @P6 IMAD.U32 R23, R23, 0x10000, RZ ;  /* 0x0001000017176824 */ /* 0x000fe400078e00ff */
[----:B----4-:R-:W-:Y:S01]  /*0e50*/  @P6 IMAD.U32 R21, R21, 0x10000, RZ ;  /* 0x0001000015156824 */ /* 0x010fe200078e00ff */
[----:B------:R-:W-:Y:S01]  /*0e60*/  ISETP.NE.AND P5, PT, R27, RZ, PT ;  /* 0x000000ff1b00720c */ /* 0x000fe20003fa5270 */
[----:B------:R-:W-:Y:S02]  /*0e70*/  @P3 IMAD.U32 R25, R25, 0x10000, RZ ;  /* 0x0001000019193824 */ /* 0x000fe400078e00ff */
[----:B------:R-:W-:Y:S01]  /*0e80*/  @P6 FFMA.FTZ R18, R23, R21, R18 ;  /* 0x0000001517126223 */ /* 0x000fe20000010012 */
[----:B------:R-:W-:-:S04]  /*0e90*/  @P3 IMAD.U32 R21, R26, 0x10000, RZ ;  /* 0x000100001a153824 */ /* 0x000fc800078e00ff */
[----:B------:R-:W-:Y:S02]  /*0ea0*/  @P3 FFMA.FTZ R18, R21, R25, R18 ;  /* 0x0000001915123223 */ /* 0x000fe40000010012 */
[----:B------:R-:W4:Y:S01]  /*0eb0*/  @P2 LDC.64 R24, c[0x0][0x3d0] ;  /* 0x0000f400ff182b82 */ /* 0x000f220000000a00 */
[----:B-1----:R-:W-:-:S04]  /*0ec0*/  @P2 IMAD.WIDE R32, R7, 0x2, R32 ;  /* 0x0000000207202825 */ /* 0x002fc800078e0220 */
[----:B----4-:R-:W-:Y:S02]  /*0ed0*/  @P2 IMAD.WIDE R34, R5, 0x2, R24 ;  /* 0x0000000205222825 */ /* 0x010fe400078e0218 */
[----:B------:R-:W4:Y:S01]  /*0ee0*/  @P2 LDG.E.U16 R25, desc[UR8][R32.64] ;  /* 0x0000000820192981 */ /* 0x000f22000c1e1500 */
[----:B---3--:R-:W-:Y:S01]  /*0ef0*/  @P1 SHF.L.U32 R21, R16, 0x10, RZ ;  /* 0x0000001010151819 */ /* 0x008fe200000006ff */
[----:B--2---:R-:W-:Y:S02]  /*0f00*/  @P4 IMAD.WIDE R16, R9, 0x2, R28 ;  /* 0x0000000209104825 */ /* 0x004fe400078e021c */
[----:B------:R-:W1:Y:S03]  /*0f10*/  @P0 LDC.64 R28, c[0x0][0x380] ;  /* 0x0000e000ff1c0b82 */ /* 0x000e660000000a00 */
[----:B------:R2:W3:Y:S01]  /*0f20*/  @P4 LDG.E.U16 R27, desc[UR8][R16.64] ;  /* 0x00000008101b4981 */ /* 0x0004e2000c1e1500 */
[----:B-----5:R-:W-:-:S02]  /*0f30*/  @P1 IMAD.U32 R23, R14, 0x10000, RZ ;  /* 0x000100000e171824 */ /* 0x020fc400078e00ff */
[----:B0-----:R-:W-:Y:S02]  /*0f40*/  @P4 IMAD.WIDE R14, R5, 0x2, R30 ;  /* 0x00000002050e4825 */ /* 0x001fe400078e021e */
[----:B------:R-:W0:Y:S02]  /*0f50*/  @P0 LDC.64 R30, c[0x0][0x3d0] ;  /* 0x0000f400ff1e0b82 */ /* 0x000e240000000a00 */
[----:B------:R-:W-:Y:S02]  /*0f60*/  @P1 FFMA.FTZ R18, R21, R23, R18 ;  /* 0x0000001715121223 */ /* 0x000fe40000010012 */
[----:B------:R5:W3:Y:S04]  /*0f70*/  @P4 LDG.E.U16 R23, desc[UR8][R14.64+0xa] ;  /* 0x00000a080e174981 */ /* 0x000ae8000c1e1500 */
[----:B------:R-:W3:Y:S01]  /*0f80*/  @P2 LDG.E.U16 R21, desc[UR8][R34.64+0xc] ;  /* 0x00000c0822152981 */ /* 0x000ee2000c1e1500 */
[----:B--2---:R-:W2:Y:S08]  /*0f90*/  @P5 LDC.64 R16, c[0x0][0x3d0] ;  /* 0x0000f400ff105b82 */ /* 0x004eb00000000a00 */
[----:B-----5:R-:W5:Y:S01]  /*0fa0*/  @P5 LDC.64 R14, c[0x0][0x380] ;  /* 0x0000e000ff0e5b82 */ /* 0x020f620000000a00 */
[----:B-1----:R-:W-:-:S05]  /*0fb0*/  @P0 IMAD.WIDE R28, R6, 0x2, R28 ;  /* 0x00000002061c0825 */ /* 0x002fca00078e021c */
[----:B------:R-:W3:Y:S01]  /*0fc0*/  @P0 LDG.E.U16 R24, desc[UR8][R28.64] ;  /* 0x000000081c180981 */ /* 0x000ee2000c1e1500 */
[----:B0-----:R-:W-:-:S05]  /*0fd0*/  @P0 IMAD.WIDE R30, R5, 0x2, R30 ;  /* 0x00000002051e0825 */ /* 0x001fca00078e021e */
[----:B------:R-:W3:Y:S01]  /*0fe0*/  @P0 LDG.E.U16 R26, desc[UR8][R30.64+0xe] ;  /* 0x00000e081e1a0981 */ /* 0x000ee2000c1e1500 */
[----:B--2---:R-:W-:-:S06]  /*0ff0*/  @P5 IMAD.WIDE R16, R5, 0x2, R16 ;  /* 0x0000000205105825 */ /* 0x004fcc00078e0210 */
[----:B------:R-:W2:Y:S01]  /*1000*/  @P5 LDG.E.U16 R16, desc[UR8][R16.64+0x10] ;  /* 0x0000100810105981 */ /* 0x000ea2000c1e1500 */
[----:B-----5:R-:W-:-:S06]  /*1010*/  @P5 IMAD.WIDE R14, R4, 0x2, R14 ;  /* 0x00000002040e5825 */ /* 0x020fcc00078e020e */
[----:B------:R-:W5:Y:S01]  /*1020*/  @P5 LDG.E.U16 R14, desc[UR8][R14.64] ;  /* 0x000000080e0e5981 */ /* 0x000f62000c1e1500 */
[----:B------:R-:W-:Y:S02]  /*1030*/  IADD3 R22, PT, PT, R22, 0x1, RZ ;  /* 0x0000000116167810 */ /* 0x000fe40007ffe0ff */
[----:B----4-:R-:W-:Y:S02]  /*1040*/  @P2 SHF.L.U32 R25, R25, 0x10, RZ ;  /* 0x0000001019192819 */ /* 0x010fe400000006ff */
[----:B------:R-:W-:Y:S01]  /*1050*/  ISETP.NE.AND P6, PT, R22, RZ, PT ;  /* 0x000000ff1600720c */ /* 0x000fe20003fc5270 */
[CC--:B------:R-:W-:Y:S02]  /*1060*/  IMAD R19, R13.reuse, R12.reuse, R19 ;  /* 0x0000000c0d137224 */ /* 0x0c0fe400078e0213 */
[CC--:B------:R-:W-:Y:S02]  /*1070*/  IMAD R20, R13.reuse, R12.reuse, R20 ;  /* 0x0000000c0d147224 */ /* 0x0c0fe400078e0214 */
[----:B------:R-:W-:-:S02]  /*1080*/  IMAD R11, R13, R12, R11 ;  /* 0x0000000c0d0b7224 */ /* 0x000fc400078e020b */
[CC--:B------:R-:W-:Y:S02]  /*1090*/  IMAD R8, R13.reuse, R12.reuse, R8 ;  /* 0x0000000c0d087224 */ /* 0x0c0fe400078e0208 */
[CC--:B------:R-:W-:Y:S02]  /*10a0*/  IMAD R10, R13.reuse, R12.reuse, R10 ;  /* 0x0000000c0d0a7224 */ /* 0x0c0fe400078e020a */
[CC--:B------:R-:W-:Y:S02]  /*10b0*/  IMAD R9, R13.reuse, R12.reuse, R9 ;  /* 0x0000000c0d097224 */ /* 0x0c0fe400078e0209 */
[CC--:B------:R-:W-:Y:S02]  /*10c0*/  IMAD R7, R13.reuse, R12.reuse, R7 ;  /* 0x0000000c0d077224 */ /* 0x0c0fe400078e0207 */
[----:B------:R-:W-:Y:S02]  /*10d0*/  IMAD R6, R13, R12, R6 ;  /* 0x0000000c0d067224 */ /* 0x000fe400078e0206 */
[----:B------:R-:W-:-:S02]  /*10e0*/  VIADD R5, R5, UR4 ;  /* 0x0000000405057c36 */ /* 0x000fc40008000000 */
[----:B------:R-:W-:Y:S02]  /*10f0*/  IMAD R4, R13, R12, R4 ;  /* 0x0000000c0d047224 */ /* 0x000fe400078e0204 */
[----:B---3--:R-:W-:Y:S02]  /*1100*/  @P4 IMAD.U32 R27, R27, 0x10000, RZ ;  /* 0x000100001b1b4824 */ /* 0x008fe400078e00ff */
[----:B------:R-:W-:Y:S02]  /*1110*/  @P4 IMAD.U32 R23, R23, 0x10000, RZ ;  /* 0x0001000017174824 */ /* 0x000fe400078e00ff */
[----:B------:R-:W-:Y:S02]  /*1120*/  @P2 IMAD.U32 R21, R21, 0x10000, RZ ;  /* 0x0001000015152824 */ /* 0x000fe400078e00ff */
[----:B------:R-:W-:-:S04]  /*1130*/  @P4 FFMA.FTZ R18, R23, R27, R18 ;  /* 0x0000001b17124223 */ /* 0x000fc80000010012 */
[----:B------:R-:W-:Y:S01]  /*1140*/  @P2 FFMA.FTZ R18, R21, R25, R18 ;  /* 0x0000001915122223 */ /* 0x000fe20000010012 */
[----:B------:R-:W-:Y:S02]  /*1150*/  @P0 IMAD.U32 R24, R24, 0x10000, RZ ;  /* 0x0001000018180824 */ /* 0x000fe400078e00ff */
[----:B------:R-:W-:-:S04]  /*1160*/  @P0 IMAD.U32 R23, R26, 0x10000, RZ ;  /* 0x000100001a170824 */ /* 0x000fc800078e00ff */
[----:B------:R-:W-:Y:S01]  /*1170*/  @P0 FFMA.FTZ R18, R23, R24, R18 ;  /* 0x0000001817120223 */ /* 0x000fe20000010012 */
[----:B--2---:R-:W-:Y:S02]  /*1180*/  @P5 IMAD.U32 R21, R16, 0x10000, RZ ;  /* 0x0001000010155824 */ /* 0x004fe400078e00ff */
[----:B-----5:R-:W-:-:S04]  /*1190*/  @P5 IMAD.U32 R16, R14, 0x10000, RZ ;  /* 0x000100000e105824 */ /* 0x020fc800078e00ff */
[----:B------:R-:W-:Y:S01]  /*11a0*/  @P5 FFMA.FTZ R18, R21, R16, R18 ;  /* 0x0000001015125223 */ /* 0x000fe20000010012 */
[----:B------:R-:W-:Y:S06]  /*11b0*/  @P6 BRA `(.L_x_250) ;  /* 0xfffffff8006c6947 */ /* 0x000fec000383ffff */
[----:B------:R-:W0:Y:S01]  /*11c0*/  LDCU UR6, c[0x0][0x360] ;  /* 0x00006c00ff0677ac */ /* 0x000e220008000800 */
[----:B------:R-:W0:Y:S01]  /*11d0*/  LDC R6, c[0x0][0x370] ;  /* 0x0000dc00ff067b82 */ /* 0x000e220000000800 */
[----:B------:R-:W-:Y:S01]  /*11e0*/  F2FP.BF16.F32.PACK_AB R18, RZ, R18 ;  /* 0x00000012ff12723e */ /* 0x000fe200000010ff */
[----:B------:R-:W1:Y:S01]  /*11f0*/  LDCU.64 UR10, c[0x0][0x3a8] ;  /* 0x00007500ff0a77ac */ /* 0x000e620008000a00 */
[----:B------:R-:W2:Y:S01]  /*1200*/  LDCU UR5, c[0x0][0x3f8] ;  /* 0x00007f00ff0577ac */ /* 0x000ea20008000800 */
[----:B------:R-:W3:Y:S01]  /*1210*/  LDCU UR7, c[0x0][0x3f8] ;  /* 0x00007f00ff0777ac */ /* 0x000ee20008000800 */
[----:B-1----:R-:W-:Y:S01]  /*1220*/  LEA R4, P0, R0, UR10, 0x1 ;  /* 0x0000000a00047c11 */ /* 0x002fe2000f8008ff */
[----:B0-----:R-:W-:-:S03]  /*1230*/  IMAD R7, R6, UR6, RZ ;  /* 0x0000000606077c24 */ /* 0x001fc6000f8e02ff */
[----:B------:R-:W-:Y:S01]  /*1240*/  LEA.HI.X R5, R0, UR11, R3, 0x1, P0 ;  /* 0x0000000b00057c11 */ /* 0x000fe200080f0c03 */
[----:B--2---:R-:W-:Y:S01]  /*1250*/  USHF.R.S32.HI UR5, URZ, 0x1f, UR5 ;  /* 0x0000001fff057899 */ /* 0x004fe20008011405 */
[----:B------:R-:W-:-:S03]  /*1260*/  IADD3 R0, P0, PT, R7, R0, RZ ;  /* 0x0000000007007210 */ /* 0x000fc60007f1e0ff */
[----:B------:R0:W-:Y:S02]  /*1270*/  STG.E.U16 desc[UR8][R4.64], R18 ;  /* 0x0000001204007986 */ /* 0x0001e4000c101508 */
[----:B------:R-:W-:Y:S01]  /*1280*/  IMAD.X R3, RZ, RZ, R3, P0 ;  /* 0x000000ffff037224 */ /* 0x000fe200000e0603 */
[----:B---3--:R-:W-:-:S04]  /*1290*/  ISETP.GE.U32.AND P0, PT, R0, UR7, PT ;  /* 0x0000000700007c0c */ /* 0x008fc8000bf06070 */
[----:B------:R-:W-:-:S13]  /*12a0*/  ISETP.GE.AND.EX P0, PT, R3, UR5, PT, P0 ;  /* 0x0000000503007c0c */ /* 0x000fda000bf06300 */
[----:B0-----:R-:W-:Y:S05]  /*12b0*/  @!P0 BRA `(.L_x_251) ;  /* 0xffffffec00a08947 */ /* 0x001fea000383ffff */
[----:B------:R-:W-:Y:S05]  /*12c0*/  EXIT ;  /* 0x000000000000794d */ /* 0x000fea0003800000 */
.L_x_249:
        /* <DEDUP_REMOVED lines=36> */
.L_x_253:
[----:B------:R-:W-:-:S07]  /*1510*/  MOV R6, 0x1530 ;  /* 0x0000153000067802 */ /* 0x000fce0000000f00 */
[----:B------:R-:W-:Y:S05]  /*1520*/  CALL.REL.NOINC `($__internal_7_$__cuda_sm20_div_u64) ;  /* 0x0000000000cc7944 */ /* 0x000fea0003c00000 */
[----:B------:R-:W-:Y:S02]  /*1530*/  IMAD.MOV.U32 R6, RZ, RZ, R4 ;  /* 0x000000ffff067224 */ /* 0x000fe400078e0004 */
[----:B------:R-:W-:-:S07]  /*1540*/  IMAD.MOV.U32 R7, RZ, RZ, R9 ;  /* 0x000000ffff077224 */ /* 0x000fce00078e0009 */
.L_x_254:
[----:B------:R-:W-:Y:S05]  /*1550*/  BSYNC.RECONVERGENT B0 ;  /* 0x0000000000007941 */ /* 0x000fea0003800200 */
.L_x_252:
        /* <DEDUP_REMOVED lines=14> */
.L_x_257:
        /* <DEDUP_REMOVED lines=10> */
.L_x_256:
[----:B------:R-:W-:Y:S05]  /*16e0*/  BSYNC.RECONVERGENT B0 ;  /* 0x0000000000007941 */ /* 0x000fea0003800200 */
.L_x_255:
[----:B------:R-:W-:Y:S05]  /*16f0*/  @!P1 EXIT ;  /* 0x000000000000994d */ /* 0x000fea0003800000 */
[----:B------:R-:W-:Y:S01]  /*1700*/  SHF.L.U32 R15, R5, 0x1, RZ ;  /* 0x00000001050f7819 */ /* 0x000fe200000006ff */
[----:B------:R-:W0:Y:S01]  /*1710*/  LDCU UR5, c[0x0][0x3f8] ;  /* 0x00007f00ff0577ac */ /* 0x000e220008000800 */
[----:B------:R-:W-:Y:S01]  /*1720*/  SHF.R.U32.HI R17, RZ, 0x1f, R5 ;  /* 0x0000001fff117819 */ /* 0x000fe20000011605 */
[----:B------:R-:W1:Y:S06]  /*1730*/  LDCU.64 UR6, c[0x0][0x3a8] ;  /* 0x00007500ff0677ac */ /* 0x000e6c0008000a00 */
.L_x_258:
        /* <DEDUP_REMOVED lines=18> */
        .weak           $__internal_7_$__cuda_sm20_div_u64
        .type           $__internal_7_$__cuda_sm20_div_u64,@function
        .size           $__internal_7_$__cuda_sm20_div_u64,(.L_x_1657 - $__internal_7_$__cuda_sm20_div_u64)
$__internal_7_$__cuda_sm20_div_u64:
[----:B------:R-:W-:Y:S02]  /*1860*/  IMAD.MOV.U32 R12, RZ, RZ, R5 ;  /* 0x000000ffff0c7224 */ /* 0x000fe400078e0005 */
[----:B------:R-:W-:-:S04]  /*1870*/  HFMA2 R13, -RZ, RZ, 0, 0 ;  /* 0x00000000ff0d7431 */ /* 0x000fc800000001ff */
        /* <DEDUP_REMOVED lines=63> */
[----:B------:R-:W-:Y:S06]  /*1c70*/  RET.REL.NODEC R6 `(_ZN2at6native51_GLOBAL__N__2c613397_18_DepthwiseConv2d_cu_9959487032conv_depthwise2d_backward_kernelILi3ELi2EN3c108BFloat16EiEEvNS_27GenericPackedTensorAccessorIKT1_Lm4ENS_16DefaultPtrTraitsEiEENS5_IS6_Lm4ES8_iEES9_T2_iiiiiiiiiiiiiii) ;  /* 0xffffffe006e07950 */ /* 0x000fec0003c3ffff */
.L_x_259:
        /* <DEDUP_REMOVED lines=16> */
.L_x_1657:


//--------------------- .text._ZN2at6native51_GLOBAL__N__2c613397_18_DepthwiseConv2d_cu_9959487032conv_depthwise2d_backward_kernelILi3ELi1EN3c108BFloat16EiEEvNS_27GenericPackedTensorAccessorIKT1_Lm4ENS_16DefaultPtrTraitsEiEENS5_IS6_Lm4ES8_iEES9_T2_iiiiiiiiiiiiiii --------------------------
	.section	.text._ZN2at6native51_GLOBAL__N__2c613397_18_DepthwiseConv2d_cu_9959487032conv_depthwise2d_backward_kernelILi3ELi1EN3c108BFloat16EiEEvNS_27GenericPackedTensorAccessorIKT1_Lm4ENS_16DefaultPtrTraitsEiEENS5_IS6_Lm4ES8_iEES9_T2_iiiiiiiiiiiiiii,"ax",@progbits
	.align	128
.text._ZN2at6native51_GLOBAL__N__2c613397_18_DepthwiseConv2d_cu_9959487032conv_depthwise2d_backward_kernelILi3ELi1EN3c108BFloat16EiEEvNS_27GenericPackedTensorAccessorIKT1_Lm4ENS_16DefaultPtrTraitsEiEENS5_IS6_Lm4ES8_iEES9_T2_iiiiiiiiiiiiiii:
        .type           _ZN2at6native51_GLOBAL__N__2c613397_18_DepthwiseConv2d_cu_9959487032conv_depthwise2d_backward_kernelILi3ELi1EN3c108BFloat16EiEEvNS_27GenericPackedTensorAccessorIKT1_Lm4ENS_16DefaultPtrTraitsEiEENS5_IS6_Lm4ES8_iEES9_T2_iiiiiiiiiiiiiii,@function
        .size           _ZN2at6native51_GLOBAL__N__2c613397_18_DepthwiseConv2d_cu_9959487032conv_depthwise2d_backward_kernelILi3ELi1EN3c108BFloat16EiEEvNS_27GenericPackedTensorAccessorIKT1_Lm4ENS_16DefaultPtrTraitsEiEENS5_IS6_Lm4ES8_iEES9_T2_iiiiiiiiiiiiiii,(.L_x_1659 - _ZN2at6native51_GLOBAL__N__2c613397_18_DepthwiseConv2d_cu_9959487032conv_depthwise2d_backward_kernelILi3ELi1EN3c108BFloat16EiEEvNS_27GenericPackedTensorAccessorIKT1_Lm4ENS_16DefaultPtrTraitsEiEENS5_IS6_Lm4ES8_iEES9_T2_iiiiiiiiiiiiiii)
        .other          _ZN2at6native51_GLOBAL__N__2c613397_18_DepthwiseConv2d_cu_9959487032conv_depthwise2d_backward_kernelILi3ELi1EN3c108BFloat16EiEEvNS_27GenericPackedTensorAccessorIKT1_Lm4ENS_16DefaultPtrTraitsEiEENS5_IS6_Lm4ES8_iEES9_T2_iiiiiiiiiiiiiii,@"STO_CUDA_ENTRY STV_DEFAULT"
_ZN2at6native51_GLOBAL__N__2c613397_18_DepthwiseConv2d_cu_9959487032conv_depthwise2d_backward_kernelILi3ELi1EN3c108BFloat16EiEEvNS_27GenericPackedTensorAccessorIKT1_Lm4ENS_16DefaultPtrTraitsEiEENS5_IS6_Lm4ES8_iEES9_T2_iiiiiiiiiiiiiii:
        /* <DEDUP_REMOVED lines=20> */
.L_x_262:
[----:B------:R-:W0:Y:S01]  /*0140*/  LDC R10, c[0x0][0x408] ;  /* 0x00010200ff0a7b82 */ /* 0x000e220000000800 */
[----:B------:R-:W-:Y:S01]  /*0150*/  IABS R8, R0 ;  /* 0x0000000000087213 */ /* 0x000fe20000000000 */
[----:B------:R-:W1:Y:S01]  /*0160*/  LDCU.64 UR12, c[0x0][0x430] ;  /* 0x00008600ff0c77ac */ /* 0x000e620008000a00 */
[----:B------:R-:W2:Y:S05]  /*0170*/  LDCU.64 UR6, c[0x0][0x428] ;  /* 0x00008500ff0677ac */ /* 0x000eaa0008000a00 */
[----:B------:R-:W3:Y:S01]  /*0180*/  LDC R13, c[0x0][0x40c] ;  /* 0x00010300ff0d7b82 */ /* 0x000ee20000000800 */
[----:B------:R-:W4:Y:S01]  /*0190*/  LDCU.64 UR10, c[0x0][0x410] ;  /* 0x00008200ff0a77ac */ /* 0x000f220008000a00 */
[----:B------:R-:W5:Y:S01]  /*01a0*/  LDCU UR5, c[0x0][0x400] ;  /* 0x00008000ff0577ac */ /* 0x000f620008000800 */
[----:B------:R-:W5:Y:S01]  /*01b0*/  LDCU.64 UR14, c[0x0][0x428] ;  /* 0x00008500ff0e77ac */ /* 0x000f620008000a00 */
[----:B0-----:R-:W-:-:S04]  /*01c0*/  IABS R9, R10 ;  /* 0x0000000a00097213 */ /* 0x001fc80000000000 */
[----:B------:R-:W0:Y:S01]  /*01d0*/  I2F.RP R2, R9 ;  /* 0x0000000900027306 */ /* 0x000e220000209400 */
[----:B---3--:R-:W-:-:S07]  /*01e0*/  IABS R12, R13 ;  /* 0x0000000d000c7213 */ /* 0x008fce0000000000 */
[----:B0-----:R-:W0:Y:S02]  /*01f0*/  MUFU.RCP R2, R2 ;  /* 0x0000000200027308 */ /* 0x001e240000001000 */
[----:B0-----:R-:W-:-:S06]  /*0200*/  VIADD R6, R2, 0xffffffe ;  /* 0x0ffffffe02067836 */ /* 0x001fcc0000000000 */
[----:B------:R0:W3:Y:S02]  /*0210*/  F2I.FTZ.U32.TRUNC.NTZ R7, R6 ;  /* 0x0000000600077305 */ /* 0x0000e4000021f000 */
[----:B0-----:R-:W-:Y:S01]  /*0220*/  IMAD.MOV.U32 R6, RZ, RZ, RZ ;  /* 0x000000ffff067224 */ /* 0x001fe200078e00ff */
[----:B---3--:R-:W-:-:S05]  /*0230*/  IADD3 R4, PT, PT, RZ, -R7, RZ ;  /* 0x80000007ff047210 */ /* 0x008fca0007ffe0ff */
[----:B------:R-:W-:Y:S02]  /*0240*/  IMAD R11, R4, R9, RZ ;  /* 0x00000009040b7224 */ /* 0x000fe400078e02ff */
[----:B------:R-:W-:Y:S02]  /*0250*/  IMAD.MOV.U32 R4, RZ, RZ, R8 ;  /* 0x000000ffff047224 */ /* 0x000fe400078e0008 */
[----:B------:R-:W-:-:S04]  /*0260*/  IMAD.HI.U32 R7, R7, R11, R6 ;  /* 0x0000000b07077227 */ /* 0x000fc800078e0006 */
[----:B------:R-:W-:Y:S02]  /*0270*/  IMAD.MOV.U32 R11, RZ, RZ, R12 ;  /* 0x000000ffff0b7224 */ /* 0x000fe400078e000c */
[----:B------:R-:W-:Y:S02]  /*0280*/  IMAD.HI.U32 R2, R7, R4, RZ ;  /* 0x0000000407027227 */ /* 0x000fe400078e00ff */
[----:B------:R-:W0:Y:S03]  /*0290*/  I2F.RP R8, R11 ;  /* 0x0000000b00087306 */ /* 0x000e260000209400 */
[----:B------:R-:W-:-:S05]  /*02a0*/  IADD3 R6, PT, PT, -R2, RZ, RZ ;  /* 0x000000ff02067210 */ /* 0x000fca0007ffe1ff */
[----:B------:R-:W-:-:S05]  /*02b0*/  IMAD R4, R9, R6, R4 ;  /* 0x0000000609047224 */ /* 0x000fca00078e0204 */
[----:B------:R-:W-:Y:S01]  /*02c0*/  ISETP.GT.U32.AND P1, PT, R9, R4, PT ;  /* 0x000000040900720c */ /* 0x000fe20003f24070 */
[----:B0-----:R-:W0:-:S12]  /*02d0*/  MUFU.RCP R8, R8 ;  /* 0x0000000800087308 */ /* 0x001e180000001000 */
[----:B------:R-:W-:Y:S02]  /*02e0*/  @!P1 IMAD.IADD R4, R4, 0x1, -R9 ;  /* 0x0000000104049824 */ /* 0x000fe400078e0a09 */
[----:B------:R-:W-:Y:S01]  /*02f0*/  @!P1 VIADD R2, R2, 0x1 ;  /* 0x0000000102029836 */ /* 0x000fe20000000000 */
[----:B------:R-:W-:Y:S02]  /*0300*/  ISETP.NE.AND P1, PT, R10, RZ, PT ;  /* 0x000000ff0a00720c */ /* 0x000fe40003f25270 */
[----:B------:R-:W-:Y:S01]  /*0310*/  ISETP.GE.U32.AND P0, PT, R4, R9, PT ;  /* 0x000000090400720c */ /* 0x000fe20003f06070 */
[----:B0-----:R-:W-:Y:S01]  /*0320*/  VIADD R6, R8, 0xffffffe ;  /* 0x0ffffffe08067836 */ /* 0x001fe20000000000 */
[----:B------:R-:W-:-:S03]  /*0330*/  LOP3.LUT R4, R0, R10, RZ, 0x3c, !PT ;  /* 0x0000000a00047212 */ /* 0x000fc600078e3cff */
[----:B------:R0:W3:Y:S01]  /*0340*/  F2I.FTZ.U32.TRUNC.NTZ R7, R6 ;  /* 0x0000000600077305 */ /* 0x0000e2000021f000 */
[----:B------:R-:W-:-:S07]  /*0350*/  ISETP.GE.AND P2, PT, R4, RZ, PT ;  /* 0x000000ff0400720c */ /* 0x000fce0003f46270 */
[----:B------:R-:W-:Y:S01]  /*0360*/  @P0 IADD3 R2, PT, PT, R2, 0x1, RZ ;  /* 0x0000000102020810 */ /* 0x000fe20007ffe0ff */
[----:B0-----:R-:W-:-:S04]  /*0370*/  HFMA2 R6, -RZ, RZ, 0, 0 ;  /* 0x00000000ff067431 */ /* 0x001fc800000001ff */
[----:B------:R-:W-:Y:S02]  /*0380*/  IMAD.MOV.U32 R12, RZ, RZ, R2 ;  /* 0x000000ffff0c7224 */ /* 0x000fe400078e0002 */
[----:B---3--:R-:W-:Y:S02]  /*0390*/  IMAD.MOV R2, RZ, RZ, -R7 ;  /* 0x000000ffff027224 */ /* 0x008fe400078e0a07 */
[----:B------:R-:W-:Y:S01]  /*03a0*/  @!P2 IMAD.MOV R12, RZ, RZ, -R12 ;  /* 0x000000ffff0ca224 */ /* 0x000fe200078e0a0c */
[----:B------:R-:W-:Y:S01]  /*03b0*/  @!P1 LOP3.LUT R12, RZ, R10, RZ, 0x33, !PT ;  /* 0x0000000aff0c9212 */ /* 0x000fe200078e33ff */
[----:B------:R-:W-:-:S03]  /*03c0*/  IMAD R9, R2, R11, RZ ;  /* 0x0000000b02097224 */ /* 0x000fc600078e02ff */
[----:B------:R-:W-:Y:S01]  /*03d0*/  IABS R2, R12 ;  /* 0x0000000c00027213 */ /* 0x000fe20000000000 */
[----:B------:R-:W-:-:S04]  /*03e0*/  IMAD.HI.U32 R6, R7, R9, R6 ;  /* 0x0000000907067227 */ /* 0x000fc800078e0006 */
[----:B------:R-:W-:Y:S02]  /*03f0*/  IMAD.MOV R19, RZ, RZ, -R12 ;  /* 0x000000ffff137224 */ /* 0x000fe400078e0a0c */
[----:B------:R-:W-:-:S04]  /*0400*/  IMAD.HI.U32 R6, R6, R2, RZ ;  /* 0x0000000206067227 */ /* 0x000fc800078e00ff */
[----:B------:R-:W-:Y:S02]  /*0410*/  IMAD.MOV R4, RZ, RZ, -R6 ;  /* 0x000000ffff047224 */ /* 0x000fe400078e0a06 */
[C---:B-1----:R-:W-:Y:S02]  /*0420*/  IMAD R18, R12.reuse, R10, UR12 ;  /* 0x0000000c0c127e24 */ /* 0x042fe4000f8e020a */
[C---:B------:R-:W-:Y:S01]  /*0430*/  IMAD R2, R11.reuse, R4, R2 ;  /* 0x000000040b027224 */ /* 0x040fe200078e0202 */
[----:B--2---:R-:W-:Y:S01]  /*0440*/  IADD3 R4, PT, PT, R12, UR7, RZ ;  /* 0x000000070c047c10 */ /* 0x004fe2000fffe0ff */
[----:B------:R-:W0:Y:S03]  /*0450*/  LDCU UR7, c[0x0][0x404] ;  /* 0x00008080ff0777ac */ /* 0x000e260008000800 */
[----:B------:R-:W-:-:S13]  /*0460*/  ISETP.GT.U32.AND P1, PT, R11, R2, PT ;  /* 0x000000020b00720c */ /* 0x000fda0003f24070 */
[----:B------:R-:W-:Y:S01]  /*0470*/  @!P1 IMAD.IADD R2, R2, 0x1, -R11 ;  /* 0x0000000102029824 */ /* 0x000fe200078e0a0b */
[----:B------:R-:W-:Y:S02]  /*0480*/  @!P1 IADD3 R6, PT, PT, R6, 0x1, RZ ;  /* 0x0000000106069810 */ /* 0x000fe40007ffe0ff */
[----:B------:R-:W-:Y:S02]  /*0490*/  ISETP.NE.AND P1, PT, R13, RZ, PT ;  /* 0x000000ff0d00720c */ /* 0x000fe40003f25270 */
[----:B------:R-:W-:Y:S01]  /*04a0*/  ISETP.GE.U32.AND P0, PT, R2, R11, PT ;  /* 0x0000000b0200720c */ /* 0x000fe20003f06070 */
[----:B------:R-:W-:Y:S01]  /*04b0*/  VIADD R11, R0, UR6 ;  /* 0x00000006000b7c36 */ /* 0x000fe20008000000 */
[----:B------:R-:W-:-:S04]  /*04c0*/  LOP3.LUT R2, R12, R13, RZ, 0x3c, !PT ;  /* 0x0000000d0c027212 */ /* 0x000fc800078e3cff */
[----:B------:R-:W-:Y:S01]  /*04d0*/  ISETP.GE.AND P2, PT, R2, RZ, PT ;  /* 0x000000ff0200720c */ /* 0x000fe20003f46270 */
[----:B------:R-:W-:-:S06]  /*04e0*/  IMAD R2, R10, R19, R11 ;  /* 0x000000130a027224 */ /* 0x000fcc00078e020b */
[----:B------:R-:W-:-:S05]  /*04f0*/  @P0 VIADD R6, R6, 0x1 ;  /* 0x0000000106060836 */ /* 0x000fca0000000000 */
[----:B------:R-:W-:Y:S01]  /*0500*/  MOV R14, R6 ;  /* 0x00000006000e7202 */ /* 0x000fe20000000f00 */
[----:B------:R-:W-:-:S04]  /*0510*/  IMAD.IADD R6, R11, 0x1, -R18 ;  /* 0x000000010b067824 */ /* 0x000fc800078e0a12 */
[----:B------:R-:W-:Y:S01]  /*0520*/  @!P2 IMAD.MOV R14, RZ, RZ, -R14 ;  /* 0x000000ffff0ea224 */ /* 0x000fe200078e0a0e */
[-C--:B------:R-:W-:Y:S02]  /*0530*/  @!P1 LOP3.LUT R14, RZ, R13.reuse, RZ, 0x33, !PT ;  /* 0x0000000dff0e9212 */ /* 0x080fe400078e33ff */
[----:B----4-:R-:W-:Y:S02]  /*0540*/  ISETP.GE.AND P1, PT, R2, UR10, PT ;  /* 0x0000000a02007c0c */ /* 0x010fe4000bf26270 */
[----:B------:R-:W-:Y:S01]  /*0550*/  ISETP.GE.AND P4, PT, R6, UR10, PT ;  /* 0x0000000a06007c0c */ /* 0x000fe2000bf86270 */
[----:B------:R-:W-:Y:S01]  /*0560*/  IMAD R9, R14, R13, UR13 ;  /* 0x0000000d0e097e24 */ /* 0x000fe2000f8e020d */
[----:B------:R-:W-:Y:S01]  /*0570*/  ISETP.GT.AND P1, PT, R2, -0x1, !P1 ;  /* 0xffffffff0200780c */ /* 0x000fe20004f24270 */
[----:B------:R-:W-:Y:S01]  /*0580*/  IMAD.MOV R17, RZ, RZ, -R14 ;  /* 0x000000ffff117224 */ /* 0x000fe200078e0a0e */
[----:B------:R-:W-:Y:S02]  /*0590*/  ISETP.GT.AND P4, PT, R6, -0x1, !P4 ;  /* 0xffffffff0600780c */ /* 0x000fe40006784270 */
[----:B------:R-:W-:Y:S01]  /*05a0*/  IADD3 R8, PT, PT, R4, -UR13, -R9 ;  /* 0x8000000d04087c10 */ /* 0x000fe2000fffe809 */
[----:B------:R-:W-:Y:S01]  /*05b0*/  IMAD R2, R13, R17, R4 ;  /* 0x000000110d027224 */ /* 0x000fe200078e0204 */
[----:B------:R-:W-:Y:S01]  /*05c0*/  IADD3 R6, PT, PT, R11, -UR12, -R18 ;  /* 0x8000000c0b067c10 */ /* 0x000fe2000fffe812 */
[----:B------:R-:W1:Y:S01]  /*05d0*/  LDCU.64 UR12, c[0x0][0x430] ;  /* 0x00008600ff0c77ac */ /* 0x000e620008000a00 */
[----:B------:R-:W-:-:S02]  /*05e0*/  ISETP.GE.AND P5, PT, R8, UR11, PT ;  /* 0x0000000b08007c0c */ /* 0x000fc4000bfa6270 */
[----:B------:R-:W-:Y:S02]  /*05f0*/  ISETP.GE.AND P0, PT, R2, UR11, PT ;  /* 0x0000000b02007c0c */ /* 0x000fe4000bf06270 */
[----:B------:R-:W-:Y:S02]  /*0600*/  ISETP.GT.AND P5, PT, R8, -0x1, !P5 ;  /* 0xffffffff0800780c */ /* 0x000fe40006fa4270 */
[----:B------:R-:W2:Y:S01]  /*0610*/  LDC R8, c[0x0][0x3fc] ;  /* 0x0000ff00ff087b82 */ /* 0x000ea20000000800 */
[----:B------:R-:W-:Y:S02]  /*0620*/  ISETP.GT.AND P0, PT, R2, -0x1, !P0 ;  /* 0xffffffff0200780c */ /* 0x000fe40004704270 */
[----:B------:R-:W-:Y:S02]  /*0630*/  IADD3 R7, PT, PT, R4, -R9, RZ ;  /* 0x8000000904077210 */ /* 0x000fe40007ffe0ff */
[----:B------:R-:W-:Y:S02]  /*0640*/  ISETP.GE.AND P6, PT, R6, UR10, PT ;  /* 0x0000000a06007c0c */ /* 0x000fe4000bfc6270 */
[----:B------:R-:W-:-:S02]  /*0650*/  ISETP.GE.AND P3, PT, R7, UR11, PT ;  /* 0x0000000b07007c0c */ /* 0x000fc4000bf66270 */
[----:B------:R-:W-:Y:S02]  /*0660*/  ISETP.GT.AND P6, PT, R6, -0x1, !P6 ;  /* 0xffffffff0600780c */ /* 0x000fe400077c4270 */
[----:B------:R-:W-:Y:S01]  /*0670*/  ISETP.GT.AND P3, PT, R7, -0x1, !P3 ;  /* 0xffffffff0700780c */ /* 0x000fe20005f64270 */
[----:B-1----:R-:W-:Y:S01]  /*0680*/  UIADD3 UR6, UPT, UPT, -UR13, URZ, URZ ;  /* 0x000000ff0d067290 */ /* 0x002fe2000fffe1ff */
[----:B------:R-:W-:Y:S01]  /*0690*/  PLOP3.LUT P2, PT, P0, P1, PT, 0x80, 0x8 ;  /* 0x000000000008781c */ /* 0x000fe20000743070 */
[----:B------:R-:W1:Y:S03]  /*06a0*/  LDCU UR13, c[0x0][0x40c] ;  /* 0x00008180ff0d77ac */ /* 0x000e660008000800 */
[----:B------:R-:W-:Y:S01]  /*06b0*/  P2R R30, PR, RZ, 0x4 ;  /* 0x00000004ff1e7803 */ /* 0x000fe20000000000 */
[----:B-----5:R-:W-:Y:S01]  /*06c0*/  ULEA UR6, UR6, UR15, 0x1 ;  /* 0x0000000f06067291 */ /* 0x020fe2000f8e08ff */
[----:B------:R-:W-:-:S04]  /*06d0*/  PLOP3.LUT P2, PT, P0, P4, PT, 0x80, 0x8 ;  /* 0x000000000008781c */ /* 0x000fc80000749070 */
[----:B------:R-:W-:Y:S02]  /*06e0*/  P2R R31, PR, RZ, 0x4 ;  /* 0x00000004ff1f7803 */ /* 0x000fe40000000000 */
[----:B--2---:R-:W-:Y:S02]  /*06f0*/  IABS R13, R8 ;  /* 0x00000008000d7213 */ /* 0x004fe40000000000 */
[----:B------:R-:W-:Y:S02]  /*0700*/  PLOP3.LUT P2, PT, P0, P6, PT, 0x80, 0x8 ;  /* 0x000000000008781c */ /* 0x000fe4000074d070 */
[----:B------:R-:W2:Y:S01]  /*0710*/  I2F.RP R2, R13 ;  /* 0x0000000d00027306 */ /* 0x000ea20000209400 */
[----:B------:R-:W-:Y:S02]  /*0720*/  PLOP3.LUT P0, PT, P3, P1, PT, 0x80, 0x8 ;  /* 0x000000000008781c */ /* 0x000fe40001f03070 */
[----:B------:R-:W-:Y:S02]  /*0730*/  P2R R32, PR, RZ, 0x4 ;  /* 0x00000004ff207803 */ /* 0x000fe40000000000 */
[----:B------:R-:W-:-:S02]  /*0740*/  PLOP3.LUT P2, PT, P3, P4, PT, 0x80, 0x8 ;  /* 0x000000000008781c */ /* 0x000fc40001f49070 */
[----:B------:R-:W-:Y:S02]  /*0750*/  PLOP3.LUT P1, PT, P5, P1, PT, 0x80, 0x8 ;  /* 0x000000000008781c */ /* 0x000fe40002f23070 */
[----:B------:R-:W-:Y:S02]  /*0760*/  PLOP3.LUT P4, PT, P5, P4, PT, 0x80, 0x8 ;  /* 0x000000000008781c */ /* 0x000fe40002f89070 */
[----:B------:R-:W-:Y:S02]  /*0770*/  PLOP3.LUT P3, PT, P3, P6, PT, 0x80, 0x8 ;  /* 0x000000000008781c */ /* 0x000fe40001f6d070 */
[----:B------:R-:W-:Y:S01]  /*0780*/  PLOP3.LUT P5, PT, P5, P6, PT, 0x80, 0x8 ;  /* 0x000000000008781c */ /* 0x000fe20002fad070 */
[----:B--2---:R-:W2:Y:S02]  /*0790*/  MUFU.RCP R2, R2 ;  /* 0x0000000200027308 */ /* 0x004ea40000001000 */
[----:B--2---:R-:W-:-:S06]  /*07a0*/  VIADD R6, R2, 0xffffffe ;  /* 0x0ffffffe02067836 */ /* 0x004fcc0000000000 */
[----:B------:R2:W3:Y:S02]  /*07b0*/  F2I.FTZ.U32.TRUNC.NTZ R7, R6 ;  /* 0x0000000600077305 */ /* 0x0004e4000021f000 */
[----:B--2---:R-:W-:Y:S02]  /*07c0*/  HFMA2 R6, -RZ, RZ, 0, 0 ;  /* 0x00000000ff067431 */ /* 0x004fe400000001ff */
[----:B---3--:R-:W-:-:S04]  /*07d0*/  IMAD.MOV R10, RZ, RZ, -R7 ;  /* 0x000000ffff0a7224 */ /* 0x008fc800078e0a07 */
[----:B------:R-:W-:Y:S01]  /*07e0*/  IMAD R15, R10, R13, RZ ;  /* 0x0000000d0a0f7224 */ /* 0x000fe200078e02ff */
[----:B------:R-:W-:-:S03]  /*07f0*/  IABS R10, R14 ;  /* 0x0000000e000a7213 */ /* 0x000fc60000000000 */
[----:B------:R-:W-:-:S04]  /*0800*/  IMAD.HI.U32 R7, R7, R15, R6 ;  /* 0x0000000f07077227 */ /* 0x000fc800078e0006 */
[----:B------:R-:W-:Y:S02]  /*0810*/  IMAD R6, RZ, RZ, -UR12 ;  /* 0x8000000cff067e24 */ /* 0x000fe4000f8e02ff */
[----:B------:R-:W-:-:S03]  /*0820*/  IMAD.HI.U32 R7, R7, R10, RZ ;  /* 0x0000000a07077227 */ /* 0x000fc600078e00ff */
[----:B------:R-:W-:Y:S01]  /*0830*/  LEA R21, R6, UR14, 0x1 ;  /* 0x0000000e06157c11 */ /* 0x000fe2000f8e08ff */
[----:B------:R-:W-:-:S04]  /*0840*/  IMAD.MOV R2, RZ, RZ, -R7 ;  /* 0x000000ffff027224 */ /* 0x000fc800078e0a07 */
[----:B------:R-:W-:-:S05]  /*0850*/  IMAD R2, R13, R2, R10 ;  /* 0x000000020d027224 */ /* 0x000fca00078e020a */
[----:B------:R-:W-:-:S13]  /*0860*/  ISETP.GT.U32.AND P6, PT, R13, R2, PT ;  /* 0x000000020d00720c */ /* 0x000fda0003fc4070 */
[----:B------:R-:W-:Y:S01]  /*0870*/  @!P6 IMAD.IADD R2, R2, 0x1, -R13 ;  /* 0x000000010202e824 */ /* 0x000fe200078e0a0d */
[----:B------:R-:W-:-:S04]  /*0880*/  @!P6 IADD3 R7, PT, PT, R7, 0x1, RZ ;  /* 0x000000010707e810 */ /* 0x000fc80007ffe0ff */
[----:B------:R-:W-:Y:S02]  /*0890*/  ISETP.GE.U32.AND P6, PT, R2, R13, PT ;  /* 0x0000000d0200720c */ /* 0x000fe40003fc6070 */
[----:B------:R-:W-:-:S11]  /*08a0*/  LOP3.LUT R2, R14, R8, RZ, 0x3c, !PT ;  /* 0x000000080e027212 */ /* 0x000fd600078e3cff */
[----:B------:R-:W-:Y:S01]  /*08b0*/  @P6 VIADD R7, R7, 0x1 ;  /* 0x0000000107076836 */ /* 0x000fe20000000000 */
[----:B------:R-:W-:-:S13]  /*08c0*/  ISETP.GE.AND P6, PT, R2, RZ, PT ;  /* 0x000000ff0200720c */ /* 0x000fda0003fc6270 */
[----:B------:R-:W-:Y:S01]  /*08d0*/  @!P6 IMAD.MOV R7, RZ, RZ, -R7 ;  /* 0x000000ffff07e224 */ /* 0x000fe200078e0a07 */
[----:B------:R-:W-:-:S13]  /*08e0*/  ISETP.NE.AND P6, PT, R8, RZ, PT ;  /* 0x000000ff0800720c */ /* 0x000fda0003fc5270 */
[----:B------:R-:W-:-:S04]  /*08f0*/  @!P6 LOP3.LUT R7, RZ, R8, RZ, 0x33, !PT ;  /* 0x00000008ff07e212 */ /* 0x000fc800078e33ff */
[----:B------:R-:W-:-:S05]  /*0900*/  IADD3 R13, PT, PT, -R7, RZ, RZ ;  /* 0x000000ff070d7210 */ /* 0x000fca0007ffe1ff */
[----:B------:R-:W-:-:S04]  /*0910*/  IMAD R2, R8, R13, R14 ;  /* 0x0000000d08027224 */ /* 0x000fc800078e020e */
[----:B------:R-:W-:Y:S01]  /*0920*/  IMAD R10, R2, UR5, RZ ;  /* 0x00000005020a7c24 */ /* 0x000fe2000f8e02ff */
[----:B------:R-:W-:Y:S01]  /*0930*/  UIADD3 UR5, UPT, UPT, -UR5, URZ, URZ ;  /* 0x000000ff05057290 */ /* 0x000fe2000fffe1ff */
[----:B------:R-:W-:Y:S01]  /*0940*/  VIADD R2, R12, UR6 ;  /* 0x000000060c027c36 */ /* 0x000fe20008000000 */
[----:B------:R-:W2:Y:S01]  /*0950*/  LDCU UR6, c[0x0][0x408] ;  /* 0x00008100ff0677ac */ /* 0x000ea20008000800 */
[----:B0-----:R-:W-:-:S04]  /*0960*/  IMAD R7, R7, UR7, R10 ;  /* 0x0000000707077c24 */ /* 0x001fc8000f8e020a */
[C---:B------:R-:W-:Y:S02]  /*0970*/  IMAD R4, R7.reuse, UR11, R4 ;  /* 0x0000000b07047c24 */ /* 0x040fe4000f8e0204 */
[----:B------:R-:W-:Y:S02]  /*0980*/  IMAD R2, R7, UR11, R2 ;  /* 0x0000000b07027c24 */ /* 0x000fe4000f8e0202 */
[----:B------:R-:W0:Y:S01]  /*0990*/  LDC.64 R6, c[0x0][0x3d0] ;  /* 0x0000f400ff067b82 */ /* 0x000e220000000a00 */
[----:B------:R-:W-:Y:S01]  /*09a0*/  IADD3 R14, PT, PT, -R9, R4, RZ ;  /* 0x00000004090e7210 */ /* 0x000fe20007ffe1ff */
[C---:B-1----:R-:W-:Y:S02]  /*09b0*/  IMAD R2, R17.reuse, UR13, R2 ;  /* 0x0000000d11027c24 */ /* 0x042fe4000f8e0202 */
[----:B------:R-:W-:Y:S02]  /*09c0*/  IMAD R4, R17, UR13, R4 ;  /* 0x0000000d11047c24 */ /* 0x000fe4000f8e0204 */
[----:B------:R-:W-:-:S02]  /*09d0*/  IMAD R13, R2, UR10, R21 ;  /* 0x0000000a020d7c24 */ /* 0x000fc4000f8e0215 */
[----:B------:R-:W1:Y:S01]  /*09e0*/  LDC.64 R8, c[0x0][0x410] ;  /* 0x00010400ff087b82 */ /* 0x000e620000000a00 */
[--C-:B------:R-:W-:Y:S02]  /*09f0*/  IMAD R15, R14, UR10, R21.reuse ;  /* 0x0000000a0e0f7c24 */ /* 0x100fe4000f8e0215 */
[----:B------:R-:W-:Y:S02]  /*0a00*/  IMAD R21, R4, UR10, R21 ;  /* 0x0000000a04157c24 */ /* 0x000fe4000f8e0215 */
[--C-:B------:R-:W-:Y:S02]  /*0a10*/  IMAD R12, R2, UR10, R11.reuse ;  /* 0x0000000a020c7c24 */ /* 0x100fe4000f8e020b */
[--C-:B------:R-:W-:Y:S01]  /*0a20*/  IMAD R17, R14, UR10, R11.reuse ;  /* 0x0000000a0e117c24 */ /* 0x100fe2000f8e020b */
[----:B------:R-:W-:Y:S01]  /*0a30*/  IADD3 R20, PT, PT, R21, R0, RZ ;  /* 0x0000000015147210 */ /* 0x000fe20007ffe0ff */
[----:B------:R-:W-:Y:S02]  /*0a40*/  IMAD R11, R4, UR10, R11 ;  /* 0x0000000a040b7c24 */ /* 0x000fe4000f8e020b */
[----:B------:R-:W-:-:S02]  /*0a50*/  IMAD.IADD R16, R13, 0x1, R0 ;  /* 0x000000010d107824 */ /* 0x000fc400078e0200 */
[----:B------:R-:W-:Y:S02]  /*0a60*/  IMAD.IADD R14, R15, 0x1, R0 ;  /* 0x000000010f0e7824 */ /* 0x000fe400078e0200 */
[--C-:B------:R-:W-:Y:S02]  /*0a70*/  IMAD.IADD R2, R12, 0x1, -R18.reuse ;  /* 0x000000010c027824 */ /* 0x100fe400078e0a12 */
[----:B------:R-:W-:Y:S01]  /*0a80*/  IMAD.IADD R4, R17, 0x1, -R18 ;  /* 0x0000000111047824 */ /* 0x000fe200078e0a12 */
[----:B------:R-:W-:Y:S01]  /*0a90*/  IADD3 R18, PT, PT, -R18, R11, RZ ;  /* 0x0000000b12127210 */ /* 0x000fe20007ffe1ff */
[C---:B--2---:R-:W-:Y:S02]  /*0aa0*/  IMAD R13, R19.reuse, UR6, R17 ;  /* 0x00000006130d7c24 */ /* 0x044fe4000f8e0211 */
[C---:B------:R-:W-:Y:S02]  /*0ab0*/  IMAD R12, R19.reuse, UR6, R12 ;  /* 0x00000006130c7c24 */ /* 0x040fe4000f8e020c */
[----:B------:R-:W-:-:S02]  /*0ac0*/  IMAD R17, R19, UR6, R11 ;  /* 0x0000000613117c24 */ /* 0x000fc4000f8e020b */
[C---:B------:R-:W-:Y:S02]  /*0ad0*/  IMAD R16, R19.reuse, UR6, R16 ;  /* 0x0000000613107c24 */ /* 0x040fe4000f8e0210 */
[C---:B------:R-:W-:Y:S02]  /*0ae0*/  IMAD R15, R19.reuse, UR6, R14 ;  /* 0x00000006130f7c24 */ /* 0x040fe4000f8e020e */
[----:B------:R-:W-:Y:S02]  /*0af0*/  IMAD R19, R19, UR6, R20 ;  /* 0x0000000613137c24 */ /* 0x000fe4000f8e0214 */
[----:B------:R-:W-:Y:S02]  /*0b00*/  IMAD.MOV.U32 R14, RZ, RZ, RZ ;  /* 0x000000ffff0e7224 */ /* 0x000fe400078e00ff */
[----:B------:R-:W-:Y:S02]  /*0b10*/  IMAD.U32 R20, RZ, RZ, UR5 ;  /* 0x00000005ff147e24 */ /* 0x000fe4000f8e00ff */
[----:B------:R-:W-:-:S07]  /*0b20*/  IMAD R21, R10, UR4, RZ ;  /* 0x000000040a157c24 */ /* 0x000fce000f8e02ff */
.L_x_261:
[----:B------:R-:W-:Y:S01]  /*0b30*/  P2R R29, PR, RZ, 0x10 ;  /* 0x00000010ff1d7803 */ /* 0x000fe20000000000 */
[----:B0-----:R-:W-:Y:S01]  /*0b40*/  IMAD.WIDE R10, R21, 0x2, R6 ;  /* 0x00000002150a7825 */ /* 0x001fe200078e0206 */
[----:B------:R-:W-:Y:S02]  /*0b50*/  ISETP.NE.AND P4, PT, R30, RZ, PT ;  /* 0x000000ff1e00720c */ /* 0x000fe40003f85270 */
[----:B------:R-:W-:Y:S02]  /*0b60*/  P2R R33, PR, RZ, 0x20 ;  /* 0x00000020ff217803 */ /* 0x000fe40000000000 */
[----:B------:R-:W-:Y:S02]  /*0b70*/  ISETP.NE.AND P5, PT, R31, RZ, PT ;  /* 0x000000ff1f00720c */ /* 0x000fe40003fa5270 */
[----:B------:R-:W-:-:S07]  /*0b80*/  ISETP.NE.AND P6, PT, R32, RZ, PT ;  /* 0x000000ff2000720c */ /* 0x000fce0003fc5270 */
[----:B------:R-:W0:Y:S01]  /*0b90*/  @P4 LDC.64 R22, c[0x0][0x380] ;  /* 0x0000e000ff164b82 */ /* 0x000e220000000a00 */
[----:B------:R-:W2:Y:S04]  /*0ba0*/  @P4 LDG.E.U16 R26, desc[UR8][R10.64] ;  /* 0x000000080a1a4981 */ /* 0x000ea8000c1e1500 */
[----:B------:R-:W3:Y:S03]  /*0bb0*/  @P5 LDG.E.U16 R28, desc[UR8][R10.64+0x2] ;  /* 0x000002080a1c5981 */ /* 0x000ee6000c1e1500 */
[----:B------:R-:W4:Y:S01]  /*0bc0*/  @P5 LDC.64 R24, c[0x0][0x380] ;  /* 0x0000e000ff185b82 */ /* 0x000f220000000a00 */
[----:B0-----:R-:W-:-:S06]  /*0bd0*/  @P4 IMAD.WIDE R22, R17, 0x2, R22 ;  /* 0x0000000211164825 */ /* 0x001fcc00078e0216 */
[----:B------:R-:W5:Y:S01]  /*0be0*/  @P4 LDG.E.U16 R22, desc[UR8][R22.64] ;  /* 0x0000000816164981 */ /* 0x000f62000c1e1500 */
[----:B----4-:R-:W-:-:S06]  /*0bf0*/  @P5 IMAD.WIDE R24, R18, 0x2, R24 ;  /* 0x0000000212185825 */ /* 0x010fcc00078e0218 */
[----:B------:R-:W4:Y:S01]  /*0c00*/  @P5 LDG.E.U16 R24, desc[UR8][R24.64] ;  /* 0x0000000818185981 */ /* 0x000f22000c1e1500 */
[----:B--2---:R-:W-:Y:S01]  /*0c10*/  @P4 SHF.L.U32 R27, R26, 0x10, RZ ;  /* 0x000000101a1b4819 */ /* 0x004fe200000006ff */
[----:B-----5:R-:W-:-:S04]  /*0c20*/  @P4 IMAD.U32 R26, R22, 0x10000, RZ ;  /* 0x00010000161a4824 */ /* 0x020fc800078e00ff */
[----:B------:R-:W-:Y:S02]  /*0c30*/  @P4 FFMA.FTZ R14, R27, R26, R14 ;  /* 0x0000001a1b0e4223 */ /* 0x000fe4000001000e */
[----:B------:R-:W0:Y:S01]  /*0c40*/  @P6 LDC.64 R26, c[0x0][0x380] ;  /* 0x0000e000ff1a6b82 */ /* 0x000e220000000a00 */
[----:B------:R-:W-:Y:S01]  /*0c50*/  ISETP.NE.AND P4, PT, R29, RZ, PT ;  /* 0x000000ff1d00720c */ /* 0x000fe20003f85270 */
[----:B---3--:R-:W-:Y:S01]  /*0c60*/  @P5 IMAD.U32 R29, R28, 0x10000, RZ ;  /* 0x000100001c1d5824 */ /* 0x008fe200078e00ff */
[----:B----4-:R-:W-:-:S05]  /*0c70*/  @P5 SHF.L.U32 R28, R24, 0x10, RZ ;  /* 0x00000010181c5819 */ /* 0x010fca00000006ff */
[----:B------:R-:W-:Y:S02]  /*0c80*/  @P5 FFMA.FTZ R14, R29, R28, R14 ;  /* 0x0000001c1d0e5223 */ /* 0x000fe4000001000e */
[----:B------:R-:W2:Y:S01]  /*0c90*/  @P0 LDC.64 R28, c[0x0][0x380] ;  /* 0x0000e000ff1c0b82 */ /* 0x000ea20000000a00 */
[----:B0-----:R-:W-:Y:S02]  /*0ca0*/  @P6 IMAD.WIDE R22, R19, 0x2, R26 ;  /* 0x0000000213166825 */ /* 0x001fe400078e021a */
[----:B------:R-:W3:Y:S04]  /*0cb0*/  @P6 LDG.E.U16 R26, desc[UR8][R10.64+0x4] ;  /* 0x000004080a1a6981 */ /* 0x000ee8000c1e1500 */
[----:B------:R-:W4:Y:S01]  /*0cc0*/  @P6 LDG.E.U16 R22, desc[UR8][R22.64] ;  /* 0x0000000816166981 */ /* 0x000f22000c1e1500 */
[----:B--2---:R-:W-:-:S03]  /*0cd0*/  @P0 IMAD.WIDE R24, R13, 0x2, R28 ;  /* 0x000000020d180825 */ /* 0x004fc600078e021c */
[----:B------:R-:W2:Y:S04]  /*0ce0*/  @P0 LDG.E.U16 R28, desc[UR8][R10.64+0x6] ;  /* 0x000006080a1c0981 */ /* 0x000ea8000c1e1500 */
[----:B------:R-:W5:Y:S01]  /*0cf0*/  @P0 LDG.E.U16 R24, desc[UR8][R24.64] ;  /* 0x0000000818180981 */ /* 0x000f62000c1e1500 */
[----:B---3--:R-:W-:Y:S02]  /*0d00*/  @P6 IMAD.U32 R27, R26, 0x10000, RZ ;  /* 0x000100001a1b6824 */ /* 0x008fe400078e00ff */
[----:B----4-:R-:W-:-:S04]  /*0d10*/  @P6 IMAD.U32 R26, R22, 0x10000, RZ ;  /* 0x00010000161a6824 */ /* 0x010fc800078e00ff */
[----:B------:R-:W-:Y:S02]  /*0d20*/  @P6 FFMA.FTZ R14, R27, R26, R14 ;  /* 0x0000001a1b0e6223 */ /* 0x000fe4000001000e */
[----:B------:R-:W0:Y:S01]  /*0d30*/  @P2 LDC.64 R26, c[0x0][0x380] ;  /* 0x0000e000ff1a2b82 */ /* 0x000e220000000a00 */
[----:B--2---:R-:W-:Y:S01]  /*0d40*/  @P0 SHF.L.U32 R29, R28, 0x10, RZ ;  /* 0x000000101c1d0819 */ /* 0x004fe200000006ff */
[----:B-----5:R-:W-:-:S04]  /*0d50*/  @P0 IMAD.U32 R28, R24, 0x10000, RZ ;  /* 0x00010000181c0824 */ /* 0x020fc800078e00ff */
        /* <DEDUP_REMOVED lines=8> */
[----:B------:R-:W-:-:S03]  /*0de0*/  ISETP.NE.AND P5, PT, R33, RZ, PT ;  /* 0x000000ff2100720c */ /* 0x000fc60003fa5270 */
[----:B------:R-:W5:Y:S10]  /*0df0*/  @P4 LDG.E.U16 R33, desc[UR8][R10.64+0xe] ;  /* 0x00000e080a214981 */ /* 0x000f74000c1e1500 */
[----:B------:R-:W5:Y:S01]  /*0e00*/  @P5 LDG.E.U16 R34, desc[UR8][R10.64+0x10] ;  /* 0x000010080a225981 */ /* 0x000f62000c1e1500 */
[----:B---3--:R-:W-:Y:S01]  /*0e10*/  @P2 IMAD.U32 R27, R26, 0x10000, RZ ;  /* 0x000100001a1b2824 */ /* 0x008fe200078e00ff */
[----:B----4-:R-:W-:-:S05]  /*0e20*/  @P2 SHF.L.U32 R26, R22, 0x10, RZ ;  /* 0x00000010161a2819 */ /* 0x010fca00000006ff */
[----:B------:R-:W-:Y:S02]  /*0e30*/  @P2 FFMA.FTZ R14, R27, R26, R14 ;  /* 0x0000001a1b0e2223 */ /* 0x000fe4000001000e */
[----:B------:R-:W0:Y:S01]  /*0e40*/  @P1 LDC.64 R26, c[0x0][0x380] ;  /* 0x0000e000ff1a1b82 */ /* 0x000e220000000a00 */
[----:B--2---:R-:W-:Y:S02]  /*0e50*/  @P3 IMAD.U32 R29, R28, 0x10000, RZ ;  /* 0x000100001c1d3824 */ /* 0x004fe400078e00ff */
[----:B-----5:R-:W-:-:S04]  /*0e60*/  @P3 IMAD.U32 R28, R24, 0x10000, RZ ;  /* 0x00010000181c3824 */ /* 0x020fc800078e00ff */
[----:B------:R-:W-:Y:S02]  /*0e70*/  @P3 FFMA.FTZ R14, R29, R28, R14 ;  /* 0x0000001c1d0e3223 */ /* 0x000fe4000001000e */
[----:B------:R-:W2:Y:S01]  /*0e80*/  @P4 LDC.64 R28, c[0x0][0x380] ;  /* 0x0000e000ff1c4b82 */ /* 0x000ea20000000a00 */
[----:B0-----:R-:W-:-:S07]  /*0e90*/  @P1 IMAD.WIDE R22, R12, 0x2, R26 ;  /* 0x000000020c161825 */ /* 0x001fce00078e021a */
[----:B------:R-:W0:Y:S01]  /*0ea0*/  @P5 LDC.64 R26, c[0x0][0x380] ;  /* 0x0000e000ff1a5b82 */ /* 0x000e220000000a00 */
[----:B------:R3:W4:Y:S01]  /*0eb0*/  @P1 LDG.E.U16 R22, desc[UR8][R22.64] ;  /* 0x0000000816161981 */ /* 0x000722000c1e1500 */
[----:B--2---:R-:W-:-:S03]  /*0ec0*/  @P4 IMAD.WIDE R24, R2, 0x2, R28 ;  /* 0x0000000202184825 */ /* 0x004fc600078e021c */
[----:B------:R-:W2:Y:S04]  /*0ed0*/  @P1 LDG.E.U16 R28, desc[UR8][R10.64+0xc] ;  /* 0x00000c080a1c1981 */ /* 0x000ea8000c1e1500 */
[----:B------:R-:W5:Y:S01]  /*0ee0*/  @P4 LDG.E.U16 R24, desc[UR8][R24.64] ;  /* 0x0000000818184981 */ /* 0x000f62000c1e1500 */
[----:B0-----:R-:W-:-:S06]  /*0ef0*/  @P5 IMAD.WIDE R26, R16, 0x2, R26 ;  /* 0x00000002101a5825 */ /* 0x001fcc00078e021a */
[----:B------:R-:W5:Y:S01]  /*0f00*/  @P5 LDG.E.U16 R26, desc[UR8][R26.64] ;  /* 0x000000081a1a5981 */ /* 0x000f62000c1e1500 */
[----:B------:R-:W-:-:S04]  /*0f10*/  IADD3 R20, PT, PT, R20, 0x1, RZ ;  /* 0x0000000114147810 */ /* 0x000fc80007ffe0ff */
[----:B------:R-:W-:Y:S01]  /*0f20*/  ISETP.NE.AND P6, PT, R20, RZ, PT ;  /* 0x000000ff1400720c */ /* 0x000fe20003fc5270 */
[----:B------:R-:W-:Y:S02]  /*0f30*/  @P4 IMAD.U32 R33, R33, 0x10000, RZ ;  /* 0x0001000021214824 */ /* 0x000fe400078e00ff */
[----:B---3--:R-:W-:Y:S02]  /*0f40*/  @P5 IMAD.U32 R23, R34, 0x10000, RZ ;  /* 0x0001000022175824 */ /* 0x008fe400078e00ff */
[----:B------:R-:W-:Y:S02]  /*0f50*/  VIADD R21, R21, UR4 ;  /* 0x0000000415157c36 */ /* 0x000fe40008000000 */
[CC--:B-1----:R-:W-:Y:S02]  /*0f60*/  IMAD R17, R9.reuse, R8.reuse, R17 ;  /* 0x0000000809117224 */ /* 0x0c2fe400078e0211 */
[CC--:B------:R-:W-:Y:S02]  /*0f70*/  IMAD R18, R9.reuse, R8.reuse, R18 ;  /* 0x0000000809127224 */ /* 0x0c0fe400078e0212 */
[----:B------:R-:W-:-:S02]  /*0f80*/  IMAD R19, R9, R8, R19 ;  /* 0x0000000809137224 */ /* 0x000fc400078e0213 */
[CC--:B------:R-:W-:Y:S02]  /*0f90*/  IMAD R13, R9.reuse, R8.reuse, R13 ;  /* 0x00000008090d7224 */ /* 0x0c0fe400078e020d */
[CC--:B------:R-:W-:Y:S02]  /*0fa0*/  IMAD R4, R9.reuse, R8.reuse, R4 ;  /* 0x0000000809047224 */ /* 0x0c0fe400078e0204 */
[CC--:B------:R-:W-:Y:S02]  /*0fb0*/  IMAD R15, R9.reuse, R8.reuse, R15 ;  /* 0x00000008090f7224 */ /* 0x0c0fe400078e020f */
[CC--:B------:R-:W-:Y:S02]  /*0fc0*/  IMAD R12, R9.reuse, R8.reuse, R12 ;  /* 0x00000008090c7224 */ /* 0x0c0fe400078e020c */
[CC--:B------:R-:W-:Y:S02]  /*0fd0*/  IMAD R2, R9.reuse, R8.reuse, R2 ;  /* 0x0000000809027224 */ /* 0x0c0fe400078e0202 */
[----:B------:R-:W-:Y:S01]  /*0fe0*/  IMAD R16, R9, R8, R16 ;  /* 0x0000000809107224 */ /* 0x000fe200078e0210 */
[----:B--2---:R-:W-:Y:S01]  /*0ff0*/  @P1 SHF.L.U32 R29, R28, 0x10, RZ ;  /* 0x000000101c1d1819 */ /* 0x004fe200000006ff */
[----:B----4-:R-:W-:Y:S01]  /*1000*/  @P1 IMAD.U32 R28, R22, 0x10000, RZ ;  /* 0x00010000161c1824 */ /* 0x010fe200078e00ff */
[----:B-----5:R-:W-:-:S03]  /*1010*/  @P4 SHF.L.U32 R22, R24, 0x10, RZ ;  /* 0x0000001018164819 */ /* 0x020fc600000006ff */
[----:B------:R-:W-:-:S04]  /*1020*/  @P1 FFMA.FTZ R14, R29, R28, R14 ;  /* 0x0000001c1d0e1223 */ /* 0x000fc8000001000e */
[----:B------:R-:W-:Y:S01]  /*1030*/  @P4 FFMA.FTZ R14, R33, R22, R14 ;  /* 0x00000016210e4223 */ /* 0x000fe2000001000e */
[----:B------:R-:W-:-:S04]  /*1040*/  @P5 IMAD.U32 R10, R26, 0x10000, RZ ;  /* 0x000100001a0a5824 */ /* 0x000fc800078e00ff */
[----:B------:R-:W-:Y:S01]  /*1050*/  @P5 FFMA.FTZ R14, R23, R10, R14 ;  /* 0x0000000a170e5223 */ /* 0x000fe2000001000e */
[----:B------:R-:W-:Y:S06]  /*1060*/  @P6 BRA `(.L_x_261) ;  /* 0xfffffff800b06947 */ /* 0x000fec000383ffff */
        /* <DEDUP_REMOVED lines=14> */
.L_x_260:
[----:B------:R-:W0:Y:S01]  /*1150*/  LDCU UR4, c[0x0][0x3f8] ;  /* 0x00007f00ff0477ac */ /* 0x000e220008000800 */
[----:B------:R-:W-:Y:S01]  /*1160*/  IADD3 R6, P0, PT, R5, R0, RZ ;  /* 0x0000000005067210 */ /* 0x000fe20007f1e0ff */
[----:B------:R-:W-:Y:S03]  /*1170*/  BSSY.RECONVERGENT B0, `(.L_x_263) ;  /* 0x0000027000007945 */ /* 0x000fe60003800200 */
[----:B------:R-:W-:Y:S02]  /*1180*/  IADD3.X R9, PT, PT, RZ, R3, RZ, P0, !PT ;  /* 0x00000003ff097210 */ /* 0x000fe400007fe4ff */
[C---:B------:R-:W-:Y:S02]  /*1190*/  ISETP.GT.U32.AND P1, PT, R6.reuse, UR5, PT ;  /* 0x0000000506007c0c */ /* 0x040fe4000bf24070 */
        /* <DEDUP_REMOVED lines=17> */
[----:B0-----:R-:W-:Y:S01]  /*12b0*/  MOV R8, RZ ;  /* 0x000000ff00087202 */ /* 0x001fe20000000f00 */
[----:B-1----:R-:W-:-:S04]  /*12c0*/  IMAD R7, R7, R9, RZ ;  /* 0x0000000907077224 */ /* 0x002fc800078e02ff */
[----:B------:R-:W-:-:S06]  /*12d0*/  IMAD.HI.U32 R9, R9, R7, R8 ;  /* 0x0000000709097227 */ /* 0x000fcc00078e0008 */
[----:B------:R-:W-:-:S04]  /*12e0*/  IMAD.HI.U32 R9, R9, R6, RZ ;  /* 0x0000000609097227 */ /* 0x000fc800078e00ff */
[----:B------:R-:W-:-:S04]  /*12f0*/  IMAD.MOV R7, RZ, RZ, -R9 ;  /* 0x000000ffff077224 */ /* 0x000fc800078e0a09 */
[----:B------:R-:W-:Y:S02]  /*1300*/  IMAD R6, R5, R7, R6 ;  /* 0x0000000705067224 */ /* 0x000fe400078e0206 */
[----:B------:R-:W-:-:S03]  /*1310*/  HFMA2 R7, -RZ, RZ, 0, 0 ;  /* 0x00000000ff077431 */ /* 0x000fc600000001ff */
        /* <DEDUP_REMOVED lines=8> */
.L_x_264:
[----:B------:R-:W-:-:S07]  /*13a0*/  MOV R4, 0x13c0 ;  /* 0x000013c000047802 */ /* 0x000fce0000000f00 */
[----:B------:R-:W-:Y:S05]  /*13b0*/  CALL.REL.NOINC `($__internal_8_$__cuda_sm20_div_u64) ;  /* 0x0000000000cc7944 */ /* 0x000fea0003c00000 */
[----:B------:R-:W-:Y:S02]  /*13c0*/  IMAD.MOV.U32 R6, RZ, RZ, R8 ;  /* 0x000000ffff067224 */ /* 0x000fe400078e0008 */
[----:B------:R-:W-:-:S07]  /*13d0*/  IMAD.MOV.U32 R7, RZ, RZ, R9 ;  /* 0x000000ffff077224 */ /* 0x000fce00078e0009 */
.L_x_265:
[----:B------:R-:W-:Y:S05]  /*13e0*/  BSYNC.RECONVERGENT B0 ;  /* 0x0000000000007941 */ /* 0x000fea0003800200 */
.L_x_263:
        /* <DEDUP_REMOVED lines=10> */
[----:B------:R-:W-:Y:S01]  /*1490*/  VIADD R6, R2, 0x1 ;  /* 0x0000000102067836 */ /* 0x000fe20000000000 */
[----:B------:R-:W-:Y:S01]  /*14a0*/  MOV R4, RZ ;  /* 0x000000ff00047202 */ /* 0x000fe20000000f00 */
[----:B------:R-:W-:-:S03]  /*14b0*/  IMAD.MOV.U32 R2, RZ, RZ, RZ ;  /* 0x000000ffff027224 */ /* 0x000fc600078e00ff */
[----:B------:R-:W-:-:S07]  /*14c0*/  LOP3.LUT R9, R6, 0x3, RZ, 0xc0, !PT ;  /* 0x0000000306097812 */ /* 0x000fce00078ec0ff */
.L_x_268:
        /* <DEDUP_REMOVED lines=10> */
.L_x_267:
[----:B------:R-:W-:Y:S05]  /*1570*/  BSYNC.RECONVERGENT B0 ;  /* 0x0000000000007941 */ /* 0x000fea0003800200 */
.L_x_266:
[----:B------:R-:W-:Y:S05]  /*1580*/  @!P1 EXIT ;  /* 0x000000000000994d */ /* 0x000fea0003800000 */
[----:B------:R-:W-:Y:S01]  /*1590*/  SHF.L.U32 R15, R5, 0x1, RZ ;  /* 0x00000001050f7819 */ /* 0x000fe200000006ff */
[----:B------:R-:W0:Y:S01]  /*15a0*/  LDCU UR5, c[0x0][0x3f8] ;  /* 0x00007f00ff0577ac */ /* 0x000e220008000800 */
[----:B------:R-:W-:Y:S01]  /*15b0*/  SHF.R.U32.HI R17, RZ, 0x1f, R5 ;  /* 0x0000001fff117819 */ /* 0x000fe20000011605 */
[----:B------:R-:W1:Y:S06]  /*15c0*/  LDCU.64 UR6, c[0x0][0x3a8] ;  /* 0x00007500ff0677ac */ /* 0x000e6c0008000a00 */
.L_x_269:
        /* <DEDUP_REMOVED lines=18> */
        .weak           $__internal_8_$__cuda_sm20_div_u64
        .type           $__internal_8_$__cuda_sm20_div_u64,@function
        .size           $__internal_8_$__cuda_sm20_div_u64,(.L_x_1659 - $__internal_8_$__cuda_sm20_div_u64)
$__internal_8_$__cuda_sm20_div_u64:
[----:B------:R-:W-:Y:S02]  /*16f0*/  IMAD.MOV.U32 R12, RZ, RZ, R5 ;  /* 0x000000ffff0c7224 */ /* 0x000fe400078e0005 */
[----:B------:R-:W-:-:S04]  /*1700*/  IMAD.MOV.U32 R13, RZ, RZ, RZ ;  /* 0x000000ffff0d7224 */ /* 0x000fc800078e00ff */
        /* <DEDUP_REMOVED lines=20> */
[----:B------:R-:W-:Y:S02]  /*1850*/  HFMA2 R9, -RZ, RZ, 0, 0 ;  /* 0x00000000ff097431 */ /* 0x000fe400000001ff */
        /* <DEDUP_REMOVED lines=15> */
[----:B------:R-:W-:Y:S01]  /*1950*/  IMAD.X R7, RZ, RZ, R7, P0 ;  /* 0x000000ffff077224 */ /* 0x000fe200000e0607 */
[C---:B------:R-:W-:Y:S01]  /*1960*/  IADD3 R11, P2, PT, R10.reuse, 0x1, RZ ;  /* 0x000000010a0b7810 */ /* 0x040fe20007f5e0ff */
[----:B------:R-:W-:-:S04]  /*1970*/  IMAD.WIDE.U32 R8, R10, R5, RZ ;  /* 0x000000050a087225 */ /* 0x000fc800078e00ff */
[----:B------:R-:W-:Y:S01]  /*1980*/  IMAD.X R7, RZ, RZ, R7, P1 ;  /* 0x000000ffff077224 */ /* 0x000fe200008e0607 */
[----:B------:R-:W-:-:S03]  /*1990*/  IADD3 R12, P0, PT, -R8, R6, RZ ;  /* 0x00000006080c7210 */ /* 0x000fc60007f1e1ff */
[----:B------:R-:W-:Y:S01]  /*19a0*/  IMAD R9, R7, R5, R9 ;  /* 0x0000000507097224 */ /* 0x000fe200078e0209 */
[----:B------:R-:W-:Y:S01]  /*19b0*/  IADD3 R8, P1, PT, -R5, R12, RZ ;  /* 0x0000000c05087210 */ /* 0x000fe20007f3e1ff */
[----:B------:R-:W-:-:S03]  /*19c0*/  IMAD.X R6, RZ, RZ, R7, P2 ;  /* 0x000000ffff067224 */ /* 0x000fc600010e0607 */
[----:B------:R-:W-:Y:S02]  /*19d0*/  IADD3.X R14, PT, PT, ~R9, R14, RZ, P0, !PT ;  /* 0x0000000e090e7210 */ /* 0x000fe400007fe5ff */
[----:B------:R-:W-:Y:S02]  /*19e0*/  ISETP.GE.U32.AND P0, PT, R12, R5, PT ;  /* 0x000000050c00720c */ /* 0x000fe40003f06070 */
[C---:B------:R-:W-:Y:S02]  /*19f0*/  IADD3.X R9, PT, PT, R14.reuse, -0x1, RZ, P1, !PT ;  /* 0xffffffff0e097810 */ /* 0x040fe40000ffe4ff */
[----:B------:R-:W-:Y:S02]  /*1a00*/  ISETP.GE.U32.AND.EX P0, PT, R14, RZ, PT, P0 ;  /* 0x000000ff0e00720c */ /* 0x000fe40003f06100 */
[----:B------:R-:W-:Y:S02]  /*1a10*/  ISETP.NE.U32.AND P1, PT, R5, RZ, PT ;  /* 0x000000ff0500720c */ /* 0x000fe40003f25070 */
[----:B------:R-:W-:-:S02]  /*1a20*/  SEL R8, R8, R12, P0 ;  /* 0x0000000c08087207 */ /* 0x000fc40000000000 */
[----:B------:R-:W-:Y:S02]  /*1a30*/  SEL R11, R11, R10, P0 ;  /* 0x0000000a0b0b7207 */ /* 0x000fe40000000000 */
[----:B------:R-:W-:Y:S02]  /*1a40*/  SEL R9, R9, R14, P0 ;  /* 0x0000000e09097207 */ /* 0x000fe40000000000 */
[----:B------:R-:W-:Y:S01]  /*1a50*/  SEL R6, R6, R7, P0 ;  /* 0x0000000706067207 */ /* 0x000fe20000000000 */
[----:B------:R-:W-:Y:S01]  /*1a60*/  IMAD.MOV.U32 R7, RZ, RZ, 0x0 ;  /* 0x00000000ff077424 */ /* 0x000fe200078e00ff */
[----:B------:R-:W-:Y:S02]  /*1a70*/  ISETP.GE.U32.AND P0, PT, R8, R5, PT ;  /* 0x000000050800720c */ /* 0x000fe40003f06070 */
[----:B------:R-:W-:Y:S02]  /*1a80*/  IADD3 R8, P2, PT, R11, 0x1, RZ ;  /* 0x000000010b087810 */ /* 0x000fe40007f5e0ff */
[----:B------:R-:W-:-:S02]  /*1a90*/  ISETP.GE.U32.AND.EX P0, PT, R9, RZ, PT, P0 ;  /* 0x000000ff0900720c */ /* 0x000fc40003f06100 */
[----:B------:R-:W-:Y:S01]  /*1aa0*/  ISETP.NE.AND.EX P1, PT, RZ, RZ, PT, P1 ;  /* 0x000000ffff00720c */ /* 0x000fe20003f25310 */
[----:B------:R-:W-:Y:S01]  /*1ab0*/  IMAD.X R9, RZ, RZ, R6, P2 ;  /* 0x000000ffff097224 */ /* 0x000fe200010e0606 */
[----:B------:R-:W-:-:S04]  /*1ac0*/  SEL R8, R8, R11, P0 ;  /* 0x0000000b08087207 */ /* 0x000fc80000000000 */
[----:B------:R-:W-:Y:S02]  /*1ad0*/  SEL R9, R9, R6, P0 ;  /* 0x0000000609097207 */ /* 0x000fe40000000000 */
[----:B------:R-:W-:Y:S02]  /*1ae0*/  MOV R6, R4 ;  /* 0x0000000400067202 */ /* 0x000fe40000000f00 */
[----:B------:R-:W-:Y:S02]  /*1af0*/  SEL R8, R8, 0xffffffff, P1 ;  /* 0xffffffff08087807 */ /* 0x000fe40000800000 */
[----:B------:R-:W-:Y:S01]  /*1b00*/  SEL R9, R9, 0xffffffff, P1 ;  /* 0xffffffff09097807 */ /* 0x000fe20000800000 */
[----:B------:R-:W-:Y:S06]  /*1b10*/  RET.REL.NODEC R6 `(_ZN2at6native51_GLOBAL__N__2c613397_18_DepthwiseConv2d_cu_9959487032conv_depthwise2d_backward_kernelILi3ELi1EN3c108BFloat16EiEEvNS_27GenericPackedTensorAccessorIKT1_Lm4ENS_16DefaultPtrTraitsEiEENS5_IS6_Lm4ES8_iEES9_T2_iiiiiiiiiiiiiii) ;  /* 0xffffffe406387950 */ /* 0x000fec0003c3ffff */
.L_x_270:
        /* <DEDUP_REMOVED lines=14> */
.L_x_1659:


//--------------------- .text._ZN2at6native51_GLOBAL__N__2c613397_18_DepthwiseConv2d_cu_9959487032conv_depthwise2d_backward_kernelILi5ELi0EN3c108BFloat16EiEEvNS_27GenericPackedTensorAccessorIKT1_Lm4ENS_16DefaultPtrTraitsEiEENS5_IS6_Lm4ES8_iEES9_T2_iiiiiiiiiiiiiii --------------------------
	.section	.text._ZN2at6native51_GLOBAL__N__2c613397_18_DepthwiseConv2d_cu_9959487032conv_depthwise2d_backward_kernelILi5ELi0EN3c108BFloat16EiEEvNS_27GenericPackedTensorAccessorIKT1_Lm4ENS_16DefaultPtrTraitsEiEENS5_IS6_Lm4ES8_iEES9_T2_iiiiiiiiiiiiiii,"ax",@progbits
	.align	128
.text._ZN2at6native51_GLOBAL__N__2c613397_18_DepthwiseConv2d_cu_9959487032conv_depthwise2d_backward_kernelILi5ELi0EN3c108BFloat16EiEEvNS_27GenericPackedTensorAccessorIKT1_Lm4ENS_16DefaultPtrTraitsEiEENS5_IS6_Lm4ES8_iEES9_T2_iiiiiiiiiiiiiii:
        .type           _ZN2at6native51_GLOBAL__N__2c613397_18_DepthwiseConv2d_cu_9959487032conv_depthwise2d_backward_kernelILi5ELi0EN3c108BFloat16EiEEvNS_27GenericPackedTensorAccessorIKT1_Lm4ENS_16DefaultPtrTraitsEiEENS5_IS6_Lm4ES8_iEES9_T2_iiiiiiiiiiiiiii,@function
        .size           _ZN2at6native51_GLOBAL__N__2c613397_18_DepthwiseConv2d_cu_9959487032conv_depthwise2d_backward_kernelILi5ELi0EN3c108BFloat16EiEEvNS_27GenericPackedTensorAccessorIKT1_Lm4ENS_16DefaultPtrTraitsEiEENS5_IS6_Lm4ES8_iEES9_T2_iiiiiiiiiiiiiii,(.L_x_1661 - _ZN2at6native51_GLOBAL__N__2c613397_18_DepthwiseConv2d_cu_9959487032conv_depthwise2d_backward_kernelILi5ELi0EN3c108BFloat16EiEEvNS_27GenericPackedTensorAccessorIKT1_Lm4ENS_16DefaultPtrTraitsEiEENS5_IS6_Lm4ES8_iEES9_T2_iiiiiiiiiiiiiii)
        .other          _ZN2at6native51_GLOBAL__N__2c613397_18_DepthwiseConv2d_cu_9959487032conv_depthwise2d_backward_kernelILi5ELi0EN3c108BFloat16EiEEvNS_27GenericPackedTensorAccessorIKT1_Lm4ENS_16DefaultPtrTraitsEiEENS5_IS6_Lm4ES8_iEES9_T2_iiiiiiiiiiiiiii,@"STO_CUDA_ENTRY STV_DEFAULT"
_ZN2at6native51_GLOBAL__N__2c613397_18_DepthwiseConv2d_cu_9959487032conv_depthwise2d_backward_kernelILi5ELi0EN3c108BFloat16EiEEvNS_27GenericPackedTensorAccessorIKT1_Lm4ENS_16DefaultPtrTraitsEiEENS5_IS6_Lm4ES8_iEES9_T2_iiiiiiiiiiiiiii:
        /* <DEDUP_REMOVED lines=14> */
[----:B------:R-:W-:Y:S01]  /*00e0*/  IMAD.MOV.U32 R25, RZ, RZ, R2 ;  /* 0x000000ffff197224 */ /* 0x000fe200078e0002 */
[----:B------:R-:W2:Y:S01]  /*00f0*/  LDCU UR4, c[0x0][0x370] ;  /* 0x00006e00ff0477ac */ /* 0x000ea20008000800 */
[----:B------:R-:W3:Y:S01]  /*0100*/  LDCU.64 UR10, c[0x0][0x358] ;  /* 0x00006b00ff0a77ac */ /* 0x000ee20008000a00 */
[----:B0-----:R-:W-:Y:S01]  /*0110*/  UISETP.GE.AND UP0, UPT, UR7, 0x1, UPT ;  /* 0x000000010700788c */ /* 0x001fe2000bf06270 */
[----:B--2---:R-:W-:-:S08]  /*0120*/  IMAD R0, R5, UR4, RZ ;  /* 0x0000000405007c24 */ /* 0x004fd0000f8e02ff */
[----:B-1-3--:R-:W-:Y:S05]  /*0130*/  BRA.U !UP0, `(.L_x_271) ;  /* 0x0000001d08d47547 */ /* 0x00afea000b800000 */
[----:B------:R-:W0:Y:S01]  /*0140*/  LDCU.64 UR6, c[0x0][0x3d0] ;  /* 0x00007a00ff0677ac */ /* 0x000e220008000a00 */
[----:B------:R-:W1:Y:S01]  /*0150*/  LDCU UR14, c[0x0][0x434] ;  /* 0x00008680ff0e77ac */ /* 0x000e620008000800 */
[----:B------:R-:W2:Y:S01]  /*0160*/  LDCU.64 UR12, c[0x0][0x410] ;  /* 0x00008200ff0c77ac */ /* 0x000ea20008000a00 */
[----:B0-----:R-:W-:-:S04]  /*0170*/  UIADD3 UR5, UP0, UPT, UR6, 0x4, URZ ;  /* 0x0000000406057890 */ /* 0x001fc8000ff1e0ff */
[----:B-12---:R-:W-:-:S12]  /*0180*/  UIADD3.X UR6, UPT, UPT, URZ, UR7, URZ, UP0, !UPT ;  /* 0x00000007ff067290 */ /* 0x006fd800087fe4ff */
.L_x_284:
[----:B------:R-:W0:Y:S01]  /*0190*/  LDC R0, c[0x0][0x408] ;  /* 0x00010200ff007b82 */ /* 0x000e220000000800 */
[----:B------:R-:W-:Y:S01]  /*01a0*/  IABS R9, R25 ;  /* 0x0000001900097213 */ /* 0x000fe20000000000 */
[----:B------:R-:W1:Y:S01]  /*01b0*/  LDCU.64 UR8, c[0x0][0x428] ;  /* 0x00008500ff0877ac */ /* 0x000e620008000a00 */
[----:B------:R-:W-:Y:S01]  /*01c0*/  IMAD.MOV.U32 R22, RZ, RZ, RZ ;  /* 0x000000ffff167224 */ /* 0x000fe200078e00ff */
[----:B------:R-:W2:Y:S04]  /*01d0*/  LDCU UR4, c[0x0][0x430] ;  /* 0x00008600ff0477ac */ /* 0x000ea80008000800 */
[----:B------:R-:W3:Y:S01]  /*01e0*/  LDC R6, c[0x0][0x40c] ;  /* 0x00010300ff067b82 */ /* 0x000ee20000000800 */
[----:B0-----:R-:W-:-:S04]  /*01f0*/  IABS R7, R0 ;  /* 0x0000000000077213 */ /* 0x001fc80000000000 */
[----:B------:R-:W0:Y:S01]  /*0200*/  I2F.RP R4, R7 ;  /* 0x0000000700047306 */ /* 0x000e220000209400 */
[----:B---3--:R-:W-:-:S07]  /*0210*/  IABS R8, R6 ;  /* 0x0000000600087213 */ /* 0x008fce0000000000 */
[----:B0-----:R-:W0:Y:S02]  /*0220*/  MUFU.RCP R4, R4 ;  /* 0x0000000400047308 */ /* 0x001e240000001000 */
[----:B0-----:R-:W-:-:S06]  /*0230*/  VIADD R3, R4, 0xffffffe ;  /* 0x0ffffffe04037836 */ /* 0x001fcc0000000000 */
[----:B------:R-:W0:Y:S02]  /*0240*/  F2I.FTZ.U32.TRUNC.NTZ R3, R3 ;  /* 0x0000000300037305 */ /* 0x000e24000021f000 */
[----:B0-----:R-:W-:-:S04]  /*0250*/  IMAD.MOV R2, RZ, RZ, -R3 ;  /* 0x000000ffff027224 */ /* 0x001fc800078e0a03 */
[----:B------:R-:W-:Y:S02]  /*0260*/  IMAD R5, R2, R7, RZ ;  /* 0x0000000702057224 */ /* 0x000fe400078e02ff */
[----:B------:R-:W-:-:S04]  /*0270*/  IMAD.MOV.U32 R2, RZ, RZ, RZ ;  /* 0x000000ffff027224 */ /* 0x000fc800078e00ff */
[----:B------:R-:W-:Y:S01]  /*0280*/  IMAD.HI.U32 R4, R3, R5, R2 ;  /* 0x0000000503047227 */ /* 0x000fe200078e0002 */
[----:B------:R-:W-:-:S04]  /*0290*/  MOV R2, R8 ;  /* 0x0000000800027202 */ /* 0x000fc80000000f00 */
        /* <DEDUP_REMOVED lines=11> */
[----:B------:R-:W0:Y:S01]  /*0350*/  LDC R7, c[0x0][0x3fc] ;  /* 0x0000ff00ff077b82 */ /* 0x000e220000000800 */
[----:B------:R-:W-:Y:S02]  /*0360*/  LOP3.LUT R4, R25, R0, RZ, 0x3c, !PT ;  /* 0x0000000019047212 */ /* 0x000fe400078e3cff */
[----:B------:R-:W3:Y:S02]  /*0370*/  F2I.FTZ.U32.TRUNC.NTZ R5, R5 ;  /* 0x0000000500057305 */ /* 0x000ee4000021f000 */
[----:B------:R-:W-:Y:S01]  /*0380*/  ISETP.GE.AND P2, PT, R4, RZ, PT ;  /* 0x000000ff0400720c */ /* 0x000fe20003f46270 */
[----:B------:R-:W-:-:S05]  /*0390*/  IMAD.MOV.U32 R4, RZ, RZ, RZ ;  /* 0x000000ffff047224 */ /* 0x000fca00078e00ff */
[----:B------:R-:W-:Y:S02]  /*03a0*/  @P0 VIADD R3, R3, 0x1 ;  /* 0x0000000103030836 */ /* 0x000fe40000000000 */
[----:B---3--:R-:W-:-:S05]  /*03b0*/  IMAD.MOV R11, RZ, RZ, -R5 ;  /* 0x000000ffff0b7224 */ /* 0x008fca00078e0a05 */
[----:B------:R-:W-:Y:S02]  /*03c0*/  @!P2 IADD3 R3, PT, PT, -R3, RZ, RZ ;  /* 0x000000ff0303a210 */ /* 0x000fe40007ffe1ff */
[----:B------:R-:W-:Y:S01]  /*03d0*/  @!P1 LOP3.LUT R3, RZ, R0, RZ, 0x33, !PT ;  /* 0x00000000ff039212 */ /* 0x000fe200078e33ff */
[----:B------:R-:W-:Y:S01]  /*03e0*/  IMAD R11, R11, R2, RZ ;  /* 0x000000020b0b7224 */ /* 0x000fe200078e02ff */
[----:B0-----:R-:W-:Y:S02]  /*03f0*/  IABS R9, R7 ;  /* 0x0000000700097213 */ /* 0x001fe40000000000 */
[----:B------:R-:W-:Y:S01]  /*0400*/  IABS R8, R3 ;  /* 0x0000000300087213 */ /* 0x000fe20000000000 */
[----:B------:R-:W-:Y:S01]  /*0410*/  IMAD.HI.U32 R4, R5, R11, R4 ;  /* 0x0000000b05047227 */ /* 0x000fe200078e0004 */
[----:B------:R-:W0:Y:S03]  /*0420*/  I2F.RP R10, R9 ;  /* 0x00000009000a7306 */ /* 0x000e260000209400 */
[----:B------:R-:W-:-:S04]  /*0430*/  IMAD.MOV.U32 R5, RZ, RZ, R8 ;  /* 0x000000ffff057224 */ /* 0x000fc800078e0008 */
[----:B------:R-:W-:-:S04]  /*0440*/  IMAD.HI.U32 R8, R4, R5, RZ ;  /* 0x0000000504087227 */ /* 0x000fc800078e00ff */
[----:B------:R-:W-:-:S04]  /*0450*/  IMAD.MOV R4, RZ, RZ, -R8 ;  /* 0x000000ffff047224 */ /* 0x000fc800078e0a08 */
[C---:B------:R-:W-:Y:S01]  /*0460*/  IMAD R5, R2.reuse, R4, R5 ;  /* 0x0000000402057224 */ /* 0x040fe200078e0205 */
[----:B0-----:R-:W0:Y:S04]  /*0470*/  MUFU.RCP R10, R10 ;  /* 0x0000000a000a7308 */ /* 0x001e280000001000 */
[----:B------:R-:W-:-:S13]  /*0480*/  ISETP.GT.U32.AND P1, PT, R2, R5, PT ;  /* 0x000000050200720c */ /* 0x000fda0003f24070 */
[----:B------:R-:W-:Y:S02]  /*0490*/  @!P1 IMAD.IADD R5, R5, 0x1, -R2 ;  /* 0x0000000105059824 */ /* 0x000fe400078e0a02 */
[----:B0-----:R-:W-:Y:S02]  /*04a0*/  VIADD R4, R10, 0xffffffe ;  /* 0x0ffffffe0a047836 */ /* 0x001fe40000000000 */
[----:B------:R-:W-:Y:S01]  /*04b0*/  @!P1 VIADD R8, R8, 0x1 ;  /* 0x0000000108089836 */ /* 0x000fe20000000000 */
[----:B------:R-:W-:Y:S02]  /*04c0*/  ISETP.GE.U32.AND P0, PT, R5, R2, PT ;  /* 0x000000020500720c */ /* 0x000fe40003f06070 */
[----:B------:R0:W3:Y:S01]  /*04d0*/  F2I.FTZ.U32.TRUNC.NTZ R5, R4 ;  /* 0x0000000400057305 */ /* 0x0000e2000021f000 */
[----:B------:R-:W-:Y:S02]  /*04e0*/  LOP3.LUT R2, R3, R6, RZ, 0x3c, !PT ;  /* 0x0000000603027212 */ /* 0x000fe400078e3cff */
[----:B------:R-:W-:-:S02]  /*04f0*/  ISETP.NE.AND P1, PT, R6, RZ, PT ;  /* 0x000000ff0600720c */ /* 0x000fc40003f25270 */
[----:B------:R-:W-:Y:S01]  /*0500*/  ISETP.GE.AND P2, PT, R2, RZ, PT ;  /* 0x000000ff0200720c */ /* 0x000fe20003f46270 */
[----:B0-----:R-:W-:-:S05]  /*0510*/  IMAD.MOV.U32 R4, RZ, RZ, RZ ;  /* 0x000000ffff047224 */ /* 0x001fca00078e00ff */
[----:B------:R-:W-:Y:S01]  /*0520*/  @P0 IADD3 R8, PT, PT, R8, 0x1, RZ ;  /* 0x0000000108080810 */ /* 0x000fe20007ffe0ff */
[----:B---3--:R-:W-:-:S06]  /*0530*/  IMAD.MOV R2, RZ, RZ, -R5 ;  /* 0x000000ffff027224 */ /* 0x008fcc00078e0a05 */
        /* <DEDUP_REMOVED lines=8> */
[----:B-1----:R-:W-:Y:S02]  /*05c0*/  VIADD R5, R25, UR8 ;  /* 0x0000000819057c36 */ /* 0x002fe40008000000 */
[----:B------:R-:W-:Y:S02]  /*05d0*/  IMAD R2, R9, R4, R2 ;  /* 0x0000000409027224 */ /* 0x000fe400078e0202 */
[----:B------:R-:W-:-:S03]  /*05e0*/  IMAD.MOV R4, RZ, RZ, -R3 ;  /* 0x000000ffff047224 */ /* 0x000fc600078e0a03 */
[----:B------:R-:W-:-:S13]  /*05f0*/  ISETP.GT.U32.AND P1, PT, R9, R2, PT ;  /* 0x000000020900720c */ /* 0x000fda0003f24070 */
[----:B------:R-:W-:Y:S02]  /*0600*/  @!P1 IMAD.IADD R2, R2, 0x1, -R9 ;  /* 0x0000000102029824 */ /* 0x000fe400078e0a09 */
[----:B------:R-:W-:Y:S01]  /*0610*/  @!P1 VIADD R24, R24, 0x1 ;  /* 0x0000000118189836 */ /* 0x000fe20000000000 */
[----:B------:R-:W-:Y:S02]  /*0620*/  ISETP.NE.AND P1, PT, R7, RZ, PT ;  /* 0x000000ff0700720c */ /* 0x000fe40003f25270 */
[----:B------:R-:W-:Y:S01]  /*0630*/  ISETP.GE.U32.AND P0, PT, R2, R9, PT ;  /* 0x000000090200720c */ /* 0x000fe20003f06070 */
[----:B------:R-:W-:Y:S01]  /*0640*/  VIADD R9, R3, UR9 ;  /* 0x0000000903097c36 */ /* 0x000fe20008000000 */
[----:B------:R-:W-:-:S03]  /*0650*/  LOP3.LUT R2, R8, R7, RZ, 0x3c, !PT ;  /* 0x0000000708027212 */ /* 0x000fc600078e3cff */
[----:B------:R-:W-:Y:S01]  /*0660*/  IMAD R9, R6, R12, R9 ;  /* 0x0000000c06097224 */ /* 0x000fe200078e0209 */
[----:B------:R-:W-:Y:S01]  /*0670*/  ISETP.GE.AND P2, PT, R2, RZ, PT ;  /* 0x000000ff0200720c */ /* 0x000fe20003f46270 */
[----:B--2---:R-:W-:Y:S02]  /*0680*/  IMAD R2, R3, R0, UR4 ;  /* 0x0000000403027e24 */ /* 0x004fe4000f8e0200 */
[----:B------:R-:W-:Y:S01]  /*0690*/  IMAD R0, R0, R4, R5 ;  /* 0x0000000400007224 */ /* 0x000fe200078e0205 */
[----:B------:R0:W-:Y:S01]  /*06a0*/  STL [R1], R9 ;  /* 0x0000000901007387 */ /* 0x0001e20000100800 */
[----:B------:R-:W-:Y:S02]  /*06b0*/  VIADD R4, R2, UR4 ;  /* 0x0000000402047c36 */ /* 0x000fe40008000000 */
[----:B------:R-:W-:Y:S01]  /*06c0*/  @P0 IADD3 R24, PT, PT, R24, 0x1, RZ ;  /* 0x0000000118180810 */ /* 0x000fe20007ffe0ff */
[C---:B------:R-:W-:Y:S02]  /*06d0*/  IMAD.IADD R2, R5.reuse, 0x1, -R2 ;  /* 0x0000000105027824 */ /* 0x040fe400078e0a02 */
[----:B------:R-:W-:Y:S01]  /*06e0*/  IADD3 R10, PT, PT, R4, UR4, RZ ;  /* 0x00000004040a7c10 */ /* 0x000fe2000fffe0ff */
[----:B------:R-:W-:-:S02]  /*06f0*/  IMAD.IADD R3, R5, 0x1, -R4 ;  /* 0x0000000105037824 */ /* 0x000fc400078e0a04 */
[----:B------:R-:W-:Y:S01]  /*0700*/  @!P2 IMAD.MOV R24, RZ, RZ, -R24 ;  /* 0x000000ffff18a224 */ /* 0x000fe200078e0a18 */
[----:B------:R-:W-:Y:S01]  /*0710*/  @!P1 LOP3.LUT R24, RZ, R7, RZ, 0x33, !PT ;  /* 0x00000007ff189212 */ /* 0x000fe200078e33ff */
[C-C-:B------:R-:W-:Y:S01]  /*0720*/  IMAD.IADD R4, R5.reuse, 0x1, -R10.reuse ;  /* 0x0000000105047824 */ /* 0x140fe200078e0a0a */
[----:B------:R-:W-:Y:S01]  /*0730*/  IADD3 R5, PT, PT, R5, -UR4, -R10 ;  /* 0x8000000405057c10 */ /* 0x000fe2000fffe80a */
[----:B------:R-:W-:Y:S02]  /*0740*/  IMAD.MOV.U32 R6, RZ, RZ, RZ ;  /* 0x000000ffff067224 */ /* 0x000fe400078e00ff */
[----:B------:R-:W-:-:S04]  /*0750*/  IMAD.MOV R11, RZ, RZ, -R24 ;  /* 0x000000ffff0b7224 */ /* 0x000fc800078e0a18 */
[----:B------:R-:W-:-:S05]  /*0760*/  IMAD R7, R7, R11, R8 ;  /* 0x0000000b07077224 */ /* 0x000fca00078e0208 */
[----:B------:R0:W-:Y:S02]  /*0770*/  STL [R1+0x4], R7 ;  /* 0x0000040701007387 */ /* 0x0001e40000100800 */
.L_x_283:
[----:B0-----:R-:W0:Y:S01]  /*0780*/  LDC R7, c[0x0][0x424] ;  /* 0x00010900ff077b82 */ /* 0x001e220000000800 */
[----:B------:R-:W2:Y:S01]  /*0790*/  LDL R11, [R1+0x4] ;  /* 0x00000400010b7983 */ /* 0x000ea20000100800 */
[----:B------:R-:W2:Y:S01]  /*07a0*/  LDCU.64 UR16, c[0x0][0x400] ;  /* 0x00008000ff1077ac */ /* 0x000ea20008000a00 */
[----:B------:R-:W1:Y:S01]  /*07b0*/  LDCU.64 UR8, c[0x0][0x418] ;  /* 0x00008300ff0877ac */ /* 0x000e620008000a00 */
[----:B0-----:R-:W-:Y:S01]  /*07c0*/  IABS R7, R7 ;  /* 0x0000000700077213 */ /* 0x001fe20000000000 */
[----:B-1----:R-:W-:-:S03]  /*07d0*/  UIMAD UR4, UR9, UR8, URZ ;  /* 0x00000008090472a4 */ /* 0x002fc6000f8e02ff */
[----:B------:R-:W0:Y:S08]  /*07e0*/  I2F.RP R10, R7 ;  /* 0x00000007000a7306 */ /* 0x000e300000209400 */
[----:B0-----:R-:W0:Y:S02]  /*07f0*/  MUFU.RCP R10, R10 ;  /* 0x0000000a000a7308 */ /* 0x001e240000001000 */
[----:B0-----:R-:W-:-:S02]  /*0800*/  IADD3 R8, PT, PT, R10, 0xffffffe, RZ ;  /* 0x0ffffffe0a087810 */ /* 0x001fc40007ffe0ff */
[----:B------:R0:W5:Y:S04]  /*0810*/  LDL R10, [R1] ;  /* 0x00000000010a7983 */ /* 0x0001680000100800 */
[----:B------:R1:W3:Y:S02]  /*0820*/  F2I.FTZ.U32.TRUNC.NTZ R9, R8 ;  /* 0x0000000800097305 */ /* 0x0002e4000021f000 */
[----:B-1----:R-:W-:Y:S02]  /*0830*/  IMAD.MOV.U32 R8, RZ, RZ, RZ ;  /* 0x000000ffff087224 */ /* 0x002fe400078e00ff */
[----:B---3--:R-:W-:-:S04]  /*0840*/  IMAD.MOV R12, RZ, RZ, -R9 ;  /* 0x000000ffff0c7224 */ /* 0x008fc800078e0a09 */
[----:B------:R-:W-:-:S04]  /*0850*/  IMAD R19, R12, R7, RZ ;  /* 0x000000070c137224 */ /* 0x000fc800078e02ff */
[----:B------:R-:W-:-:S04]  /*0860*/  IMAD.HI.U32 R19, R9, R19, R8 ;  /* 0x0000001309137227 */ /* 0x000fc800078e0008 */
[----:B------:R-:W-:Y:S02]  /*0870*/  IMAD.MOV.U32 R9, RZ, RZ, RZ ;  /* 0x000000ffff097224 */ /* 0x000fe400078e00ff */
[----:B--2---:R-:W-:Y:S02]  /*0880*/  IMAD R13, R11, UR16, R22 ;  /* 0x000000100b0d7c24 */ /* 0x004fe4000f8e0216 */
[----:B------:R-:W-:Y:S02]  /*0890*/  VIADD R22, R22, 0x1 ;  /* 0x0000000116167836 */ /* 0x000fe40000000000 */
[----:B------:R-:W-:-:S03]  /*08a0*/  IMAD R8, R24, UR17, R13 ;  /* 0x0000001118087c24 */ /* 0x000fc6000f8e020d */
[----:B------:R-:W-:Y:S01]  /*08b0*/  ISETP.NE.AND P0, PT, R22, UR16, PT ;  /* 0x0000001016007c0c */ /* 0x000fe2000bf05270 */
[----:B------:R-:W-:-:S03]  /*08c0*/  IMAD R13, R13, UR4, RZ ;  /* 0x000000040d0d7c24 */ /* 0x000fc6000f8e02ff */
[----:B0-----:R-:W-:-:S09]  /*08d0*/  P2R R23, PR, RZ, 0x1 ;  /* 0x00000001ff177803 */ /* 0x001fd20000000000 */
.L_x_282:
[----:B------:R-:W0:Y:S01]  /*08e0*/  LDC R21, c[0x0][0x424] ;  /* 0x00010900ff157b82 */ /* 0x000e220000000800 */
[----:B-----5:R-:W-:Y:S01]  /*08f0*/  IABS R12, R10 ;  /* 0x0000000a000c7213 */ /* 0x020fe20000000000 */
[----:B------:R-:W-:Y:S01]  /*0900*/  VIADD R9, R9, 0x1 ;  /* 0x0000000109097836 */ /* 0x000fe20000000000 */
[----:B------:R-:W-:Y:S01]  /*0910*/  ISETP.GE.AND P1, PT, R10, RZ, PT ;  /* 0x000000ff0a00720c */ /* 0x000fe20003f26270 */
[----:B------:R-:W-:Y:S01]  /*0920*/  IMAD.U32 R14, RZ, RZ, UR5 ;  /* 0x00000005ff0e7e24 */ /* 0x000fe2000f8e00ff */
[----:B------:R-:W-:Y:S01]  /*0930*/  BSSY.RECONVERGENT B0, `(.L_x_272) ;  /* 0x0000053000007945 */ /* 0x000fe20003800200 */
[----:B------:R-:W-:-:S04]  /*0940*/  IMAD.HI.U32 R11, R19, R12, RZ ;  /* 0x0000000c130b7227 */ /* 0x000fc800078e00ff */
[----:B------:R-:W-:Y:S01]  /*0950*/  IMAD.MOV R15, RZ, RZ, -R11 ;  /* 0x000000ffff0f7224 */ /* 0x000fe200078e0a0b */
[-C--:B0-----:R-:W-:Y:S02]  /*0960*/  IABS R18, R21.reuse ;  /* 0x0000001500127213 */ /* 0x081fe40000000000 */
[----:B------:R-:W-:Y:S02]  /*0970*/  ISETP.NE.AND P2, PT, R21, RZ, PT ;  /* 0x000000ff1500720c */ /* 0x000fe40003f45270 */
[----:B------:R-:W-:Y:S01]  /*0980*/  LOP3.LUT R20, RZ, R21, RZ, 0x33, !PT ;  /* 0x00000015ff147212 */ /* 0x000fe200078e33ff */
[----:B------:R-:W-:-:S05]  /*0990*/  IMAD R12, R18, R15, R12 ;  /* 0x0000000f120c7224 */ /* 0x000fca00078e020c */
[----:B------:R-:W-:-:S13]  /*09a0*/  ISETP.GT.U32.AND P3, PT, R7, R12, PT ;  /* 0x0000000c0700720c */ /* 0x000fda0003f64070 */
[----:B------:R-:W-:-:S05]  /*09b0*/  @!P3 IMAD.IADD R12, R12, 0x1, -R18 ;  /* 0x000000010c0cb824 */ /* 0x000fca00078e0a12 */
[----:B------:R-:W-:Y:S02]  /*09c0*/  ISETP.GT.U32.AND P0, PT, R7, R12, PT ;  /* 0x0000000c0700720c */ /* 0x000fe40003f04070 */
[----:B------:R-:W-:-:S04]  /*09d0*/  IADD3 R15, PT, PT, R12, -R18, RZ ;  /* 0x800000120c0f7210 */ /* 0x000fc80007ffe0ff */
[----:B------:R-:W-:Y:S02]  /*09e0*/  SEL R15, R15, R12, !P0 ;  /* 0x0000000c0f0f7207 */ /* 0x000fe40004000000 */
[----:B------:R-:W-:-:S03]  /*09f0*/  ISETP.NE.AND P0, PT, R9, 0x5, PT ;  /* 0x000000050900780c */ /* 0x000fc60003f05270 */
[----:B------:R-:W-:-:S05]  /*0a00*/  @!P1 IMAD.MOV R15, RZ, RZ, -R15 ;  /* 0x000000ffff0f9224 */ /* 0x000fca00078e0a0f */
[----:B------:R-:W-:-:S04]  /*0a10*/  SEL R15, R20, R15, !P2 ;  /* 0x0000000f140f7207 */ /* 0x000fc80005000000 */
[----:B------:R-:W-:Y:S01]  /*0a20*/  ISETP.NE.AND P1, PT, R15, RZ, PT ;  /* 0x000000ff0f00720c */ /* 0x000fe20003f25270 */
[----:B------:R-:W-:Y:S02]  /*0a30*/  IMAD.U32 R15, RZ, RZ, UR6 ;  /* 0x00000006ff0f7e24 */ /* 0x000fe4000f8e00ff */
[----:B------:R-:W-:-:S10]  /*0a40*/  IMAD.WIDE R14, R13, 0x2, R14 ;  /* 0x000000020d0e7825 */ /* 0x000fd400078e020e */
[----:B------:R-:W-:Y:S05]  /*0a50*/  @P1 BRA `(.L_x_273) ;  /* 0x0000000400001947 */ /* 0x000fea0003800000 */
[----:B------:R-:W0:Y:S01]  /*0a60*/  LDC R27, c[0x0][0x420] ;  /* 0x00010800ff1b7b82 */ /* 0x000e220000000800 */
[----:B------:R-:W-:Y:S02]  /*0a70*/  IABS R29, R0 ;  /* 0x00000000001d7213 */ /* 0x000fe40000000000 */
[----:B0-----:R-:W-:-:S04]  /*0a80*/  IABS R26, R27 ;  /* 0x0000001b001a7213 */ /* 0x001fc80000000000 */
[----:B------:R-:W0:Y:S08]  /*0a90*/  I2F.RP R17, R26 ;  /* 0x0000001a00117306 */ /* 0x000e300000209400 */
[----:B0-----:R-:W0:Y:S02]  /*0aa0*/  MUFU.RCP R17, R17 ;  /* 0x0000001100117308 */ /* 0x001e240000001000 */
[----:B0-----:R-:W-:-:S06]  /*0ab0*/  VIADD R28, R17, 0xffffffe ;  /* 0x0ffffffe111c7836 */ /* 0x001fcc0000000000 */
[----:B------:R-:W0:Y:S02]  /*0ac0*/  F2I.FTZ.U32.TRUNC.NTZ R17, R28 ;  /* 0x0000001c00117305 */ /* 0x000e24000021f000 */
[----:B0-----:R-:W-:-:S04]  /*0ad0*/  IMAD.MOV R16, RZ, RZ, -R17 ;  /* 0x000000ffff107224 */ /* 0x001fc800078e0a11 */
[----:B------:R-:W-:Y:S02]  /*0ae0*/  IMAD R28, R16, R26, RZ ;  /* 0x0000001a101c7224 */ /* 0x000fe400078e02ff */
[----:B------:R-:W-:-:S05]  /*0af0*/  HFMA2 R16, -RZ, RZ, 0, 0 ;  /* 0x00000000ff107431 */ /* 0x000fca00000001ff */
[----:B------:R-:W-:Y:S01]  /*0b00*/  IMAD.HI.U32 R16, R17, R28, R16 ;  /* 0x0000001c11107227 */ /* 0x000fe200078e0010 */
[----:B------:R-:W-:-:S05]  /*0b10*/  LOP3.LUT R28, RZ, R27, RZ, 0x33, !PT ;  /* 0x0000001bff1c7212 */ /* 0x000fca00078e33ff */
        /* <DEDUP_REMOVED lines=8> */
[----:B------:R-:W-:-:S13]  /*0ba0*/  ISETP.GE.AND P5, PT, R0, RZ, PT ;  /* 0x000000ff0000720c */ /* 0x000fda0003fa6270 */
[----:B------:R-:W-:Y:S01]  /*0bb0*/  @!P5 IMAD.MOV R29, RZ, RZ, -R29 ;  /* 0x000000ffff1dd224 */ /* 0x000fe200078e0a1d */
[----:B------:R-:W-:-:S04]  /*0bc0*/  ISETP.NE.AND P5, PT, R27, RZ, PT ;  /* 0x000000ff1b00720c */ /* 0x000fc80003fa5270 */
[----:B------:R-:W-:-:S04]  /*0bd0*/  SEL R29, R28, R29, !P5 ;  /* 0x0000001d1c1d7207 */ /* 0x000fc80006800000 */
[----:B------:R-:W-:-:S13]  /*0be0*/  ISETP.NE.AND P6, PT, R29, RZ, PT ;  /* 0x000000ff1d00720c */ /* 0x000fda0003fc5270 */
[----:B------:R-:W-:Y:S05]  /*0bf0*/  @P6 BRA `(.L_x_273) ;  /* 0x0000000000986947 */ /* 0x000fea0003800000 */
[----:B------:R-:W-:Y:S01]  /*0c00*/  @!P4 VIADD R16, R16, 0x1 ;  /* 0x000000011010c836 */ /* 0x000fe20000000000 */
[----:B------:R-:W-:Y:S01]  /*0c10*/  ISETP.GE.U32.AND P4, PT, R17, R26, PT ;  /* 0x0000001a1100720c */ /* 0x000fe20003f86070 */
[----:B------:R-:W-:Y:S01]  /*0c20*/  VIADD R26, R11, 0x1 ;  /* 0x000000010b1a7836 */ /* 0x000fe20000000000 */
[----:B------:R-:W-:Y:S02]  /*0c30*/  LOP3.LUT R27, R0, R27, RZ, 0x3c, !PT ;  /* 0x0000001b001b7212 */ /* 0x000fe400078e3cff */
[----:B------:R-:W-:Y:S02]  /*0c40*/  MOV R7, R18 ;  /* 0x0000001200077202 */ /* 0x000fe40000000f00 */
[----:B------:R-:W-:Y:S02]  /*0c50*/  SEL R17, R26, R11, !P3 ;  /* 0x0000000b1a117207 */ /* 0x000fe40005800000 */
[----:B------:R-:W-:-:S05]  /*0c60*/  LOP3.LUT R19, R10, R21, RZ, 0x3c, !PT ;  /* 0x000000150a137212 */ /* 0x000fca00078e3cff */
[----:B------:R-:W-:Y:S01]  /*0c70*/  @P4 VIADD R16, R16, 0x1 ;  /* 0x0000000110104836 */ /* 0x000fe20000000000 */
[----:B------:R-:W-:-:S13]  /*0c80*/  ISETP.GE.AND P4, PT, R27, RZ, PT ;  /* 0x000000ff1b00720c */ /* 0x000fda0003f86270 */
[----:B------:R-:W-:Y:S01]  /*0c90*/  @!P4 IMAD.MOV R16, RZ, RZ, -R16 ;  /* 0x000000ffff10c224 */ /* 0x000fe200078e0a10 */
[----:B------:R-:W-:-:S04]  /*0ca0*/  ISETP.GE.U32.AND P4, PT, R12, R7, PT ;  /* 0x000000070c00720c */ /* 0x000fc80003f86070 */
[----:B------:R-:W-:-:S09]  /*0cb0*/  SEL R28, R28, R16, !P5 ;  /* 0x000000101c1c7207 */ /* 0x000fd20006800000 */
[----:B------:R-:W-:Y:S01]  /*0cc0*/  @P4 VIADD R17, R17, 0x1 ;  /* 0x0000000111114836 */ /* 0x000fe20000000000 */
[----:B------:R-:W-:-:S13]  /*0cd0*/  ISETP.GE.AND P4, PT, R19, RZ, PT ;  /* 0x000000ff1300720c */ /* 0x000fda0003f86270 */
[----:B------:R-:W-:Y:S01]  /*0ce0*/  @!P4 IMAD.MOV R17, RZ, RZ, -R17 ;  /* 0x000000ffff11c224 */ /* 0x000fe200078e0a11 */
[----:B------:R-:W-:-:S04]  /*0cf0*/  ISETP.GE.AND P4, PT, R28, UR12, PT ;  /* 0x0000000c1c007c0c */ /* 0x000fc8000bf86270 */
[----:B------:R-:W-:Y:S02]  /*0d00*/  SEL R19, R20, R17, !P2 ;  /* 0x0000001114137207 */ /* 0x000fe40005000000 */
[----:B------:R-:W-:Y:S02]  /*0d10*/  ISETP.GT.AND P4, PT, R28, -0x1, !P4 ;  /* 0xffffffff1c00780c */ /* 0x000fe40006784270 */
[----:B------:R-:W-:-:S04]  /*0d20*/  ISETP.GE.AND P5, PT, R19, UR13, PT ;  /* 0x0000000d13007c0c */ /* 0x000fc8000bfa6270 */
[----:B------:R-:W-:-:S04]  /*0d30*/  ISETP.GT.AND P5, PT, R19, -0x1, !P5 ;  /* 0xffffffff1300780c */ /* 0x000fc80006fa4270 */
[----:B------:R-:W-:-:S13]  /*0d40*/  PLOP3.LUT P4, PT, P5, P4, PT, 0x80, 0x8 ;  /* 0x000000000008781c */ /* 0x000fda0002f89070 */
[----:B------:R-:W0:Y:S01]  /*0d50*/  @P4 LDC.64 R16, c[0x0][0x380] ;  /* 0x0000e000ff104b82 */ /* 0x000e220000000a00 */
[----:B------:R-:W-:-:S04]  /*0d60*/  @P4 IMAD R19, R8, UR13, R19 ;  /* 0x0000000d08134c24 */ /* 0x000fc8000f8e0213 */
[----:B------:R-:W-:-:S04]  /*0d70*/  @P4 IMAD R19, R19, UR12, R28 ;  /* 0x0000000c13134c24 */ /* 0x000fc8000f8e021c */
[----:B0-----:R-:W-:Y:S02]  /*0d80*/  @P4 IMAD.WIDE R16, R19, 0x2, R16 ;  /* 0x0000000213104825 */ /* 0x001fe400078e0210 */
[----:B------:R-:W2:Y:S04]  /*0d90*/  @P4 LDG.E.U16 R19, desc[UR10][R14.64+-0x4] ;  /* 0xfffffc0a0e134981 */ /* 0x000ea8000c1e1500 */
[----:B------:R0:W3:Y:S01]  /*0da0*/  @P4 LDG.E.U16 R16, desc[UR10][R16.64] ;  /* 0x0000000a10104981 */ /* 0x0000e2000c1e1500 */
[----:B------:R-:W1:Y:S08]  /*0db0*/  I2F.RP R29, R18 ;  /* 0x00000012001d7306 */ /* 0x000e700000209400 */
[----:B-1----:R-:W1:Y:S02]  /*0dc0*/  MUFU.RCP R29, R29 ;  /* 0x0000001d001d7308 */ /* 0x002e640000001000 */
[----:B-1----:R-:W-:-:S06]  /*0dd0*/  VIADD R29, R29, 0xffffffe ;  /* 0x0ffffffe1d1d7836 */ /* 0x002fcc0000000000 */
[----:B0-----:R-:W0:Y:S02]  /*0de0*/  F2I.FTZ.U32.TRUNC.NTZ R17, R29 ;  /* 0x0000001d00117305 */ /* 0x001e24000021f000 */
[----:B0-----:R-:W-:-:S04]  /*0df0*/  IMAD.MOV R26, RZ, RZ, -R17 ;  /* 0x000000ffff1a7224 */ /* 0x001fc800078e0a11 */
[----:B------:R-:W-:Y:S01]  /*0e00*/  IMAD R27, R26, R18, RZ ;  /* 0x000000121a1b7224 */ /* 0x000fe200078e02ff */
[----:B--2---:R-:W-:Y:S01]  /*0e10*/  @P4 SHF.L.U32 R26, R19, 0x10, RZ ;  /* 0x00000010131a4819 */ /* 0x004fe200000006ff */
[----:B---3--:R-:W-:Y:S02]  /*0e20*/  @P4 IMAD.U32 R28, R16, 0x10000, RZ ;  /* 0x00010000101c4824 */ /* 0x008fe400078e00ff */
[----:B------:R-:W-:Y:S02]  /*0e30*/  IMAD.MOV.U32 R16, RZ, RZ, RZ ;  /* 0x000000ffff107224 */ /* 0x000fe400078e00ff */
[----:B------:R-:W-:Y:S02]  /*0e40*/  @P4 FFMA.FTZ R6, R26, R28, R6 ;  /* 0x0000001c1a064223 */ /* 0x000fe40000010006 */
[----:B------:R-:W-:-:S07]  /*0e50*/  IMAD.HI.U32 R19, R17, R27, R16 ;  /* 0x0000001b11137227 */ /* 0x000fce00078e0010 */
.L_x_273:
[----:B------:R-:W-:Y:S05]  /*0e60*/  BSYNC.RECONVERGENT B0 ;  /* 0x0000000000007941 */ /* 0x000fea0003800200 */
.L_x_272:
[----:B------:R-:W-:Y:S04]  /*0e70*/  BSSY.RECONVERGENT B0, `(.L_x_274) ;  /* 0x0000042000007945 */ /* 0x000fe80003800200 */
        /* <DEDUP_REMOVED lines=12> */
[----:B------:R-:W-:-:S05]  /*0f40*/  LOP3.LUT R28, RZ, R27, RZ, 0x33, !PT ;  /* 0x0000001bff1c7212 */ /* 0x000fca00078e33ff */
        /* <DEDUP_REMOVED lines=16> */
[----:B------:R-:W-:Y:S01]  /*1050*/  IMAD.MOV.U32 R7, RZ, RZ, R18 ;  /* 0x000000ffff077224 */ /* 0x000fe200078e0012 */
[----:B------:R-:W-:Y:S02]  /*1060*/  LOP3.LUT R27, R2, R27, RZ, 0x3c, !PT ;  /* 0x0000001b021b7212 */ /* 0x000fe400078e3cff */
[----:B------:R-:W-:Y:S02]  /*1070*/  IADD3 R26, PT, PT, R11, 0x1, RZ ;  /* 0x000000010b1a7810 */ /* 0x000fe40007ffe0ff */
[----:B------:R-:W-:Y:S02]  /*1080*/  LOP3.LUT R19, R10, R21, RZ, 0x3c, !PT ;  /* 0x000000150a137212 */ /* 0x000fe400078e3cff */
[----:B------:R-:W-:-:S05]  /*1090*/  SEL R17, R26, R11, !P3 ;  /* 0x0000000b1a117207 */ /* 0x000fca0005800000 */
        /* <DEDUP_REMOVED lines=25> */
[----:B------:R-:W-:Y:S02]  /*1230*/  IMAD R27, R26, R18, RZ ;  /* 0x000000121a1b7224 */ /* 0x000fe400078e02ff */
[----:B--2---:R-:W-:Y:S02]  /*1240*/  @P4 IMAD.U32 R26, R19, 0x10000, RZ ;  /* 0x00010000131a4824 */ /* 0x004fe400078e00ff */
[----:B---3--:R-:W-:Y:S01]  /*1250*/  @P4 IMAD.U32 R28, R16, 0x10000, RZ ;  /* 0x00010000101c4824 */ /* 0x008fe200078e00ff */
[----:B------:R-:W-:-:S03]  /*1260*/  MOV R16, RZ ;  /* 0x000000ff00107202 */ /* 0x000fc60000000f00 */
[----:B------:R-:W-:Y:S02]  /*1270*/  @P4 FFMA.FTZ R6, R26, R28, R6 ;  /* 0x0000001c1a064223 */ /* 0x000fe40000010006 */
[----:B------:R-:W-:-:S07]  /*1280*/  IMAD.HI.U32 R19, R17, R27, R16 ;  /* 0x0000001b11137227 */ /* 0x000fce00078e0010 */
.L_x_275:
[----:B------:R-:W-:Y:S05]  /*1290*/  BSYNC.RECONVERGENT B0 ;  /* 0x0000000000007941 */ /* 0x000fea0003800200 */
.L_x_274:
        /* <DEDUP_REMOVED lines=61> */
[----:B--2---:R-:W-:Y:S01]  /*1670*/  @P4 IMAD.U32 R26, R19, 0x10000, RZ ;  /* 0x00010000131a4824 */ /* 0x004fe200078e00ff */
[----:B---3--:R-:W-:Y:S01]  /*1680*/  @P4 SHF.L.U32 R28, R16, 0x10, RZ ;  /* 0x00000010101c4819 */ /* 0x008fe200000006ff */
[----:B------:R-:W-:-:S04]  /*1690*/  IMAD.MOV.U32 R16, RZ, RZ, RZ ;  /* 0x000000ffff107224 */ /* 0x000fc800078e00ff */
[----:B------:R-:W-:-:S04]  /*16a0*/  IMAD.HI.U32 R19, R17, R27, R16 ;  /* 0x0000001b11137227 */ /* 0x000fc800078e0010 */
[----:B------:R-:W-:-:S07]  /*16b0*/  @P4 FFMA.FTZ R6, R26, R28, R6 ;  /* 0x0000001c1a064223 */ /* 0x000fce0000010006 */
.L_x_277:
[----:B------:R-:W-:Y:S05]  /*16c0*/  BSYNC.RECONVERGENT B0 ;  /* 0x0000000000007941 */ /* 0x000fea0003800200 */
.L_x_276:
        /* <DEDUP_REMOVED lines=31> */
[----:B------:R-:W-:Y:S01]  /*18c0*/  LOP3.LUT R27, R4, R27, RZ, 0x3c, !PT ;  /* 0x0000001b041b7212 */ /* 0x000fe200078e3cff */
[----:B------:R-:W-:Y:S01]  /*18d0*/  VIADD R26, R11, 0x1 ;  /* 0x000000010b1a7836 */ /* 0x000fe20000000000 */
[----:B------:R-:W-:-:S04]  /*18e0*/  LOP3.LUT R19, R10, R21, RZ, 0x3c, !PT ;  /* 0x000000150a137212 */ /* 0x000fc800078e3cff */
[----:B------:R-:W-:-:S05]  /*18f0*/  SEL R17, R26, R11, !P3 ;  /* 0x0000000b1a117207 */ /* 0x000fca0005800000 */
[----:B------:R-:W-:Y:S01]  /*1900*/  @P4 VIADD R16, R16, 0x1 ;  /* 0x0000000110104836 */ /* 0x000fe20000000000 */
[----:B------:R-:W-:-:S13]  /*1910*/  ISETP.GE.AND P4, PT, R27, RZ, PT ;  /* 0x000000ff1b00720c */ /* 0x000fda0003f86270 */
[----:B------:R-:W-:Y:S02]  /*1920*/  @!P4 IADD3 R16, PT, PT, -R16, RZ, RZ ;  /* 0x000000ff1010c210 */ /* 0x000fe40007ffe1ff */
[----:B------:R-:W-:Y:S02]  /*1930*/  ISETP.GE.U32.AND P4, PT, R12, R7, PT ;  /* 0x000000070c00720c */ /* 0x000fe40003f86070 */
[----:B------:R-:W-:-:S11]  /*1940*/  SEL R28, R28, R16, !P5 ;  /* 0x000000101c1c7207 */ /* 0x000fd60006800000 */
        /* <DEDUP_REMOVED lines=26> */
.L_x_279:
[----:B------:R-:W-:Y:S05]  /*1af0*/  BSYNC.RECONVERGENT B0 ;  /* 0x0000000000007941 */ /* 0x000fea0003800200 */
.L_x_278:
        /* <DEDUP_REMOVED lines=29> */
[----:B------:R-:W-:Y:S01]  /*1cd0*/  IMAD.MOV.U32 R7, RZ, RZ, R18 ;  /* 0x000000ffff077224 */ /* 0x000fe200078e0012 */
[----:B------:R-:W-:Y:S01]  /*1ce0*/  @!P5 IADD3 R16, PT, PT, R16, 0x1, RZ ;  /* 0x000000011010d810 */ /* 0x000fe20007ffe0ff */
[----:B------:R-:W-:Y:S01]  /*1cf0*/  @!P3 VIADD R11, R11, 0x1 ;  /* 0x000000010b0bb836 */ /* 0x000fe20000000000 */
[----:B------:R-:W-:Y:S02]  /*1d00*/  LOP3.LUT R27, R5, R27, RZ, 0x3c, !PT ;  /* 0x0000001b051b7212 */ /* 0x000fe400078e3cff */
[----:B------:R-:W-:Y:S02]  /*1d10*/  ISETP.GE.U32.AND P3, PT, R12, R7, PT ;  /* 0x000000070c00720c */ /* 0x000fe40003f66070 */
[----:B------:R-:W-:Y:S02]  /*1d20*/  LOP3.LUT R21, R10, R21, RZ, 0x3c, !PT ;  /* 0x000000150a157212 */ /* 0x000fe400078e3cff */
[----:B------:R-:W-:-:S03]  /*1d30*/  ISETP.GE.AND P5, PT, R27, RZ, PT ;  /* 0x000000ff1b00720c */ /* 0x000fc60003fa6270 */
[----:B------:R-:W-:Y:S01]  /*1d40*/  @P4 VIADD R16, R16, 0x1 ;  /* 0x0000000110104836 */ /* 0x000fe20000000000 */
[----:B------:R-:W-:-:S05]  /*1d50*/  ISETP.GE.AND P4, PT, R21, RZ, PT ;  /* 0x000000ff1500720c */ /* 0x000fca0003f86270 */
[----:B------:R-:W-:-:S04]  /*1d60*/  @P3 VIADD R11, R11, 0x1 ;  /* 0x000000010b0b3836 */ /* 0x000fc80000000000 */
[----:B------:R-:W-:-:S04]  /*1d70*/  @!P5 IMAD.MOV R16, RZ, RZ, -R16 ;  /* 0x000000ffff10d224 */ /* 0x000fc800078e0a10 */
[----:B------:R-:W-:Y:S01]  /*1d80*/  @!P4 IMAD.MOV R11, RZ, RZ, -R11 ;  /* 0x000000ffff0bc224 */ /* 0x000fe200078e0a0b */
[----:B------:R-:W-:-:S04]  /*1d90*/  SEL R28, R28, R16, !P1 ;  /* 0x000000101c1c7207 */ /* 0x000fc80004800000 */
[----:B------:R-:W-:Y:S02]  /*1da0*/  SEL R11, R20, R11, !P2 ;  /* 0x0000000b140b7207 */ /* 0x000fe40005000000 */
[C---:B------:R-:W-:Y:S02]  /*1db0*/  ISETP.GE.AND P2, PT, R28.reuse, UR12, PT ;  /* 0x0000000c1c007c0c */ /* 0x040fe4000bf46270 */
[C---:B------:R-:W-:Y:S02]  /*1dc0*/  ISETP.GE.AND P1, PT, R11.reuse, UR13, PT ;  /* 0x0000000d0b007c0c */ /* 0x040fe4000bf26270 */
[----:B------:R-:W-:Y:S02]  /*1dd0*/  ISETP.GT.AND P2, PT, R28, -0x1, !P2 ;  /* 0xffffffff1c00780c */ /* 0x000fe40005744270 */
[----:B------:R-:W-:-:S04]  /*1de0*/  ISETP.GT.AND P1, PT, R11, -0x1, !P1 ;  /* 0xffffffff0b00780c */ /* 0x000fc80004f24270 */
[----:B------:R-:W-:-:S13]  /*1df0*/  PLOP3.LUT P1, PT, P1, P2, PT, 0x80, 0x8 ;  /* 0x000000000008781c */ /* 0x000fda0000f25070 */
[----:B------:R-:W0:Y:S01]  /*1e00*/  @P1 LDC.64 R16, c[0x0][0x380] ;  /* 0x0000e000ff101b82 */ /* 0x000e220000000a00 */
[----:B------:R-:W-:Y:S01]  /*1e10*/  @P1 IMAD R11, R8, UR13, R11 ;  /* 0x0000000d080b1c24 */ /* 0x000fe2000f8e020b */
[----:B------:R1:W2:Y:S03]  /*1e20*/  @P1 LDG.E.U16 R14, desc[UR10][R14.64+0x4] ;  /* 0x0000040a0e0e1981 */ /* 0x0002a6000c1e1500 */
[----:B------:R-:W-:-:S04]  /*1e30*/  @P1 IMAD R11, R11, UR12, R28 ;  /* 0x0000000c0b0b1c24 */ /* 0x000fc8000f8e021c */
[----:B0-----:R-:W-:-:S06]  /*1e40*/  @P1 IMAD.WIDE R16, R11, 0x2, R16 ;  /* 0x000000020b101825 */ /* 0x001fcc00078e0210 */
[----:B------:R-:W3:Y:S01]  /*1e50*/  @P1 LDG.E.U16 R16, desc[UR10][R16.64] ;  /* 0x0000000a10101981 */ /* 0x000ee2000c1e1500 */
[----:B------:R-:W0:Y:S08]  /*1e60*/  I2F.RP R20, R18 ;  /* 0x0000001200147306 */ /* 0x000e300000209400 */
[----:B0-----:R-:W0:Y:S02]  /*1e70*/  MUFU.RCP R20, R20 ;  /* 0x0000001400147308 */ /* 0x001e240000001000 */
[----:B0-----:R-:W-:-:S06]  /*1e80*/  VIADD R21, R20, 0xffffffe ;  /* 0x0ffffffe14157836 */ /* 0x001fcc0000000000 */
[----:B-1----:R-:W0:Y:S02]  /*1e90*/  F2I.FTZ.U32.TRUNC.NTZ R15, R21 ;  /* 0x00000015000f7305 */ /* 0x002e24000021f000 */
[----:B0-----:R-:W-:-:S05]  /*1ea0*/  IADD3 R19, PT, PT, RZ, -R15, RZ ;  /* 0x8000000fff137210 */ /* 0x001fca0007ffe0ff */
[----:B------:R-:W-:Y:S02]  /*1eb0*/  IMAD R19, R19, R18, RZ ;  /* 0x0000001213137224 */ /* 0x000fe400078e02ff */
[----:B--2---:R-:W-:Y:S02]  /*1ec0*/  @P1 IMAD.U32 R11, R14, 0x10000, RZ ;  /* 0x000100000e0b1824 */ /* 0x004fe400078e00ff */
[----:B------:R-:W-:-:S04]  /*1ed0*/  IMAD.MOV.U32 R14, RZ, RZ, RZ ;  /* 0x000000ffff0e7224 */ /* 0x000fc800078e00ff */
[----:B------:R-:W-:-:S04]  /*1ee0*/  IMAD.HI.U32 R19, R15, R19, R14 ;  /* 0x000000130f137227 */ /* 0x000fc800078e000e */
[----:B---3--:R-:W-:-:S04]  /*1ef0*/  @P1 IMAD.U32 R12, R16, 0x10000, RZ ;  /* 0x00010000100c1824 */ /* 0x008fc800078e00ff */
[----:B------:R-:W-:-:S07]  /*1f00*/  @P1 FFMA.FTZ R6, R11, R12, R6 ;  /* 0x0000000c0b061223 */ /* 0x000fce0000010006 */
.L_x_281:
[----:B------:R-:W-:Y:S05]  /*1f10*/  BSYNC.RECONVERGENT B0 ;  /* 0x0000000000007941 */ /* 0x000fea0003800200 */
.L_x_280:
[----:B------:R-:W-:Y:S02]  /*1f20*/  VIADD R13, R13, 0x5 ;  /* 0x000000050d0d7836 */ /* 0x000fe40000000000 */
[----:B------:R-:W-:Y:S01]  /*1f30*/  VIADD R10, R10, -UR14 ;  /* 0x8000000e0a0a7c36 */ /* 0x000fe20008000000 */
[----:B------:R-:W-:Y:S06]  /*1f40*/  @P0 BRA `(.L_x_282) ;  /* 0xffffffe800640947 */ /* 0x000fec000383ffff */
[----:B------:R-:W-:-:S13]  /*1f50*/  ISETP.NE.AND P1, PT, R23, RZ, PT ;  /* 0x000000ff1700720c */ /* 0x000fda0003f25270 */
[----:B------:R-:W-:Y:S05]  /*1f60*/  @P1 BRA `(.L_x_283) ;  /* 0xffffffe800041947 */ /* 0x000fea000383ffff */
[----:B------:R-:W2:Y:S01]  /*1f70*/  LDL.LU R11, [R1+0x8] ;  /* 0x00000800010b7983 */ /* 0x000ea20000300800 */
[----:B------:R-:W0:Y:S01]  /*1f80*/  LDCU UR4, c[0x0][0x360] ;  /* 0x00006c00ff0477ac */ /* 0x000e220008000800 */
[----:B------:R-:W0:Y:S01]  /*1f90*/  LDC R0, c[0x0][0x370] ;  /* 0x0000dc00ff007b82 */ /* 0x000e220000000800 */
[----:B------:R-:W-:Y:S01]  /*1fa0*/  F2FP.BF16.F32.PACK_AB R6, RZ, R6 ;  /* 0x00000006ff06723e */ /* 0x000fe200000010ff */
[----:B------:R-:W1:Y:S01]  /*1fb0*/  LDCU.64 UR8, c[0x0][0x3a8] ;  /* 0x00007500ff0877ac */ /* 0x000e620008000a00 */
[----:B------:R-:W3:Y:S01]  /*1fc0*/  LDCU UR7, c[0x0][0x3f8] ;  /* 0x00007f00ff0777ac */ /* 0x000ee20008000800 */
[C---:B-1----:R-:W-:Y:S01]  /*1fd0*/  LEA R2, P0, R25.reuse, UR8, 0x1 ;  /* 0x0000000819027c11 */ /* 0x042fe2000f8008ff */
[----:B0-----:R-:W-:Y:S01]  /*1fe0*/  IMAD R0, R0, UR4, RZ ;  /* 0x0000000400007c24 */ /* 0x001fe2000f8e02ff */
[----:B---3--:R-:W-:Y:S02]  /*1ff0*/  USHF.R.S32.HI UR4, URZ, 0x1f, UR7 ;  /* 0x0000001fff047899 */ /* 0x008fe40008011407 */
[----:B--2---:R-:W-:-:S02]  /*2000*/  LEA.HI.X R3, R25, UR9, R11, 0x1, P0 ;  /* 0x0000000919037c11 */ /* 0x004fc400080f0c0b */
[----:B------:R-:W-:-:S03]  /*2010*/  IADD3 R25, P0, PT, R0, R25, RZ ;  /* 0x0000001900197210 */ /* 0x000fc60007f1e0ff */
[----:B------:R0:W-:Y:S01]  /*2020*/  STG.E.U16 desc[UR10][R2.64], R6 ;  /* 0x0000000602007986 */ /* 0x0001e2000c10150a */
[----:B------:R-:W-:Y:S02]  /*2030*/  IADD3.X R11, PT, PT, RZ, R11, RZ, P0, !PT ;  /* 0x0000000bff0b7210 */ /* 0x000fe400007fe4ff */
[----:B------:R-:W-:-:S03]  /*2040*/  ISETP.GE.U32.AND P0, PT, R25, UR7, PT ;  /* 0x0000000719007c0c */ /* 0x000fc6000bf06070 */
[----:B------:R0:W-:Y:S01]  /*2050*/  STL [R1+0x8], R11 ;  /* 0x0000080b01007387 */ /* 0x0001e20000100800 */
[----:B------:R-:W-:-:S13]  /*2060*/  ISETP.GE.AND.EX P0, PT, R11, UR4, PT, P0 ;  /* 0x000000040b007c0c */ /* 0x000fda000bf06300 */
[----:B0-----:R-:W-:Y:S05]  /*2070*/  @!P0 BRA `(.L_x_284) ;  /* 0xffffffe000448947 */ /* 0x001fea000383ffff */
[----:B------:R-:W-:Y:S05]  /*2080*/  EXIT ;  /* 0x000000000000794d */ /* 0x000fea0003800000 */
.L_x_271:
[----:B------:R-:W2:Y:S01]  /*2090*/  LDL R2, [R1+0x8] ;  /* 0x0000080001027983 */ /* 0x000ea20000100800 */
[----:B------:R-:W-:Y:S01]  /*20a0*/  IADD3 R4, P0, PT, R0, R25, RZ ;  /* 0x0000001900047210 */ /* 0x000fe20007f1e0ff */
[----:B------:R-:W-:Y:S03]  /*20b0*/  BSSY.RECONVERGENT B0, `(.L_x_285) ;  /* 0x0000025000007945 */ /* 0x000fe60003800200 */
[C---:B------:R-:W-:Y:S01]  /*20c0*/  ISETP.GT.U32.AND P1, PT, R4.reuse, UR6, PT ;  /* 0x0000000604007c0c */ /* 0x040fe2000bf24070 */
[----:B--2---:R-:W-:Y:S01]  /*20d0*/  IMAD.X R6, RZ, RZ, R2, P0 ;  /* 0x000000ffff067224 */ /* 0x004fe200000e0602 */
[----:B------:R-:W-:-:S04]  /*20e0*/  ISETP.GE.U32.AND P0, PT, R4, UR6, PT ;  /* 0x0000000604007c0c */ /* 0x000fc8000bf06070 */
[C---:B------:R-:W-:Y:S02]  /*20f0*/  ISETP.GT.U32.AND.EX P1, PT, R6.reuse, UR5, PT, P1 ;  /* 0x0000000506007c0c */ /* 0x040fe4000bf24110 */
[----:B------:R-:W-:Y:S02]  /*2100*/  ISETP.GE.U32.AND.EX P0, PT, R6, UR5, PT, P0 ;  /* 0x0000000506007c0c */ /* 0x000fe4000bf06100 */
        /* <DEDUP_REMOVED lines=24> */
[----:B------:R-:W-:Y:S01]  /*2290*/  @P1 VIADD R4, R4, 0x1 ;  /* 0x0000000104041836 */ /* 0x000fe20000000000 */
[----:B------:R-:W-:Y:S01]  /*22a0*/  @!P2 LOP3.LUT R4, RZ, R0, RZ, 0x33, !PT ;  /* 0x00000000ff04a212 */ /* 0x000fe200078e33ff */
[----:B------:R-:W-:Y:S06]  /*22b0*/  BRA `(.L_x_287) ;  /* 0x0000000000107947 */ /* 0x000fec0003800000 */
.L_x_286:
[----:B------:R-:W-:-:S07]  /*22c0*/  MOV R4, 0x22e0 ;  /* 0x000022e000047802 */ /* 0x000fce0000000f00 */
[----:B------:R-:W-:Y:S05]  /*22d0*/  CALL.REL.NOINC `($__internal_9_$__cuda_sm20_div_u64) ;  /* 0x0000000000d87944 */ /* 0x000fea0003c00000 */
[----:B------:R-:W-:Y:S02]  /*22e0*/  IMAD.MOV.U32 R4, RZ, RZ, R3 ;  /* 0x000000ffff047224 */ /* 0x000fe400078e0003 */
[----:B------:R-:W-:-:S07]  /*22f0*/  IMAD.MOV.U32 R5, RZ, RZ, R6 ;  /* 0x000000ffff057224 */ /* 0x000fce00078e0006 */
.L_x_287:
[----:B------:R-:W-:Y:S05]  /*2300*/  BSYNC.RECONVERGENT B0 ;  /* 0x0000000000007941 */ /* 0x000fea0003800200 */
.L_x_285:
[----:B------:R-:W-:Y:S01]  /*2310*/  IADD3 R2, P0, PT, R4, R2, RZ ;  /* 0x0000000204027210 */ /* 0x000fe20007f1e0ff */
[----:B------:R-:W0:Y:S01]  /*2320*/  LDCU.64 UR6, c[0x0][0x3a8] ;  /* 0x00007500ff0677ac */ /* 0x000e220008000a00 */
[----:B------:R-:W-:Y:S02]  /*2330*/  BSSY.RECONVERGENT B0, `(.L_x_288) ;  /* 0x0000017000007945 */ /* 0x000fe40003800200 */
[C---:B------:R-:W-:Y:S02]  /*2340*/  LOP3.LUT R3, R2.reuse, 0x3, RZ, 0xc0, !PT ;  /* 0x0000000302037812 */ /* 0x040fe400078ec0ff */
[----:B------:R-:W-:Y:S02]  /*2350*/  IADD3.X R4, PT, PT, RZ, R5, RZ, P0, !PT ;  /* 0x00000005ff047210 */ /* 0x000fe400007fe4ff */
[----:B------:R-:W-:Y:S02]  /*2360*/  ISETP.NE.U32.AND P0, PT, R3, 0x3, PT ;  /* 0x000000030300780c */ /* 0x000fe40003f05070 */
[----:B------:R-:W-:-:S02]  /*2370*/  ISETP.GE.U32.AND P1, PT, R2, 0x3, PT ;  /* 0x000000030200780c */ /* 0x000fc40003f26070 */
[----:B------:R-:W-:Y:S02]  /*2380*/  ISETP.NE.AND.EX P0, PT, RZ, RZ, PT, P0 ;  /* 0x000000ffff00720c */ /* 0x000fe40003f05300 */
[----:B------:R-:W-:-:S11]  /*2390*/  ISETP.GE.U32.AND.EX P1, PT, R4, RZ, PT, P1 ;  /* 0x000000ff0400720c */ /* 0x000fd60003f26110 */
[----:B0-----:R-:W-:Y:S05]  /*23a0*/  @!P0 BRA `(.L_x_289) ;  /* 0x00000000003c8947 */ /* 0x001fea0003800000 */
[----:B------:R-:W-:Y:S01]  /*23b0*/  VIADD R2, R2, 0x1 ;  /* 0x0000000102027836 */ /* 0x000fe20000000000 */
[----:B------:R-:W-:-:S04]  /*23c0*/  CS2R R4, SRZ ;  /* 0x0000000000047805 */ /* 0x000fc8000001ff00 */
[----:B------:R-:W-:-:S07]  /*23d0*/  LOP3.LUT R7, R2, 0x3, RZ, 0xc0, !PT ;  /* 0x0000000302077812 */ /* 0x000fce00078ec0ff */
.L_x_290:
        /* <DEDUP_REMOVED lines=12> */
.L_x_289:
[----:B------:R-:W-:Y:S05]  /*24a0*/  BSYNC.RECONVERGENT B0 ;  /* 0x0000000000007941 */ /* 0x000fea0003800200 */
.L_x_288:
[----:B------:R-:W-:Y:S05]  /*24b0*/  @!P1 EXIT ;  /* 0x000000000000994d */ /* 0x000fea0003800000 */
[----:B------:R-:W-:Y:S01]  /*24c0*/  IMAD.SHL.U32 R11, R0, 0x2, RZ ;  /* 0x00000002000b7824 */ /* 0x000fe200078e00ff */
[----:B------:R-:W-:Y:S01]  /*24d0*/  SHF.R.U32.HI R13, RZ, 0x1f, R0 ;  /* 0x0000001fff0d7819 */ /* 0x000fe20000011600 */
[----:B------:R-:W0:Y:S01]  /*24e0*/  LDCU UR4, c[0x0][0x3f8] ;  /* 0x00007f00ff0477ac */ /* 0x000e220008000800 */
[----:B------:R-:W1:Y:S05]  /*24f0*/  LDCU.64 UR6, c[0x0][0x3a8] ;  /* 0x00007500ff0677ac */ /* 0x000e6a0008000a00 */
.L_x_291:
[----:B------:R-:W2:Y:S01]  /*2500*/  LDL.LU R10, [R1+0x8] ;  /* 0x00000800010a7983 */ /* 0x000ea20000300800 */
[----:B-1----:R-:W-:-:S04]  /*2510*/  LEA R8, P0, R25, UR6, 0x1 ;  /* 0x0000000619087c11 */ /* 0x002fc8000f8008ff */
[----:B--2---:R-:W-:Y:S02]  /*2520*/  LEA.HI.X R9, R25, UR7, R10, 0x1, P0 ;  /* 0x0000000719097c11 */ /* 0x004fe400080f0c0a */
        /* <DEDUP_REMOVED lines=17> */
        .weak           $__internal_9_$__cuda_sm20_div_u64
        .type           $__internal_9_$__cuda_sm20_div_u64,@function
        .size           $__internal_9_$__cuda_sm20_div_u64,(.L_x_1661 - $__internal_9_$__cuda_sm20_div_u64)
$__internal_9_$__cuda_sm20_div_u64:
        /* <DEDUP_REMOVED lines=43> */
[-C--:B------:R-:W-:Y:S01]  /*28f0*/  IADD3 R3, P1, PT, -R0, R7.reuse, RZ ;  /* 0x0000000700037210 */ /* 0x080fe20007f3e1ff */
[----:B------:R-:W-:Y:S01]  /*2900*/  IMAD.X R10, R5, 0x1, ~R8, P0 ;  /* 0x00000001050a7824 */ /* 0x000fe200000e0e08 */
        /* <DEDUP_REMOVED lines=11> */
[----:B------:R-:W-:-:S02]  /*29c0*/  ISETP.NE.U32.AND P1, PT, R0, RZ, PT ;  /* 0x000000ff0000720c */ /* 0x000fc40003f25070 */
[----:B------:R-:W-:Y:S01]  /*29d0*/  ISETP.GE.U32.AND.EX P0, PT, R5, RZ, PT, P0 ;  /* 0x000000ff0500720c */ /* 0x000fe20003f06100 */
[----:B------:R-:W-:Y:S01]  /*29e0*/  IMAD.X R6, RZ, RZ, R11, P2 ;  /* 0x000000ffff067224 */ /* 0x000fe200010e060b */
[----:B------:R-:W-:Y:S01]  /*29f0*/  ISETP.NE.AND.EX P1, PT, RZ, RZ, PT, P1 ;  /* 0x000000ffff00720c */ /* 0x000fe20003f25310 */
[----:B------:R-:W-:Y:S01]  /*2a00*/  IMAD.MOV.U32 R5, RZ, RZ, 0x0 ;  /* 0x00000000ff057424 */ /* 0x000fe200078e00ff */
[----:B------:R-:W-:Y:S02]  /*2a10*/  SEL R3, R3, R8, P0 ;  /* 0x0000000803037207 */ /* 0x000fe40000000000 */
[----:B------:R-:W-:Y:S02]  /*2a20*/  SEL R6, R6, R11, P0 ;  /* 0x0000000b06067207 */ /* 0x000fe40000000000 */
[----:B------:R-:W-:Y:S02]  /*2a30*/  SEL R3, R3, 0xffffffff, P1 ;  /* 0xffffffff03037807 */ /* 0x000fe40000800000 */
[----:B------:R-:W-:Y:S01]  /*2a40*/  SEL R6, R6, 0xffffffff, P1 ;  /* 0xffffffff06067807 */ /* 0x000fe20000800000 */
[----:B------:R-:W-:Y:S06]  /*2a50*/  RET.REL.NODEC R4 `(_ZN2at6native51_GLOBAL__N__2c613397_18_DepthwiseConv2d_cu_9959487032conv_depthwise2d_backward_kernelILi5ELi0EN3c108BFloat16EiEEvNS_27GenericPackedTensorAccessorIKT1_Lm4ENS_16DefaultPtrTraitsEiEENS5_IS6_Lm4ES8_iEES9_T2_iiiiiiiiiiiiiii) ;  /* 0xffffffd404687950 */ /* 0x000fec0003c3ffff */
.L_x_292:
        /* <DEDUP_REMOVED lines=10> */
.L_x_1661:


//--------------------- .text._ZN2at6native51_GLOBAL__N__2c613397_18_DepthwiseConv2d_cu_9959487032conv_depthwise2d_backward_kernelILi5ELi2EN3c108BFloat16EiEEvNS_27GenericPackedTensorAccessorIKT1_Lm4ENS_16DefaultPtrTraitsEiEENS5_IS6_Lm4ES8_iEES9_T2_iiiiiiiiiiiiiii --------------------------
	.section	.text._ZN2at6native51_GLOBAL__N__2c613397_18_DepthwiseConv2d_cu_9959487032conv_depthwise2d_backward_kernelILi5ELi2EN3c108BFloat16EiEEvNS_27GenericPackedTensorAccessorIKT1_Lm4ENS_16DefaultPtrTraitsEiEENS5_IS6_Lm4ES8_iEES9_T2_iiiiiiiiiiiiiii,"ax",@progbits
	.align	128
.text._ZN2at6native51_GLOBAL__N__2c613397_18_DepthwiseConv2d_cu_9959487032conv_depthwise2d_backward_kernelILi5ELi2EN3c108BFloat16EiEEvNS_27GenericPackedTensorAccessorIKT1_Lm4ENS_16DefaultPtrTraitsEiEENS5_IS6_Lm4ES8_iEES9_T2_iiiiiiiiiiiiiii:
        .type           _ZN2at6native51_GLOBAL__N__2c613397_18_DepthwiseConv2d_cu_9959487032conv_depthwise2d_backward_kernelILi5ELi2EN3c108BFloat16EiEEvNS_27GenericPackedTensorAccessorIKT1_Lm4ENS_16DefaultPtrTraitsEiEENS5_IS6_Lm4ES8_iEES9_T2_iiiiiiiiiiiiiii,@function
        .size           _ZN2at6native51_GLOBAL__N__2c613397_18_DepthwiseConv2d_cu_9959487032conv_depthwise2d_backward_kernelILi5ELi2EN3c108BFloat16EiEEvNS_27GenericPackedTensorAccessorIKT1_Lm4ENS_16DefaultPtrTraitsEiEENS5_IS6_Lm4ES8_iEES9_T2_iiiiiiiiiiiiiii,(.L_x_1663 - _ZN2at6native51_GLOBAL__N__2c613397_18_DepthwiseConv2d_cu_9959487032conv_depthwise2d_backward_kernelILi5ELi2EN3c108BFloat16EiEEvNS_27GenericPackedTensorAccessorIKT1_Lm4ENS_16DefaultPtrTraitsEiEENS5_IS6_Lm4ES8_iEES9_T2_iiiiiiiiiiiiiii)
        .other          _ZN2at6native51_GLOBAL__N__2c613397_18_DepthwiseConv2d_cu_9959487032conv_depthwise2d_backward_kernelILi5ELi2EN3c108BFloat16EiEEvNS_27GenericPackedTensorAccessorIKT1_Lm4ENS_16DefaultPtrTraitsEiEENS5_IS6_Lm4ES8_iEES9_T2_iiiiiiiiiiiiiii,@"STO_CUDA_ENTRY STV_DEFAULT"
_ZN2at6native51_GLOBAL__N__2c613397_18_DepthwiseConv2d_cu_9959487032conv_depthwise2d_backward_kernelILi5ELi2EN3c108BFloat16EiEEvNS_27GenericPackedTensorAccessorIKT1_Lm4ENS_16DefaultPtrTraitsEiEENS5_IS6_Lm4ES8_iEES9_T2_iiiiiiiiiiiiiii:
        /* <DEDUP_REMOVED lines=15> */
[----:B------:R-:W3:Y:S01]  /*00f0*/  LDCU UR13, c[0x0][0x410] ;  /* 0x00008200ff0d77ac */ /* 0x000ee20008000800 */
[----:B------:R-:W4:Y:S01]  /*0100*/  LDCU UR11, c[0x0][0x414] ;  /* 0x00008280ff0b77ac */ /* 0x000f220008000800 */
[----:B0-----:R-:W-:Y:S01]  /*0110*/  UISETP.GE.AND UP0, UPT, UR5, 0x1, UPT ;  /* 0x000000010500788c */ /* 0x001fe2000bf06270 */
[----:B-1----:R-:W-:Y:S01]  /*0120*/  IMAD R5, R5, UR4, RZ ;  /* 0x0000000405057c24 */ /* 0x002fe2000f8e02ff */
[----:B------:R-:W0:Y:S07]  /*0130*/  LDCU UR12, c[0x0][0x434] ;  /* 0x00008680ff0c77ac */ /* 0x000e2e0008000800 */
[----:B--234-:R-:W-:Y:S05]  /*0140*/  BRA.U !UP0, `(.L_x_293) ;  /* 0x0000000d08407547 */ /* 0x01cfea000b800000 */
.L_x_296:
[----:B------:R-:W1:Y:S01]  /*0150*/  LDC R5, c[0x0][0x408] ;  /* 0x00010200ff057b82 */ /* 0x000e620000000800 */
[----:B------:R-:W-:Y:S01]  /*0160*/  IABS R10, R0 ;  /* 0x00000000000a7213 */ /* 0x000fe20000000000 */
[----:B------:R-:W2:Y:S01]  /*0170*/  LDCU.64 UR4, c[0x0][0x428] ;  /* 0x00008500ff0477ac */ /* 0x000ea20008000a00 */
[----:B------:R-:W3:Y:S05]  /*0180*/  LDCU UR10, c[0x0][0x430] ;  /* 0x00008600ff0a77ac */ /* 0x000eea0008000800 */
[----:B------:R-:W4:Y:S01]  /*0190*/  LDC R4, c[0x0][0x40c] ;  /* 0x00010300ff047b82 */ /* 0x000f220000000800 */
[----:B-1----:R-:W-:-:S04]  /*01a0*/  IABS R11, R5 ;  /* 0x00000005000b7213 */ /* 0x002fc80000000000 */
[----:B------:R-:W1:Y:S08]  /*01b0*/  I2F.RP R2, R11 ;  /* 0x0000000b00027306 */ /* 0x000e700000209400 */
[----:B-1----:R-:W1:Y:S02]  /*01c0*/  MUFU.RCP R2, R2 ;  /* 0x0000000200027308 */ /* 0x002e640000001000 */
[----:B-1----:R-:W-:Y:S01]  /*01d0*/  VIADD R6, R2, 0xffffffe ;  /* 0x0ffffffe02067836 */ /* 0x002fe20000000000 */
[----:B----4-:R-:W-:-:S05]  /*01e0*/  IABS R2, R4 ;  /* 0x0000000400027213 */ /* 0x010fca0000000000 */
[----:B------:R1:W4:Y:S02]  /*01f0*/  F2I.FTZ.U32.TRUNC.NTZ R7, R6 ;  /* 0x0000000600077305 */ /* 0x000324000021f000 */
[----:B-1----:R-:W-:Y:S02]  /*0200*/  IMAD.MOV.U32 R6, RZ, RZ, RZ ;  /* 0x000000ffff067224 */ /* 0x002fe400078e00ff */
[----:B----4-:R-:W-:-:S04]  /*0210*/  IMAD.MOV R8, RZ, RZ, -R7 ;  /* 0x000000ffff087224 */ /* 0x010fc800078e0a07 */
[----:B------:R-:W-:Y:S02]  /*0220*/  IMAD R9, R8, R11, RZ ;  /* 0x0000000b08097224 */ /* 0x000fe400078e02ff */
[----:B------:R-:W-:Y:S02]  /*0230*/  IMAD.MOV.U32 R8, RZ, RZ, R10 ;  /* 0x000000ffff087224 */ /* 0x000fe400078e000a */
[----:B------:R-:W-:Y:S01]  /*0240*/  IMAD.HI.U32 R7, R7, R9, R6 ;  /* 0x0000000907077227 */ /* 0x000fe200078e0006 */
[----:B------:R-:W1:Y:S05]  /*0250*/  I2F.RP R10, R2 ;  /* 0x00000002000a7306 */ /* 0x000e6a0000209400 */
[----:B------:R-:W-:-:S04]  /*0260*/  IMAD.HI.U32 R7, R7, R8, RZ ;  /* 0x0000000807077227 */ /* 0x000fc800078e00ff */
[----:B------:R-:W-:-:S04]  /*0270*/  IMAD.MOV R6, RZ, RZ, -R7 ;  /* 0x000000ffff067224 */ /* 0x000fc800078e0a07 */
[C---:B------:R-:W-:Y:S01]  /*0280*/  IMAD R6, R11.reuse, R6, R8 ;  /* 0x000000060b067224 */ /* 0x040fe200078e0208 */
[----:B------:R-:W-:Y:S01]  /*0290*/  LOP3.LUT R8, R0, R5, RZ, 0x3c, !PT ;  /* 0x0000000500087212 */ /* 0x000fe200078e3cff */
[----:B-1----:R-:W1:Y:S03]  /*02a0*/  MUFU.RCP R10, R10 ;  /* 0x0000000a000a7308 */ /* 0x002e660000001000 */
[----:B------:R-:W-:Y:S02]  /*02b0*/  ISETP.GT.U32.AND P1, PT, R11, R6, PT ;  /* 0x000000060b00720c */ /* 0x000fe40003f24070 */
[----:B------:R-:W-:Y:S01]  /*02c0*/  ISETP.GE.AND P2, PT, R8, RZ, PT ;  /* 0x000000ff0800720c */ /* 0x000fe20003f46270 */
[----:B------:R-:W-:-:S10]  /*02d0*/  IMAD.MOV.U32 R8, RZ, RZ, RZ ;  /* 0x000000ffff087224 */ /* 0x000fd400078e00ff */
[-C--:B------:R-:W-:Y:S01]  /*02e0*/  @!P1 IADD3 R6, PT, PT, R6, -R11.reuse, RZ ;  /* 0x8000000b06069210 */ /* 0x080fe20007ffe0ff */
[----:B-1----:R-:W-:Y:S02]  /*02f0*/  VIADD R9, R10, 0xffffffe ;  /* 0x0ffffffe0a097836 */ /* 0x002fe40000000000 */
[----:B------:R-:W-:Y:S01]  /*0300*/  @!P1 VIADD R7, R7, 0x1 ;  /* 0x0000000107079836 */ /* 0x000fe20000000000 */
[----:B------:R-:W-:Y:S02]  /*0310*/  ISETP.GE.U32.AND P0, PT, R6, R11, PT ;  /* 0x0000000b0600720c */ /* 0x000fe40003f06070 */
[----:B------:R-:W1:Y:S01]  /*0320*/  LDC R6, c[0x0][0x3fc] ;  /* 0x0000ff00ff067b82 */ /* 0x000e620000000800 */
[----:B------:R-:W4:Y:S01]  /*0330*/  F2I.FTZ.U32.TRUNC.NTZ R9, R9 ;  /* 0x0000000900097305 */ /* 0x000f22000021f000 */
[----:B------:R-:W-:-:S09]  /*0340*/  ISETP.NE.AND P1, PT, R5, RZ, PT ;  /* 0x000000ff0500720c */ /* 0x000fd20003f25270 */
[----:B------:R-:W-:-:S04]  /*0350*/  @P0 VIADD R7, R7, 0x1 ;  /* 0x0000000107070836 */ /* 0x000fc80000000000 */
[----:B------:R-:W-:Y:S01]  /*0360*/  @!P2 IMAD.MOV R7, RZ, RZ, -R7 ;  /* 0x000000ffff07a224 */ /* 0x000fe200078e0a07 */
[----:B------:R-:W-:Y:S01]  /*0370*/  @!P1 LOP3.LUT R7, RZ, R5, RZ, 0x33, !PT ;  /* 0x00000005ff079212 */ /* 0x000fe200078e33ff */
[----:B----4-:R-:W-:-:S03]  /*0380*/  IMAD.MOV R11, RZ, RZ, -R9 ;  /* 0x000000ffff0b7224 */ /* 0x010fc600078e0a09 */
[----:B------:R-:W-:Y:S01]  /*0390*/  IABS R12, R7 ;  /* 0x00000007000c7213 */ /* 0x000fe20000000000 */
[----:B------:R-:W-:Y:S02]  /*03a0*/  IMAD R11, R11, R2, RZ ;  /* 0x000000020b0b7224 */ /* 0x000fe400078e02ff */
[----:B--2---:R-:W-:Y:S01]  /*03b0*/  VIADD R15, R7, UR5 ;  /* 0x00000005070f7c36 */ /* 0x004fe20008000000 */
[----:B-1----:R-:W-:Y:S01]  /*03c0*/  IABS R10, R6 ;  /* 0x00000006000a7213 */ /* 0x002fe20000000000 */
[----:B------:R-:W-:-:S03]  /*03d0*/  IMAD.HI.U32 R8, R9, R11, R8 ;  /* 0x0000000b09087227 */ /* 0x000fc600078e0008 */
[----:B------:R-:W1:Y:S01]  /*03e0*/  I2F.RP R14, R10 ;  /* 0x0000000a000e7306 */ /* 0x000e620000209400 */
[----:B------:R-:W-:-:S04]  /*03f0*/  IMAD.MOV.U32 R11, RZ, RZ, R12 ;  /* 0x000000ffff0b7224 */ /* 0x000fc800078e000c */
[----:B------:R-:W-:-:S05]  /*0400*/  IMAD.HI.U32 R9, R8, R11, RZ ;  /* 0x0000000b08097227 */ /* 0x000fca00078e00ff */
[----:B------:R-:W-:-:S05]  /*0410*/  IADD3 R8, PT, PT, -R9, RZ, RZ ;  /* 0x000000ff09087210 */ /* 0x000fca0007ffe1ff */
[C---:B------:R-:W-:Y:S01]  /*0420*/  IMAD R11, R2.reuse, R8, R11 ;  /* 0x00000008020b7224 */ /* 0x040fe200078e020b */
[----:B-1----:R-:W1:Y:S04]  /*0430*/  MUFU.RCP R14, R14 ;  /* 0x0000000e000e7308 */ /* 0x002e680000001000 */
[----:B------:R-:W-:-:S13]  /*0440*/  ISETP.GT.U32.AND P1, PT, R2, R11, PT ;  /* 0x0000000b0200720c */ /* 0x000fda0003f24070 */
[----:B------:R-:W-:Y:S02]  /*0450*/  @!P1 IMAD.IADD R11, R11, 0x1, -R2 ;  /* 0x000000010b0b9824 */ /* 0x000fe400078e0a02 */
[----:B-1----:R-:W-:Y:S02]  /*0460*/  VIADD R12, R14, 0xffffffe ;  /* 0x0ffffffe0e0c7836 */ /* 0x002fe40000000000 */
[----:B------:R-:W-:Y:S01]  /*0470*/  @!P1 VIADD R9, R9, 0x1 ;  /* 0x0000000109099836 */ /* 0x000fe20000000000 */
[----:B------:R-:W-:Y:S01]  /*0480*/  ISETP.GE.U32.AND P0, PT, R11, R2, PT ;  /* 0x000000020b00720c */ /* 0x000fe20003f06070 */
[----:B------:R1:W2:Y:S01]  /*0490*/  F2I.FTZ.U32.TRUNC.NTZ R13, R12 ;  /* 0x0000000c000d7305 */ /* 0x0002a2000021f000 */
[----:B------:R-:W-:Y:S02]  /*04a0*/  LOP3.LUT R2, R7, R4, RZ, 0x3c, !PT ;  /* 0x0000000407027212 */ /* 0x000fe400078e3cff */
[----:B------:R-:W-:Y:S02]  /*04b0*/  ISETP.NE.AND P1, PT, R4, RZ, PT ;  /* 0x000000ff0400720c */ /* 0x000fe40003f25270 */
[----:B------:R-:W-:Y:S01]  /*04c0*/  ISETP.GE.AND P2, PT, R2, RZ, PT ;  /* 0x000000ff0200720c */ /* 0x000fe20003f46270 */
[----:B-1----:R-:W-:-:S06]  /*04d0*/  IMAD.MOV.U32 R12, RZ, RZ, RZ ;  /* 0x000000ffff0c7224 */ /* 0x002fcc00078e00ff */
[----:B------:R-:W-:Y:S02]  /*04e0*/  @P0 VIADD R9, R9, 0x1 ;  /* 0x0000000109090836 */ /* 0x000fe40000000000 */
[----:B--2---:R-:W-:-:S04]  /*04f0*/  IMAD.MOV R11, RZ, RZ, -R13 ;  /* 0x000000ffff0b7224 */ /* 0x004fc800078e0a0d */
[----:B------:R-:W-:Y:S01]  /*0500*/  @!P2 IMAD.MOV R9, RZ, RZ, -R9 ;  /* 0x000000ffff09a224 */ /* 0x000fe200078e0a09 */
[----:B------:R-:W-:Y:S01]  /*0510*/  @!P1 LOP3.LUT R9, RZ, R4, RZ, 0x33, !PT ;  /* 0x00000004ff099212 */ /* 0x000fe200078e33ff */
[----:B------:R-:W-:-:S03]  /*0520*/  IMAD R11, R11, R10, RZ ;  /* 0x0000000a0b0b7224 */ /* 0x000fc600078e02ff */
[----:B------:R-:W-:Y:S01]  /*0530*/  IABS R2, R9 ;  /* 0x0000000900027213 */ /* 0x000fe20000000000 */
[----:B------:R-:W-:-:S03]  /*0540*/  IMAD.HI.U32 R12, R13, R11, R12 ;  /* 0x0000000b0d0c7227 */ /* 0x000fc600078e000c */
[----:B------:R-:W-:Y:S01]  /*0550*/  MOV R11, R2 ;  /* 0x00000002000b7202 */ /* 0x000fe20000000f00 */
[----:B---3--:R-:W-:-:S04]  /*0560*/  IMAD R13, R7, R5, UR10 ;  /* 0x0000000a070d7e24 */ /* 0x008fc8000f8e0205 */
[----:B------:R-:W-:-:S04]  /*0570*/  IMAD.HI.U32 R2, R12, R11, RZ ;  /* 0x0000000b0c027227 */ /* 0x000fc800078e00ff */
[----:B------:R-:W-:-:S04]  /*0580*/  IMAD.MOV R8, RZ, RZ, -R2 ;  /* 0x000000ffff087224 */ /* 0x000fc800078e0a02 */
[----:B------:R-:W-:Y:S01]  /*0590*/  IMAD R11, R10, R8, R11 ;  /* 0x000000080a0b7224 */ /* 0x000fe200078e020b */
[----:B------:R-:W-:-:S04]  /*05a0*/  LOP3.LUT R8, R9, R6, RZ, 0x3c, !PT ;  /* 0x0000000609087212 */ /* 0x000fc800078e3cff */
[----:B------:R-:W-:Y:S02]  /*05b0*/  ISETP.GT.U32.AND P1, PT, R10, R11, PT ;  /* 0x0000000b0a00720c */ /* 0x000fe40003f24070 */
[----:B------:R-:W-:Y:S01]  /*05c0*/  ISETP.GE.AND P2, PT, R8, RZ, PT ;  /* 0x000000ff0800720c */ /* 0x000fe20003f46270 */
[----:B------:R-:W-:Y:S01]  /*05d0*/  VIADD R8, R0, UR4 ;  /* 0x0000000400087c36 */ /* 0x000fe20008000000 */
[----:B------:R-:W1:Y:S03]  /*05e0*/  LDCU UR4, c[0x0][0x410] ;  /* 0x00008200ff0477ac */ /* 0x000e660008000800 */
[----:B------:R-:W-:-:S06]  /*05f0*/  IMAD.IADD R12, R8, 0x1, -R13 ;  /* 0x00000001080c7824 */ /* 0x000fcc00078e0a0d */
[----:B------:R-:W-:Y:S02]  /*0600*/  @!P1 IMAD.IADD R11, R11, 0x1, -R10 ;  /* 0x000000010b0b9824 */ /* 0x000fe400078e0a0a */
[----:B------:R-:W-:Y:S01]  /*0610*/  @!P1 VIADD R2, R2, 0x1 ;  /* 0x0000000102029836 */ /* 0x000fe20000000000 */
[----:B------:R-:W-:Y:S02]  /*0620*/  ISETP.NE.AND P1, PT, R6, RZ, PT ;  /* 0x000000ff0600720c */ /* 0x000fe40003f25270 */
[----:B------:R-:W-:Y:S01]  /*0630*/  ISETP.GE.U32.AND P0, PT, R11, R10, PT ;  /* 0x0000000a0b00720c */ /* 0x000fe20003f06070 */
[----:B------:R-:W-:-:S04]  /*0640*/  IMAD.MOV R11, RZ, RZ, -R7 ;  /* 0x000000ffff0b7224 */ /* 0x000fc800078e0a07 */
[----:B------:R-:W-:Y:S01]  /*0650*/  IMAD R11, R5, R11, R8 ;  /* 0x0000000b050b7224 */ /* 0x000fe200078e0208 */
[----:B------:R-:W-:Y:S01]  /*0660*/  IADD3 R5, PT, PT, R13, UR10, RZ ;  /* 0x0000000a0d057c10 */ /* 0x000fe2000fffe0ff */
[----:B------:R-:W-:-:S04]  /*0670*/  IMAD.MOV R13, RZ, RZ, -R9 ;  /* 0x000000ffff0d7224 */ /* 0x000fc800078e0a09 */
[----:B------:R-:W-:Y:S02]  /*0680*/  VIADD R7, R5, UR10 ;  /* 0x0000000a05077c36 */ /* 0x000fe40008000000 */
[----:B------:R-:W-:Y:S02]  /*0690*/  @P0 VIADD R2, R2, 0x1 ;  /* 0x0000000102020836 */ /* 0x000fe40000000000 */
[C-C-:B------:R-:W-:Y:S01]  /*06a0*/  IMAD.IADD R19, R8.reuse, 0x1, -R7.reuse ;  /* 0x0000000108137824 */ /* 0x140fe200078e0a07 */
[C---:B------:R-:W-:Y:S01]  /*06b0*/  IADD3 R21, PT, PT, R8.reuse, -UR10, -R7 ;  /* 0x8000000a08157c10 */ /* 0x040fe2000fffe807 */
[----:B------:R-:W-:Y:S01]  /*06c0*/  @!P2 IMAD.MOV R2, RZ, RZ, -R2 ;  /* 0x000000ffff02a224 */ /* 0x000fe200078e0a02 */
[----:B------:R-:W-:Y:S01]  /*06d0*/  @!P1 LOP3.LUT R2, RZ, R6, RZ, 0x33, !PT ;  /* 0x00000006ff029212 */ /* 0x000fe200078e33ff */
[----:B------:R-:W-:Y:S01]  /*06e0*/  IMAD.IADD R18, R8, 0x1, -R5 ;  /* 0x0000000108127824 */ /* 0x000fe200078e0a05 */
[----:B------:R-:W-:Y:S01]  /*06f0*/  SHF.R.S32.HI R7, RZ, 0x1, R19 ;  /* 0x00000001ff077819 */ /* 0x000fe20000011413 */
[----:B------:R-:W-:-:S02]  /*0700*/  IMAD R4, R4, R13, R15 ;  /* 0x0000000d04047224 */ /* 0x000fc400078e020f */
[----:B------:R-:W-:Y:S02]  /*0710*/  HFMA2 R8, -RZ, RZ, 0, 0 ;  /* 0x00000000ff087431 */ /* 0x000fe400000001ff */
[----:B------:R-:W-:Y:S01]  /*0720*/  IMAD.MOV R10, RZ, RZ, -R2 ;  /* 0x000000ffff0a7224 */ /* 0x000fe200078e0a02 */
[----:B-1----:R-:W-:Y:S02]  /*0730*/  ISETP.GE.AND P2, PT, R7, UR4, PT ;  /* 0x0000000407007c0c */ /* 0x002fe4000bf46270 */
[----:B------:R-:W-:Y:S01]  /*0740*/  LOP3.LUT R13, R18, 0x1, RZ, 0xc0, !PT ;  /* 0x00000001120d7812 */ /* 0x000fe200078ec0ff */
[----:B------:R-:W-:Y:S01]  /*0750*/  IMAD R5, R6, R10, R9 ;  /* 0x0000000a06057224 */ /* 0x000fe200078e0209 */
[----:B------:R-:W-:Y:S01]  /*0760*/  SHF.R.S32.HI R6, RZ, 0x1, R12 ;  /* 0x00000001ff067819 */ /* 0x000fe2000001140c */
[----:B------:R-:W-:Y:S01]  /*0770*/  IMAD.MOV.U32 R10, RZ, RZ, RZ ;  /* 0x000000ffff0a7224 */ /* 0x000fe200078e00ff */
[----:B------:R-:W-:Y:S02]  /*0780*/  LOP3.LUT R9, R11, 0x1, RZ, 0xc0, !PT ;  /* 0x000000010b097812 */ /* 0x000fe400078ec0ff */
[----:B------:R-:W-:-:S02]  /*0790*/  ISETP.GE.AND P1, PT, R6, UR4, PT ;  /* 0x0000000406007c0c */ /* 0x000fc4000bf26270 */
[----:B------:R-:W-:Y:S02]  /*07a0*/  LOP3.LUT R20, R21, 0x1, RZ, 0xc0, !PT ;  /* 0x0000000115147812 */ /* 0x000fe400078ec0ff */
[----:B------:R-:W-:Y:S02]  /*07b0*/  SHF.R.S32.HI R11, RZ, 0x1, R11 ;  /* 0x00000001ff0b7819 */ /* 0x000fe4000001140b */
[----:B------:R-:W-:Y:S02]  /*07c0*/  ISETP.GT.AND P1, PT, R6, -0x1, !P1 ;  /* 0xffffffff0600780c */ /* 0x000fe40004f24270 */
[----:B------:R-:W-:Y:S02]  /*07d0*/  ISETP.GT.AND P2, PT, R7, -0x1, !P2 ;  /* 0xffffffff0700780c */ /* 0x000fe40005744270 */
[----:B------:R-:W-:Y:S02]  /*07e0*/  LOP3.LUT R12, R12, 0x1, RZ, 0xc0, !PT ;  /* 0x000000010c0c7812 */ /* 0x000fe400078ec0ff */
[----:B------:R-:W-:-:S02]  /*07f0*/  SHF.R.S32.HI R18, RZ, 0x1, R18 ;  /* 0x00000001ff127819 */ /* 0x000fc40000011412 */
[----:B------:R-:W-:Y:S02]  /*0800*/  LOP3.LUT R19, R19, 0x1, RZ, 0xc0, !PT ;  /* 0x0000000113137812 */ /* 0x000fe400078ec0ff */
[----:B------:R-:W-:-:S07]  /*0810*/  SHF.R.S32.HI R21, RZ, 0x1, R21 ;  /* 0x00000001ff157819 */ /* 0x000fce0000011415 */
.L_x_295:
[----:B------:R-:W1:Y:S01]  /*0820*/  LDCU.64 UR14, c[0x0][0x400] ;  /* 0x00008000ff0e77ac */ /* 0x000e620008000a00 */
[----:B------:R-:W-:Y:S02]  /*0830*/  IMAD.MOV.U32 R26, RZ, RZ, RZ ;  /* 0x000000ffff1a7224 */ /* 0x000fe400078e00ff */
[----:B------:R-:W-:Y:S01]  /*0840*/  IMAD.MOV.U32 R23, RZ, RZ, R4 ;  /* 0x000000ffff177224 */ /* 0x000fe200078e0004 */
[----:B------:R-:W2:Y:S01]  /*0850*/  LDCU.64 UR4, c[0x0][0x418] ;  /* 0x00008300ff0477ac */ /* 0x000ea20008000a00 */
[----:B------:R-:W3:Y:S01]  /*0860*/  LDCU UR10, c[0x0][0x410] ;  /* 0x00008200ff0a77ac */ /* 0x000ee20008000800 */
[----:B-1----:R-:W-:Y:S02]  /*0870*/  IMAD R25, R5, UR14, R10 ;  /* 0x0000000e05197c24 */ /* 0x002fe4000f8e020a */
[----:B------:R-:W-:Y:S01]  /*0880*/  VIADD R10, R10, 0x1 ;  /* 0x000000010a0a7836 */ /* 0x000fe20000000000 */
[----:B--2---:R-:W-:Y:S01]  /*0890*/  UIMAD UR4, UR5, UR4, URZ ;  /* 0x00000004050472a4 */ /* 0x004fe2000f8e02ff */
[----:B------:R-:W-:-:S03]  /*08a0*/  IMAD R22, R2, UR15, R25 ;  /* 0x0000000f02167c24 */ /* 0x000fc6000f8e0219 */
[----:B------:R-:W-:Y:S02]  /*08b0*/  ISETP.NE.AND P0, PT, R10, UR14, PT ;  /* 0x0000000e0a007c0c */ /* 0x000fe4000bf05270 */
[----:B---3--:R-:W-:Y:S01]  /*08c0*/  ISETP.GE.AND P3, PT, R11, UR10, PT ;  /* 0x0000000a0b007c0c */ /* 0x008fe2000bf66270 */
[----:B------:R-:W-:Y:S01]  /*08d0*/  IMAD R25, R25, UR4, RZ ;  /* 0x0000000419197c24 */ /* 0x000fe2000f8e02ff */
[----:B------:R-:W-:Y:S02]  /*08e0*/  P2R R24, PR, RZ, 0x1 ;  /* 0x00000001ff187803 */ /* 0x000fe40000000000 */
[----:B------:R-:W-:-:S13]  /*08f0*/  ISETP.GT.AND P3, PT, R11, -0x1, !P3 ;  /* 0xffffffff0b00780c */ /* 0x000fda0005f64270 */
.L_x_294:
[----:B------:R-:W-:Y:S02]  /*0900*/  SHF.R.S32.HI R17, RZ, 0x1, R23 ;  /* 0x00000001ff117819 */ /* 0x000fe40000011417 */
[----:B------:R-:W-:Y:S02]  /*0910*/  LOP3.LUT R27, R23, 0x1, RZ, 0xc0, !PT ;  /* 0x00000001171b7812 */ /* 0x000fe400078ec0ff */
[----:B------:R-:W-:Y:S01]  /*0920*/  ISETP.GE.AND P6, PT, R17, UR11, PT ;  /* 0x0000000b11007c0c */ /* 0x000fe2000bfc6270 */
[----:B------:R-:W-:Y:S01]  /*0930*/  IMAD R28, R22, UR11, R17 ;  /* 0x0000000b161c7c24 */ /* 0x000fe2000f8e0211 */
[----:B------:R-:W-:Y:S02]  /*0940*/  LOP3.LUT P0, RZ, R27, R9, RZ, 0xfc, !PT ;  /* 0x000000091bff7212 */ /* 0x000fe4000780fcff */
[----:B------:R-:W-:-:S04]  /*0950*/  ISETP.GT.AND P6, PT, R17, -0x1, !P6 ;  /* 0xffffffff1100780c */ /* 0x000fc800077c4270 */
[----:B------:R-:W-:-:S13]  /*0960*/  PLOP3.LUT P0, PT, P3, P0, P6, 0x20, 0x0 ;  /* 0x000000000000781c */ /* 0x000fda0001f00460 */
[----:B------:R-:W1:Y:S01]  /*0970*/  @P0 LDC.64 R14, c[0x0][0x380] ;  /* 0x0000e000ff0e0b82 */ /* 0x000e620000000a00 */
[----:B------:R-:W-:-:S04]  /*0980*/  @P0 IMAD R17, R28, UR13, R11 ;  /* 0x0000000d1c110c24 */ /* 0x000fc8000f8e020b */
[----:B-1----:R-:W-:-:S03]  /*0990*/  @P0 IMAD.WIDE R16, R17, 0x2, R14 ;  /* 0x0000000211100825 */ /* 0x002fc600078e020e */
[----:B------:R-:W1:Y:S03]  /*09a0*/  LDC.64 R14, c[0x0][0x3d0] ;  /* 0x0000f400ff0e7b82 */ /* 0x000e660000000a00 */
[----:B------:R-:W2:Y:S01]  /*09b0*/  @P0 LDG.E.U16 R16, desc[UR6][R16.64] ;  /* 0x0000000610100981 */ /* 0x000ea2000c1e1500 */
[----:B-1----:R-:W-:-:S05]  /*09c0*/  IMAD.WIDE R14, R25, 0x2, R14 ;  /* 0x00000002190e7825 */ /* 0x002fca00078e020e */
[----:B------:R-:W3:Y:S01]  /*09d0*/  @P0 LDG.E.U16 R29, desc[UR6][R14.64] ;  /* 0x000000060e1d0981 */ /* 0x000ee2000c1e1500 */
[----:B--2---:R-:W-:Y:S02]  /*09e0*/  @P0 IMAD.U32 R16, R16, 0x10000, RZ ;  /* 0x0001000010100824 */ /* 0x004fe400078e00ff */
[----:B---3--:R-:W-:-:S04]  /*09f0*/  @P0 IMAD.U32 R29, R29, 0x10000, RZ ;  /* 0x000100001d1d0824 */ /* 0x008fc800078e00ff */
[----:B------:R-:W-:Y:S01]  /*0a00*/  @P0 FFMA.FTZ R8, R29, R16, R8 ;  /* 0x000000101d080223 */ /* 0x000fe20000010008 */
[----:B------:R-:W-:-:S04]  /*0a10*/  LOP3.LUT P0, RZ, R27, R12, RZ, 0xfc, !PT ;  /* 0x0000000c1bff7212 */ /* 0x000fc8000780fcff */
[----:B------:R-:W-:-:S13]  /*0a20*/  PLOP3.LUT P0, PT, P1, P0, P6, 0x20, 0x0 ;  /* 0x000000000000781c */ /* 0x000fda0000f00460 */
[----:B------:R-:W1:Y:S08]  /*0a30*/  @P0 LDC R29, c[0x0][0x410] ;  /* 0x00010400ff1d0b82 */ /* 0x000e700000000800 */
[----:B------:R-:W2:Y:S01]  /*0a40*/  @P0 LDC.64 R16, c[0x0][0x380] ;  /* 0x0000e000ff100b82 */ /* 0x000ea20000000a00 */
[----:B-1----:R-:W-:-:S04]  /*0a50*/  @P0 IMAD R29, R28, R29, R6 ;  /* 0x0000001d1c1d0224 */ /* 0x002fc800078e0206 */
[----:B--2---:R-:W-:Y:S02]  /*0a60*/  @P0 IMAD.WIDE R16, R29, 0x2, R16 ;  /* 0x000000021d100825 */ /* 0x004fe400078e0210 */
[----:B------:R-:W2:Y:S04]  /*0a70*/  @P0 LDG.E.U16 R29, desc[UR6][R14.64+0x2] ;  /* 0x000002060e1d0981 */ /* 0x000ea8000c1e1500 */
[----:B------:R-:W3:Y:S01]  /*0a80*/  @P0 LDG.E.U16 R16, desc[UR6][R16.64] ;  /* 0x0000000610100981 */ /* 0x000ee2000c1e1500 */
[----:B------:R-:W-:Y:S02]  /*0a90*/  LOP3.LUT P4, RZ, R27, R13, RZ, 0xfc, !PT ;  /* 0x0000000d1bff7212 */ /* 0x000fe4000788fcff */
[----:B--2---:R-:W-:Y:S01]  /*0aa0*/  @P0 SHF.L.U32 R29, R29, 0x10, RZ ;  /* 0x000000101d1d0819 */ /* 0x004fe200000006ff */
[----:B---3--:R-:W-:-:S04]  /*0ab0*/  @P0 IMAD.U32 R16, R16, 0x10000, RZ ;  /* 0x0001000010100824 */ /* 0x008fc800078e00ff */
[----:B------:R-:W-:Y:S01]  /*0ac0*/  @P0 FFMA.FTZ R8, R29, R16, R8 ;  /* 0x000000101d080223 */ /* 0x000fe20000010008 */
[----:B------:R-:W-:-:S04]  /*0ad0*/  ISETP.GE.AND P0, PT, R18, UR13, PT ;  /* 0x0000000d12007c0c */ /* 0x000fc8000bf06270 */
[----:B------:R-:W-:-:S04]  /*0ae0*/  ISETP.GT.AND P0, PT, R18, -0x1, !P0 ;  /* 0xffffffff1200780c */ /* 0x000fc80004704270 */
[----:B------:R-:W-:-:S13]  /*0af0*/  PLOP3.LUT P0, PT, P0, P4, P6, 0x20, 0x0 ;  /* 0x000000000000781c */ /* 0x000fda0000708460 */
[----:B------:R-:W1:Y:S01]  /*0b00*/  @P0 LDC.64 R16, c[0x0][0x380] ;  /* 0x0000e000ff100b82 */ /* 0x000e620000000a00 */
[----:B------:R-:W-:-:S04]  /*0b10*/  @P0 IMAD R29, R28, UR13, R18 ;  /* 0x0000000d1c1d0c24 */ /* 0x000fc8000f8e0212 */
[----:B-1----:R-:W-:Y:S02]  /*0b20*/  @P0 IMAD.WIDE R16, R29, 0x2, R16 ;  /* 0x000000021d100825 */ /* 0x002fe400078e0210 */
[----:B------:R-:W2:Y:S04]  /*0b30*/  @P0 LDG.E.U16 R29, desc[UR6][R14.64+0x4] ;  /* 0x000004060e1d0981 */ /* 0x000ea8000c1e1500 */
[----:B------:R-:W3:Y:S01]  /*0b40*/  @P0 LDG.E.U16 R16, desc[UR6][R16.64] ;  /* 0x0000000610100981 */ /* 0x000ee2000c1e1500 */
[----:B------:R-:W-:-:S04]  /*0b50*/  LOP3.LUT P4, RZ, R27, R19, RZ, 0xfc, !PT ;  /* 0x000000131bff7212 */ /* 0x000fc8000788fcff */
[----:B------:R-:W-:Y:S02]  /*0b60*/  PLOP3.LUT P4, PT, P2, P4, P6, 0x20, 0x0 ;  /* 0x000000000000781c */ /* 0x000fe40001788460 */
[----:B------:R-:W-:-:S11]  /*0b70*/  LOP3.LUT P5, RZ, R27, R20, RZ, 0xfc, !PT ;  /* 0x000000141bff7212 */ /* 0x000fd600078afcff */
[----:B------:R-:W-:Y:S02]  /*0b80*/  @P4 IMAD R27, R28, UR13, R7 ;  /* 0x0000000d1c1b4c24 */ /* 0x000fe4000f8e0207 */
[----:B--2---:R-:W-:Y:S02]  /*0b90*/  @P0 IMAD.U32 R29, R29, 0x10000, RZ ;  /* 0x000100001d1d0824 */ /* 0x004fe400078e00ff */
[----:B---3--:R-:W-:-:S04]  /*0ba0*/  @P0 IMAD.U32 R16, R16, 0x10000, RZ ;  /* 0x0001000010100824 */ /* 0x008fc800078e00ff */
[----:B------:R-:W-:Y:S02]  /*0bb0*/  @P0 FFMA.FTZ R8, R29, R16, R8 ;  /* 0x000000101d080223 */ /* 0x000fe40000010008 */
[----:B------:R-:W1:Y:S02]  /*0bc0*/  @P4 LDC.64 R16, c[0x0][0x380] ;  /* 0x0000e000ff104b82 */ /* 0x000e640000000a00 */
[----:B-1----:R-:W-:Y:S02]  /*0bd0*/  @P4 IMAD.WIDE R16, R27, 0x2, R16 ;  /* 0x000000021b104825 */ /* 0x002fe400078e0210 */
[----:B------:R-:W2:Y:S04]  /*0be0*/  @P4 LDG.E.U16 R27, desc[UR6][R14.64+0x6] ;  /* 0x000006060e1b4981 */ /* 0x000ea8000c1e1500 */
[----:B------:R-:W3:Y:S01]  /*0bf0*/  @P4 LDG.E.U16 R16, desc[UR6][R16.64] ;  /* 0x0000000610104981 */ /* 0x000ee2000c1e1500 */
[----:B------:R-:W-:-:S04]  /*0c00*/  ISETP.GE.AND P0, PT, R21, UR13, PT ;  /* 0x0000000d15007c0c */ /* 0x000fc8000bf06270 */
[----:B------:R-:W-:-:S04]  /*0c10*/  ISETP.GT.AND P0, PT, R21, -0x1, !P0 ;  /* 0xffffffff1500780c */ /* 0x000fc80004704270 */
[----:B------:R-:W-:Y:S01]  /*0c20*/  PLOP3.LUT P0, PT, P0, P5, P6, 0x20, 0x0 ;  /* 0x000000000000781c */ /* 0x000fe2000070a460 */
[----:B---3--:R-:W-:-:S12]  /*0c30*/  @P4 IMAD.U32 R29, R16, 0x10000, RZ ;  /* 0x00010000101d4824 */ /* 0x008fd800078e00ff */
[----:B------:R-:W1:Y:S01]  /*0c40*/  @P0 LDC.64 R16, c[0x0][0x380] ;  /* 0x0000e000ff100b82 */ /* 0x000e620000000a00 */
[----:B--2---:R-:W-:-:S04]  /*0c50*/  @P4 IMAD.U32 R27, R27, 0x10000, RZ ;  /* 0x000100001b1b4824 */ /* 0x004fc800078e00ff */
[----:B------:R-:W-:Y:S01]  /*0c60*/  @P4 FFMA.FTZ R8, R27, R29, R8 ;  /* 0x0000001d1b084223 */ /* 0x000fe20000010008 */
[----:B------:R-:W-:Y:S01]  /*0c70*/  @P0 IMAD R29, R28, UR13, R21 ;  /* 0x0000000d1c1d0c24 */ /* 0x000fe2000f8e0215 */
[----:B------:R-:W2:Y:S03]  /*0c80*/  @P0 LDG.E.U16 R27, desc[UR6][R14.64+0x8] ;  /* 0x000008060e1b0981 */ /* 0x000ea6000c1e1500 */
[----:B-1----:R-:W-:-:S06]  /*0c90*/  @P0 IMAD.WIDE R28, R29, 0x2, R16 ;  /* 0x000000021d1c0825 */ /* 0x002fcc00078e0210 */
[----:B------:R-:W3:Y:S01]  /*0ca0*/  @P0 LDG.E.U16 R28, desc[UR6][R28.64] ;  /* 0x000000061c1c0981 */ /* 0x000ee2000c1e1500 */
[----:B------:R-:W-:-:S05]  /*0cb0*/  VIADD R26, R26, 0x1 ;  /* 0x000000011a1a7836 */ /* 0x000fca0000000000 */
[----:B------:R-:W-:Y:S01]  /*0cc0*/  ISETP.NE.AND P4, PT, R26, 0x5, PT ;  /* 0x000000051a00780c */ /* 0x000fe20003f85270 */
[----:B0-----:R-:W-:Y:S02]  /*0cd0*/  VIADD R23, R23, -UR12 ;  /* 0x8000000c17177c36 */ /* 0x001fe40008000000 */
[----:B------:R-:W-:Y:S01]  /*0ce0*/  VIADD R25, R25, 0x5 ;  /* 0x0000000519197836 */ /* 0x000fe20000000000 */
[----:B--2---:R-:W-:Y:S01]  /*0cf0*/  @P0 SHF.L.U32 R27, R27, 0x10, RZ ;  /* 0x000000101b1b0819 */ /* 0x004fe200000006ff */
[----:B---3--:R-:W-:-:S04]  /*0d00*/  @P0 IMAD.U32 R16, R28, 0x10000, RZ ;  /* 0x000100001c100824 */ /* 0x008fc800078e00ff */
[----:B------:R-:W-:-:S04]  /*0d10*/  @P0 FFMA.FTZ R8, R27, R16, R8 ;  /* 0x000000101b080223 */ /* 0x000fc80000010008 */
[----:B------:R-:W-:Y:S05]  /*0d20*/  @P4 BRA `(.L_x_294) ;  /* 0xfffffff800f44947 */ /* 0x000fea000383ffff */
[----:B------:R-:W-:-:S13]  /*0d30*/  ISETP.NE.AND P6, PT, R24, RZ, PT ;  /* 0x000000ff1800720c */ /* 0x000fda0003fc5270 */
[----:B------:R-:W-:Y:S05]  /*0d40*/  @P6 BRA `(.L_x_295) ;  /* 0xfffffff800b46947 */ /* 0x000fea000383ffff */
[----:B------:R-:W0:Y:S01]  /*0d50*/  LDCU UR4, c[0x0][0x360] ;  /* 0x00006c00ff0477ac */ /* 0x000e220008000800 */
[----:B------:R-:W0:Y:S01]  /*0d60*/  LDC R2, c[0x0][0x370] ;  /* 0x0000dc00ff027b82 */ /* 0x000e220000000800 */
[----:B------:R-:W-:Y:S01]  /*0d70*/  F2FP.BF16.F32.PACK_AB R8, RZ, R8 ;  /* 0x00000008ff08723e */ /* 0x000fe200000010ff */
[----:B------:R-:W1:Y:S01]  /*0d80*/  LDCU.64 UR14, c[0x0][0x3a8] ;  /* 0x00007500ff0e77ac */ /* 0x000e620008000a00 */
[----:B------:R-:W2:Y:S01]  /*0d90*/  LDCU UR5, c[0x0][0x3f8] ;  /* 0x00007f00ff0577ac */ /* 0x000ea20008000800 */
[----:B-1----:R-:W-:Y:S01]  /*0da0*/  LEA R4, P0, R0, UR14, 0x1 ;  /* 0x0000000e00047c11 */ /* 0x002fe2000f8008ff */
[----:B0-----:R-:W-:-:S03]  /*0db0*/  IMAD R7, R2, UR4, RZ ;  /* 0x0000000402077c24 */ /* 0x001fc6000f8e02ff */
[----:B------:R-:W-:Y:S01]  /*0dc0*/  LEA.HI.X R5, R0, UR15, R3, 0x1, P0 ;  /* 0x0000000f00057c11 */ /* 0x000fe200080f0c03 */
[----:B--2---:R-:W-:Y:S01]  /*0dd0*/  USHF.R.S32.HI UR4, URZ, 0x1f, UR5 ;  /* 0x0000001fff047899 */ /* 0x004fe20008011405 */
[----:B------:R-:W-:-:S03]  /*0de0*/  IADD3 R0, P0, PT, R7, R0, RZ ;  /* 0x0000000007007210 */ /* 0x000fc60007f1e0ff */
[----:B------:R1:W-:Y:S02]  /*0df0*/  STG.E.U16 desc[UR6][R4.64], R8 ;  /* 0x0000000804007986 */ /* 0x0003e4000c101506 */
[----:B------:R-:W-:Y:S01]  /*0e00*/  IMAD.X R3, RZ, RZ, R3, P0 ;  /* 0x000000ffff037224 */ /* 0x000fe200000e0603 */
[----:B------:R-:W-:-:S04]  /*0e10*/  ISETP.GE.U32.AND P0, PT, R0, UR5, PT ;  /* 0x0000000500007c0c */ /* 0x000fc8000bf06070 */
[----:B------:R-:W-:-:S13]  /*0e20*/  ISETP.GE.AND.EX P0, PT, R3, UR4, PT, P0 ;  /* 0x0000000403007c0c */ /* 0x000fda000bf06300 */
[----:B-1----:R-:W-:Y:S05]  /*0e30*/  @!P0 BRA `(.L_x_296) ;  /* 0xfffffff000c48947 */ /* 0x002fea000383ffff */
[----:B------:R-:W-:Y:S05]  /*0e40*/  EXIT ;  /* 0x000000000000794d */ /* 0x000fea0003800000 */
.L_x_293:
        /* <DEDUP_REMOVED lines=14> */
[----:B------:R-:W1:Y:S01]  /*0f30*/  I2F.U32.RP R8, R5 ;  /* 0x0000000500087306 */ /* 0x000e620000209000 */
[----:B------:R-:W-:Y:S02]  /*0f40*/  IADD3 R9, PT, PT, RZ, -R5, RZ ;  /* 0x80000005ff097210 */ /* 0x000fe40007ffe0ff */
[----:B------:R-:W-:-:S05]  /*0f50*/  ISETP.NE.U32.AND P2, PT, R5, RZ, PT ;  /* 0x000000ff0500720c */ /* 0x000fca0003f45070 */
[----:B-1----:R-:W1:Y:S02]  /*0f60*/  MUFU.RCP R8, R8 ;  /* 0x0000000800087308 */ /* 0x002e640000001000 */
[----:B-1----:R-:W-:-:S06]  /*0f70*/  VIADD R6, R8, 0xffffffe ;  /* 0x0ffffffe08067836 */ /* 0x002fcc0000000000 */
[----:B------:R1:W2:Y:S02]  /*0f80*/  F2I.FTZ.U32.TRUNC.NTZ R7, R6 ;  /* 0x0000000600077305 */ /* 0x0002a4000021f000 */
[----:B-1----:R-:W-:Y:S02]  /*0f90*/  IMAD.MOV.U32 R6, RZ, RZ, RZ ;  /* 0x000000ffff067224 */ /* 0x002fe400078e00ff */
[----:B--2---:R-:W-:-:S04]  /*0fa0*/  IMAD R9, R9, R7, RZ ;  /* 0x0000000709097224 */ /* 0x004fc800078e02ff */
        /* <DEDUP_REMOVED lines=9> */
[----:B------:R-:W-:Y:S01]  /*1040*/  @P1 VIADD R6, R6, 0x1 ;  /* 0x0000000106061836 */ /* 0x000fe20000000000 */
[----:B------:R-:W-:Y:S01]  /*1050*/  @!P2 LOP3.LUT R6, RZ, R5, RZ, 0x33, !PT ;  /* 0x00000005ff06a212 */ /* 0x000fe200078e33ff */
[----:B------:R-:W-:Y:S06]  /*1060*/  BRA `(.L_x_299) ;  /* 0x0000000000107947 */ /* 0x000fec0003800000 */
.L_x_298:
[----:B------:R-:W-:-:S07]  /*1070*/  MOV R6, 0x1090 ;  /* 0x0000109000067802 */ /* 0x000fce0000000f00 */
[----:B0-----:R-:W-:Y:S05]  /*1080*/  CALL.REL.NOINC `($__internal_10_$__cuda_sm20_div_u64) ;  /* 0x0000000000cc7944 */ /* 0x001fea0003c00000 */
[----:B------:R-:W-:Y:S01]  /*1090*/  MOV R6, R4 ;  /* 0x0000000400067202 */ /* 0x000fe20000000f00 */
[----:B------:R-:W-:-:S07]  /*10a0*/  IMAD.MOV.U32 R7, RZ, RZ, R9 ;  /* 0x000000ffff077224 */ /* 0x000fce00078e0009 */
.L_x_299:
[----:B0-----:R-:W-:Y:S05]  /*10b0*/  BSYNC.RECONVERGENT B0 ;  /* 0x0000000000007941 */ /* 0x001fea0003800200 */
.L_x_297:
        /* <DEDUP_REMOVED lines=14> */
.L_x_302:
        /* <DEDUP_REMOVED lines=10> */
.L_x_301:
[----:B------:R-:W-:Y:S05]  /*1240*/  BSYNC.RECONVERGENT B0 ;  /* 0x0000000000007941 */ /* 0x000fea0003800200 */
.L_x_300:
[----:B------:R-:W-:Y:S05]  /*1250*/  @!P1 EXIT ;  /* 0x000000000000994d */ /* 0x000fea0003800000 */
[----:B------:R-:W-:Y:S01]  /*1260*/  IMAD.SHL.U32 R15, R5, 0x2, RZ ;  /* 0x00000002050f7824 */ /* 0x000fe200078e00ff */
[----:B------:R-:W-:Y:S01]  /*1270*/  SHF.R.U32.HI R17, RZ, 0x1f, R5 ;  /* 0x0000001fff117819 */ /* 0x000fe20000011605 */
[----:B------:R-:W0:Y:S01]  /*1280*/  LDCU UR9, c[0x0][0x3f8] ;  /* 0x00007f00ff0977ac */ /* 0x000e220008000800 */
[----:B------:R-:W1:Y:S05]  /*1290*/  LDCU.64 UR4, c[0x0][0x3a8] ;  /* 0x00007500ff0477ac */ /* 0x000e6a0008000a00 */
.L_x_303:
        /* <DEDUP_REMOVED lines=18> */
        .weak           $__internal_10_$__cuda_sm20_div_u64
        .type           $__internal_10_$__cuda_sm20_div_u64,@function
        .size           $__internal_10_$__cuda_sm20_div_u64,(.L_x_1663 - $__internal_10_$__cuda_sm20_div_u64)
$__internal_10_$__cuda_sm20_div_u64:
        /* <DEDUP_REMOVED lines=37> */
[----:B------:R-:W-:-:S04]  /*1610*/  IADD3 R10, P1, PT, R11, R8, RZ ;  /* 0x000000080b0a7210 */ /* 0x000fc80007f3e0ff */
[----:B------:R-:W-:-:S05]  /*1620*/  IADD3.X R8, PT, PT, R13, RZ, RZ, P0, !PT ;  /* 0x000000ff0d087210 */ /* 0x000fca00007fe4ff */
[----:B------:R-:W-:Y:S02]  /*1630*/  IMAD.X R11, RZ, RZ, R8, P1 ;  /* 0x000000ffff0b7224 */ /* 0x000fe400008e0608 */
        /* <DEDUP_REMOVED lines=17> */
[----:B------:R-:W-:Y:S01]  /*1750*/  ISETP.NE.U32.AND P1, PT, R5, RZ, PT ;  /* 0x000000ff0500720c */ /* 0x000fe20003f25070 */
[----:B------:R-:W-:Y:S01]  /*1760*/  IMAD.X R9, RZ, RZ, R8, P2 ;  /* 0x000000ffff097224 */ /* 0x000fe200010e0608 */
[----:B------:R-:W-:Y:S01]  /*1770*/  SEL R4, R4, R7, P0 ;  /* 0x0000000704047207 */ /* 0x000fe20000000000 */
[----:B------:R-:W-:Y:S01]  /*1780*/  IMAD.MOV.U32 R7, RZ, RZ, 0x0 ;  /* 0x00000000ff077424 */ /* 0x000fe200078e00ff */
[----:B------:R-:W-:Y:S02]  /*1790*/  ISETP.NE.AND.EX P1, PT, RZ, RZ, PT, P1 ;  /* 0x000000ffff00720c */ /* 0x000fe40003f25310 */
[----:B------:R-:W-:Y:S02]  /*17a0*/  SEL R9, R9, R8, P0 ;  /* 0x0000000809097207 */ /* 0x000fe40000000000 */
[----:B------:R-:W-:Y:S02]  /*17b0*/  SEL R4, R4, 0xffffffff, P1 ;  /* 0xffffffff04047807 */ /* 0x000fe40000800000 */
[----:B------:R-:W-:Y:S01]  /*17c0*/  SEL R9, R9, 0xffffffff, P1 ;  /* 0xffffffff09097807 */ /* 0x000fe20000800000 */
[----:B------:R-:W-:Y:S06]  /*17d0*/  RET.REL.NODEC R6 `(_ZN2at6native51_GLOBAL__N__2c613397_18_DepthwiseConv2d_cu_9959487032conv_depthwise2d_backward_kernelILi5ELi2EN3c108BFloat16EiEEvNS_27GenericPackedTensorAccessorIKT1_Lm4ENS_16DefaultPtrTraitsEiEENS5_IS6_Lm4ES8_iEES9_T2_iiiiiiiiiiiiiii) ;  /* 0xffffffe806087950 */ /* 0x000fec0003c3ffff */
.L_x_304:
        /* <DEDUP_REMOVED lines=10> */
.L_x_1663:


//--------------------- .text._ZN2at6native51_GLOBAL__N__2c613397_18_DepthwiseConv2d_cu_9959487032conv_depthwise2d_backward_kernelILi5ELi1EN3c108BFloat16EiEEvNS_27GenericPackedTensorAccessorIKT1_Lm4ENS_16DefaultPtrTraitsEiEENS5_IS6_Lm4ES8_iEES9_T2_iiiiiiiiiiiiiii --------------------------
	.section	.text._ZN2at6native51_GLOBAL__N__2c613397_18_DepthwiseConv2d_cu_9959487032conv_depthwise2d_backward_kernelILi5ELi1EN3c108BFloat16EiEEvNS_27GenericPackedTensorAccessorIKT1_Lm4ENS_16DefaultPtrTraitsEiEENS5_IS6_Lm4ES8_iEES9_T2_iiiiiiiiiiiiiii,"ax",@progbits
	.align	128
.text._ZN2at6native51_GLOBAL__N__2c613397_18_DepthwiseConv2d_cu_9959487032conv_depthwise2d_backward_kernelILi5ELi1EN3c108BFloat16EiEEvNS_27GenericPackedTensorAccessorIKT1_Lm4ENS_16DefaultPtrTraitsEiEENS5_IS6_Lm4ES8_iEES9_T2_iiiiiiiiiiiiiii:
        .type           _ZN2at6native51_GLOBAL__N__2c613397_18_DepthwiseConv2d_cu_9959487032conv_depthwise2d_backward_kernelILi5ELi1EN3c108BFloat16EiEEvNS_27GenericPackedTensorAccessorIKT1_Lm4ENS_16DefaultPtrTraitsEiEENS5_IS6_Lm4ES8_iEES9_T2_iiiiiiiiiiiiiii,@function
        .size           _ZN2at6native51_GLOBAL__N__2c613397_18_DepthwiseConv2d_cu_9959487032conv_depthwise2d_backward_kernelILi5ELi1EN3c108BFloat16EiEEvNS_27GenericPackedTensorAccessorIKT1_Lm4ENS_16DefaultPtrTraitsEiEENS5_IS6_Lm4ES8_iEES9_T2_iiiiiiiiiiiiiii,(.L_x_1665 - _ZN2at6native51_GLOBAL__N__2c613397_18_DepthwiseConv2d_cu_9959487032conv_depthwise2d_backward_kernelILi5ELi1EN3c108BFloat16EiEEvNS_27GenericPackedTensorAccessorIKT1_Lm4ENS_16DefaultPtrTraitsEiEENS5_IS6_Lm4ES8_iEES9_T2_iiiiiiiiiiiiiii)
        .other          _ZN2at6native51_GLOBAL__N__2c613397_18_DepthwiseConv2d_cu_9959487032conv_depthwise2d_backward_kernelILi5ELi1EN3c108BFloat16EiEEvNS_27GenericPackedTensorAccessorIKT1_Lm4ENS_16DefaultPtrTraitsEiEENS5_IS6_Lm4ES8_iEES9_T2_iiiiiiiiiiiiiii,@"STO_CUDA_ENTRY STV_DEFAULT"
_ZN2at6native51_GLOBAL__N__2c613397_18_DepthwiseConv2d_cu_9959487032conv_depthwise2d_backward_kernelILi5ELi1EN3c108BFloat16EiEEvNS_27GenericPackedTensorAccessorIKT1_Lm4ENS_16DefaultPtrTraitsEiEENS5_IS6_Lm4ES8_iEES9_T2_iiiiiiiiiiiiiii:
        /* <DEDUP_REMOVED lines=12> */
[----:B------:R-:W1:Y:S01]  /*00c0*/  LDCU UR4, c[0x0][0x370] ;  /* 0x00006e00ff0477ac */ /* 0x000e620008000800 */
[----:B------:R-:W2:Y:S01]  /*00d0*/  LDCU.64 UR10, c[0x0][0x358] ;  /* 0x00006b00ff0a77ac */ /* 0x000ea20008000a00 */
[----:B0-----:R-:W-:Y:S01]  /*00e0*/  UISETP.GE.AND UP0, UPT, UR6, 0x1, UPT ;  /* 0x000000010600788c */ /* 0x001fe2000bf06270 */
[----:B-1----:R-:W-:-:S08]  /*00f0*/  IMAD R5, R5, UR4, RZ ;  /* 0x0000000405057c24 */ /* 0x002fd0000f8e02ff */
[----:B--2---:R-:W-:Y:S05]  /*0100*/  BRA.U !UP0, `(.L_x_305) ;  /* 0x0000002108807547 */ /* 0x004fea000b800000 */
[----:B------:R-:W0:Y:S02]  /*0110*/  LDCU.64 UR4, c[0x0][0x418] ;  /* 0x00008300ff0477ac */ /* 0x000e240008000a00 */
[----:B0-----:R-:W-:-:S12]  /*0120*/  UIMAD UR4, UR5, UR4, URZ ;  /* 0x00000004050472a4 */ /* 0x001fd8000f8e02ff */
.L_x_307:
[----:B------:R-:W0:Y:S01]  /*0130*/  LDC R29, c[0x0][0x408] ;  /* 0x00010200ff1d7b82 */ /* 0x000e220000000800 */
[----:B------:R-:W-:Y:S01]  /*0140*/  IABS R12, R2 ;  /* 0x00000002000c7213 */ /* 0x000fe20000000000 */
[----:B------:R-:W1:Y:S01]  /*0150*/  LDCU.64 UR8, c[0x0][0x430] ;  /* 0x00008600ff0877ac */ /* 0x000e620008000a00 */
[----:B------:R-:W-:Y:S01]  /*0160*/  LOP3.LUT R4, R4, 0xffefffff, RZ, 0xc0, !PT ;  /* 0xffefffff04047812 */ /* 0x000fe200078ec0ff */
[----:B------:R-:W2:Y:S04]  /*0170*/  LDCU.64 UR6, c[0x0][0x428] ;  /* 0x00008500ff0677ac */ /* 0x000ea80008000a00 */
[----:B------:R-:W3:Y:S01]  /*0180*/  LDC R8, c[0x0][0x40c] ;  /* 0x00010300ff087b82 */ /* 0x000ee20000000800 */
[----:B------:R-:W4:Y:S01]  /*0190*/  LDCU.64 UR12, c[0x0][0x400] ;  /* 0x00008000ff0c77ac */ /* 0x000f220008000a00 */
[----:B------:R-:W5:Y:S06]  /*01a0*/  LDCU UR5, c[0x0][0x400] ;  /* 0x00008000ff0577ac */ /* 0x000f6c0008000800 */
[----:B------:R-:W1:Y:S01]  /*01b0*/  LDC R35, c[0x0][0x3fc] ;  /* 0x0000ff00ff237b82 */ /* 0x000e620000000800 */
        /* <DEDUP_REMOVED lines=8> */
[----:B------:R-:W-:-:S04]  /*0240*/  IMAD R9, R10, R11, RZ ;  /* 0x0000000b0a097224 */ /* 0x000fc800078e02ff */
[----:B------:R-:W-:Y:S02]  /*0250*/  IMAD.HI.U32 R7, R7, R9, R6 ;  /* 0x0000000907077227 */ /* 0x000fe400078e0006 */
[----:B------:R-:W0:Y:S04]  /*0260*/  I2F.RP R9, R13 ;  /* 0x0000000d00097306 */ /* 0x000e280000209400 */
[----:B------:R-:W-:-:S04]  /*0270*/  IMAD.HI.U32 R10, R7, R12, RZ ;  /* 0x0000000c070a7227 */ /* 0x000fc800078e00ff */
[----:B------:R-:W-:-:S04]  /*0280*/  IMAD.MOV R0, RZ, RZ, -R10 ;  /* 0x000000ffff007224 */ /* 0x000fc800078e0a0a */
[C---:B------:R-:W-:Y:S01]  /*0290*/  IMAD R0, R11.reuse, R0, R12 ;  /* 0x000000000b007224 */ /* 0x040fe200078e020c */
[----:B0-----:R-:W0:Y:S04]  /*02a0*/  MUFU.RCP R9, R9 ;  /* 0x0000000900097308 */ /* 0x001e280000001000 */
[----:B------:R-:W-:-:S13]  /*02b0*/  ISETP.GT.U32.AND P1, PT, R11, R0, PT ;  /* 0x000000000b00720c */ /* 0x000fda0003f24070 */
[----:B------:R-:W-:Y:S01]  /*02c0*/  @!P1 IMAD.IADD R0, R0, 0x1, -R11 ;  /* 0x0000000100009824 */ /* 0x000fe200078e0a0b */
[----:B------:R-:W-:Y:S01]  /*02d0*/  @!P1 IADD3 R10, PT, PT, R10, 0x1, RZ ;  /* 0x000000010a0a9810 */ /* 0x000fe20007ffe0ff */
[----:B0-----:R-:W-:Y:S01]  /*02e0*/  VIADD R6, R9, 0xffffffe ;  /* 0x0ffffffe09067836 */ /* 0x001fe20000000000 */
[----:B------:R-:W-:Y:S02]  /*02f0*/  ISETP.NE.AND P1, PT, R29, RZ, PT ;  /* 0x000000ff1d00720c */ /* 0x000fe40003f25270 */
[----:B------:R-:W-:Y:S01]  /*0300*/  ISETP.GE.U32.AND P0, PT, R0, R11, PT ;  /* 0x0000000b0000720c */ /* 0x000fe20003f06070 */
[----:B------:R0:W3:Y:S01]  /*0310*/  F2I.FTZ.U32.TRUNC.NTZ R7, R6 ;  /* 0x0000000600077305 */ /* 0x0000e2000021f000 */
[----:B------:R-:W-:Y:S02]  /*0320*/  LOP3.LUT R0, R2, R29, RZ, 0x3c, !PT ;  /* 0x0000001d02007212 */ /* 0x000fe400078e3cff */
[----:B-1----:R-:W-:Y:S02]  /*0330*/  IABS R11, R35 ;  /* 0x00000023000b7213 */ /* 0x002fe40000000000 */
[----:B------:R-:W-:-:S02]  /*0340*/  ISETP.GE.AND P2, PT, R0, RZ, PT ;  /* 0x000000ff0000720c */ /* 0x000fc40003f46270 */
[----:B0-----:R-:W-:-:S05]  /*0350*/  MOV R6, RZ ;  /* 0x000000ff00067202 */ /* 0x001fca0000000f00 */
[----:B------:R-:W-:Y:S02]  /*0360*/  @P0 VIADD R10, R10, 0x1 ;  /* 0x000000010a0a0836 */ /* 0x000fe40000000000 */
[----:B---3--:R-:W-:-:S04]  /*0370*/  IMAD.MOV R0, RZ, RZ, -R7 ;  /* 0x000000ffff007224 */ /* 0x008fc800078e0a07 */
[----:B------:R-:W-:Y:S01]  /*0380*/  @!P2 IMAD.MOV R10, RZ, RZ, -R10 ;  /* 0x000000ffff0aa224 */ /* 0x000fe200078e0a0a */
[----:B------:R-:W-:Y:S01]  /*0390*/  @!P1 LOP3.LUT R10, RZ, R29, RZ, 0x33, !PT ;  /* 0x0000001dff0a9212 */ /* 0x000fe200078e33ff */
[----:B------:R-:W-:-:S03]  /*03a0*/  IMAD R9, R0, R13, RZ ;  /* 0x0000000d00097224 */ /* 0x000fc600078e02ff */
[----:B------:R-:W-:Y:S01]  /*03b0*/  IABS R0, R10 ;  /* 0x0000000a00007213 */ /* 0x000fe20000000000 */
[----:B------:R-:W-:Y:S02]  /*03c0*/  IMAD.HI.U32 R6, R7, R9, R6 ;  /* 0x0000000907067227 */ /* 0x000fe400078e0006 */
[----:B------:R-:W0:Y:S02]  /*03d0*/  I2F.RP R7, R11 ;  /* 0x0000000b00077306 */ /* 0x000e240000209400 */
[----:B------:R-:W-:Y:S02]  /*03e0*/  IMAD R34, R10, R29, UR8 ;  /* 0x000000080a227e24 */ /* 0x000fe4000f8e021d */
[----:B------:R-:W-:-:S04]  /*03f0*/  IMAD.HI.U32 R6, R6, R0, RZ ;  /* 0x0000000006067227 */ /* 0x000fc800078e00ff */
[----:B------:R-:W-:Y:S02]  /*0400*/  IMAD.MOV R9, RZ, RZ, -R6 ;  /* 0x000000ffff097224 */ /* 0x000fe400078e0a06 */
[----:B------:R-:W-:Y:S02]  /*0410*/  VIADD R16, R34, UR8 ;  /* 0x0000000822107c36 */ /* 0x000fe40008000000 */
[C---:B------:R-:W-:Y:S02]  /*0420*/  IMAD R0, R13.reuse, R9, R0 ;  /* 0x000000090d007224 */ /* 0x040fe400078e0200 */
[----:B------:R-:W-:Y:S01]  /*0430*/  VIADD R18, R16, UR8 ;  /* 0x0000000810127c36 */ /* 0x000fe20008000000 */
[----:B0-----:R-:W0:Y:S02]  /*0440*/  MUFU.RCP R7, R7 ;  /* 0x0000000700077308 */ /* 0x001e240000001000 */
[----:B------:R-:W-:-:S13]  /*0450*/  ISETP.GT.U32.AND P1, PT, R13, R0, PT ;  /* 0x000000000d00720c */ /* 0x000fda0003f24070 */
[----:B------:R-:W-:Y:S01]  /*0460*/  @!P1 IMAD.IADD R0, R0, 0x1, -R13 ;  /* 0x0000000100009824 */ /* 0x000fe200078e0a0d */
[----:B------:R-:W-:Y:S01]  /*0470*/  @!P1 IADD3 R6, PT, PT, R6, 0x1, RZ ;  /* 0x0000000106069810 */ /* 0x000fe20007ffe0ff */
[----:B0-----:R-:W-:Y:S01]  /*0480*/  VIADD R12, R7, 0xffffffe ;  /* 0x0ffffffe070c7836 */ /* 0x001fe20000000000 */
[----:B------:R-:W-:Y:S02]  /*0490*/  ISETP.NE.AND P1, PT, R8, RZ, PT ;  /* 0x000000ff0800720c */ /* 0x000fe40003f25270 */
[----:B------:R-:W-:Y:S02]  /*04a0*/  ISETP.GE.U32.AND P0, PT, R0, R13, PT ;  /* 0x0000000d0000720c */ /* 0x000fe40003f06070 */
[----:B------:R0:W1:Y:S01]  /*04b0*/  F2I.FTZ.U32.TRUNC.NTZ R13, R12 ;  /* 0x0000000c000d7305 */ /* 0x000062000021f000 */
[----:B------:R-:W-:-:S04]  /*04c0*/  LOP3.LUT R0, R10, R8, RZ, 0x3c, !PT ;  /* 0x000000080a007212 */ /* 0x000fc800078e3cff */
[----:B------:R-:W-:Y:S01]  /*04d0*/  ISETP.GE.AND P2, PT, R0, RZ, PT ;  /* 0x000000ff0000720c */ /* 0x000fe20003f46270 */
[----:B0-----:R-:W-:-:S05]  /*04e0*/  IMAD.MOV.U32 R12, RZ, RZ, RZ ;  /* 0x000000ffff0c7224 */ /* 0x001fca00078e00ff */
[----:B------:R-:W-:-:S04]  /*04f0*/  @P0 VIADD R6, R6, 0x1 ;  /* 0x0000000106060836 */ /* 0x000fc80000000000 */
[----:B------:R-:W-:Y:S02]  /*0500*/  IMAD.MOV.U32 R21, RZ, RZ, R6 ;  /* 0x000000ffff157224 */ /* 0x000fe400078e0006 */
[--C-:B-1----:R-:W-:Y:S01]  /*0510*/  IMAD.MOV R0, RZ, RZ, -R13.reuse ;  /* 0x000000ffff007224 */ /* 0x102fe200078e0a0d */
[----:B------:R-:W0:Y:S02]  /*0520*/  LDC.64 R6, c[0x0][0x410] ;  /* 0x00010400ff067b82 */ /* 0x000e240000000a00 */
[----:B------:R-:W-:Y:S01]  /*0530*/  @!P2 IADD3 R21, PT, PT, -R21, RZ, RZ ;  /* 0x000000ff1515a210 */ /* 0x000fe20007ffe1ff */
[----:B------:R-:W-:Y:S01]  /*0540*/  IMAD R9, R0, R11, RZ ;  /* 0x0000000b00097224 */ /* 0x000fe200078e02ff */
[----:B------:R-:W-:Y:S01]  /*0550*/  @!P1 LOP3.LUT R21, RZ, R8, RZ, 0x33, !PT ;  /* 0x00000008ff159212 */ /* 0x000fe200078e33ff */
[----:B------:R-:W-:Y:S02]  /*0560*/  IMAD.MOV R0, RZ, RZ, -R10 ;  /* 0x000000ffff007224 */ /* 0x000fe400078e0a0a */
[----:B------:R-:W-:Y:S01]  /*0570*/  IMAD.HI.U32 R12, R13, R9, R12 ;  /* 0x000000090d0c7227 */ /* 0x000fe200078e000c */
[----:B------:R-:W-:-:S02]  /*0580*/  IABS R14, R21 ;  /* 0x00000015000e7213 */ /* 0x000fc40000000000 */
[----:B------:R-:W-:Y:S01]  /*0590*/  IADD3 R45, PT, PT, -R21, RZ, RZ ;  /* 0x000000ff152d7210 */ /* 0x000fe20007ffe1ff */
[----:B--2---:R-:W-:Y:S02]  /*05a0*/  VIADD R9, R2, UR6 ;  /* 0x0000000602097c36 */ /* 0x004fe40008000000 */
[----:B------:R-:W-:-:S03]  /*05b0*/  IMAD.HI.U32 R12, R12, R14, RZ ;  /* 0x0000000e0c0c7227 */ /* 0x000fc600078e00ff */
[C---:B------:R-:W-:Y:S01]  /*05c0*/  IADD3 R15, PT, PT, R9.reuse, -R34, RZ ;  /* 0x80000022090f7210 */ /* 0x040fe20007ffe0ff */
[----:B------:R-:W-:Y:S01]  /*05d0*/  IMAD.MOV R17, RZ, RZ, -R12 ;  /* 0x000000ffff117224 */ /* 0x000fe200078e0a0c */
[----:B------:R-:W-:Y:S01]  /*05e0*/  IADD3 R19, PT, PT, R9, -UR8, -R18 ;  /* 0x8000000809137c10 */ /* 0x000fe2000fffe812 */
[----:B------:R-:W-:Y:S02]  /*05f0*/  IMAD R13, R29, R0, R9 ;  /* 0x000000001d0d7224 */ /* 0x000fe400078e0209 */
[----:B------:R-:W-:Y:S02]  /*0600*/  IMAD R14, R11, R17, R14 ;  /* 0x000000110b0e7224 */ /* 0x000fe400078e020e */
[----:B------:R-:W-:Y:S01]  /*0610*/  IMAD.IADD R17, R9, 0x1, -R18 ;  /* 0x0000000109117824 */ /* 0x000fe200078e0a12 */
[----:B0-----:R-:W-:Y:S01]  /*0620*/  ISETP.GE.AND P3, PT, R13, R6, PT ;  /* 0x000000060d00720c */ /* 0x001fe20003f66270 */
[----:B------:R-:W-:Y:S01]  /*0630*/  IMAD R18, R21, R8, UR9 ;  /* 0x0000000915127e24 */ /* 0x000fe2000f8e0208 */
[----:B------:R-:W-:-:S02]  /*0640*/  ISETP.GE.AND P4, PT, R15, R6, PT ;  /* 0x000000060f00720c */ /* 0x000fc40003f86270 */
[----:B------:R-:W-:Y:S01]  /*0650*/  ISETP.GE.AND P2, PT, R17, R6, PT ;  /* 0x000000061100720c */ /* 0x000fe20003f46270 */
[----:B------:R-:W-:Y:S01]  /*0660*/  VIADD R22, R18, UR9 ;  /* 0x0000000912167c36 */ /* 0x000fe20008000000 */
[----:B------:R-:W-:Y:S02]  /*0670*/  ISETP.GT.AND P3, PT, R13, -0x1, !P3 ;  /* 0xffffffff0d00780c */ /* 0x000fe40005f64270 */
[----:B------:R-:W-:Y:S01]  /*0680*/  ISETP.GT.AND P2, PT, R17, -0x1, !P2 ;  /* 0xffffffff1100780c */ /* 0x000fe20005744270 */
[----:B------:R-:W-:Y:S01]  /*0690*/  VIADD R24, R22, UR9 ;  /* 0x0000000916187c36 */ /* 0x000fe20008000000 */
[----:B------:R-:W-:Y:S01]  /*06a0*/  IADD3 R13, PT, PT, R10, UR7, RZ ;  /* 0x000000070a0d7c10 */ /* 0x000fe2000fffe0ff */
[----:B------:R-:W0:Y:S01]  /*06b0*/  LDCU.64 UR6, c[0x0][0x430] ;  /* 0x00008600ff0677ac */ /* 0x000e220008000a00 */
[----:B------:R-:W-:Y:S02]  /*06c0*/  ISETP.GT.U32.AND P0, PT, R11, R14, PT ;  /* 0x0000000e0b00720c */ /* 0x000fe40003f04070 */
[----:B------:R-:W-:Y:S01]  /*06d0*/  ISETP.GT.AND P4, PT, R15, -0x1, !P4 ;  /* 0xffffffff0f00780c */ /* 0x000fe20006784270 */
[----:B------:R-:W-:Y:S01]  /*06e0*/  IMAD.IADD R15, R9, 0x1, -R16 ;  /* 0x00000001090f7824 */ /* 0x000fe200078e0a10 */
[----:B------:R-:W-:Y:S01]  /*06f0*/  ISETP.GE.AND P1, PT, R19, R6, PT ;  /* 0x000000061300720c */ /* 0x000fe20003f26270 */
[----:B------:R-:W-:Y:S01]  /*0700*/  IMAD R16, R8, R45, R13 ;  /* 0x0000002d08107224 */ /* 0x000fe200078e020d */
[C---:B------:R-:W-:Y:S01]  /*0710*/  IADD3 R22, PT, PT, R13.reuse, -R22, RZ ;  /* 0x800000160d167210 */ /* 0x040fe20007ffe0ff */
[----:B------:R-:W-:Y:S01]  /*0720*/  IMAD.IADD R20, R13, 0x1, -R18 ;  /* 0x000000010d147824 */ /* 0x000fe200078e0a12 */
[----:B------:R-:W-:-:S02]  /*0730*/  ISETP.GT.AND P1, PT, R19, -0x1, !P1 ;  /* 0xffffffff1300780c */ /* 0x000fc40004f24270 */
[----:B------:R-:W-:Y:S02]  /*0740*/  @P2 LOP3.LUT R4, R4, 0x100000, RZ, 0xfc, !PT ;  /* 0x0010000004042812 */ /* 0x000fe400078efcff */
[-C--:B------:R-:W-:Y:S01]  /*0750*/  ISETP.GE.AND P2, PT, R16, R7.reuse, PT ;  /* 0x000000071000720c */ /* 0x080fe20003f46270 */
[----:B------:R-:W-:Y:S01]  /*0760*/  @!P0 IMAD.IADD R14, R14, 0x1, -R11 ;  /* 0x000000010e0e8824 */ /* 0x000fe200078e0a0b */
[----:B------:R-:W-:Y:S02]  /*0770*/  @!P0 IADD3 R12, PT, PT, R12, 0x1, RZ ;  /* 0x000000010c0c8810 */ /* 0x000fe40007ffe0ff */
[----:B------:R-:W-:Y:S01]  /*0780*/  ISETP.GT.AND P2, PT, R16, -0x1, !P2 ;  /* 0xffffffff1000780c */ /* 0x000fe20005744270 */
[----:B------:R-:W-:Y:S01]  /*0790*/  IMAD.IADD R16, R13, 0x1, -R24 ;  /* 0x000000010d107824 */ /* 0x000fe200078e0a18 */
[----:B------:R-:W-:Y:S01]  /*07a0*/  ISETP.GE.AND P0, PT, R20, R7, PT ;  /* 0x000000071400720c */ /* 0x000fe20003f06270 */
[----:B0-----:R-:W-:Y:S01]  /*07b0*/  UIADD3 UR7, UPT, UPT, -UR7, URZ, URZ ;  /* 0x000000ff07077290 */ /* 0x001fe2000fffe1ff */
[----:B------:R-:W-:Y:S01]  /*07c0*/  ISETP.GE.AND P5, PT, R15, R6, PT ;  /* 0x000000060f00720c */ /* 0x000fe20003fa6270 */
[----:B------:R-:W-:Y:S01]  /*07d0*/  UIADD3 UR6, UPT, UPT, -UR6, URZ, URZ ;  /* 0x000000ff06067290 */ /* 0x000fe2000fffe1ff */
[----:B------:R-:W-:-:S02]  /*07e0*/  LOP3.LUT R4, R4, 0xffdfffff, RZ, 0xc0, !PT ;  /* 0xffdfffff04047812 */ /* 0x000fc400078ec0ff */
[----:B------:R-:W-:Y:S02]  /*07f0*/  ISETP.GT.AND P0, PT, R20, -0x1, !P0 ;  /* 0xffffffff1400780c */ /* 0x000fe40004704270 */
[-C--:B------:R-:W-:Y:S02]  /*0800*/  ISETP.GE.AND P6, PT, R16, R7.reuse, PT ;  /* 0x000000071000720c */ /* 0x080fe40003fc6270 */
[----:B------:R-:W-:Y:S02]  /*0810*/  ISETP.GT.AND P5, PT, R15, -0x1, !P5 ;  /* 0xffffffff0f00780c */ /* 0x000fe40006fa4270 */
[----:B------:R-:W-:Y:S02]  /*0820*/  @P1 LOP3.LUT R4, R4, 0x200000, RZ, 0xfc, !PT ;  /* 0x0020000004041812 */ /* 0x000fe400078efcff */
[----:B------:R-:W-:Y:S02]  /*0830*/  P2R R15, PR, RZ, 0x1 ;  /* 0x00000001ff0f7803 */ /* 0x000fe40000000000 */
[----:B------:R-:W-:-:S02]  /*0840*/  ISETP.GE.AND P1, PT, R22, R7, PT ;  /* 0x000000071600720c */ /* 0x000fc40003f26270 */
[----:B------:R-:W-:Y:S02]  /*0850*/  ISETP.GT.AND P0, PT, R16, -0x1, !P6 ;  /* 0xffffffff1000780c */ /* 0x000fe40007704270 */
[----:B------:R-:W-:Y:S02]  /*0860*/  ISETP.GT.AND P1, PT, R22, -0x1, !P1 ;  /* 0xffffffff1600780c */ /* 0x000fe40004f24270 */
[----:B------:R-:W-:Y:S01]  /*0870*/  IADD3 R24, PT, PT, R13, -UR9, -R24 ;  /* 0x800000090d187c10 */ /* 0x000fe2000fffe818 */
[----:B------:R-:W0:Y:S01]  /*0880*/  LDCU.64 UR8, c[0x0][0x428] ;  /* 0x00008500ff0877ac */ /* 0x000e220008000a00 */
[----:B------:R-:W-:Y:S02]  /*0890*/  P2R R17, PR, RZ, 0x2 ;  /* 0x00000002ff117803 */ /* 0x000fe40000000000 */
[C---:B------:R-:W-:Y:S02]  /*08a0*/  LOP3.LUT P1, RZ, R4.reuse, 0x200000, RZ, 0xc0, !PT ;  /* 0x0020000004ff7812 */ /* 0x040fe4000782c0ff */
[----:B------:R-:W-:-:S02]  /*08b0*/  LOP3.LUT R4, R4, 0xfff7ffff, RZ, 0xc0, !PT ;  /* 0xfff7ffff04047812 */ /* 0x000fc400078ec0ff */
[----:B------:R-:W-:Y:S02]  /*08c0*/  ISETP.GE.AND P6, PT, R24, R7, PT ;  /* 0x000000071800720c */ /* 0x000fe40003fc6270 */
[----:B------:R-:W-:Y:S02]  /*08d0*/  @P0 LOP3.LUT R4, R4, 0x80000, RZ, 0xfc, !PT ;  /* 0x0008000004040812 */ /* 0x000fe400078efcff */
[----:B------:R-:W-:Y:S02]  /*08e0*/  PLOP3.LUT P0, PT, P2, P3, PT, 0x80, 0x8 ;  /* 0x000000000008781c */ /* 0x000fe40001707070 */
[----:B------:R-:W-:Y:S02]  /*08f0*/  ISETP.GT.AND P6, PT, R24, -0x1, !P6 ;  /* 0xffffffff1800780c */ /* 0x000fe400077c4270 */
[----:B------:R-:W-:Y:S02]  /*0900*/  PLOP3.LUT P1, PT, P2, P1, PT, 0x80, 0x8 ;  /* 0x000000000008781c */ /* 0x000fe40001723070 */
[----:B------:R-:W-:Y:S01]  /*0910*/  P2R R16, PR, RZ, 0x40 ;  /* 0x00000040ff107803 */ /* 0x000fe20000000000 */
[----:B0-----:R-:W-:Y:S01]  /*0920*/  ULEA UR14, UR7, UR9, 0x2 ;  /* 0x00000009070e7291 */ /* 0x001fe2000f8e10ff */
[C---:B------:R-:W-:Y:S01]  /*0930*/  LOP3.LUT P6, RZ, R4.reuse, 0x100000, RZ, 0xc0, !PT ;  /* 0x0010000004ff7812 */ /* 0x040fe200078cc0ff */
[----:B------:R-:W-:Y:S01]  /*0940*/  UIMAD UR15, UR7, 0x3, UR9 ;  /* 0x00000003070f78a4 */ /* 0x000fe2000f8e0209 */
[----:B------:R-:W-:Y:S01]  /*0950*/  LOP3.LUT R4, R4, 0xfffbffff, RZ, 0xc0, !PT ;  /* 0xfffbffff04047812 */ /* 0x000fe200078ec0ff */
[----:B------:R-:W-:-:S02]  /*0960*/  ULEA UR7, UR7, UR9, 0x1 ;  /* 0x0000000907077291 */ /* 0x000fc4000f8e08ff */
[----:B------:R-:W-:Y:S01]  /*0970*/  ULEA UR9, UR6, UR8, 0x2 ;  /* 0x0000000806097291 */ /* 0x000fe2000f8e10ff */
[----:B------:R-:W-:Y:S02]  /*0980*/  @P0 LOP3.LUT R4, R4, 0x40000, RZ, 0xfc, !PT ;  /* 0x0004000004040812 */ /* 0x000fe400078efcff */
[----:B------:R-:W-:Y:S02]  /*0990*/  PLOP3.LUT P0, PT, P2, P4, PT, 0x80, 0x8 ;  /* 0x000000000008781c */ /* 0x000fe40001709070 */
[----:B------:R-:W-:-:S11]  /*09a0*/  LOP3.LUT R4, R4, 0xfffdffff, RZ, 0xc0, !PT ;  /* 0xfffdffff04047812 */ /* 0x000fd600078ec0ff */
[----:B------:R-:W-:Y:S02]  /*09b0*/  @P0 LOP3.LUT R4, R4, 0x20000, RZ, 0xfc, !PT ;  /* 0x0002000004040812 */ /* 0x000fe400078efcff */
[----:B------:R-:W-:Y:S02]  /*09c0*/  PLOP3.LUT P0, PT, P2, P5, PT, 0x80, 0x8 ;  /* 0x000000000008781c */ /* 0x000fe4000170b070 */
[----:B------:R-:W-:-:S11]  /*09d0*/  LOP3.LUT R4, R4, 0xfffeffff, RZ, 0xc0, !PT ;  /* 0xfffeffff04047812 */ /* 0x000fd600078ec0ff */
[----:B------:R-:W-:Y:S02]  /*09e0*/  @P0 LOP3.LUT R4, R4, 0x10000, RZ, 0xfc, !PT ;  /* 0x0001000004040812 */ /* 0x000fe400078efcff */
[----:B------:R-:W-:Y:S02]  /*09f0*/  PLOP3.LUT P0, PT, P2, P6, PT, 0x80, 0x8 ;  /* 0x000000000008781c */ /* 0x000fe4000170d070 */
[----:B------:R-:W-:-:S11]  /*0a00*/  LOP3.LUT R4, R4, 0xffff7fff, RZ, 0xc0, !PT ;  /* 0xffff7fff04047812 */ /* 0x000fd600078ec0ff */
[----:B------:R-:W-:Y:S02]  /*0a10*/  @P0 LOP3.LUT R4, R4, 0x8000, RZ, 0xfc, !PT ;  /* 0x0000800004040812 */ /* 0x000fe400078efcff */
[----:B------:R-:W-:Y:S02]  /*0a20*/  ISETP.NE.AND P0, PT, R15, RZ, PT ;  /* 0x000000ff0f00720c */ /* 0x000fe40003f05270 */
[C---:B------:R-:W-:Y:S02]  /*0a30*/  LOP3.LUT P2, RZ, R4.reuse, 0x80000, RZ, 0xc0, !PT ;  /* 0x0008000004ff7812 */ /* 0x040fe4000784c0ff */
[----:B------:R-:W-:Y:S02]  /*0a40*/  LOP3.LUT R4, R4, 0xffffbfff, RZ, 0xc0, !PT ;  /* 0xffffbfff04047812 */ /* 0x000fe400078ec0ff */
[----:B------:R-:W-:Y:S02]  /*0a50*/  P2R R15, PR, RZ, 0x4 ;  /* 0x00000004ff0f7803 */ /* 0x000fe40000000000 */
[----:B------:R-:W-:-:S02]  /*0a60*/  @P1 LOP3.LUT R4, R4, 0x4000, RZ, 0xfc, !PT ;  /* 0x0000400004041812 */ /* 0x000fc400078efcff */
[----:B------:R-:W-:Y:S02]  /*0a70*/  PLOP3.LUT P1, PT, P0, P3, PT, 0x80, 0x8 ;  /* 0x000000000008781c */ /* 0x000fe40000727070 */
[C---:B------:R-:W-:Y:S02]  /*0a80*/  LOP3.LUT P2, RZ, R4.reuse, 0x200000, RZ, 0xc0, !PT ;  /* 0x0020000004ff7812 */ /* 0x040fe4000784c0ff */
[----:B------:R-:W-:Y:S02]  /*0a90*/  LOP3.LUT R4, R4, 0xffffdfff, RZ, 0xc0, !PT ;  /* 0xffffdfff04047812 */ /* 0x000fe400078ec0ff */
[----:B------:R-:W-:-:S07]  /*0aa0*/  PLOP3.LUT P2, PT, P0, P2, PT, 0x80, 0x8 ;  /* 0x000000000008781c */ /* 0x000fce0000745070 */
        /* <DEDUP_REMOVED lines=13> */
[----:B------:R-:W-:Y:S02]  /*0b80*/  PLOP3.LUT P6, PT, P1, P6, PT, 0x80, 0x8 ;  /* 0x000000000008781c */ /* 0x000fe40000fcd070 */
[----:B------:R-:W-:-:S02]  /*0b90*/  @P2 LOP3.LUT R4, R4, 0x200, RZ, 0xfc, !PT ;  /* 0x0000020004042812 */ /* 0x000fc400078efcff */
[----:B------:R-:W-:Y:S02]  /*0ba0*/  PLOP3.LUT P2, PT, P1, P3, PT, 0x80, 0x8 ;  /* 0x000000000008781c */ /* 0x000fe40000f47070 */
[----:B------:R-:W-:-:S11]  /*0bb0*/  LOP3.LUT R4, R4, 0xfffffeff, RZ, 0xc0, !PT ;  /* 0xfffffeff04047812 */ /* 0x000fd600078ec0ff */
[----:B------:R-:W-:Y:S02]  /*0bc0*/  @P2 LOP3.LUT R4, R4, 0x100, RZ, 0xfc, !PT ;  /* 0x0000010004042812 */ /* 0x000fe400078efcff */
[----:B------:R-:W-:Y:S02]  /*0bd0*/  PLOP3.LUT P2, PT, P1, P4, PT, 0x80, 0x8 ;  /* 0x000000000008781c */ /* 0x000fe40000f49070 */
[----:B------:R-:W-:-:S11]  /*0be0*/  LOP3.LUT R4, R4, 0xffffff7f, RZ, 0xc0, !PT ;  /* 0xffffff7f04047812 */ /* 0x000fd600078ec0ff */
[----:B------:R-:W-:Y:S02]  /*0bf0*/  @P2 LOP3.LUT R4, R4, 0x80, RZ, 0xfc, !PT ;  /* 0x0000008004042812 */ /* 0x000fe400078efcff */
[----:B------:R-:W-:Y:S02]  /*0c00*/  PLOP3.LUT P2, PT, P1, P5, PT, 0x80, 0x8 ;  /* 0x000000000008781c */ /* 0x000fe40000f4b070 */
[----:B------:R-:W-:Y:S02]  /*0c10*/  LOP3.LUT R4, R4, 0xffffffbf, RZ, 0xc0, !PT ;  /* 0xffffffbf04047812 */ /* 0x000fe400078ec0ff */
[----:B------:R-:W-:-:S09]  /*0c20*/  PLOP3.LUT P1, PT, P1, P0, PT, 0x80, 0x8 ;  /* 0x000000000008781c */ /* 0x000fd20000f21070 */
[----:B------:R-:W-:Y:S02]  /*0c30*/  @P2 LOP3.LUT R4, R4, 0x40, RZ, 0xfc, !PT ;  /* 0x0000004004042812 */ /* 0x000fe400078efcff */
[----:B------:R-:W-:Y:S02]  /*0c40*/  ISETP.NE.AND P2, PT, R15, RZ, PT ;  /* 0x000000ff0f00720c */ /* 0x000fe40003f45270 */
[----:B------:R-:W-:Y:S02]  /*0c50*/  LOP3.LUT R4, R4, 0xffffffdf, RZ, 0xc0, !PT ;  /* 0xffffffdf04047812 */ /* 0x000fe400078ec0ff */
[----:B------:R-:W-:Y:S02]  /*0c60*/  PLOP3.LUT P0, PT, P2, P3, PT, 0x80, 0x8 ;  /* 0x000000000008781c */ /* 0x000fe40001707070 */
[----:B------:R-:W-:Y:S02]  /*0c70*/  @P6 LOP3.LUT R4, R4, 0x20, RZ, 0xfc, !PT ;  /* 0x0000002004046812 */ /* 0x000fe400078efcff */
[----:B------:R-:W-:-:S02]  /*0c80*/  ISETP.NE.AND P6, PT, R16, RZ, PT ;  /* 0x000000ff1000720c */ /* 0x000fc40003fc5270 */
[----:B------:R-:W-:Y:S02]  /*0c90*/  LOP3.LUT R4, R4, 0xffffffef, RZ, 0xc0, !PT ;  /* 0xffffffef04047812 */ /* 0x000fe400078ec0ff */
[----:B------:R-:W-:Y:S02]  /*0ca0*/  PLOP3.LUT P2, PT, P6, P3, PT, 0x80, 0x8 ;  /* 0x000000000008781c */ /* 0x000fe40003747070 */
[----:B------:R-:W-:Y:S02]  /*0cb0*/  @P1 LOP3.LUT R4, R4, 0x10, RZ, 0xfc, !PT ;  /* 0x0000001004041812 */ /* 0x000fe400078efcff */
[----:B------:R-:W-:Y:S02]  /*0cc0*/  PLOP3.LUT P1, PT, P6, P4, PT, 0x80, 0x8 ;  /* 0x000000000008781c */ /* 0x000fe40003729070 */
[----:B------:R-:W-:Y:S02]  /*0cd0*/  LOP3.LUT R4, R4, 0xfffffff7, RZ, 0xc0, !PT ;  /* 0xfffffff704047812 */ /* 0x000fe400078ec0ff */
[----:B------:R-:W-:-:S02]  /*0ce0*/  P2R R15, PR, RZ, 0x4 ;  /* 0x00000004ff0f7803 */ /* 0x000fc40000000000 */
[----:B------:R-:W-:-:S04]  /*0cf0*/  @P0 LOP3.LUT R4, R4, 0x8, RZ, 0xfc, !PT ;  /* 0x0000000804040812 */ /* 0x000fc800078efcff */
[----:B------:R-:W-:-:S04]  /*0d00*/  LOP3.LUT P3, RZ, R4, 0x80000, RZ, 0xc0, !PT ;  /* 0x0008000004ff7812 */ /* 0x000fc8000786c0ff */
[----:B------:R-:W-:Y:S02]  /*0d10*/  PLOP3.LUT P0, PT, P3, P4, PT, 0x80, 0x8 ;  /* 0x000000000008781c */ /* 0x000fe40001f09070 */
[C---:B------:R-:W-:Y:S02]  /*0d20*/  LOP3.LUT P4, RZ, R4.reuse, 0x100000, RZ, 0xc0, !PT ;  /* 0x0010000004ff7812 */ /* 0x040fe4000788c0ff */
[----:B------:R-:W-:Y:S02]  /*0d30*/  LOP3.LUT R4, R4, 0xfffffffb, RZ, 0xc0, !PT ;  /* 0xfffffffb04047812 */ /* 0x000fe400078ec0ff */
[----:B------:R-:W-:-:S07]  /*0d40*/  PLOP3.LUT P2, PT, P3, P5, PT, 0x80, 0x8 ;  /* 0x000000000008781c */ /* 0x000fce0001f4b070 */
[----:B------:R-:W-:Y:S02]  /*0d50*/  @P0 LOP3.LUT R4, R4, 0x4, RZ, 0xfc, !PT ;  /* 0x0000000404040812 */ /* 0x000fe400078efcff */
[----:B------:R-:W-:Y:S02]  /*0d60*/  PLOP3.LUT P0, PT, P6, P5, PT, 0x80, 0x8 ;  /* 0x000000000008781c */ /* 0x000fe4000370b070 */
[C---:B------:R-:W-:Y:S02]  /*0d70*/  LOP3.LUT P5, RZ, R4.reuse, 0x200000, RZ, 0xc0, !PT ;  /* 0x0020000004ff7812 */ /* 0x040fe400078ac0ff */
[----:B------:R-:W-:-:S04]  /*0d80*/  LOP3.LUT R4, R4, 0xfffffffd, RZ, 0xc0, !PT ;  /* 0xfffffffd04047812 */ /* 0x000fc800078ec0ff */
[----:B------:R-:W-:Y:S02]  /*0d90*/  @P2 LOP3.LUT R4, R4, 0x2, RZ, 0xfc, !PT ;  /* 0x0000000204042812 */ /* 0x000fe400078efcff */
[----:B------:R-:W-:Y:S02]  /*0da0*/  PLOP3.LUT P2, PT, P3, P4, PT, 0x80, 0x8 ;  /* 0x000000000008781c */ /* 0x000fe40001f49070 */
[----:B------:R-:W-:Y:S02]  /*0db0*/  PLOP3.LUT P3, PT, P3, P5, PT, 0x80, 0x8 ;  /* 0x000000000008781c */ /* 0x000fe40001f6b070 */
[----:B------:R-:W-:Y:S02]  /*0dc0*/  PLOP3.LUT P4, PT, P6, P4, PT, 0x80, 0x8 ;  /* 0x000000000008781c */ /* 0x000fe40003789070 */
[----:B------:R-:W-:Y:S02]  /*0dd0*/  PLOP3.LUT P5, PT, P6, P5, PT, 0x80, 0x8 ;  /* 0x000000000008781c */ /* 0x000fe400037ab070 */
[----:B------:R-:W-:-:S02]  /*0de0*/  ISETP.GE.U32.AND P6, PT, R14, R11, PT ;  /* 0x0000000b0e00720c */ /* 0x000fc40003fc6070 */
[----:B------:R-:W-:Y:S02]  /*0df0*/  LOP3.LUT R11, R21, R35, RZ, 0x3c, !PT ;  /* 0x00000023150b7212 */ /* 0x000fe400078e3cff */
[----:B------:R-:W-:-:S04]  /*0e00*/  LOP3.LUT R4, R4, 0xfffffffe, RZ, 0xc0, !PT ;  /* 0xfffffffe04047812 */ /* 0x000fc800078ec0ff */
[----:B------:R-:W-:Y:S02]  /*0e10*/  @P2 LOP3.LUT R4, R4, 0x1, RZ, 0xfc, !PT ;  /* 0x0000000104042812 */ /* 0x000fe400078efcff */
[----:B------:R-:W-:Y:S02]  /*0e20*/  ISETP.NE.AND P2, PT, R15, RZ, PT ;  /* 0x000000ff0f00720c */ /* 0x000fe40003f45270 */
[----:B------:R-:W-:Y:S01]  /*0e30*/  IADD3 R15, PT, PT, R10, UR15, RZ ;  /* 0x0000000f0a0f7c10 */ /* 0x000fe2000fffe0ff */
[----:B------:R-:W-:Y:S01]  /*0e40*/  @P6 VIADD R12, R12, 0x1 ;  /* 0x000000010c0c6836 */ /* 0x000fe20000000000 */
[----:B------:R-:W-:-:S13]  /*0e50*/  ISETP.GE.AND P6, PT, R11, RZ, PT ;  /* 0x000000ff0b00720c */ /* 0x000fda0003fc6270 */
[----:B------:R-:W-:Y:S02]  /*0e60*/  @!P6 IADD3 R12, PT, PT, -R12, RZ, RZ ;  /* 0x000000ff0c0ce210 */ /* 0x000fe40007ffe1ff */
[----:B------:R-:W-:-:S13]  /*0e70*/  ISETP.NE.AND P6, PT, R35, RZ, PT ;  /* 0x000000ff2300720c */ /* 0x000fda0003fc5270 */
[----:B------:R-:W-:-:S05]  /*0e80*/  @!P6 LOP3.LUT R12, RZ, R35, RZ, 0x33, !PT ;  /* 0x00000023ff0ce212 */ /* 0x000fca00078e33ff */
[----:B------:R-:W-:-:S04]  /*0e90*/  IMAD.MOV R14, RZ, RZ, -R12 ;  /* 0x000000ffff0e7224 */ /* 0x000fc800078e0a0c */
[----:B------:R-:W-:-:S04]  /*0ea0*/  IMAD R35, R35, R14, R21 ;  /* 0x0000000e23237224 */ /* 0x000fc800078e0215 */
[----:B----4-:R-:W-:Y:S01]  /*0eb0*/  IMAD R11, R35, UR12, RZ ;  /* 0x0000000c230b7c24 */ /* 0x010fe2000f8e02ff */
[----:B------:R-:W-:Y:S02]  /*0ec0*/  UIMAD UR12, UR6, 0x3, UR8 ;  /* 0x00000003060c78a4 */ /* 0x000fe4000f8e0208 */
[----:B------:R-:W-:Y:S01]  /*0ed0*/  ULEA UR6, UR6, UR8, 0x1 ;  /* 0x0000000806067291 */ /* 0x000fe2000f8e08ff */
[----:B------:R-:W-:Y:S02]  /*0ee0*/  IMAD R14, R12, UR13, R11 ;  /* 0x0000000d0c0e7c24 */ /* 0x000fe4000f8e020b */
[C---:B------:R-:W-:Y:S02]  /*0ef0*/  VIADD R12, R10.reuse, UR14 ;  /* 0x0000000e0a0c7c36 */ /* 0x040fe40008000000 */
[----:B------:R-:W-:Y:S01]  /*0f00*/  VIADD R10, R10, UR7 ;  /* 0x000000070a0a7c36 */ /* 0x000fe20008000000 */
[----:B-----5:R-:W-:Y:S01]  /*0f10*/  UIMAD UR7, UR4, UR5, URZ ;  /* 0x00000005040772a4 */ /* 0x020fe2000f8e02ff */
[CC--:B------:R-:W-:Y:S01]  /*0f20*/  IMAD R11, R14.reuse, R7.reuse, R12 ;  /* 0x000000070e0b7224 */ /* 0x0c0fe200078e020c */
[----:B------:R-:W-:Y:S01]  /*0f30*/  UIADD3 UR5, UPT, UPT, -UR5, URZ, URZ ;  /* 0x000000ff05057290 */ /* 0x000fe2000fffe1ff */
[----:B------:R-:W-:-:S02]  /*0f40*/  IMAD R15, R14, R7, R15 ;  /* 0x000000070e0f7224 */ /* 0x000fc400078e020f */
[CC--:B------:R-:W-:Y:S02]  /*0f50*/  IMAD R19, R14.reuse, R7.reuse, R10 ;  /* 0x000000070e137224 */ /* 0x0c0fe400078e020a */
[----:B------:R-:W-:Y:S02]  /*0f60*/  IMAD R7, R14, R7, R13 ;  /* 0x000000070e077224 */ /* 0x000fe400078e020d */
[CC--:B------:R-:W-:Y:S02]  /*0f70*/  IMAD R11, R8.reuse, R45.reuse, R11 ;  /* 0x0000002d080b7224 */ /* 0x0c0fe400078e020b */
[CC--:B------:R-:W-:Y:S02]  /*0f80*/  IMAD R17, R8.reuse, R45.reuse, R15 ;  /* 0x0000002d08117224 */ /* 0x0c0fe400078e020f */
[CC--:B------:R-:W-:Y:S02]  /*0f90*/  IMAD R25, R8.reuse, R45.reuse, R19 ;  /* 0x0000002d08197224 */ /* 0x0c0fe400078e0213 */
[----:B------:R-:W-:-:S02]  /*0fa0*/  IMAD R45, R8, R45, R7 ;  /* 0x0000002d082d7224 */ /* 0x000fc400078e0207 */
[----:B------:R-:W-:Y:S02]  /*0fb0*/  IMAD.IADD R37, R7, 0x1, -R18 ;  /* 0x0000000107257824 */ /* 0x000fe400078e0a12 */
[-C--:B------:R-:W-:Y:S02]  /*0fc0*/  IMAD R7, R11, R6.reuse, UR9 ;  /* 0x000000090b077e24 */ /* 0x080fe4000f8e0206 */
[-C--:B------:R-:W-:Y:S02]  /*0fd0*/  IMAD R19, R17, R6.reuse, UR9 ;  /* 0x0000000911137e24 */ /* 0x080fe4000f8e0206 */
[----:B------:R-:W-:Y:S01]  /*0fe0*/  IMAD R27, R25, R6, UR9 ;  /* 0x00000009191b7e24 */ /* 0x000fe2000f8e0206 */
[----:B------:R-:W-:Y:S01]  /*0ff0*/  IADD3 R7, PT, PT, R7, R2, RZ ;  /* 0x0000000207077210 */ /* 0x000fe20007ffe0ff */
[----:B------:R-:W-:Y:S01]  /*1000*/  IMAD R21, R17, R6, UR12 ;  /* 0x0000000c11157e24 */ /* 0x000fe2000f8e0206 */
[----:B------:R-:W-:Y:S01]  /*1010*/  IADD3 R19, PT, PT, R19, R2, RZ ;  /* 0x0000000213137210 */ /* 0x000fe20007ffe0ff */
[----:B------:R-:W-:Y:S01]  /*1020*/  IMAD R39, R37, R6, UR9 ;  /* 0x0000000925277e24 */ /* 0x000fe2000f8e0206 */
[----:B------:R-:W-:Y:S01]  /*1030*/  IADD3 R22, PT, PT, R27, R2, RZ ;  /* 0x000000021b167210 */ /* 0x000fe20007ffe0ff */
[----:B------:R-:W-:-:S02]  /*1040*/  IMAD R47, R45, R6, UR9 ;  /* 0x000000092d2f7e24 */ /* 0x000fc4000f8e0206 */
[----:B------:R-:W-:Y:S01]  /*1050*/  IMAD R13, R11, R6, UR12 ;  /* 0x0000000c0b0d7e24 */ /* 0x000fe2000f8e0206 */
[----:B------:R-:W-:Y:S01]  /*1060*/  IADD3 R39, PT, PT, R39, R2, RZ ;  /* 0x0000000227277210 */ /* 0x000fe20007ffe0ff */
[----:B------:R-:W-:Y:S01]  /*1070*/  IMAD R23, R17, R6, UR6 ;  /* 0x0000000611177e24 */ /* 0x000fe2000f8e0206 */
[----:B------:R-:W-:Y:S01]  /*1080*/  IADD3 R47, PT, PT, R47, R2, RZ ;  /* 0x000000022f2f7210 */ /* 0x000fe20007ffe0ff */
[-C--:B------:R-:W-:Y:S02]  /*1090*/  IMAD R15, R11, R6.reuse, UR6 ;  /* 0x000000060b0f7e24 */ /* 0x080fe4000f8e0206 */
[CC--:B------:R-:W-:Y:S02]  /*10a0*/  IMAD R31, R25.reuse, R6.reuse, UR12 ;  /* 0x0000000c191f7e24 */ /* 0x0c0fe4000f8e0206 */
[-C--:B------:R-:W-:Y:S02]  /*10b0*/  IMAD R33, R25, R6.reuse, UR6 ;  /* 0x0000000619217e24 */ /* 0x080fe4000f8e0206 */
[----:B------:R-:W-:-:S02]  /*10c0*/  IMAD R41, R37, R6, UR12 ;  /* 0x0000000c25297e24 */ /* 0x000fc4000f8e0206 */
[-C--:B------:R-:W-:Y:S02]  /*10d0*/  IMAD R43, R37, R6.reuse, UR6 ;  /* 0x00000006252b7e24 */ /* 0x080fe4000f8e0206 */
[CCC-:B------:R-:W-:Y:S02]  /*10e0*/  IMAD R51, R45.reuse, R6.reuse, R9.reuse ;  /* 0x000000062d337224 */ /* 0x1c0fe400078e0209 */
[-C--:B------:R-:W-:Y:S02]  /*10f0*/  IMAD R49, R45, R6.reuse, UR12 ;  /* 0x0000000c2d317e24 */ /* 0x080fe4000f8e0206 */
[-CC-:B------:R-:W-:Y:S02]  /*1100*/  IMAD R11, R11, R6.reuse, R9.reuse ;  /* 0x000000060b0b7224 */ /* 0x180fe400078e0209 */
[-CC-:B------:R-:W-:Y:S02]  /*1110*/  IMAD R17, R17, R6.reuse, R9.reuse ;  /* 0x0000000611117224 */ /* 0x180fe400078e0209 */
[-CC-:B------:R-:W-:Y:S01]  /*1120*/  IMAD R25, R25, R6.reuse, R9.reuse ;  /* 0x0000000619197224 */ /* 0x180fe200078e0209 */
[----:B------:R-:W-:Y:S01]  /*1130*/  IADD3 R18, PT, PT, -R34, R11, RZ ;  /* 0x0000000b22127210 */ /* 0x000fe20007ffe1ff */
[----:B------:R-:W-:-:S02]  /*1140*/  IMAD R37, R37, R6, R9 ;  /* 0x0000000625257224 */ /* 0x000fc400078e0209 */
[----:B------:R-:W-:Y:S02]  /*1150*/  IMAD R45, R45, R6, UR6 ;  /* 0x000000062d2d7e24 */ /* 0x000fe4000f8e0206 */
[--C-:B------:R-:W-:Y:S01]  /*1160*/  IMAD.IADD R9, R21, 0x1, R2.reuse ;  /* 0x0000000115097824 */ /* 0x100fe200078e0202 */
[----:B------:R-:W-:Y:S01]  /*1170*/  IADD3 R27, PT, PT, -R34, R37, RZ ;  /* 0x00000025221b7210 */ /* 0x000fe20007ffe1ff */
[--C-:B------:R-:W-:Y:S02]  /*1180*/  IMAD.IADD R13, R13, 0x1, R2.reuse ;  /* 0x000000010d0d7824 */ /* 0x100fe400078e0202 */
[--C-:B------:R-:W-:Y:S02]  /*1190*/  IMAD.IADD R23, R23, 0x1, R2.reuse ;  /* 0x0000000117177824 */ /* 0x100fe400078e0202 */
[--C-:B------:R-:W-:Y:S02]  /*11a0*/  IMAD.IADD R15, R15, 0x1, R2.reuse ;  /* 0x000000010f0f7824 */ /* 0x100fe400078e0202 */
[----:B------:R-:W-:-:S02]  /*11b0*/  IMAD.IADD R31, R31, 0x1, R2 ;  /* 0x000000011f1f7824 */ /* 0x000fc400078e0202 */
[--C-:B------:R-:W-:Y:S02]  /*11c0*/  IMAD.IADD R33, R33, 0x1, R2.reuse ;  /* 0x0000000121217824 */ /* 0x100fe400078e0202 */
[--C-:B------:R-:W-:Y:S02]  /*11d0*/  IMAD.IADD R41, R41, 0x1, R2.reuse ;  /* 0x0000000129297824 */ /* 0x100fe400078e0202 */
[--C-:B------:R-:W-:Y:S02]  /*11e0*/  IMAD.IADD R43, R43, 0x1, R2.reuse ;  /* 0x000000012b2b7824 */ /* 0x100fe400078e0202 */
[--C-:B------:R-:W-:Y:S02]  /*11f0*/  IMAD.IADD R49, R49, 0x1, R2.reuse ;  /* 0x0000000131317824 */ /* 0x100fe400078e0202 */
[----:B------:R-:W-:Y:S02]  /*1200*/  IMAD R36, R29, R0, R7 ;  /* 0x000000001d247224 */ /* 0x000fe400078e0207 */
[----:B------:R-:W-:-:S02]  /*1210*/  IMAD.IADD R45, R45, 0x1, R2 ;  /* 0x000000012d2d7824 */ /* 0x000fc400078e0202 */
[CC--:B------:R-:W-:Y:S02]  /*1220*/  IMAD R7, R29.reuse, R0.reuse, R19 ;  /* 0x000000001d077224 */ /* 0x0c0fe400078e0213 */
[CC--:B------:R-:W-:Y:S02]  /*1230*/  IMAD R19, R29.reuse, R0.reuse, R9 ;  /* 0x000000001d137224 */ /* 0x0c0fe400078e0209 */
[-C--:B------:R-:W-:Y:S02]  /*1240*/  IMAD R6, R29, R0.reuse, R11 ;  /* 0x000000001d067224 */ /* 0x080fe400078e020b */
[--C-:B------:R-:W-:Y:S02]  /*1250*/  IMAD.IADD R21, R17, 0x1, -R34.reuse ;  /* 0x0000000111157824 */ /* 0x100fe400078e0a22 */
[----:B------:R-:W-:Y:S02]  /*1260*/  IMAD R8, R29, R0, R17 ;  /* 0x000000001d087224 */ /* 0x000fe400078e0211 */
[----:B------:R-:W-:-:S02]  /*1270*/  IMAD.IADD R24, R25, 0x1, -R34 ;  /* 0x0000000119187824 */ /* 0x000fc400078e0a22 */
[CC--:B------:R-:W-:Y:S02]  /*1280*/  IMAD R10, R29.reuse, R0.reuse, R25 ;  /* 0x000000001d0a7224 */ /* 0x0c0fe400078e0219 */
[CC--:B------:R-:W-:Y:S02]  /*1290*/  IMAD R16, R29.reuse, R0.reuse, R13 ;  /* 0x000000001d107224 */ /* 0x0c0fe400078e020d */
[CC--:B------:R-:W-:Y:S02]  /*12a0*/  IMAD R20, R29.reuse, R0.reuse, R23 ;  /* 0x000000001d147224 */ /* 0x0c0fe400078e0217 */
[CC--:B------:R-:W-:Y:S02]  /*12b0*/  IMAD R9, R29.reuse, R0.reuse, R22 ;  /* 0x000000001d097224 */ /* 0x0c0fe400078e0216 */
[CC--:B------:R-:W-:Y:S02]  /*12c0*/  IMAD R12, R29.reuse, R0.reuse, R37 ;  /* 0x000000001d0c7224 */ /* 0x0c0fe400078e0225 */
[----:B------:R-:W-:-:S02]  /*12d0*/  IMAD R14, R29, R0, R51 ;  /* 0x000000001d0e7224 */ /* 0x000fc400078e0233 */
[CC--:B------:R-:W-:Y:S01]  /*12e0*/  IMAD R17, R29.reuse, R0.reuse, R15 ;  /* 0x000000001d117224 */ /* 0x0c0fe200078e020f */
[----:B------:R-:W-:Y:S01]  /*12f0*/  MOV R15, UR5 ;  /* 0x00000005000f7c02 */ /* 0x000fe20008000f00 */
[CC--:B------:R-:W-:Y:S02]  /*1300*/  IMAD R22, R29.reuse, R0.reuse, R31 ;  /* 0x000000001d167224 */ /* 0x0c0fe400078e021f */
[CC--:B------:R-:W-:Y:S02]  /*1310*/  IMAD R23, R29.reuse, R0.reuse, R33 ;  /* 0x000000001d177224 */ /* 0x0c0fe400078e0221 */
[CC--:B------:R-:W-:Y:S02]  /*1320*/  IMAD R11, R29.reuse, R0.reuse, R39 ;  /* 0x000000001d0b7224 */ /* 0x0c0fe400078e0227 */
[CC--:B------:R-:W-:Y:S02]  /*1330*/  IMAD R25, R29.reuse, R0.reuse, R41 ;  /* 0x000000001d197224 */ /* 0x0c0fe400078e0229 */
[----:B------:R-:W-:-:S02]  /*1340*/  IMAD R26, R29, R0, R43 ;  /* 0x000000001d1a7224 */ /* 0x000fc400078e022b */
[CC--:B------:R-:W-:Y:S02]  /*1350*/  IMAD R13, R29.reuse, R0.reuse, R47 ;  /* 0x000000001d0d7224 */ /* 0x0c0fe400078e022f */
[CC--:B------:R-:W-:Y:S02]  /*1360*/  IMAD R28, R29.reuse, R0.reuse, R49 ;  /* 0x000000001d1c7224 */ /* 0x0c0fe400078e0231 */
[----:B------:R-:W-:Y:S02]  /*1370*/  IMAD R29, R29, R0, R45 ;  /* 0x000000001d1d7224 */ /* 0x000fe400078e022d */
[----:B------:R-:W-:Y:S02]  /*1380*/  IMAD.IADD R34, R51, 0x1, -R34 ;  /* 0x0000000133227824 */ /* 0x000fe400078e0a22 */
[----:B------:R-:W-:Y:S02]  /*1390*/  IMAD.MOV.U32 R0, RZ, RZ, RZ ;  /* 0x000000ffff007224 */ /* 0x000fe400078e00ff */
[----:B------:R-:W-:-:S07]  /*13a0*/  IMAD R35, R35, UR7, RZ ;  /* 0x0000000723237c24 */ /* 0x000fce000f8e02ff */
.L_x_306:
[----:B------:R-:W-:Y:S02]  /*13b0*/  P2R R39, PR, RZ, 0x1 ;  /* 0x00000001ff277803 */ /* 0x000fe40000000000 */
[C---:B------:R-:W-:Y:S02]  /*13c0*/  LOP3.LUT P0, RZ, R4.reuse, 0x40000, RZ, 0xc0, !PT ;  /* 0x0004000004ff7812 */ /* 0x040fe4000780c0ff */
[----:B------:R-:W-:Y:S02]  /*13d0*/  P2R R38, PR, RZ, 0x10 ;  /* 0x00000010ff267803 */ /* 0x000fe40000000000 */
[C---:B------:R-:W-:Y:S02]  /*13e0*/  LOP3.LUT P4, RZ, R4.reuse, 0x20000, RZ, 0xc0, !PT ;  /* 0x0002000004ff7812 */ /* 0x040fe4000788c0ff */
[----:B------:R-:W-:Y:S02]  /*13f0*/  LOP3.LUT P6, RZ, R4, 0x10000, RZ, 0xc0, !PT ;  /* 0x0001000004ff7812 */ /* 0x000fe400078cc0ff */
[----:B------:R-:W-:-:S05]  /*1400*/  P2R R37, PR, RZ, 0x20 ;  /* 0x00000020ff257803 */ /* 0x000fca0000000000 */
[----:B------:R-:W0:Y:S02]  /*1410*/  @P0 LDC.64 R30, c[0x0][0x380] ;  /* 0x0000e000ff1e0b82 */ /* 0x000e240000000a00 */
[----:B0-----:R-:W-:-:S06]  /*1420*/  @P0 IMAD.WIDE R40, R14, 0x2, R30 ;  /* 0x000000020e280825 */ /* 0x001fcc00078e021e */
[----:B------:R-:W0:Y:S01]  /*1430*/  LDC.64 R30, c[0x0][0x3d0] ;  /* 0x0000f400ff1e7b82 */ /* 0x000e220000000a00 */
[----:B------:R-:W2:Y:S01]  /*1440*/  @P0 LDG.E.U16 R40, desc[UR10][R40.64] ;  /* 0x0000000a28280981 */ /* 0x000ea2000c1e1500 */
[----:B0-----:R-:W-:-:S05]  /*1450*/  IMAD.WIDE R30, R35, 0x2, R30 ;  /* 0x00000002231e7825 */ /* 0x001fca00078e021e */
[----:B------:R-:W3:Y:S01]  /*1460*/  @P0 LDG.E.U16 R32, desc[UR10][R30.64] ;  /* 0x0000000a1e200981 */ /* 0x000ee2000c1e1500 */
[----:B--2---:R-:W-:Y:S02]  /*1470*/  @P0 IMAD.U32 R42, R40, 0x10000, RZ ;  /* 0x00010000282a0824 */ /* 0x004fe400078e00ff */
[----:B---3--:R-:W-:-:S04]  /*1480*/  @P0 IMAD.U32 R33, R32, 0x10000, RZ ;  /* 0x0001000020210824 */ /* 0x008fc800078e00ff */
[----:B------:R-:W-:Y:S01]  /*1490*/  @P0 FFMA.FTZ R0, R33, R42, R0 ;  /* 0x0000002a21000223 */ /* 0x000fe20000010000 */
[----:B------:R-:W-:Y:S01]  /*14a0*/  LOP3.LUT P0, RZ, R4, 0x8000, RZ, 0xc0, !PT ;  /* 0x0000800004ff7812 */ /* 0x000fe2000780c0ff */
[----:B------:R-:W0:Y:S02]  /*14b0*/  @P4 LDC.64 R32, c[0x0][0x380] ;  /* 0x0000e000ff204b82 */ /* 0x000e240000000a00 */
[----:B0-----:R-:W-:Y:S02]  /*14c0*/  @P4 IMAD.WIDE R42, R34, 0x2, R32 ;  /* 0x00000002222a4825 */ /* 0x001fe400078e0220 */
[----:B------:R-:W2:Y:S04]  /*14d0*/  @P4 LDG.E.U16 R32, desc[UR10][R30.64+0x2] ;  /* 0x0000020a1e204981 */ /* 0x000ea8000c1e1500 */
[----:B------:R-:W3:Y:S01]  /*14e0*/  @P4 LDG.E.U16 R42, desc[UR10][R42.64] ;  /* 0x0000000a2a2a4981 */ /* 0x000ee2000c1e1500 */
[----:B--2---:R-:W-:Y:S01]  /*14f0*/  @P4 IMAD.U32 R33, R32, 0x10000, RZ ;  /* 0x0001000020214824 */ /* 0x004fe200078e00ff */
[----:B---3--:R-:W-:-:S05]  /*1500*/  @P4 SHF.L.U32 R40, R42, 0x10, RZ ;  /* 0x000000102a284819 */ /* 0x008fca00000006ff */
[----:B------:R-:W-:Y:S02]  /*1510*/  @P4 FFMA.FTZ R0, R33, R40, R0 ;  /* 0x0000002821004223 */ /* 0x000fe40000010000 */
[----:B------:R-:W0:Y:S02]  /*1520*/  @P6 LDC.64 R32, c[0x0][0x380] ;  /* 0x0000e000ff206b82 */ /* 0x000e240000000a00 */
[----:B0-----:R-:W-:Y:S02]  /*1530*/  @P6 IMAD.WIDE R40, R29, 0x2, R32 ;  /* 0x000000021d286825 */ /* 0x001fe400078e0220 */
[----:B------:R-:W2:Y:S04]  /*1540*/  @P6 LDG.E.U16 R32, desc[UR10][R30.64+0x4] ;  /* 0x0000040a1e206981 */ /* 0x000ea8000c1e1500 */
[----:B------:R-:W3:Y:S01]  /*1550*/  @P6 LDG.E.U16 R40, desc[UR10][R40.64] ;  /* 0x0000000a28286981 */ /* 0x000ee2000c1e1500 */
[----:B--2---:R-:W-:Y:S01]  /*1560*/  @P6 SHF.L.U32 R33, R32, 0x10, RZ ;  /* 0x0000001020216819 */ /* 0x004fe200000006ff */
[----:B---3--:R-:W-:-:S04]  /*1570*/  @P6 IMAD.U32 R44, R40, 0x10000, RZ ;  /* 0x00010000282c6824 */ /* 0x008fc800078e00ff */
[----:B------:R-:W-:Y:S02]  /*1580*/  @P6 FFMA.FTZ R0, R33, R44, R0 ;  /* 0x0000002c21006223 */ /* 0x000fe40000010000 */
[----:B------:R-:W0:Y:S02]  /*1590*/  @P0 LDC.64 R32, c[0x0][0x380] ;  /* 0x0000e000ff200b82 */ /* 0x000e240000000a00 */
[----:B0-----:R-:W-:Y:S02]  /*15a0*/  @P0 IMAD.WIDE R42, R28, 0x2, R32 ;  /* 0x000000021c2a0825 */ /* 0x001fe400078e0220 */
[----:B------:R-:W2:Y:S04]  /*15b0*/  @P0 LDG.E.U16 R32, desc[UR10][R30.64+0x6] ;  /* 0x0000060a1e200981 */ /* 0x000ea8000c1e1500 */
[----:B------:R-:W3:Y:S01]  /*15c0*/  @P0 LDG.E.U16 R42, desc[UR10][R42.64] ;  /* 0x0000000a2a2a0981 */ /* 0x000ee2000c1e1500 */
[----:B------:R-:W-:Y:S01]  /*15d0*/  LOP3.LUT P4, RZ, R4, 0x4000, RZ, 0xc0, !PT ;  /* 0x0000400004ff7812 */ /* 0x000fe2000788c0ff */
[----:B--2---:R-:W-:-:S02]  /*15e0*/  @P0 IMAD.U32 R33, R32, 0x10000, RZ ;  /* 0x0001000020210824 */ /* 0x004fc400078e00ff */
[----:B---3--:R-:W-:-:S04]  /*15f0*/  @P0 IMAD.U32 R44, R42, 0x10000, RZ ;  /* 0x000100002a2c0824 */ /* 0x008fc800078e00ff */
[----:B------:R-:W-:-:S06]  /*1600*/  @P0 FFMA.FTZ R0, R33, R44, R0 ;  /* 0x0000002c21000223 */ /* 0x000fcc0000010000 */
[----:B------:R-:W0:Y:S02]  /*1610*/  @P4 LDC.64 R32, c[0x0][0x380] ;  /* 0x0000e000ff204b82 */ /* 0x000e240000000a00 */
[----:B0-----:R-:W-:Y:S02]  /*1620*/  @P4 IMAD.WIDE R40, R13, 0x2, R32 ;  /* 0x000000020d284825 */ /* 0x001fe400078e0220 */
[----:B------:R-:W2:Y:S04]  /*1630*/  @P4 LDG.E.U16 R32, desc[UR10][R30.64+0x8] ;  /* 0x0000080a1e204981 */ /* 0x000ea8000c1e1500 */
[----:B------:R-:W3:Y:S01]  /*1640*/  @P4 LDG.E.U16 R40, desc[UR10][R40.64] ;  /* 0x0000000a28284981 */ /* 0x000ee2000c1e1500 */
[----:B------:R-:W-:Y:S01]  /*1650*/  LOP3.LUT P5, RZ, R4, 0x2000, RZ, 0xc0, !PT ;  /* 0x0000200004ff7812 */ /* 0x000fe200078ac0ff */
[----:B--2---:R-:W-:Y:S01]  /*1660*/  @P4 IMAD.U32 R33, R32, 0x10000, RZ ;  /* 0x0001000020214824 */ /* 0x004fe200078e00ff */
[----:B---3--:R-:W-:-:S05]  /*1670*/  @P4 SHF.L.U32 R44, R40, 0x10, RZ ;  /* 0x00000010282c4819 */ /* 0x008fca00000006ff */
[----:B------:R-:W-:-:S06]  /*1680*/  @P4 FFMA.FTZ R0, R33, R44, R0 ;  /* 0x0000002c21004223 */ /* 0x000fcc0000010000 */
[----:B------:R-:W0:Y:S02]  /*1690*/  @P5 LDC.64 R32, c[0x0][0x380] ;  /* 0x0000e000ff205b82 */ /* 0x000e240000000a00 */
[----:B0-----:R-:W-:Y:S02]  /*16a0*/  @P5 IMAD.WIDE R42, R12, 0x2, R32 ;  /* 0x000000020c2a5825 */ /* 0x001fe400078e0220 */
[----:B------:R-:W2:Y:S04]  /*16b0*/  @P5 LDG.E.U16 R32, desc[UR10][R30.64+0xa] ;  /* 0x00000a0a1e205981 */ /* 0x000ea8000c1e1500 */
[----:B------:R-:W3:Y:S01]  /*16c0*/  @P5 LDG.E.U16 R42, desc[UR10][R42.64] ;  /* 0x0000000a2a2a5981 */ /* 0x000ee2000c1e1500 */
[----:B------:R-:W-:Y:S02]  /*16d0*/  LOP3.LUT P0, RZ, R4, 0x1000, RZ, 0xc0, !PT ;  /* 0x0000100004ff7812 */ /* 0x000fe4000780c0ff */
[----:B--2---:R-:W-:Y:S01]  /*16e0*/  @P5 SHF.L.U32 R33, R32, 0x10, RZ ;  /* 0x0000001020215819 */ /* 0x004fe200000006ff */
[----:B---3--:R-:W-:-:S04]  /*16f0*/  @P5 IMAD.U32 R44, R42, 0x10000, RZ ;  /* 0x000100002a2c5824 */ /* 0x008fc800078e00ff */
[----:B------:R-:W-:-:S06]  /*1700*/  @P5 FFMA.FTZ R0, R33, R44, R0 ;  /* 0x0000002c21005223 */ /* 0x000fcc0000010000 */
        /* <DEDUP_REMOVED lines=68> */
[----:B------:R-:W-:-:S13]  /*1b50*/  LOP3.LUT P0, RZ, R4, 0x8, RZ, 0xc0, !PT ;  /* 0x0000000804ff7812 */ /* 0x000fda000780c0ff */
[----:B------:R-:W4:Y:S01]  /*1b60*/  @P0 LDG.E.U16 R42, desc[UR10][R30.64+0x1e] ;  /* 0x00001e0a1e2a0981 */ /* 0x000f22000c1e1500 */
[----:B--2---:R-:W-:Y:S01]  /*1b70*/  @P5 SHF.L.U32 R33, R32, 0x10, RZ ;  /* 0x0000001020215819 */ /* 0x004fe200000006ff */
[----:B---3--:R-:W-:-:S04]  /*1b80*/  @P5 IMAD.U32 R44, R40, 0x10000, RZ ;  /* 0x00010000282c5824 */ /* 0x008fc800078e00ff */
[----:B------:R-:W-:Y:S02]  /*1b90*/  @P5 FFMA.FTZ R0, R33, R44, R0 ;  /* 0x0000002c21005223 */ /* 0x000fe40000010000 */
[----:B------:R-:W0:Y:S02]  /*1ba0*/  @P0 LDC.64 R32, c[0x0][0x380] ;  /* 0x0000e000ff200b82 */ /* 0x000e240000000a00 */
[----:B0-----:R-:W-:-:S06]  /*1bb0*/  @P0 IMAD.WIDE R32, R8, 0x2, R32 ;  /* 0x0000000208200825 */ /* 0x001fcc00078e0220 */
[----:B------:R-:W2:Y:S01]  /*1bc0*/  @P0 LDG.E.U16 R32, desc[UR10][R32.64] ;  /* 0x0000000a20200981 */ /* 0x000ea2000c1e1500 */
[----:B------:R-:W-:-:S13]  /*1bd0*/  LOP3.LUT P4, RZ, R4, 0x4, RZ, 0xc0, !PT ;  /* 0x0000000404ff7812 */ /* 0x000fda000788c0ff */
[----:B------:R-:W0:Y:S01]  /*1be0*/  @P4 LDC.64 R40, c[0x0][0x380] ;  /* 0x0000e000ff284b82 */ /* 0x000e220000000a00 */
[----:B----4-:R-:W-:Y:S02]  /*1bf0*/  @P0 IMAD.U32 R43, R42, 0x10000, RZ ;  /* 0x000100002a2b0824 */ /* 0x010fe400078e00ff */
[----:B0-----:R-:W-:-:S06]  /*1c00*/  @P4 IMAD.WIDE R40, R21, 0x2, R40 ;  /* 0x0000000215284825 */ /* 0x001fcc00078e0228 */
[----:B------:R-:W3:Y:S01]  /*1c10*/  @P4 LDG.E.U16 R40, desc[UR10][R40.64] ;  /* 0x0000000a28284981 */ /* 0x000ee2000c1e1500 */
[----:B--2---:R-:W-:-:S04]  /*1c20*/  @P0 IMAD.U32 R44, R32, 0x10000, RZ ;  /* 0x00010000202c0824 */ /* 0x004fc800078e00ff */
[----:B------:R-:W-:Y:S01]  /*1c30*/  @P0 FFMA.FTZ R0, R43, R44, R0 ;  /* 0x0000002c2b000223 */ /* 0x000fe20000010000 */
[----:B------:R-:W-:Y:S02]  /*1c40*/  ISETP.NE.AND P0, PT, R39, RZ, PT ;  /* 0x000000ff2700720c */ /* 0x000fe40003f05270 */
[----:B------:R-:W2:Y:S01]  /*1c50*/  @P4 LDG.E.U16 R39, desc[UR10][R30.64+0x20] ;  /* 0x0000200a1e274981 */ /* 0x000ea2000c1e1500 */
[----:B------:R-:W-:-:S13]  /*1c60*/  LOP3.LUT P5, RZ, R4, 0x2, RZ, 0xc0, !PT ;  /* 0x0000000204ff7812 */ /* 0x000fda00078ac0ff */
[----:B------:R-:W0:Y:S01]  /*1c70*/  @P5 LDC.64 R32, c[0x0][0x380] ;  /* 0x0000e000ff205b82 */ /* 0x000e220000000a00 */
[----:B---3--:R-:W-:Y:S01]  /*1c80*/  @P4 SHF.L.U32 R42, R40, 0x10, RZ ;  /* 0x00000010282a4819 */ /* 0x008fe200000006ff */
[----:B0-----:R-:W-:-:S06]  /*1c90*/  @P5 IMAD.WIDE R32, R20, 0x2, R32 ;  /* 0x0000000214205825 */ /* 0x001fcc00078e0220 */
[----:B------:R-:W3:Y:S01]  /*1ca0*/  @P5 LDG.E.U16 R32, desc[UR10][R32.64] ;  /* 0x0000000a20205981 */ /* 0x000ee2000c1e1500 */
[----:B--2---:R-:W-:-:S04]  /*1cb0*/  @P4 IMAD.U32 R39, R39, 0x10000, RZ ;  /* 0x0001000027274824 */ /* 0x004fc800078e00ff */
[----:B------:R-:W-:Y:S01]  /*1cc0*/  @P4 FFMA.FTZ R0, R39, R42, R0 ;  /* 0x0000002a27004223 */ /* 0x000fe20000010000 */
[----:B------:R-:W-:Y:S02]  /*1cd0*/  ISETP.NE.AND P4, PT, R38, RZ, PT ;  /* 0x000000ff2600720c */ /* 0x000fe40003f85270 */
[----:B------:R-:W2:Y:S01]  /*1ce0*/  @P5 LDG.E.U16 R38, desc[UR10][R30.64+0x22] ;  /* 0x0000220a1e265981 */ /* 0x000ea2000c1e1500 */
[----:B------:R-:W-:Y:S01]  /*1cf0*/  LOP3.LUT P6, RZ, R4, 0x1, RZ, 0xc0, !PT ;  /* 0x0000000104ff7812 */ /* 0x000fe200078cc0ff */
[----:B---3--:R-:W-:Y:S02]  /*1d00*/  @P5 IMAD.U32 R42, R32, 0x10000, RZ ;  /* 0x00010000202a5824 */ /* 0x008fe400078e00ff */
[----:B------:R-:W0:Y:S01]  /*1d10*/  @P3 LDC.64 R32, c[0x0][0x380] ;  /* 0x0000e000ff203b82 */ /* 0x000e220000000a00 */
[----:B--2---:R-:W-:-:S05]  /*1d20*/  @P5 SHF.L.U32 R39, R38, 0x10, RZ ;  /* 0x0000001026275819 */ /* 0x004fca00000006ff */
[----:B------:R-:W-:-:S04]  /*1d30*/  @P5 FFMA.FTZ R0, R39, R42, R0 ;  /* 0x0000002a27005223 */ /* 0x000fc80000010000 */
[----:B------:R-:W1:Y:S01]  /*1d40*/  @P6 LDC.64 R38, c[0x0][0x380] ;  /* 0x0000e000ff266b82 */ /* 0x000e620000000a00 */
[----:B------:R-:W-:Y:S02]  /*1d50*/  ISETP.NE.AND P5, PT, R37, RZ, PT ;  /* 0x000000ff2500720c */ /* 0x000fe40003fa5270 */
[----:B------:R-:W2:Y:S01]  /*1d60*/  @P6 LDG.E.U16 R37, desc[UR10][R30.64+0x24] ;  /* 0x0000240a1e256981 */ /* 0x000ea2000c1e1500 */
[----:B-1----:R-:W-:-:S06]  /*1d70*/  @P6 IMAD.WIDE R38, R19, 0x2, R38 ;  /* 0x0000000213266825 */ /* 0x002fcc00078e0226 */
[----:B------:R-:W3:Y:S01]  /*1d80*/  @P6 LDG.E.U16 R38, desc[UR10][R38.64] ;  /* 0x0000000a26266981 */ /* 0x000ee2000c1e1500 */
[----:B--2---:R-:W-:Y:S02]  /*1d90*/  @P6 IMAD.U32 R37, R37, 0x10000, RZ ;  /* 0x0001000025256824 */ /* 0x004fe400078e00ff */
[----:B---3--:R-:W-:-:S04]  /*1da0*/  @P6 IMAD.U32 R40, R38, 0x10000, RZ ;  /* 0x0001000026286824 */ /* 0x008fc800078e00ff */
[----:B------:R-:W-:Y:S01]  /*1db0*/  @P6 FFMA.FTZ R0, R37, R40, R0 ;  /* 0x0000002825006223 */ /* 0x000fe20000010000 */
        /* <DEDUP_REMOVED lines=17> */
[----:B--2---:R-:W-:-:S02]  /*1ed0*/  @P1 IMAD.U32 R33, R32, 0x10000, RZ ;  /* 0x0001000020211824 */ /* 0x004fc400078e00ff */
[----:B---3--:R-:W-:-:S04]  /*1ee0*/  @P1 IMAD.U32 R37, R40, 0x10000, RZ ;  /* 0x0001000028251824 */ /* 0x008fc800078e00ff */
[----:B------:R-:W-:Y:S02]  /*1ef0*/  @P1 FFMA.FTZ R0, R33, R37, R0 ;  /* 0x0000002521001223 */ /* 0x000fe40000010000 */
[----:B------:R-:W0:Y:S02]  /*1f00*/  @P0 LDC.64 R32, c[0x0][0x380] ;  /* 0x0000e000ff200b82 */ /* 0x000e240000000a00 */
[----:B0-----:R-:W-:Y:S02]  /*1f10*/  @P0 IMAD.WIDE R38, R17, 0x2, R32 ;  /* 0x0000000211260825 */ /* 0x001fe400078e0220 */
[----:B------:R-:W2:Y:S04]  /*1f20*/  @P0 LDG.E.U16 R32, desc[UR10][R30.64+0x2c] ;  /* 0x00002c0a1e200981 */ /* 0x000ea8000c1e1500 */
[----:B------:R-:W3:Y:S01]  /*1f30*/  @P0 LDG.E.U16 R38, desc[UR10][R38.64] ;  /* 0x0000000a26260981 */ /* 0x000ee2000c1e1500 */
[----:B--2---:R-:W-:Y:S01]  /*1f40*/  @P0 IMAD.U32 R33, R32, 0x10000, RZ ;  /* 0x0001000020210824 */ /* 0x004fe200078e00ff */
[----:B---3--:R-:W-:-:S02]  /*1f50*/  @P0 SHF.L.U32 R37, R38, 0x10, RZ ;  /* 0x0000001026250819 */ /* 0x008fc400000006ff */
[----:B------:R-:W0:Y:S03]  /*1f60*/  @P5 LDC.64 R38, c[0x0][0x380] ;  /* 0x0000e000ff265b82 */ /* 0x000e260000000a00 */
[----:B------:R-:W-:Y:S02]  /*1f70*/  @P0 FFMA.FTZ R0, R33, R37, R0 ;  /* 0x0000002521000223 */ /* 0x000fe40000010000 */
[----:B------:R-:W2:Y:S03]  /*1f80*/  @P4 LDG.E.U16 R37, desc[UR10][R30.64+0x2e] ;  /* 0x00002e0a1e254981 */ /* 0x000ea6000c1e1500 */
[----:B------:R-:W1:Y:S02]  /*1f90*/  @P4 LDC.64 R32, c[0x0][0x380] ;  /* 0x0000e000ff204b82 */ /* 0x000e640000000a00 */
[----:B-1----:R-:W-:-:S06]  /*1fa0*/  @P4 IMAD.WIDE R32, R16, 0x2, R32 ;  /* 0x0000000210204825 */ /* 0x002fcc00078e0220 */
[----:B------:R-:W3:Y:S01]  /*1fb0*/  @P4 LDG.E.U16 R32, desc[UR10][R32.64] ;  /* 0x0000000a20204981 */ /* 0x000ee2000c1e1500 */
[----:B0-----:R-:W-:-:S06]  /*1fc0*/  @P5 IMAD.WIDE R38, R36, 0x2, R38 ;  /* 0x0000000224265825 */ /* 0x001fcc00078e0226 */
[----:B------:R-:W4:Y:S01]  /*1fd0*/  @P5 LDG.E.U16 R38, desc[UR10][R38.64] ;  /* 0x0000000a26265981 */ /* 0x000f22000c1e1500 */
[----:B--2---:R-:W-:Y:S01]  /*1fe0*/  @P4 SHF.L.U32 R37, R37, 0x10, RZ ;  /* 0x0000001025254819 */ /* 0x004fe200000006ff */
[----:B---3--:R-:W-:Y:S02]  /*1ff0*/  @P4 IMAD.U32 R40, R32, 0x10000, RZ ;  /* 0x0001000020284824 */ /* 0x008fe400078e00ff */
[----:B------:R-:W0:Y:S02]  /*2000*/  LDC.64 R32, c[0x0][0x410] ;  /* 0x00010400ff207b82 */ /* 0x000e240000000a00 */
[----:B------:R-:W-:Y:S02]  /*2010*/  @P4 FFMA.FTZ R0, R37, R40, R0 ;  /* 0x0000002825004223 */ /* 0x000fe40000010000 */
[----:B------:R-:W2:Y:S01]  /*2020*/  @P5 LDG.E.U16 R37, desc[UR10][R30.64+0x30] ;  /* 0x0000300a1e255981 */ /* 0x000ea2000c1e1500 */
[----:B------:R-:W-:-:S04]  /*2030*/  IADD3 R15, PT, PT, R15, 0x1, RZ ;  /* 0x000000010f0f7810 */ /* 0x000fc80007ffe0ff */
[----:B------:R-:W-:Y:S01]  /*2040*/  ISETP.NE.AND P6, PT, R15, RZ, PT ;  /* 0x000000ff0f00720c */ /* 0x000fe20003fc5270 */
[----:B----4-:R-:W-:Y:S02]  /*2050*/  @P5 IMAD.U32 R40, R38, 0x10000, RZ ;  /* 0x0001000026285824 */ /* 0x010fe400078e00ff */
[----:B------:R-:W-:Y:S02]  /*2060*/  VIADD R35, R35, UR4 ;  /* 0x0000000423237c36 */ /* 0x000fe40008000000 */
[CC--:B0-----:R-:W-:Y:S02]  /*2070*/  IMAD R36, R33.reuse, R32.reuse, R36 ;  /* 0x0000002021247224 */ /* 0x0c1fe400078e0224 */
[CC--:B------:R-:W-:Y:S02]  /*2080*/  IMAD R16, R33.reuse, R32.reuse, R16 ;  /* 0x0000002021107224 */ /* 0x0c0fe400078e0210 */
[CC--:B------:R-:W-:Y:S02]  /*2090*/  IMAD R17, R33.reuse, R32.reuse, R17 ;  /* 0x0000002021117224 */ /* 0x0c0fe400078e0211 */
[----:B------:R-:W-:-:S02]  /*20a0*/  IMAD R18, R33, R32, R18 ;  /* 0x0000002021127224 */ /* 0x000fc400078e0212 */
[CC--:B------:R-:W-:Y:S02]  /*20b0*/  IMAD R6, R33.reuse, R32.reuse, R6 ;  /* 0x0000002021067224 */ /* 0x0c0fe400078e0206 */
[CC--:B------:R-:W-:Y:S02]  /*20c0*/  IMAD R7, R33.reuse, R32.reuse, R7 ;  /* 0x0000002021077224 */ /* 0x0c0fe400078e0207 */
[CC--:B------:R-:W-:Y:S02]  /*20d0*/  IMAD R19, R33.reuse, R32.reuse, R19 ;  /* 0x0000002021137224 */ /* 0x0c0fe400078e0213 */
        /* <DEDUP_REMOVED lines=18> */
[----:B--2---:R-:W-:-:S04]  /*2200*/  @P5 IMAD.U32 R37, R37, 0x10000, RZ ;  /* 0x0001000025255824 */ /* 0x004fc800078e00ff */
        /* <DEDUP_REMOVED lines=16> */
.L_x_305:
        /* <DEDUP_REMOVED lines=26> */
[----:B------:R-:W-:-:S04]  /*24b0*/  IMAD.MOV R7, RZ, RZ, -R9 ;  /* 0x000000ffff077224 */ /* 0x000fc800078e0a09 */
[----:B------:R-:W-:Y:S01]  /*24c0*/  IMAD R6, R5, R7, R6 ;  /* 0x0000000705067224 */ /* 0x000fe200078e0206 */
[----:B------:R-:W-:-:S04]  /*24d0*/  MOV R7, RZ ;  /* 0x000000ff00077202 */ /* 0x000fc80000000f00 */
        /* <DEDUP_REMOVED lines=8> */
.L_x_309:
[----:B------:R-:W-:-:S07]  /*2560*/  MOV R4, 0x2580 ;  /* 0x0000258000047802 */ /* 0x000fce0000000f00 */
[----:B------:R-:W-:Y:S05]  /*2570*/  CALL.REL.NOINC `($__internal_11_$__cuda_sm20_div_u64) ;  /* 0x0000000000cc7944 */ /* 0x000fea0003c00000 */
[----:B------:R-:W-:Y:S02]  /*2580*/  IMAD.MOV.U32 R6, RZ, RZ, R8 ;  /* 0x000000ffff067224 */ /* 0x000fe400078e0008 */
[----:B------:R-:W-:-:S07]  /*2590*/  IMAD.MOV.U32 R7, RZ, RZ, R9 ;  /* 0x000000ffff077224 */ /* 0x000fce00078e0009 */
.L_x_310:
[----:B------:R-:W-:Y:S05]  /*25a0*/  BSYNC.RECONVERGENT B0 ;  /* 0x0000000000007941 */ /* 0x000fea0003800200 */
.L_x_308:
        /* <DEDUP_REMOVED lines=14> */
.L_x_313:
        /* <DEDUP_REMOVED lines=10> */
.L_x_312:
[----:B------:R-:W-:Y:S05]  /*2730*/  BSYNC.RECONVERGENT B0 ;  /* 0x0000000000007941 */ /* 0x000fea0003800200 */
.L_x_311:
[----:B------:R-:W-:Y:S05]  /*2740*/  @!P1 EXIT ;  /* 0x000000000000994d */ /* 0x000fea0003800000 */
[----:B------:R-:W-:Y:S01]  /*2750*/  SHF.L.U32 R15, R5, 0x1, RZ ;  /* 0x00000001050f7819 */ /* 0x000fe200000006ff */
[----:B------:R-:W0:Y:S01]  /*2760*/  LDCU UR5, c[0x0][0x3f8] ;  /* 0x00007f00ff0577ac */ /* 0x000e220008000800 */
[----:B------:R-:W-:Y:S01]  /*2770*/  SHF.R.U32.HI R17, RZ, 0x1f, R5 ;  /* 0x0000001fff117819 */ /* 0x000fe20000011605 */
[----:B------:R-:W1:Y:S06]  /*2780*/  LDCU.64 UR6, c[0x0][0x3a8] ;  /* 0x00007500ff0677ac */ /* 0x000e6c0008000a00 */
.L_x_314:
        /* <DEDUP_REMOVED lines=18> */
        .weak           $__internal_11_$__cuda_sm20_div_u64
        .type           $__internal_11_$__cuda_sm20_div_u64,@function
        .size           $__internal_11_$__cuda_sm20_div_u64,(.L_x_1665 - $__internal_11_$__cuda_sm20_div_u64)
$__internal_11_$__cuda_sm20_div_u64:
        /* <DEDUP_REMOVED lines=21> */
[----:B------:R-:W-:Y:S01]  /*2a00*/  IMAD R8, R7, R5, R9 ;  /* 0x0000000507087224 */ /* 0x000fe200078e0209 */
[----:B------:R-:W-:-:S03]  /*2a10*/  MOV R9, RZ ;  /* 0x000000ff00097202 */ /* 0x000fc60000000f00 */
        /* <DEDUP_REMOVED lines=43> */
[----:B------:R-:W-:Y:S06]  /*2cd0*/  RET.REL.NODEC R6 `(_ZN2at6native51_GLOBAL__N__2c613397_18_DepthwiseConv2d_cu_9959487032conv_depthwise2d_backward_kernelILi5ELi1EN3c108BFloat16EiEEvNS_27GenericPackedTensorAccessorIKT1_Lm4ENS_16DefaultPtrTraitsEiEENS5_IS6_Lm4ES8_iEES9_T2_iiiiiiiiiiiiiii) ;  /* 0xffffffd006c87950 */ /* 0x000fec0003c3ffff */
.L_x_315:
        /* <DEDUP_REMOVED lines=10> */
.L_x_1665:


//--------------------- .text._ZN2at6native51_GLOBAL__N__2c613397_18_DepthwiseConv2d_cu_9959487032conv_depthwise2d_backward_kernelILi0ELi0EN3c104HalfEiEEvNS_27GenericPackedTensorAccessorIKT1_Lm4ENS_16DefaultPtrTraitsEiEENS5_IS6_Lm4ES8_iEES9_T2_iiiiiiiiiiiiiii --------------------------
	.section	.text._ZN2at6native51_GLOBAL__N__2c613397_18_DepthwiseConv2d_cu_9959487032conv_depthwise2d_backward_kernelILi0ELi0EN3c104HalfEiEEvNS_27GenericPackedTensorAccessorIKT1_Lm4ENS_16DefaultPtrTraitsEiEENS5_IS6_Lm4ES8_iEES9_T2_iiiiiiiiiiiiiii,"ax",@progbits
	.align	128
.text._ZN2at6native51_GLOBAL__N__2c613397_18_DepthwiseConv2d_cu_9959487032conv_depthwise2d_backward_kernelILi0ELi0EN3c104HalfEiEEvNS_27GenericPackedTensorAccessorIKT1_Lm4ENS_16DefaultPtrTraitsEiEENS5_IS6_Lm4ES8_iEES9_T2_iiiiiiiiiiiiiii:
        .type           _ZN2at6native51_GLOBAL__N__2c613397_18_DepthwiseConv2d_cu_9959487032conv_depthwise2d_backward_kernelILi0ELi0EN3c104HalfEiEEvNS_27GenericPackedTensorAccessorIKT1_Lm4ENS_16DefaultPtrTraitsEiEENS5_IS6_Lm4ES8_iEES9_T2_iiiiiiiiiiiiiii,@function
        .size           _ZN2at6native51_GLOBAL__N__2c613397_18_DepthwiseConv2d_cu_9959487032conv_depthwise2d_backward_kernelILi0ELi0EN3c104HalfEiEEvNS_27GenericPackedTensorAccessorIKT1_Lm4ENS_16DefaultPtrTraitsEiEENS5_IS6_Lm4ES8_iEES9_T2_iiiiiiiiiiiiiii,(.L_x_1667 - _ZN2at6native51_GLOBAL__N__2c613397_18_DepthwiseConv2d_cu_9959487032conv_depthwise2d_backward_kernelILi0ELi0EN3c104HalfEiEEvNS_27GenericPackedTensorAccessorIKT1_Lm4ENS_16DefaultPtrTraitsEiEENS5_IS6_Lm4ES8_iEES9_T2_iiiiiiiiiiiiiii)
        .other          _ZN2at6native51_GLOBAL__N__2c613397_18_DepthwiseConv2d_cu_9959487032conv_depthwise2d_backward_kernelILi0ELi0EN3c104HalfEiEEvNS_27GenericPackedTensorAccessorIKT1_Lm4ENS_16DefaultPtrTraitsEiEENS5_IS6_Lm4ES8_iEES9_T2_iiiiiiiiiiiiiii,@"STO_CUDA_ENTRY STV_DEFAULT"
_ZN2at6native51_GLOBAL__N__2c613397_18_DepthwiseConv2d_cu_9959487032conv_depthwise2d_backward_kernelILi0ELi0EN3c104HalfEiEEvNS_27GenericPackedTensorAccessorIKT1_Lm4ENS_16DefaultPtrTraitsEiEENS5_IS6_Lm4ES8_iEES9_T2_iiiiiiiiiiiiiii:
        /* <DEDUP_REMOVED lines=28> */
.L_x_319:
        /* <DEDUP_REMOVED lines=11> */
.L_x_318:
        /* <DEDUP_REMOVED lines=88> */
.L_x_338:
        /* <DEDUP_REMOVED lines=13> */
.L_x_337:
        /* <DEDUP_REMOVED lines=44> */
.L_x_329:
        /* <DEDUP_REMOVED lines=75> */
[----:B--2---:R-:W-:Y:S02]  /*1030*/  HADD2.F32 R20, -RZ, R20.H0_H0 ;  /* 0x20000014ff147230 */ /* 0x004fe40000004100 */
[----:B---3--:R-:W-:-:S05]  /*1040*/  HADD2.F32 R21, -RZ, R16.H0_H0 ;  /* 0x20000010ff157230 */ /* 0x008fca0000004100 */
[----:B------:R-:W-:-:S07]  /*1050*/  FFMA.FTZ R3, R20, R21, R3 ;  /* 0x0000001514037223 */ /* 0x000fce0000010003 */
.L_x_322:
[----:B------:R-:W-:Y:S05]  /*1060*/  BSYNC.RECONVERGENT B0 ;  /* 0x0000000000007941 */ /* 0x000fea0003800200 */
.L_x_321:
        /* <DEDUP_REMOVED lines=9> */
[----:B0-----:R-:W-:-:S02]  /*1100*/  IADD3 R17, PT, PT, R21, 0xffffffe, RZ ;  /* 0x0ffffffe15117810 */ /* 0x001fc40007ffe0ff */
[----:B------:R-:W-:-:S04]  /*1110*/  LOP3.LUT R21, RZ, R25, RZ, 0x33, !PT ;  /* 0x00000019ff157212 */ /* 0x000fc800078e33ff */
        /* <DEDUP_REMOVED lines=65> */
.L_x_324:
[----:B------:R-:W-:Y:S05]  /*1530*/  BSYNC.RECONVERGENT B0 ;  /* 0x0000000000007941 */ /* 0x000fea0003800200 */
.L_x_323:
        /* <DEDUP_REMOVED lines=43> */
[----:B0-----:R-:W-:-:S05]  /*17f0*/  IADD3 R16, PT, PT, RZ, -R17, RZ ;  /* 0x80000011ff107210 */ /* 0x001fca0007ffe0ff */
        /* <DEDUP_REMOVED lines=13> */
[----:B------:R-:W-:-:S02]  /*18d0*/  @P1 IADD3 R29, PT, PT, R29, 0x1, RZ ;  /* 0x000000011d1d1810 */ /* 0x000fc40007ffe0ff */
        /* <DEDUP_REMOVED lines=18> */
.L_x_326:
[----:B------:R-:W-:Y:S05]  /*1a00*/  BSYNC.RECONVERGENT B0 ;  /* 0x0000000000007941 */ /* 0x000fea0003800200 */
.L_x_325:
        /* <DEDUP_REMOVED lines=48> */
[----:B------:R-:W-:-:S05]  /*1d10*/  IMAD.HI.U32 R29, R29, R16, RZ ;  /* 0x000000101d1d7227 */ /* 0x000fca00078e00ff */
[----:B------:R-:W-:-:S05]  /*1d20*/  IADD3 R17, PT, PT, -R29, RZ, RZ ;  /* 0x000000ff1d117210 */ /* 0x000fca0007ffe1ff */
        /* <DEDUP_REMOVED lines=23> */
[----:B--2---:R-:W-:Y:S02]  /*1ea0*/  HADD2.F32 R20, -RZ, R14.H0_H0 ;  /* 0x2000000eff147230 */ /* 0x004fe40000004100 */
[----:B---3--:R-:W-:-:S05]  /*1eb0*/  HADD2.F32 R21, -RZ, R16.H0_H0 ;  /* 0x20000010ff157230 */ /* 0x008fca0000004100 */
[----:B------:R-:W-:-:S07]  /*1ec0*/  FFMA.FTZ R3, R20, R21, R3 ;  /* 0x0000001514037223 */ /* 0x000fce0000010003 */
.L_x_328:
[----:B------:R-:W-:Y:S05]  /*1ed0*/  BSYNC.RECONVERGENT B0 ;  /* 0x0000000000007941 */ /* 0x000fea0003800200 */
.L_x_327:
[----:B------:R-:W-:Y:S01]  /*1ee0*/  VIADD R10, R10, 0x4 ;  /* 0x000000040a0a7836 */ /* 0x000fe20000000000 */
[----:B------:R-:W-:Y:S01]  /*1ef0*/  IADD3 R5, PT, PT, R5, 0x4, RZ ;  /* 0x0000000405057810 */ /* 0x000fe20007ffe0ff */
[----:B------:R-:W-:-:S03]  /*1f00*/  IMAD R14, RZ, RZ, -UR14 ;  /* 0x8000000eff0e7e24 */ /* 0x000fc6000f8e02ff */
[----:B------:R-:W-:Y:S01]  /*1f10*/  ISETP.NE.AND P0, PT, R10, RZ, PT ;  /* 0x000000ff0a00720c */ /* 0x000fe20003f05270 */
[C---:B------:R-:W-:Y:S02]  /*1f20*/  IMAD R9, R14.reuse, 0x4, R9 ;  /* 0x000000040e097824 */ /* 0x040fe400078e0209 */
[C---:B------:R-:W-:Y:S02]  /*1f30*/  IMAD R11, R14.reuse, 0x4, R11 ;  /* 0x000000040e0b7824 */ /* 0x040fe400078e020b */
[C---:B------:R-:W-:Y:S02]  /*1f40*/  IMAD R12, R14.reuse, 0x4, R12 ;  /* 0x000000040e0c7824 */ /* 0x040fe400078e020c */
[----:B------:R-:W-:-:S06]  /*1f50*/  IMAD R8, R14, 0x4, R8 ;  /* 0x000000040e087824 */ /* 0x000fcc00078e0208 */
[----:B------:R-:W-:Y:S05]  /*1f60*/  @P0 BRA `(.L_x_329) ;  /* 0xffffffec00040947 */ /* 0x000fea000383ffff */
.L_x_320:
        /* <DEDUP_REMOVED lines=23> */
[----:B------:R-:W-:Y:S01]  /*20e0*/  IMAD.HI.U32 R17, R16, R11, RZ ;  /* 0x0000000b10117227 */ /* 0x000fe200078e00ff */
[----:B------:R-:W-:-:S04]  /*20f0*/  LOP3.LUT R16, RZ, R21, RZ, 0x33, !PT ;  /* 0x00000015ff107212 */ /* 0x000fc800078e33ff */
        /* <DEDUP_REMOVED lines=31> */
[----:B------:R-:W-:-:S05]  /*22f0*/  IMAD.HI.U32 R25, R25, R26, RZ ;  /* 0x0000001a19197227 */ /* 0x000fca00078e00ff */
[----:B------:R-:W-:-:S05]  /*2300*/  IADD3 R11, PT, PT, -R25, RZ, RZ ;  /* 0x000000ff190b7210 */ /* 0x000fca0007ffe1ff */
[C---:B------:R-:W-:Y:S02]  /*2310*/  IMAD R26, R15.reuse, R11, R26 ;  /* 0x0000000b0f1a7224 */ /* 0x040fe400078e021a */
[----:B------:R-:W0:Y:S03]  /*2320*/  LDC.64 R10, c[0x0][0x410] ;  /* 0x00010400ff0a7b82 */ /* 0x000e260000000a00 */
[----:B------:R-:W-:-:S13]  /*2330*/  ISETP.GT.U32.AND P5, PT, R15, R26, PT ;  /* 0x0000001a0f00720c */ /* 0x000fda0003fa4070 */
[----:B------:R-:W-:Y:S02]  /*2340*/  @!P5 IMAD.IADD R26, R26, 0x1, -R15 ;  /* 0x000000011a1ad824 */ /* 0x000fe400078e0a0f */
[----:B------:R-:W-:Y:S01]  /*2350*/  @!P5 VIADD R25, R25, 0x1 ;  /* 0x000000011919d836 */ /* 0x000fe20000000000 */
[----:B------:R-:W-:Y:S02]  /*2360*/  ISETP.GE.AND P5, PT, R14, RZ, PT ;  /* 0x000000ff0e00720c */ /* 0x000fe40003fa6270 */
[----:B------:R-:W-:-:S13]  /*2370*/  ISETP.GE.U32.AND P1, PT, R26, R15, PT ;  /* 0x0000000f1a00720c */ /* 0x000fda0003f26070 */
        /* <DEDUP_REMOVED lines=21> */
.L_x_332:
[----:B------:R-:W-:Y:S05]  /*24d0*/  BSYNC.RECONVERGENT B0 ;  /* 0x0000000000007941 */ /* 0x000fea0003800200 */
.L_x_331:
        /* <DEDUP_REMOVED lines=14> */
[----:B0-----:R-:W-:-:S06]  /*25c0*/  VIADD R11, R5, 0xffffffe ;  /* 0x0ffffffe050b7836 */ /* 0x001fcc0000000000 */
[----:B------:R-:W0:Y:S02]  /*25d0*/  F2I.FTZ.U32.TRUNC.NTZ R11, R11 ;  /* 0x0000000b000b7305 */ /* 0x000e24000021f000 */
[----:B0-----:R-:W-:-:S04]  /*25e0*/  IMAD.MOV R10, RZ, RZ, -R11 ;  /* 0x000000ffff0a7224 */ /* 0x001fc800078e0a0b */
[----:B------:R-:W-:Y:S02]  /*25f0*/  IMAD R15, R10, R19, RZ ;  /* 0x000000130a0f7224 */ /* 0x000fe400078e02ff */
[----:B------:R-:W-:-:S04]  /*2600*/  IMAD.MOV.U32 R10, RZ, RZ, RZ ;  /* 0x000000ffff0a7224 */ /* 0x000fc800078e00ff */
[----:B------:R-:W-:-:S06]  /*2610*/  IMAD.HI.U32 R15, R11, R15, R10 ;  /* 0x0000000f0b0f7227 */ /* 0x000fcc00078e000a */
        /* <DEDUP_REMOVED lines=18> */
[----:B------:R-:W-:Y:S01]  /*2740*/  @P6 VIADD R5, R5, 0x1 ;  /* 0x0000000105056836 */ /* 0x000fe20000000000 */
[----:B------:R-:W-:Y:S02]  /*2750*/  ISETP.GE.AND P6, PT, R16, RZ, PT ;  /* 0x000000ff1000720c */ /* 0x000fe40003fc6270 */
[-C--:B0-----:R-:W-:Y:S02]  /*2760*/  IABS R24, R15.reuse ;  /* 0x0000000f00187213 */ /* 0x081fe40000000000 */
[----:B------:R-:W-:Y:S02]  /*2770*/  LOP3.LUT R17, R6, R15, RZ, 0x3c, !PT ;  /* 0x0000000f06117212 */ /* 0x000fe400078e3cff */
[----:B------:R-:W0:Y:S07]  /*2780*/  I2F.RP R25, R24 ;  /* 0x0000001800197306 */ /* 0x000e2e0000209400 */
[----:B------:R-:W-:-:S04]  /*2790*/  @!P6 IADD3 R5, PT, PT, -R5, RZ, RZ ;  /* 0x000000ff0505e210 */ /* 0x000fc80007ffe1ff */
[----:B------:R-:W-:Y:S01]  /*27a0*/  SEL R5, R14, R5, !P0 ;  /* 0x000000050e057207 */ /* 0x000fe20004000000 */
        /* <DEDUP_REMOVED lines=38> */
.L_x_334:
[----:B------:R-:W-:Y:S05]  /*2a10*/  BSYNC.RECONVERGENT B0 ;  /* 0x0000000000007941 */ /* 0x000fea0003800200 */
.L_x_333:
[----:B------:R-:W-:Y:S01]  /*2a20*/  ISETP.NE.AND P0, PT, R9, 0x2, PT ;  /* 0x000000020900780c */ /* 0x000fe20003f05270 */
[----:B------:R-:W-:-:S12]  /*2a30*/  VIADD R5, R7, 0x2 ;  /* 0x0000000207057836 */ /* 0x000fd80000000000 */
        /* <DEDUP_REMOVED lines=60> */
[----:B------:R-:W-:-:S05]  /*2e00*/  @P5 VIADD R19, R19, 0x1 ;  /* 0x0000000113135836 */ /* 0x000fca0000000000 */
[----:B------:R-:W-:Y:S02]  /*2e10*/  @!P4 IADD3 R19, PT, PT, -R19, RZ, RZ ;  /* 0x000000ff1313c210 */ /* 0x000fe40007ffe1ff */
        /* <DEDUP_REMOVED lines=18> */
.L_x_336:
[----:B------:R-:W-:Y:S05]  /*2f40*/  BSYNC.RECONVERGENT B0 ;  /* 0x0000000000007941 */ /* 0x000fea0003800200 */
.L_x_335:
[----:B------:R-:W-:-:S07]  /*2f50*/  VIADD R5, R7, 0x3 ;  /* 0x0000000307057836 */ /* 0x000fce0000000000 */
.L_x_330:
[----:B------:R-:W-:Y:S05]  /*2f60*/  @P3 BRA `(.L_x_337) ;  /* 0xffffffd800543947 */ /* 0x000fea000383ffff */
[----:B------:R-:W-:Y:S05]  /*2f70*/  @P2 BRA `(.L_x_338) ;  /* 0xffffffd8001c2947 */ /* 0x000fea000383ffff */
[----:B------:R-:W2:Y:S01]  /*2f80*/  LDL.LU R6, [R1+0x4] ;  /* 0x0000040001067983 */ /* 0x000ea20000300800 */
[----:B------:R-:W0:Y:S01]  /*2f90*/  LDCU UR4, c[0x0][0x360] ;  /* 0x00006c00ff0477ac */ /* 0x000e220008000800 */
[----:B------:R-:W0:Y:S01]  /*2fa0*/  LDC R4, c[0x0][0x370] ;  /* 0x0000dc00ff047b82 */ /* 0x000e220000000800 */
[----:B------:R-:W-:Y:S01]  /*2fb0*/  F2FP.F16.F32.PACK_AB R0, RZ, R3 ;  /* 0x00000003ff00723e */ /* 0x000fe200000000ff */
        /* <DEDUP_REMOVED lines=14> */
.L_x_317:
        /* <DEDUP_REMOVED lines=35> */
.L_x_340:
[----:B------:R-:W-:Y:S01]  /*32d0*/  IMAD.MOV.U32 R5, RZ, RZ, R8 ;  /* 0x000000ffff057224 */ /* 0x000fe200078e0008 */
[----:B------:R-:W-:-:S07]  /*32e0*/  MOV R4, 0x3300 ;  /* 0x0000330000047802 */ /* 0x000fce0000000f00 */
[----:B------:R-:W-:Y:S05]  /*32f0*/  CALL.REL.NOINC `($__internal_12_$__cuda_sm20_div_u64) ;  /* 0x0000000800507944 */ /* 0x000fea0003c00000 */
[----:B------:R-:W-:Y:S01]  /*3300*/  IMAD.MOV.U32 R4, RZ, RZ, R2 ;  /* 0x000000ffff047224 */ /* 0x000fe200078e0002 */
[----:B------:R-:W-:-:S07]  /*3310*/  MOV R5, R7 ;  /* 0x0000000700057202 */ /* 0x000fce0000000f00 */
.L_x_341:
[----:B------:R-:W-:Y:S05]  /*3320*/  BSYNC.RECONVERGENT B0 ;  /* 0x0000000000007941 */ /* 0x000fea0003800200 */
.L_x_339:
        /* <DEDUP_REMOVED lines=14> */
.L_x_344:
        /* <DEDUP_REMOVED lines=12> */
.L_x_343:
[----:B------:R-:W-:Y:S05]  /*34d0*/  BSYNC.RECONVERGENT B0 ;  /* 0x0000000000007941 */ /* 0x000fea0003800200 */
.L_x_342:
[----:B------:R-:W-:Y:S05]  /*34e0*/  @!P1 EXIT ;  /* 0x000000000000994d */ /* 0x000fea0003800000 */
[----:B------:R-:W-:Y:S01]  /*34f0*/  SHF.L.U32 R13, R3, 0x1, RZ ;  /* 0x00000001030d7819 */ /* 0x000fe200000006ff */
[----:B------:R-:W0:Y:S01]  /*3500*/  LDCU UR6, c[0x0][0x3f8] ;  /* 0x00007f00ff0677ac */ /* 0x000e220008000800 */
[----:B------:R-:W-:Y:S01]  /*3510*/  SHF.R.U32.HI R15, RZ, 0x1f, R3 ;  /* 0x0000001fff0f7819 */ /* 0x000fe20000011603 */
[----:B------:R-:W1:Y:S06]  /*3520*/  LDCU.64 UR4, c[0x0][0x3a8] ;  /* 0x00007500ff0477ac */ /* 0x000e6c0008000a00 */
.L_x_345:
        /* <DEDUP_REMOVED lines=20> */
.L_x_316:
        /* <DEDUP_REMOVED lines=35> */
.L_x_347:
[----:B------:R-:W-:Y:S01]  /*38a0*/  IMAD.MOV.U32 R5, RZ, RZ, R6 ;  /* 0x000000ffff057224 */ /* 0x000fe200078e0006 */
[----:B------:R-:W-:-:S07]  /*38b0*/  MOV R4, 0x38d0 ;  /* 0x000038d000047802 */ /* 0x000fce0000000f00 */
[----:B------:R-:W-:Y:S05]  /*38c0*/  CALL.REL.NOINC `($__internal_12_$__cuda_sm20_div_u64) ;  /* 0x0000000000dc7944 */ /* 0x000fea0003c00000 */
[----:B------:R-:W-:Y:S01]  /*38d0*/  MOV R4, R2 ;  /* 0x0000000200047202 */ /* 0x000fe20000000f00 */
[----:B------:R-:W-:-:S07]  /*38e0*/  IMAD.MOV.U32 R5, RZ, RZ, R7 ;  /* 0x000000ffff057224 */ /* 0x000fce00078e0007 */
.L_x_348:
[----:B------:R-:W-:Y:S05]  /*38f0*/  BSYNC.RECONVERGENT B0 ;  /* 0x0000000000007941 */ /* 0x000fea0003800200 */
.L_x_346:
        /* <DEDUP_REMOVED lines=14> */
.L_x_351:
        /* <DEDUP_REMOVED lines=12> */
.L_x_350:
[----:B------:R-:W-:Y:S05]  /*3aa0*/  BSYNC.RECONVERGENT B0 ;  /* 0x0000000000007941 */ /* 0x000fea0003800200 */
.L_x_349:
[----:B------:R-:W-:Y:S05]  /*3ab0*/  @!P1 EXIT ;  /* 0x000000000000994d */ /* 0x000fea0003800000 */
[----:B------:R-:W-:Y:S01]  /*3ac0*/  IMAD.SHL.U32 R13, R3, 0x2, RZ ;  /* 0x00000002030d7824 */ /* 0x000fe200078e00ff */
[----:B------:R-:W-:Y:S01]  /*3ad0*/  SHF.R.U32.HI R15, RZ, 0x1f, R3 ;  /* 0x0000001fff0f7819 */ /* 0x000fe20000011603 */
[----:B------:R-:W0:Y:S01]  /*3ae0*/  LDCU UR6, c[0x0][0x3f8] ;  /* 0x00007f00ff0677ac */ /* 0x000e220008000800 */
[----:B------:R-:W1:Y:S05]  /*3af0*/  LDCU.64 UR4, c[0x0][0x3a8] ;  /* 0x00007500ff0477ac */ /* 0x000e6a0008000a00 */
.L_x_352:
        /* <DEDUP_REMOVED lines=20> */
        .weak           $__internal_12_$__cuda_sm20_div_u64
        .type           $__internal_12_$__cuda_sm20_div_u64,@function
        .size           $__internal_12_$__cuda_sm20_div_u64,(.L_x_1667 - $__internal_12_$__cuda_sm20_div_u64)
$__internal_12_$__cuda_sm20_div_u64:
        /* <DEDUP_REMOVED lines=68> */
[----:B------:R-:W-:Y:S06]  /*4080*/  RET.REL.NODEC R4 `(_ZN2at6native51_GLOBAL__N__2c613397_18_DepthwiseConv2d_cu_9959487032conv_depthwise2d_backward_kernelILi0ELi0EN3c104HalfEiEEvNS_27GenericPackedTensorAccessorIKT1_Lm4ENS_16DefaultPtrTraitsEiEENS5_IS6_Lm4ES8_iEES9_T2_iiiiiiiiiiiiiii) ;  /* 0xffffffbc04dc7950 */ /* 0x000fec0003c3ffff */
.L_x_353:
        /* <DEDUP_REMOVED lines=15> */
.L_x_1667:


//--------------------- .text._ZN2at6native51_GLOBAL__N__2c613397_18_DepthwiseConv2d_cu_9959487032conv_depthwise2d_backward_kernelILi0ELi2EN3c104HalfEiEEvNS_27GenericPackedTensorAccessorIKT1_Lm4ENS_16DefaultPtrTraitsEiEENS5_IS6_Lm4ES8_iEES9_T2_iiiiiiiiiiiiiii --------------------------
	.section	.text._ZN2at6native51_GLOBAL__N__2c613397_18_DepthwiseConv2d_cu_9959487032conv_depthwise2d_backward_kernelILi0ELi2EN3c104HalfEiEEvNS_27GenericPackedTensorAccessorIKT1_Lm4ENS_16DefaultPtrTraitsEiEENS5_IS6_Lm4ES8_iEES9_T2_iiiiiiiiiiiiiii,"ax",@progbits
	.align	128
.text._ZN2at6native51_GLOBAL__N__2c613397_18_DepthwiseConv2d_cu_9959487032conv_depthwise2d_backward_kernelILi0ELi2EN3c104HalfEiEEvNS_27GenericPackedTensorAccessorIKT1_Lm4ENS_16DefaultPtrTraitsEiEENS5_IS6_Lm4ES8_iEES9_T2_iiiiiiiiiiiiiii:
        .type           _ZN2at6native51_GLOBAL__N__2c613397_18_DepthwiseConv2d_cu_9959487032conv_depthwise2d_backward_kernelILi0ELi2EN3c104HalfEiEEvNS_27GenericPackedTensorAccessorIKT1_Lm4ENS_16DefaultPtrTraitsEiEENS5_IS6_Lm4ES8_iEES9_T2_iiiiiiiiiiiiiii,@function
        .size           _ZN2at6native51_GLOBAL__N__2c613397_18_DepthwiseConv2d_cu_9959487032conv_depthwise2d_backward_kernelILi0ELi2EN3c104HalfEiEEvNS_27GenericPackedTensorAccessorIKT1_Lm4ENS_16DefaultPtrTraitsEiEENS5_IS6_Lm4ES8_iEES9_T2_iiiiiiiiiiiiiii,(.L_x_1669 - _ZN2at6native51_GLOBAL__N__2c613397_18_DepthwiseConv2d_cu_9959487032conv_depthwise2d_backward_kernelILi0ELi2EN3c104HalfEiEEvNS_27GenericPackedTensorAccessorIKT1_Lm4ENS_16DefaultPtrTraitsEiEENS5_IS6_Lm4ES8_iEES9_T2_iiiiiiiiiiiiiii)
        .other          _ZN2at6native51_GLOBAL__N__2c613397_18_DepthwiseConv2d_cu_9959487032conv_depthwise2d_backward_kernelILi0ELi2EN3c104HalfEiEEvNS_27GenericPackedTensorAccessorIKT1_Lm4ENS_16DefaultPtrTraitsEiEENS5_IS6_Lm4ES8_iEES9_T2_iiiiiiiiiiiiiii,@"STO_CUDA_ENTRY STV_DEFAULT"
_ZN2at6native51_GLOBAL__N__2c613397_18_DepthwiseConv2d_cu_9959487032conv_depthwise2d_backward_kernelILi0ELi2EN3c104HalfEiEEvNS_27GenericPackedTensorAccessorIKT1_Lm4ENS_16DefaultPtrTraitsEiEENS5_IS6_Lm4ES8_iEES9_T2_iiiiiiiiiiiiiii:
        /* <DEDUP_REMOVED lines=25> */
.L_x_357:
        /* <DEDUP_REMOVED lines=9> */
.L_x_356:
[----:B------:R-:W0:Y:S01]  /*0220*/  LDCU UR11, c[0x0][0x430] ;  /* 0x00008600ff0b77ac */ /* 0x000e220008000800 */
[----:B------:R-:W-:-:S12]  /*0230*/  ULOP3.LUT UR4, UR4, 0x3, URZ, 0xc0, !UPT ;  /* 0x0000000304047892 */ /* 0x000fd8000f8ec0ff */
.L_x_377:
        /* <DEDUP_REMOVED lines=30> */
[----:B------:R-:W-:-:S06]  /*0420*/  IMAD.MOV.U32 R2, RZ, RZ, RZ ;  /* 0x000000ffff027224 */ /* 0x000fcc00078e00ff */
[----:B------:R-:W-:Y:S02]  /*0430*/  @P0 VIADD R6, R6, 0x1 ;  /* 0x0000000106060836 */ /* 0x000fe40000000000 */
[----:B-1----:R-:W-:-:S04]  /*0440*/  IMAD.MOV R5, RZ, RZ, -R3 ;  /* 0x000000ffff057224 */ /* 0x002fc800078e0a03 */
[----:B------:R-:W-:Y:S01]  /*0450*/  @!P2 IADD3 R6, PT, PT, -R6, RZ, RZ ;  /* 0x000000ff0606a210 */ /* 0x000fe20007ffe1ff */
[----:B------:R-:W-:Y:S01]  /*0460*/  IMAD R5, R5, R0, RZ ;  /* 0x0000000005057224 */ /* 0x000fe200078e02ff */
[----:B------:R-:W-:-:S03]  /*0470*/  @!P1 LOP3.LUT R6, RZ, R7, RZ, 0x33, !PT ;  /* 0x00000007ff069212 */ /* 0x000fc600078e33ff */
[----:B------:R-:W-:Y:S01]  /*0480*/  IMAD.HI.U32 R2, R3, R5, R2 ;  /* 0x0000000503027227 */ /* 0x000fe200078e0002 */
[----:B------:R-:W-:Y:S01]  /*0490*/  IABS R8, R6 ;  /* 0x0000000600087213 */ /* 0x000fe20000000000 */
[----:B------:R-:W1:Y:S02]  /*04a0*/  I2F.RP R5, R4 ;  /* 0x0000000400057306 */ /* 0x000e640000209400 */
[----:B------:R-:W-:Y:S02]  /*04b0*/  IMAD R7, R6, R7, RZ ;  /* 0x0000000706077224 */ /* 0x000fe400078e02ff */
[----:B------:R-:W-:-:S04]  /*04c0*/  IMAD.MOV.U32 R3, RZ, RZ, R8 ;  /* 0x000000ffff037224 */ /* 0x000fc800078e0008 */
[----:B------:R-:W-:-:S04]  /*04d0*/  IMAD.HI.U32 R2, R2, R3, RZ ;  /* 0x0000000302027227 */ /* 0x000fc800078e00ff */
[----:B------:R-:W-:Y:S01]  /*04e0*/  IMAD.MOV R8, RZ, RZ, -R2 ;  /* 0x000000ffff087224 */ /* 0x000fe200078e0a02 */
[----:B-1----:R-:W1:Y:S03]  /*04f0*/  MUFU.RCP R5, R5 ;  /* 0x0000000500057308 */ /* 0x002e660000001000 */
[----:B------:R-:W-:-:S05]  /*0500*/  IMAD R3, R0, R8, R3 ;  /* 0x0000000800037224 */ /* 0x000fca00078e0203 */
[----:B------:R-:W-:Y:S01]  /*0510*/  ISETP.GT.U32.AND P1, PT, R0, R3, PT ;  /* 0x000000030000720c */ /* 0x000fe20003f24070 */
[----:B-1----:R-:W-:-:S12]  /*0520*/  VIADD R8, R5, 0xffffffe ;  /* 0x0ffffffe05087836 */ /* 0x002fd80000000000 */
[----:B------:R-:W-:Y:S02]  /*0530*/  @!P1 IMAD.IADD R3, R3, 0x1, -R0 ;  /* 0x0000000103039824 */ /* 0x000fe400078e0a00 */
[----:B------:R-:W-:Y:S01]  /*0540*/  @!P1 VIADD R2, R2, 0x1 ;  /* 0x0000000102029836 */ /* 0x000fe20000000000 */
[----:B------:R-:W-:Y:S02]  /*0550*/  ISETP.NE.AND P1, PT, R11, RZ, PT ;  /* 0x000000ff0b00720c */ /* 0x000fe40003f25270 */
[----:B------:R-:W-:Y:S02]  /*0560*/  ISETP.GE.U32.AND P0, PT, R3, R0, PT ;  /* 0x000000000300720c */ /* 0x000fe40003f06070 */
[C---:B------:R-:W-:Y:S01]  /*0570*/  LOP3.LUT R0, R6.reuse, R11, RZ, 0x3c, !PT ;  /* 0x0000000b06007212 */ /* 0x040fe200078e3cff */
[----:B------:R1:W3:Y:S01]  /*0580*/  F2I.FTZ.U32.TRUNC.NTZ R3, R8 ;  /* 0x0000000800037305 */ /* 0x0002e2000021f000 */
[----:B--2---:R-:W-:Y:S02]  /*0590*/  VIADD R6, R6, UR7 ;  /* 0x0000000706067c36 */ /* 0x004fe40008000000 */
[----:B------:R-:W-:Y:S01]  /*05a0*/  ISETP.GE.AND P2, PT, R0, RZ, PT ;  /* 0x000000ff0000720c */ /* 0x000fe20003f46270 */
[----:B-1----:R-:W-:-:S06]  /*05b0*/  VIADD R8, R12, UR6 ;  /* 0x000000060c087c36 */ /* 0x002fcc0008000000 */
[----:B------:R-:W-:-:S04]  /*05c0*/  @P0 VIADD R2, R2, 0x1 ;  /* 0x0000000102020836 */ /* 0x000fc80000000000 */
[----:B------:R-:W-:Y:S02]  /*05d0*/  IMAD.MOV.U32 R14, RZ, RZ, R2 ;  /* 0x000000ffff0e7224 */ /* 0x000fe400078e0002 */
[----:B------:R-:W-:Y:S02]  /*05e0*/  HFMA2 R2, -RZ, RZ, 0, 0 ;  /* 0x00000000ff027431 */ /* 0x000fe400000001ff */
[----:B---3--:R-:W-:Y:S02]  /*05f0*/  IMAD.MOV R5, RZ, RZ, -R3 ;  /* 0x000000ffff057224 */ /* 0x008fe400078e0a03 */
[----:B------:R-:W-:Y:S01]  /*0600*/  @!P2 IMAD.MOV R14, RZ, RZ, -R14 ;  /* 0x000000ffff0ea224 */ /* 0x000fe200078e0a0e */
[----:B------:R-:W-:Y:S01]  /*0610*/  @!P1 LOP3.LUT R14, RZ, R11, RZ, 0x33, !PT ;  /* 0x0000000bff0e9212 */ /* 0x000fe200078e33ff */
[----:B------:R-:W-:-:S03]  /*0620*/  IMAD R5, R5, R4, RZ ;  /* 0x0000000405057224 */ /* 0x000fc600078e02ff */
[----:B------:R-:W-:Y:S01]  /*0630*/  IABS R0, R14 ;  /* 0x0000000e00007213 */ /* 0x000fe20000000000 */
[----:B------:R-:W-:Y:S02]  /*0640*/  IMAD R11, R14, R11, RZ ;  /* 0x0000000b0e0b7224 */ /* 0x000fe400078e02ff */
[----:B------:R-:W-:-:S04]  /*0650*/  IMAD.HI.U32 R2, R3, R5, R2 ;  /* 0x0000000503027227 */ /* 0x000fc800078e0002 */
[----:B------:R-:W-:-:S04]  /*0660*/  IMAD.MOV.U32 R3, RZ, RZ, R0 ;  /* 0x000000ffff037224 */ /* 0x000fc800078e0000 */
[----:B------:R-:W-:-:S04]  /*0670*/  IMAD.HI.U32 R10, R2, R3, RZ ;  /* 0x00000003020a7227 */ /* 0x000fc800078e00ff */
[----:B------:R-:W-:-:S04]  /*0680*/  IMAD.MOV R0, RZ, RZ, -R10 ;  /* 0x000000ffff007224 */ /* 0x000fc800078e0a0a */
        /* <DEDUP_REMOVED lines=14> */
.L_x_376:
[----:B------:R-:W1:Y:S01]  /*0770*/  LDCU UR10, c[0x0][0x400] ;  /* 0x00008000ff0a77ac */ /* 0x000e620008000800 */
[----:B------:R-:W-:Y:S01]  /*0780*/  MOV R2, RZ ;  /* 0x000000ff00027202 */ /* 0x000fe20000000f00 */
[----:B------:R-:W2:Y:S01]  /*0790*/  LDCU.64 UR6, c[0x0][0x418] ;  /* 0x00008300ff0677ac */ /* 0x000ea20008000a00 */
[----:B-1----:R-:W-:Y:S02]  /*07a0*/  IMAD R3, R9, UR10, R4 ;  /* 0x0000000a09037c24 */ /* 0x002fe4000f8e0204 */
[----:B------:R-:W-:Y:S01]  /*07b0*/  VIADD R4, R4, 0x1 ;  /* 0x0000000104047836 */ /* 0x000fe20000000000 */
[----:B--2---:R-:W-:-:S04]  /*07c0*/  UIMAD UR5, UR7, UR6, URZ ;  /* 0x00000006070572a4 */ /* 0x004fc8000f8e02ff */
[----:B------:R-:W-:Y:S02]  /*07d0*/  ISETP.NE.AND P2, PT, R4, UR10, PT ;  /* 0x0000000a04007c0c */ /* 0x000fe4000bf45270 */
[----:B------:R-:W-:-:S11]  /*07e0*/  IMAD R0, R3, UR5, RZ ;  /* 0x0000000503007c24 */ /* 0x000fd6000f8e02ff */
.L_x_375:
[----:B------:R-:W1:Y:S01]  /*07f0*/  LDCU UR5, c[0x0][0x434] ;  /* 0x00008680ff0577ac */ /* 0x000e620008000800 */
[----:B------:R-:W2:Y:S01]  /*0800*/  LDC.64 R14, c[0x0][0x418] ;  /* 0x00010600ff0e7b82 */ /* 0x000ea20000000a00 */
[----:B------:R-:W-:Y:S01]  /*0810*/  IMAD.MOV.U32 R23, RZ, RZ, RZ ;  /* 0x000000ffff177224 */ /* 0x000fe200078e00ff */
        /* <DEDUP_REMOVED lines=25> */
.L_x_367:
        /* <DEDUP_REMOVED lines=19> */
[----:B--2---:R-:W-:Y:S02]  /*0ae0*/  HADD2.F32 R24, -RZ, R24.H0_H0 ;  /* 0x20000018ff187230 */ /* 0x004fe40000004100 */
[----:B---3--:R-:W-:-:S05]  /*0af0*/  HADD2.F32 R26, -RZ, R16.H0_H0 ;  /* 0x20000010ff1a7230 */ /* 0x008fca0000004100 */
[----:B------:R-:W-:-:S07]  /*0b00*/  FFMA.FTZ R5, R24, R26, R5 ;  /* 0x0000001a18057223 */ /* 0x000fce0000010005 */
.L_x_360:
[----:B0-----:R-:W-:Y:S05]  /*0b10*/  BSYNC.RECONVERGENT B0 ;  /* 0x0000000000007941 */ /* 0x001fea0003800200 */
.L_x_359:
        /* <DEDUP_REMOVED lines=13> */
[----:B--2---:R-:W-:Y:S02]  /*0bf0*/  HADD2.F32 R24, -RZ, R24.H0_H0 ;  /* 0x20000018ff187230 */ /* 0x004fe40000004100 */
[----:B---3--:R-:W-:-:S05]  /*0c00*/  HADD2.F32 R26, -RZ, R16.H0_H0 ;  /* 0x20000010ff1a7230 */ /* 0x008fca0000004100 */
[----:B------:R-:W-:-:S07]  /*0c10*/  FFMA.FTZ R5, R24, R26, R5 ;  /* 0x0000001a18057223 */ /* 0x000fce0000010005 */
.L_x_362:
[----:B------:R-:W-:Y:S05]  /*0c20*/  BSYNC.RECONVERGENT B0 ;  /* 0x0000000000007941 */ /* 0x000fea0003800200 */
.L_x_361:
        /* <DEDUP_REMOVED lines=16> */
.L_x_364:
[----:B------:R-:W-:Y:S05]  /*0d30*/  BSYNC.RECONVERGENT B0 ;  /* 0x0000000000007941 */ /* 0x000fea0003800200 */
.L_x_363:
        /* <DEDUP_REMOVED lines=16> */
.L_x_366:
[----:B------:R-:W-:Y:S05]  /*0e40*/  BSYNC.RECONVERGENT B0 ;  /* 0x0000000000007941 */ /* 0x000fea0003800200 */
.L_x_365:
[----:B------:R-:W-:Y:S02]  /*0e50*/  VIADD R22, R22, 0x4 ;  /* 0x0000000416167836 */ /* 0x000fe40000000000 */
[----:B------:R-:W-:Y:S02]  /*0e60*/  IMAD R14, RZ, RZ, -UR11 ;  /* 0x8000000bff0e7e24 */ /* 0x000fe4000f8e02ff */
[----:B------:R-:W-:Y:S01]  /*0e70*/  VIADD R0, R0, 0x4 ;  /* 0x0000000400007836 */ /* 0x000fe20000000000 */
[----:B------:R-:W-:Y:S01]  /*0e80*/  ISETP.NE.AND P1, PT, R22, RZ, PT ;  /* 0x000000ff1600720c */ /* 0x000fe20003f25270 */
[C---:B------:R-:W-:Y:S01]  /*0e90*/  IMAD R23, R14.reuse, 0x4, R23 ;  /* 0x000000040e177824 */ /* 0x040fe200078e0217 */
[C---:B------:R-:W-:Y:S01]  /*0ea0*/  LEA R21, R14.reuse, R21, 0x2 ;  /* 0x000000150e157211 */ /* 0x040fe200078e10ff */
[C---:B------:R-:W-:Y:S02]  /*0eb0*/  IMAD R25, R14.reuse, 0x4, R25 ;  /* 0x000000040e197824 */ /* 0x040fe400078e0219 */
[----:B------:R-:W-:-:S08]  /*0ec0*/  IMAD R27, R14, 0x4, R27 ;  /* 0x000000040e1b7824 */ /* 0x000fd000078e021b */
[----:B------:R-:W-:Y:S05]  /*0ed0*/  @P1 BRA `(.L_x_367) ;  /* 0xfffffff800b41947 */ /* 0x000fea000383ffff */
[----:B------:R-:W-:-:S07]  /*0ee0*/  IMAD.MOV.U32 R23, RZ, RZ, R20 ;  /* 0x000000ffff177224 */ /* 0x000fce00078e0014 */
.L_x_358:
        /* <DEDUP_REMOVED lines=20> */
[----:B---3--:R-:W-:Y:S02]  /*1030*/  HADD2.F32 R21, -RZ, R14.H0_H0 ;  /* 0x2000000eff157230 */ /* 0x008fe40000004100 */
[----:B--2---:R-:W-:-:S05]  /*1040*/  HADD2.F32 R24, -RZ, R16.H0_H0 ;  /* 0x20000010ff187230 */ /* 0x004fca0000004100 */
[----:B------:R-:W-:-:S07]  /*1050*/  FFMA.FTZ R5, R24, R21, R5 ;  /* 0x0000001518057223 */ /* 0x000fce0000010005 */
.L_x_370:
[----:B0-----:R-:W-:Y:S05]  /*1060*/  BSYNC.RECONVERGENT B0 ;  /* 0x0000000000007941 */ /* 0x001fea0003800200 */
.L_x_369:
[----:B------:R-:W-:Y:S01]  /*1070*/  UISETP.NE.AND UP0, UPT, UR4, 0x1, UPT ;  /* 0x000000010400788c */ /* 0x000fe2000bf05270 */
[----:B------:R-:W-:Y:S02]  /*1080*/  IMAD.MOV.U32 R21, RZ, RZ, R0 ;  /* 0x000000ffff157224 */ /* 0x000fe400078e0000 */
[----:B------:R-:W-:-:S06]  /*1090*/  VIADD R0, R0, 0x1 ;  /* 0x0000000100007836 */ /* 0x000fcc0000000000 */
[----:B------:R-:W-:Y:S05]  /*10a0*/  BRA.U !UP0, `(.L_x_368) ;  /* 0x0000000108b07547 */ /* 0x000fea000b800000 */
[----:B------:R-:W-:Y:S01]  /*10b0*/  IMAD.IADD R23, R23, 0x1, R20 ;  /* 0x0000000117177824 */ /* 0x000fe200078e0214 */
[----:B------:R-:W-:Y:S03]  /*10c0*/  BSSY.RECONVERGENT B0, `(.L_x_371) ;  /* 0x0000012000007945 */ /* 0x000fe60003800200 */
        /* <DEDUP_REMOVED lines=17> */
.L_x_372:
[----:B------:R-:W-:Y:S05]  /*11e0*/  BSYNC.RECONVERGENT B0 ;  /* 0x0000000000007941 */ /* 0x000fea0003800200 */
.L_x_371:
        /* <DEDUP_REMOVED lines=22> */
.L_x_374:
[----:B------:R-:W-:Y:S05]  /*1350*/  BSYNC.RECONVERGENT B0 ;  /* 0x0000000000007941 */ /* 0x000fea0003800200 */
.L_x_373:
[----:B------:R-:W-:-:S07]  /*1360*/  VIADD R0, R21, 0x3 ;  /* 0x0000000315007836 */ /* 0x000fce0000000000 */
.L_x_368:
[----:B------:R-:W-:Y:S05]  /*1370*/  @P3 BRA `(.L_x_375) ;  /* 0xfffffff4001c3947 */ /* 0x000fea000383ffff */
[----:B------:R-:W-:Y:S05]  /*1380*/  @P2 BRA `(.L_x_376) ;  /* 0xfffffff000f82947 */ /* 0x000fea000383ffff */
[----:B------:R-:W1:Y:S01]  /*1390*/  LDCU UR5, c[0x0][0x360] ;  /* 0x00006c00ff0577ac */ /* 0x000e620008000800 */
[----:B------:R-:W1:Y:S01]  /*13a0*/  LDC R0, c[0x0][0x370] ;  /* 0x0000dc00ff007b82 */ /* 0x000e620000000800 */
[----:B------:R-:W-:Y:S01]  /*13b0*/  F2FP.F16.F32.PACK_AB R5, RZ, R5 ;  /* 0x00000005ff05723e */ /* 0x000fe200000000ff */
        /* <DEDUP_REMOVED lines=14> */
.L_x_355:
[----:B------:R-:W-:Y:S01]  /*14a0*/  IADD3 R4, P0, PT, R3, R12, RZ ;  /* 0x0000000c03047210 */ /* 0x000fe20007f1e0ff */
[----:B------:R-:W-:Y:S03]  /*14b0*/  BSSY.RECONVERGENT B0, `(.L_x_378) ;  /* 0x0000026000007945 */ /* 0x000fe60003800200 */
[----:B------:R-:W-:Y:S02]  /*14c0*/  IADD3.X R7, PT, PT, RZ, R13, RZ, P0, !PT ;  /* 0x0000000dff077210 */ /* 0x000fe400007fe4ff */
[C---:B------:R-:W-:Y:S02]  /*14d0*/  ISETP.GT.U32.AND P1, PT, R4.reuse, UR6, PT ;  /* 0x0000000604007c0c */ /* 0x040fe4000bf24070 */
[----:B------:R-:W-:Y:S02]  /*14e0*/  ISETP.GE.U32.AND P0, PT, R4, UR6, PT ;  /* 0x0000000604007c0c */ /* 0x000fe4000bf06070 */
[----:B------:R-:W-:-:S02]  /*14f0*/  ISETP.GT.AND.EX P1, PT, R7, UR5, PT, P1 ;  /* 0x0000000507007c0c */ /* 0x000fc4000bf24310 */
        /* <DEDUP_REMOVED lines=28> */
.L_x_379:
[----:B------:R-:W-:Y:S01]  /*16c0*/  IMAD.MOV.U32 R5, RZ, RZ, R8 ;  /* 0x000000ffff057224 */ /* 0x000fe200078e0008 */
[----:B------:R-:W-:-:S07]  /*16d0*/  MOV R4, 0x16f0 ;  /* 0x000016f000047802 */ /* 0x000fce0000000f00 */
[----:B------:R-:W-:Y:S05]  /*16e0*/  CALL.REL.NOINC `($__internal_13_$__cuda_sm20_div_u64) ;  /* 0x00000008002c7944 */ /* 0x000fea0003c00000 */
[----:B------:R-:W-:Y:S01]  /*16f0*/  MOV R4, R2 ;  /* 0x0000000200047202 */ /* 0x000fe20000000f00 */
[----:B------:R-:W-:-:S07]  /*1700*/  IMAD.MOV.U32 R5, RZ, RZ, R7 ;  /* 0x000000ffff057224 */ /* 0x000fce00078e0007 */
.L_x_380:
[----:B------:R-:W-:Y:S05]  /*1710*/  BSYNC.RECONVERGENT B0 ;  /* 0x0000000000007941 */ /* 0x000fea0003800200 */
.L_x_378:
        /* <DEDUP_REMOVED lines=14> */
.L_x_383:
        /* <DEDUP_REMOVED lines=10> */
.L_x_382:
[----:B------:R-:W-:Y:S05]  /*18a0*/  BSYNC.RECONVERGENT B0 ;  /* 0x0000000000007941 */ /* 0x000fea0003800200 */
.L_x_381:
[----:B------:R-:W-:Y:S05]  /*18b0*/  @!P1 EXIT ;  /* 0x000000000000994d */ /* 0x000fea0003800000 */
[----:B------:R-:W-:Y:S01]  /*18c0*/  IMAD.SHL.U32 R15, R3, 0x2, RZ ;  /* 0x00000002030f7824 */ /* 0x000fe200078e00ff */
[----:B------:R-:W-:Y:S01]  /*18d0*/  SHF.R.U32.HI R17, RZ, 0x1f, R3 ;  /* 0x0000001fff117819 */ /* 0x000fe20000011603 */
[----:B------:R-:W0:Y:S01]  /*18e0*/  LDCU UR4, c[0x0][0x3f8] ;  /* 0x00007f00ff0477ac */ /* 0x000e220008000800 */
[----:B------:R-:W1:Y:S05]  /*18f0*/  LDCU.64 UR6, c[0x0][0x3a8] ;  /* 0x00007500ff0677ac */ /* 0x000e6a0008000a00 */
.L_x_384:
        /* <DEDUP_REMOVED lines=18> */
.L_x_354:
        /* <DEDUP_REMOVED lines=23> */
[----:B------:R-:W-:Y:S02]  /*1b90*/  HFMA2 R5, -RZ, RZ, 0, 0 ;  /* 0x00000000ff057431 */ /* 0x000fe400000001ff */
        /* <DEDUP_REMOVED lines=10> */
.L_x_386:
[----:B------:R-:W-:Y:S01]  /*1c40*/  IMAD.MOV.U32 R5, RZ, RZ, R6 ;  /* 0x000000ffff057224 */ /* 0x000fe200078e0006 */
[----:B------:R-:W-:-:S07]  /*1c50*/  MOV R4, 0x1c70 ;  /* 0x00001c7000047802 */ /* 0x000fce0000000f00 */
[----:B------:R-:W-:Y:S05]  /*1c60*/  CALL.REL.NOINC `($__internal_13_$__cuda_sm20_div_u64) ;  /* 0x0000000000cc7944 */ /* 0x000fea0003c00000 */
[----:B------:R-:W-:Y:S02]  /*1c70*/  IMAD.MOV.U32 R4, RZ, RZ, R2 ;  /* 0x000000ffff047224 */ /* 0x000fe400078e0002 */
[----:B------:R-:W-:-:S07]  /*1c80*/  IMAD.MOV.U32 R5, RZ, RZ, R7 ;  /* 0x000000ffff057224 */ /* 0x000fce00078e0007 */
.L_x_387:
[----:B------:R-:W-:Y:S05]  /*1c90*/  BSYNC.RECONVERGENT B0 ;  /* 0x0000000000007941 */ /* 0x000fea0003800200 */
.L_x_385:
        /* <DEDUP_REMOVED lines=14> */
.L_x_390:
        /* <DEDUP_REMOVED lines=10> */
.L_x_389:
[----:B------:R-:W-:Y:S05]  /*1e20*/  BSYNC.RECONVERGENT B0 ;  /* 0x0000000000007941 */ /* 0x000fea0003800200 */
.L_x_388:
[----:B------:R-:W-:Y:S05]  /*1e30*/  @!P1 EXIT ;  /* 0x000000000000994d */ /* 0x000fea0003800000 */
[----:B------:R-:W-:Y:S01]  /*1e40*/  SHF.L.U32 R15, R3, 0x1, RZ ;  /* 0x00000001030f7819 */ /* 0x000fe200000006ff */
[----:B------:R-:W0:Y:S01]  /*1e50*/  LDCU UR4, c[0x0][0x3f8] ;  /* 0x00007f00ff0477ac */ /* 0x000e220008000800 */
[----:B------:R-:W-:Y:S01]  /*1e60*/  SHF.R.U32.HI R17, RZ, 0x1f, R3 ;  /* 0x0000001fff117819 */ /* 0x000fe20000011603 */
[----:B------:R-:W1:Y:S06]  /*1e70*/  LDCU.64 UR6, c[0x0][0x3a8] ;  /* 0x00007500ff0677ac */ /* 0x000e6c0008000a00 */
.L_x_391:
        /* <DEDUP_REMOVED lines=18> */
        .weak           $__internal_13_$__cuda_sm20_div_u64
        .type           $__internal_13_$__cuda_sm20_div_u64,@function
        .size           $__internal_13_$__cuda_sm20_div_u64,(.L_x_1669 - $__internal_13_$__cuda_sm20_div_u64)
$__internal_13_$__cuda_sm20_div_u64:
        /* <DEDUP_REMOVED lines=24> */
[----:B------:R-:W-:-:S03]  /*2120*/  IMAD.HI.U32 R8, R9, R11, RZ ;  /* 0x0000000b09087227 */ /* 0x000fc600078e00ff */
        /* <DEDUP_REMOVED lines=43> */
[----:B------:R-:W-:Y:S06]  /*23e0*/  RET.REL.NODEC R4 `(_ZN2at6native51_GLOBAL__N__2c613397_18_DepthwiseConv2d_cu_9959487032conv_depthwise2d_backward_kernelILi0ELi2EN3c104HalfEiEEvNS_27GenericPackedTensorAccessorIKT1_Lm4ENS_16DefaultPtrTraitsEiEENS5_IS6_Lm4ES8_iEES9_T2_iiiiiiiiiiiiiii) ;  /* 0xffffffdc04047950 */ /* 0x000fec0003c3ffff */
.L_x_392:
        /* <DEDUP_REMOVED lines=9> */
.L_x_1669:


//--------------------- .text._ZN2at6native51_GLOBAL__N__2c613397_18_DepthwiseConv2d_cu_9959487032conv_depthwise2d_backward_kernelILi0ELi1EN3c104HalfEiEEvNS_27GenericPackedTensorAccessorIKT1_Lm4ENS_16DefaultPtrTraitsEiEENS5_IS6_Lm4ES8_iEES9_T2_iiiiiiiiiiiiiii --------------------------
	.section	.text._ZN2at6native51_GLOBAL__N__2c613397_18_DepthwiseConv2d_cu_9959487032conv_depthwise2d_backward_kernelILi0ELi1EN3c104HalfEiEEvNS_27GenericPackedTensorAccessorIKT1_Lm4ENS_16DefaultPtrTraitsEiEENS5_IS6_Lm4ES8_iEES9_T2_iiiiiiiiiiiiiii,"ax",@progbits
	.align	128
.text._ZN2at6native51_GLOBAL__N__2c613397_18_DepthwiseConv2d_cu_9959487032conv_depthwise2d_backward_kernelILi0ELi1EN3c104HalfEiEEvNS_27GenericPackedTensorAccessorIKT1_Lm4ENS_16DefaultPtrTraitsEiEENS5_IS6_Lm4ES8_iEES9_T2_iiiiiiiiiiiiiii:
        .type           _ZN2at6native51_GLOBAL__N__2c613397_18_DepthwiseConv2d_cu_9959487032conv_depthwise2d_backward_kernelILi0ELi1EN3c104HalfEiEEvNS_27GenericPackedTensorAccessorIKT1_Lm4ENS_16DefaultPtrTraitsEiEENS5_IS6_Lm4ES8_iEES9_T2_iiiiiiiiiiiiiii,@function
        .size           _ZN2at6native51_GLOBAL__N__2c613397_18_DepthwiseConv2d_cu_9959487032conv_depthwise2d_backward_kernelILi0ELi1EN3c104HalfEiEEvNS_27GenericPackedTensorAccessorIKT1_Lm4ENS_16DefaultPtrTraitsEiEENS5_IS6_Lm4ES8_iEES9_T2_iiiiiiiiiiiiiii,(.L_x_1671 - _ZN2at6native51_GLOBAL__N__2c613397_18_DepthwiseConv2d_cu_9959487032conv_depthwise2d_backward_kernelILi0ELi1EN3c104HalfEiEEvNS_27GenericPackedTensorAccessorIKT1_Lm4ENS_16DefaultPtrTraitsEiEENS5_IS6_Lm4ES8_iEES9_T2_iiiiiiiiiiiiiii)
        .other          _ZN2at6native51_GLOBAL__N__2c613397_18_DepthwiseConv2d_cu_9959487032conv_depthwise2d_backward_kernelILi0ELi1EN3c104HalfEiEEvNS_27GenericPackedTensorAccessorIKT1_Lm4ENS_16DefaultPtrTraitsEiEENS5_IS6_Lm4ES8_iEES9_T2_iiiiiiiiiiiiiii,@"STO_CUDA_ENTRY STV_DEFAULT"
_ZN2at6native51_GLOBAL__N__2c613397_18_DepthwiseConv2d_cu_9959487032conv_depthwise2d_backward_kernelILi0ELi1EN3c104HalfEiEEvNS_27GenericPackedTensorAccessorIKT1_Lm4ENS_16DefaultPtrTraitsEiEENS5_IS6_Lm4ES8_iEES9_T2_iiiiiiiiiiiiiii:
        /* <DEDUP_REMOVED lines=26> */
.L_x_396:
        /* <DEDUP_REMOVED lines=9> */
.L_x_395:
        /* <DEDUP_REMOVED lines=12> */
.L_x_407:
        /* <DEDUP_REMOVED lines=16> */
[----:B0-----:R-:W-:-:S06]  /*03f0*/  IADD3 R6, PT, PT, R2, 0xffffffe, RZ ;  /* 0x0ffffffe02067810 */ /* 0x001fcc0007ffe0ff */
[----:B------:R0:W1:Y:S02]  /*0400*/  F2I.FTZ.U32.TRUNC.NTZ R7, R6 ;  /* 0x0000000600077305 */ /* 0x000064000021f000 */
[----:B0-----:R-:W-:Y:S02]  /*0410*/  IMAD.MOV.U32 R6, RZ, RZ, RZ ;  /* 0x000000ffff067224 */ /* 0x001fe400078e00ff */
[----:B-1----:R-:W-:-:S04]  /*0420*/  IMAD.MOV R4, RZ, RZ, -R7 ;  /* 0x000000ffff047224 */ /* 0x002fc800078e0a07 */
[----:B------:R-:W-:Y:S02]  /*0430*/  IMAD R13, R4, R11, RZ ;  /* 0x0000000b040d7224 */ /* 0x000fe400078e02ff */
[----:B------:R-:W-:Y:S02]  /*0440*/  IMAD.MOV.U32 R4, RZ, RZ, R8 ;  /* 0x000000ffff047224 */ /* 0x000fe400078e0008 */
[----:B------:R-:W-:Y:S01]  /*0450*/  IMAD.HI.U32 R7, R7, R13, R6 ;  /* 0x0000000d07077227 */ /* 0x000fe200078e0006 */
[----:B------:R-:W-:Y:S02]  /*0460*/  MOV R13, R12 ;  /* 0x0000000c000d7202 */ /* 0x000fe40000000f00 */
[----:B------:R-:W0:Y:S02]  /*0470*/  LDC R12, c[0x0][0x3fc] ;  /* 0x0000ff00ff0c7b82 */ /* 0x000e240000000800 */
[----:B------:R-:W1:Y:S01]  /*0480*/  I2F.RP R8, R13 ;  /* 0x0000000d00087306 */ /* 0x000e620000209400 */
[----:B------:R-:W-:-:S04]  /*0490*/  IMAD.HI.U32 R2, R7, R4, RZ ;  /* 0x0000000407027227 */ /* 0x000fc800078e00ff */
[----:B------:R-:W-:-:S04]  /*04a0*/  IMAD.MOV R6, RZ, RZ, -R2 ;  /* 0x000000ffff067224 */ /* 0x000fc800078e0a02 */
[----:B------:R-:W-:-:S05]  /*04b0*/  IMAD R4, R11, R6, R4 ;  /* 0x000000060b047224 */ /* 0x000fca00078e0204 */
[----:B------:R-:W-:Y:S01]  /*04c0*/  ISETP.GT.U32.AND P1, PT, R11, R4, PT ;  /* 0x000000040b00720c */ /* 0x000fe20003f24070 */
[----:B-1----:R-:W1:Y:S01]  /*04d0*/  MUFU.RCP R8, R8 ;  /* 0x0000000800087308 */ /* 0x002e620000001000 */
[----:B0-----:R-:W-:-:S11]  /*04e0*/  IABS R15, R12 ;  /* 0x0000000c000f7213 */ /* 0x001fd60000000000 */
[----:B------:R-:W-:Y:S01]  /*04f0*/  @!P1 IMAD.IADD R4, R4, 0x1, -R11 ;  /* 0x0000000104049824 */ /* 0x000fe200078e0a0b */
[----:B------:R-:W-:Y:S02]  /*0500*/  @!P1 IADD3 R2, PT, PT, R2, 0x1, RZ ;  /* 0x0000000102029810 */ /* 0x000fe40007ffe0ff */
[----:B------:R-:W-:Y:S01]  /*0510*/  ISETP.NE.AND P1, PT, R9, RZ, PT ;  /* 0x000000ff0900720c */ /* 0x000fe20003f25270 */
[----:B-1----:R-:W-:Y:S01]  /*0520*/  VIADD R6, R8, 0xffffffe ;  /* 0x0ffffffe08067836 */ /* 0x002fe20000000000 */
[----:B------:R-:W-:Y:S02]  /*0530*/  ISETP.GE.U32.AND P0, PT, R4, R11, PT ;  /* 0x0000000b0400720c */ /* 0x000fe40003f06070 */
[----:B------:R-:W-:Y:S01]  /*0540*/  LOP3.LUT R4, R0, R9, RZ, 0x3c, !PT ;  /* 0x0000000900047212 */ /* 0x000fe200078e3cff */
[----:B------:R0:W1:Y:S03]  /*0550*/  F2I.FTZ.U32.TRUNC.NTZ R7, R6 ;  /* 0x0000000600077305 */ /* 0x000066000021f000 */
[----:B------:R-:W-:-:S05]  /*0560*/  ISETP.GE.AND P2, PT, R4, RZ, PT ;  /* 0x000000ff0400720c */ /* 0x000fca0003f46270 */
[----:B------:R-:W2:Y:S01]  /*0570*/  I2F.RP R4, R15 ;  /* 0x0000000f00047306 */ /* 0x000ea20000209400 */
[----:B0-----:R-:W-:Y:S02]  /*0580*/  IMAD.MOV.U32 R6, RZ, RZ, RZ ;  /* 0x000000ffff067224 */ /* 0x001fe400078e00ff */
[----:B------:R-:W-:-:S04]  /*0590*/  @P0 VIADD R2, R2, 0x1 ;  /* 0x0000000102020836 */ /* 0x000fc80000000000 */
[----:B------:R-:W-:Y:S02]  /*05a0*/  IMAD.MOV.U32 R8, RZ, RZ, R2 ;  /* 0x000000ffff087224 */ /* 0x000fe400078e0002 */
[----:B-1----:R-:W-:-:S03]  /*05b0*/  IMAD.MOV R2, RZ, RZ, -R7 ;  /* 0x000000ffff027224 */ /* 0x002fc600078e0a07 */
[----:B------:R-:W-:Y:S01]  /*05c0*/  @!P2 IADD3 R8, PT, PT, -R8, RZ, RZ ;  /* 0x000000ff0808a210 */ /* 0x000fe20007ffe1ff */
[----:B------:R-:W-:Y:S01]  /*05d0*/  IMAD R11, R2, R13, RZ ;  /* 0x0000000d020b7224 */ /* 0x000fe200078e02ff */
[----:B------:R-:W-:Y:S01]  /*05e0*/  @!P1 LOP3.LUT R8, RZ, R9, RZ, 0x33, !PT ;  /* 0x00000009ff089212 */ /* 0x000fe200078e33ff */
[----:B--2---:R-:W0:Y:S02]  /*05f0*/  MUFU.RCP R4, R4 ;  /* 0x0000000400047308 */ /* 0x004e240000001000 */
[----:B------:R-:W-:Y:S01]  /*0600*/  IMAD.HI.U32 R6, R7, R11, R6 ;  /* 0x0000000b07067227 */ /* 0x000fe200078e0006 */
[----:B------:R-:W-:-:S03]  /*0610*/  IABS R2, R8 ;  /* 0x0000000800027213 */ /* 0x000fc60000000000 */
[----:B------:R-:W-:Y:S02]  /*0620*/  IMAD R9, R8, R9, RZ ;  /* 0x0000000908097224 */ /* 0x000fe400078e02ff */
[----:B------:R-:W-:-:S03]  /*0630*/  IMAD.HI.U32 R6, R6, R2, RZ ;  /* 0x0000000206067227 */ /* 0x000fc600078e00ff */
[C---:B------:R-:W-:Y:S01]  /*0640*/  IADD3 R14, PT, PT, -R9.reuse, UR15, R0 ;  /* 0x0000000f090e7c10 */ /* 0x040fe2000fffe100 */
[----:B------:R-:W-:Y:S01]  /*0650*/  IMAD.MOV R7, RZ, RZ, -R6 ;  /* 0x000000ffff077224 */ /* 0x000fe200078e0a06 */
[C-C-:B------:R-:W-:Y:S02]  /*0660*/  IADD3 R16, PT, PT, -R9.reuse, UR17, R0.reuse ;  /* 0x0000001109107c10 */ /* 0x140fe4000fffe100 */
[----:B------:R-:W-:Y:S01]  /*0670*/  IADD3 R17, PT, PT, -R9, UR18, R0 ;  /* 0x0000001209117c10 */ /* 0x000fe2000fffe100 */
[----:B------:R-:W-:Y:S01]  /*0680*/  IMAD R2, R13, R7, R2 ;  /* 0x000000070d027224 */ /* 0x000fe200078e0202 */
[----:B0-----:R-:W-:Y:S02]  /*0690*/  IADD3 R7, PT, PT, R4, 0xffffffe, RZ ;  /* 0x0ffffffe04077810 */ /* 0x001fe40007ffe0ff */
[----:B------:R-:W-:Y:S02]  /*06a0*/  IADD3 R18, PT, PT, -R9, UR5, R0 ;  /* 0x0000000509127c10 */ /* 0x000fe4000fffe100 */
[----:B------:R-:W-:-:S02]  /*06b0*/  ISETP.GT.U32.AND P1, PT, R13, R2, PT ;  /* 0x000000020d00720c */ /* 0x000fc40003f24070 */
[----:B------:R-:W0:Y:S11]  /*06c0*/  F2I.FTZ.U32.TRUNC.NTZ R7, R7 ;  /* 0x0000000700077305 */ /* 0x000e36000021f000 */
[----:B------:R-:W-:-:S02]  /*06d0*/  @!P1 IMAD.IADD R2, R2, 0x1, -R13 ;  /* 0x0000000102029824 */ /* 0x000fc400078e0a0d */
[----:B------:R-:W-:Y:S01]  /*06e0*/  @!P1 VIADD R6, R6, 0x1 ;  /* 0x0000000106069836 */ /* 0x000fe20000000000 */
[----:B------:R-:W-:Y:S02]  /*06f0*/  ISETP.NE.AND P1, PT, R10, RZ, PT ;  /* 0x000000ff0a00720c */ /* 0x000fe40003f25270 */
[----:B------:R-:W-:Y:S02]  /*0700*/  ISETP.GE.U32.AND P0, PT, R2, R13, PT ;  /* 0x0000000d0200720c */ /* 0x000fe40003f06070 */
[C---:B------:R-:W-:Y:S01]  /*0710*/  LOP3.LUT R2, R8.reuse, R10, RZ, 0x3c, !PT ;  /* 0x0000000a08027212 */ /* 0x040fe200078e3cff */
[----:B------:R-:W-:-:S03]  /*0720*/  VIADD R8, R8, UR9 ;  /* 0x0000000908087c36 */ /* 0x000fc60008000000 */
[----:B------:R-:W-:Y:S02]  /*0730*/  ISETP.GE.AND P2, PT, R2, RZ, PT ;  /* 0x000000ff0200720c */ /* 0x000fe40003f46270 */
[----:B0-----:R-:W-:-:S05]  /*0740*/  IADD3 R2, PT, PT, RZ, -R7, RZ ;  /* 0x80000007ff027210 */ /* 0x001fca0007ffe0ff */
[----:B------:R-:W-:Y:S02]  /*0750*/  @P0 VIADD R6, R6, 0x1 ;  /* 0x0000000106060836 */ /* 0x000fe40000000000 */
[----:B------:R-:W-:Y:S02]  /*0760*/  IMAD R11, R2, R15, RZ ;  /* 0x0000000f020b7224 */ /* 0x000fe400078e02ff */
[----:B------:R-:W-:Y:S02]  /*0770*/  IMAD.MOV.U32 R13, RZ, RZ, R6 ;  /* 0x000000ffff0d7224 */ /* 0x000fe400078e0006 */
[----:B------:R-:W-:Y:S02]  /*0780*/  IMAD.MOV.U32 R6, RZ, RZ, RZ ;  /* 0x000000ffff067224 */ /* 0x000fe400078e00ff */
[----:B------:R-:W-:Y:S01]  /*0790*/  @!P2 IMAD.MOV R13, RZ, RZ, -R13 ;  /* 0x000000ffff0da224 */ /* 0x000fe200078e0a0d */
[----:B------:R-:W-:Y:S01]  /*07a0*/  @!P1 LOP3.LUT R13, RZ, R10, RZ, 0x33, !PT ;  /* 0x0000000aff0d9212 */ /* 0x000fe200078e33ff */
[----:B------:R-:W-:-:S03]  /*07b0*/  IMAD.HI.U32 R6, R7, R11, R6 ;  /* 0x0000000b07067227 */ /* 0x000fc600078e0006 */
[----:B------:R-:W-:-:S05]  /*07c0*/  IABS R4, R13 ;  /* 0x0000000d00047213 */ /* 0x000fca0000000000 */
[----:B------:R-:W-:-:S04]  /*07d0*/  IMAD.HI.U32 R2, R6, R4, RZ ;  /* 0x0000000406027227 */ /* 0x000fc800078e00ff */
[----:B------:R-:W-:-:S04]  /*07e0*/  IMAD.MOV R6, RZ, RZ, -R2 ;  /* 0x000000ffff067224 */ /* 0x000fc800078e0a02 */
[----:B------:R-:W-:-:S05]  /*07f0*/  IMAD R4, R15, R6, R4 ;  /* 0x000000060f047224 */ /* 0x000fca00078e0204 */
[----:B------:R-:W-:-:S13]  /*0800*/  ISETP.GT.U32.AND P1, PT, R15, R4, PT ;  /* 0x000000040f00720c */ /* 0x000fda0003f24070 */
[-C--:B------:R-:W-:Y:S01]  /*0810*/  @!P1 IADD3 R4, PT, PT, R4, -R15.reuse, RZ ;  /* 0x8000000f04049210 */ /* 0x080fe20007ffe0ff */
        /* <DEDUP_REMOVED lines=8> */
[----:B------:R-:W-:-:S06]  /*08a0*/  @P0 VIADD R2, R2, 0x1 ;  /* 0x0000000102020836 */ /* 0x000fcc0000000000 */
[----:B------:R-:W-:Y:S01]  /*08b0*/  @!P2 IMAD.MOV R2, RZ, RZ, -R2 ;  /* 0x000000ffff02a224 */ /* 0x000fe200078e0a02 */
[----:B------:R-:W-:-:S04]  /*08c0*/  @!P1 LOP3.LUT R2, RZ, R12, RZ, 0x33, !PT ;  /* 0x0000000cff029212 */ /* 0x000fc800078e33ff */
[----:B------:R-:W-:-:S05]  /*08d0*/  IADD3 R7, PT, PT, -R2, RZ, RZ ;  /* 0x000000ff02077210 */ /* 0x000fca0007ffe1ff */
[----:B------:R-:W-:Y:S01]  /*08e0*/  IMAD R6, R12, R7, R13 ;  /* 0x000000070c067224 */ /* 0x000fe200078e020d */
[----:B------:R-:W-:Y:S01]  /*08f0*/  IADD3 R13, PT, PT, -R9, UR14, R0 ;  /* 0x0000000e090d7c10 */ /* 0x000fe2000fffe100 */
[----:B------:R-:W-:-:S04]  /*0900*/  VIADD R7, R0, UR8 ;  /* 0x0000000800077c36 */ /* 0x000fc80008000000 */
[C-C-:B------:R-:W-:Y:S01]  /*0910*/  IMAD.IADD R19, R7.reuse, 0x1, -R9.reuse ;  /* 0x0000000107137824 */ /* 0x140fe200078e0a09 */
[----:B------:R-:W-:-:S07]  /*0920*/  IADD3 R12, PT, PT, R7, -UR21, -R9 ;  /* 0x80000015070c7c10 */ /* 0x000fce000fffe809 */
.L_x_406:
[----:B------:R-:W0:Y:S01]  /*0930*/  LDCU.64 UR8, c[0x0][0x418] ;  /* 0x00008300ff0877ac */ /* 0x000e220008000a00 */
[----:B------:R-:W-:Y:S01]  /*0940*/  IMAD.MOV.U32 R23, RZ, RZ, RZ ;  /* 0x000000ffff177224 */ /* 0x000fe200078e00ff */
[----:B------:R-:W1:Y:S01]  /*0950*/  LDCU.64 UR14, c[0x0][0x400] ;  /* 0x00008000ff0e77ac */ /* 0x000e620008000a00 */
[----:B0-----:R-:W-:Y:S01]  /*0960*/  UIMAD UR5, UR9, UR8, URZ ;  /* 0x00000008090572a4 */ /* 0x001fe2000f8e02ff */
[----:B-1----:R-:W-:Y:S01]  /*0970*/  IMAD R25, R6, UR14, R11 ;  /* 0x0000000e06197c24 */ /* 0x002fe2000f8e020b */
[----:B------:R-:W-:-:S03]  /*0980*/  IADD3 R11, PT, PT, R11, 0x1, RZ ;  /* 0x000000010b0b7810 */ /* 0x000fc60007ffe0ff */
[----:B------:R-:W-:Y:S01]  /*0990*/  IMAD R21, R2, UR15, R25 ;  /* 0x0000000f02157c24 */ /* 0x000fe2000f8e0219 */
[----:B------:R-:W-:Y:S01]  /*09a0*/  ISETP.NE.AND P4, PT, R11, UR14, PT ;  /* 0x0000000e0b007c0c */ /* 0x000fe2000bf85270 */
[----:B------:R-:W-:-:S12]  /*09b0*/  IMAD R38, R25, UR5, RZ ;  /* 0x0000000519267c24 */ /* 0x000fd8000f8e02ff */
.L_x_405:
        /* <DEDUP_REMOVED lines=26> */
.L_x_399:
[C---:B------:R-:W-:Y:S01]  /*0b60*/  ISETP.GE.AND P1, PT, R40.reuse, UR22, PT ;  /* 0x0000001628007c0c */ /* 0x040fe2000bf26270 */
[----:B------:R-:W-:Y:S01]  /*0b70*/  IMAD.U32 R33, RZ, RZ, UR7 ;  /* 0x00000007ff217e24 */ /* 0x000fe2000f8e00ff */
[----:B------:R-:W-:Y:S02]  /*0b80*/  MOV R32, UR6 ;  /* 0x0000000600207c02 */ /* 0x000fe40008000f00 */
[----:B------:R-:W-:-:S03]  /*0b90*/  ISETP.GT.AND P1, PT, R40, -0x1, !P1 ;  /* 0xffffffff2800780c */ /* 0x000fc60004f24270 */
[----:B------:R-:W-:Y:S01]  /*0ba0*/  IMAD.WIDE R32, R38, 0x2, R32 ;  /* 0x0000000226207825 */ /* 0x000fe200078e0220 */
        /* <DEDUP_REMOVED lines=9> */
[C---:B------:R-:W-:Y:S02]  /*0c40*/  ISETP.GE.AND P2, PT, R31.reuse, UR22, PT ;  /* 0x000000161f007c0c */ /* 0x040fe4000bf46270 */
[C---:B------:R-:W-:Y:S02]  /*0c50*/  IADD3 R46, PT, PT, R31.reuse, -UR23, RZ ;  /* 0x800000171f2e7c10 */ /* 0x040fe4000fffe0ff */
[----:B------:R-:W-:Y:S02]  /*0c60*/  PLOP3.LUT P6, PT, P0, P6, PT, 0x80, 0x8 ;  /* 0x000000000008781c */ /* 0x000fe400007cd070 */
[----:B------:R-:W-:Y:S02]  /*0c70*/  ISETP.GT.AND P2, PT, R31, -0x1, !P2 ;  /* 0xffffffff1f00780c */ /* 0x000fe40005744270 */
[----:B------:R-:W-:Y:S02]  /*0c80*/  ISETP.GE.AND P3, PT, R46, UR22, PT ;  /* 0x000000162e007c0c */ /* 0x000fe4000bf66270 */
[----:B------:R-:W-:-:S02]  /*0c90*/  PLOP3.LUT P2, PT, P0, P2, PT, 0x80, 0x8 ;  /* 0x000000000008781c */ /* 0x000fc40000745070 */
        /* <DEDUP_REMOVED lines=8> */
[----:B--2---:R-:W-:Y:S02]  /*0d20*/  @P1 HADD2.F32 R29, -RZ, R30.H0_H0 ;  /* 0x2000001eff1d1230 */ /* 0x004fe40000004100 */
[----:B------:R-:W0:Y:S01]  /*0d30*/  @P3 LDC.64 R30, c[0x0][0x380] ;  /* 0x0000e000ff1e3b82 */ /* 0x000e220000000a00 */
[----:B---3--:R-:W-:-:S05]  /*0d40*/  @P1 HADD2.F32 R28, -RZ, R28.H0_H0 ;  /* 0x2000001cff1c1230 */ /* 0x008fca0000004100 */
        /* <DEDUP_REMOVED lines=8> */
[----:B----4-:R-:W-:-:S03]  /*0dd0*/  @P6 HADD2.F32 R37, -RZ, R36.H0_H0 ;  /* 0x20000024ff256230 */ /* 0x010fc60000004100 */
[----:B------:R-:W-:Y:S01]  /*0de0*/  ISETP.GT.AND P1, PT, R46, -0x1, !P1 ;  /* 0xffffffff2e00780c */ /* 0x000fe20004f24270 */
[----:B-----5:R-:W-:-:S03]  /*0df0*/  @P2 HADD2.F32 R29, -RZ, R42.H0_H0 ;  /* 0x2000002aff1d2230 */ /* 0x020fc60000004100 */
[----:B------:R-:W-:Y:S01]  /*0e00*/  PLOP3.LUT P1, PT, P0, P1, PT, 0x80, 0x8 ;  /* 0x000000000008781c */ /* 0x000fe20000723070 */
[----:B------:R-:W-:Y:S02]  /*0e10*/  VIADD R46, R46, -UR23 ;  /* 0x800000172e2e7c36 */ /* 0x000fe40008000000 */
[----:B------:R-:W-:-:S10]  /*0e20*/  @P6 HADD2.F32 R36, -RZ, R34.H0_H0 ;  /* 0x20000022ff246230 */ /* 0x000fd40000004100 */
[----:B------:R-:W4:Y:S01]  /*0e30*/  @P1 LDG.E.U16 R42, desc[UR10][R32.64] ;  /* 0x0000000a202a1981 */ /* 0x000f22000c1e1500 */
[----:B------:R-:W-:Y:S01]  /*0e40*/  @P6 FFMA.FTZ R10, R37, R36, R10 ;  /* 0x00000024250a6223 */ /* 0x000fe2000001000a */
[----:B------:R-:W-:Y:S02]  /*0e50*/  VIADD R31, R46, -UR23 ;  /* 0x800000172e1f7c36 */ /* 0x000fe40008000000 */
[----:B--2---:R-:W-:Y:S02]  /*0e60*/  @P3 HADD2.F32 R30, -RZ, R30.H0_H0 ;  /* 0x2000001eff1e3230 */ /* 0x004fe40000004100 */
[----:B---3--:R-:W-:-:S05]  /*0e70*/  @P2 HADD2.F32 R28, -RZ, R28.H0_H0 ;  /* 0x2000001cff1c2230 */ /* 0x008fca0000004100 */
[----:B------:R-:W-:Y:S01]  /*0e80*/  @P2 FFMA.FTZ R10, R29, R28, R10 ;  /* 0x0000001c1d0a2223 */ /* 0x000fe2000001000a */
[----:B------:R-:W-:Y:S01]  /*0e90*/  @P3 HADD2.F32 R29, -RZ, R44.H0_H0 ;  /* 0x2000002cff1d3230 */ /* 0x000fe20000004100 */
[----:B------:R-:W-:-:S04]  /*0ea0*/  ISETP.GE.AND P2, PT, R46, UR22, PT ;  /* 0x000000162e007c0c */ /* 0x000fc8000bf46270 */
        /* <DEDUP_REMOVED lines=25> */
[----:B------:R-:W-:Y:S02]  /*1040*/  @P1 HADD2.F32 R37, -RZ, R42.H0_H0 ;  /* 0x2000002aff251230 */ /* 0x000fe40000004100 */
[----:B------:R-:W-:Y:S01]  /*1050*/  VIADD R25, R25, 0x8 ;  /* 0x0000000819197836 */ /* 0x000fe20000000000 */
[----:B------:R-:W-:Y:S01]  /*1060*/  IADD3 R38, PT, PT, R38, 0x8, RZ ;  /* 0x0000000826267810 */ /* 0x000fe20007ffe0ff */
[----:B--2---:R-:W-:Y:S02]  /*1070*/  @P2 HADD2.F32 R35, -RZ, R44.H0_H0 ;  /* 0x2000002cff232230 */ /* 0x004fe40000004100 */
[----:B-----5:R-:W-:-:S05]  /*1080*/  @P1 HADD2.F32 R36, -RZ, R36.H0_H0 ;  /* 0x20000024ff241230 */ /* 0x020fca0000004100 */
[----:B------:R-:W-:Y:S01]  /*1090*/  @P1 FFMA.FTZ R10, R37, R36, R10 ;  /* 0x00000024250a1223 */ /* 0x000fe2000001000a */
[----:B------:R-:W-:Y:S01]  /*10a0*/  ISETP.NE.AND P1, PT, R25, RZ, PT ;  /* 0x000000ff1900720c */ /* 0x000fe20003f25270 */
[----:B---3--:R-:W-:Y:S02]  /*10b0*/  @P3 HADD2.F32 R37, -RZ, R46.H0_H0 ;  /* 0x2000002eff253230 */ /* 0x008fe40000004100 */
[----:B------:R-:W-:Y:S02]  /*10c0*/  @P6 HADD2.F32 R47, -RZ, R47.H0_H0 ;  /* 0x2000002fff2f6230 */ /* 0x000fe40000004100 */
[----:B------:R-:W-:-:S05]  /*10d0*/  @P2 HADD2.F32 R34, -RZ, R34.H0_H0 ;  /* 0x20000022ff222230 */ /* 0x000fca0000004100 */
[----:B------:R-:W-:Y:S01]  /*10e0*/  @P2 FFMA.FTZ R10, R35, R34, R10 ;  /* 0x00000022230a2223 */ /* 0x000fe2000001000a */
[----:B------:R-:W-:Y:S02]  /*10f0*/  @P3 HADD2.F32 R28, -RZ, R28.H0_H0 ;  /* 0x2000001cff1c3230 */ /* 0x000fe40000004100 */
[----:B------:R-:W-:-:S03]  /*1100*/  IMAD R34, RZ, RZ, -UR23 ;  /* 0x80000017ff227e24 */ /* 0x000fc6000f8e02ff */
[----:B------:R-:W-:Y:S01]  /*1110*/  @P3 FFMA.FTZ R10, R37, R28, R10 ;  /* 0x0000001c250a3223 */ /* 0x000fe2000001000a */
[----:B----4-:R-:W-:Y:S01]  /*1120*/  @P6 HADD2.F32 R30, -RZ, R30.H0_H0 ;  /* 0x2000001eff1e6230 */ /* 0x010fe20000004100 */
        /* <DEDUP_REMOVED lines=12> */
.L_x_398:
[----:B------:R-:W-:-:S09]  /*11f0*/  UISETP.NE.AND UP1, UPT, UR12, URZ, UPT ;  /* 0x000000ff0c00728c */ /* 0x000fd2000bf25270 */
[----:B------:R-:W-:Y:S05]  /*1200*/  BRA.U !UP1, `(.L_x_400) ;  /* 0x0000000509d47547 */ /* 0x000fea000b800000 */
[----:B------:R-:W-:Y:S01]  /*1210*/  UISETP.NE.AND UP1, UPT, UR4, URZ, UPT ;  /* 0x000000ff0400728c */ /* 0x000fe2000bf25270 */
[----:B------:R-:W-:Y:S10]  /*1220*/  BRA.U !UP0, `(.L_x_401) ;  /* 0x0000000108e47547 */ /* 0x000ff4000b800000 */
[----:B------:R-:W0:Y:S01]  /*1230*/  LDCU UR5, c[0x0][0x430] ;  /* 0x00008600ff0577ac */ /* 0x000e220008000800 */
[----:B------:R-:W1:Y:S01]  /*1240*/  LDCU UR8, c[0x0][0x410] ;  /* 0x00008200ff0877ac */ /* 0x000e620008000800 */
[----:B0-----:R-:W-:-:S04]  /*1250*/  IMAD R24, R20, UR5, R9 ;  /* 0x0000000514187c24 */ /* 0x001fc8000f8e0209 */
[----:B------:R-:W-:Y:S02]  /*1260*/  VIADD R26, R24, UR5 ;  /* 0x00000005181a7c36 */ /* 0x000fe40008000000 */
[C---:B------:R-:W-:Y:S02]  /*1270*/  IMAD.IADD R35, R7.reuse, 0x1, -R24 ;  /* 0x0000000107237824 */ /* 0x040fe400078e0a18 */
[----:B------:R-:W-:Y:S01]  /*1280*/  IMAD.IADD R37, R7, 0x1, -R26 ;  /* 0x0000000107257824 */ /* 0x000fe200078e0a1a */
[----:B------:R-:W-:Y:S02]  /*1290*/  IADD3 R24, PT, PT, R26, UR5, RZ ;  /* 0x000000051a187c10 */ /* 0x000fe4000fffe0ff */
[----:B-1----:R-:W-:Y:S02]  /*12a0*/  ISETP.GE.AND P1, PT, R35, UR8, PT ;  /* 0x0000000823007c0c */ /* 0x002fe4000bf26270 */
[----:B------:R-:W-:Y:S01]  /*12b0*/  ISETP.GE.AND P6, PT, R37, UR8, PT ;  /* 0x0000000825007c0c */ /* 0x000fe2000bfc6270 */
[----:B------:R-:W-:Y:S01]  /*12c0*/  IMAD.IADD R39, R7, 0x1, -R24 ;  /* 0x0000000107277824 */ /* 0x000fe200078e0a18 */
[----:B------:R-:W-:-:S02]  /*12d0*/  ISETP.GT.AND P1, PT, R35, -0x1, !P1 ;  /* 0xffffffff2300780c */ /* 0x000fc40004f24270 */
[----:B------:R-:W-:Y:S02]  /*12e0*/  IADD3 R41, PT, PT, R7, -UR5, -R24 ;  /* 0x8000000507297c10 */ /* 0x000fe4000fffe818 */
[----:B------:R-:W-:Y:S01]  /*12f0*/  ISETP.GE.AND P3, PT, R39, UR8, PT ;  /* 0x0000000827007c0c */ /* 0x000fe2000bf66270 */
[----:B------:R-:W0:Y:S01]  /*1300*/  LDC.64 R24, c[0x0][0x3d0] ;  /* 0x0000f400ff187b82 */ /* 0x000e220000000a00 */
[----:B------:R-:W-:Y:S02]  /*1310*/  ISETP.GT.AND P6, PT, R37, -0x1, !P6 ;  /* 0xffffffff2500780c */ /* 0x000fe400077c4270 */
[----:B------:R-:W-:Y:S02]  /*1320*/  PLOP3.LUT P1, PT, P0, P1, PT, 0x80, 0x8 ;  /* 0x000000000008781c */ /* 0x000fe40000723070 */
[----:B------:R-:W-:Y:S02]  /*1330*/  ISETP.GT.AND P3, PT, R39, -0x1, !P3 ;  /* 0xffffffff2700780c */ /* 0x000fe40005f64270 */
[----:B------:R-:W-:-:S02]  /*1340*/  ISETP.GE.AND P2, PT, R41, UR8, PT ;  /* 0x0000000829007c0c */ /* 0x000fc4000bf46270 */
[----:B------:R-:W-:Y:S02]  /*1350*/  PLOP3.LUT P6, PT, P0, P6, PT, 0x80, 0x8 ;  /* 0x000000000008781c */ /* 0x000fe400007cd070 */
        /* <DEDUP_REMOVED lines=24> */
[----:B------:R-:W-:Y:S01]  /*14e0*/  VIADD R20, R20, 0x4 ;  /* 0x0000000414147836 */ /* 0x000fe20000000000 */
[----:B------:R-:W-:Y:S01]  /*14f0*/  IADD3 R38, PT, PT, R38, 0x4, RZ ;  /* 0x0000000426267810 */ /* 0x000fe20007ffe0ff */
[----:B---3--:R-:W-:Y:S02]  /*1500*/  @P1 HADD2.F32 R35, -RZ, R34.H0_H0 ;  /* 0x20000022ff231230 */ /* 0x008fe40000004100 */
[----:B----4-:R-:W-:Y:S02]  /*1510*/  @P6 HADD2.F32 R33, -RZ, R36.H0_H0 ;  /* 0x20000024ff216230 */ /* 0x010fe40000004100 */
[----:B------:R-:W-:-:S05]  /*1520*/  @P1 HADD2.F32 R32, -RZ, R32.H0_H0 ;  /* 0x20000020ff201230 */ /* 0x000fca0000004100 */
[----:B------:R-:W-:Y:S01]  /*1530*/  @P1 FFMA.FTZ R10, R35, R32, R10 ;  /* 0x00000020230a1223 */ /* 0x000fe2000001000a */
[----:B--2---:R-:W-:Y:S02]  /*1540*/  @P6 HADD2.F32 R34, -RZ, R30.H0_H0 ;  /* 0x2000001eff226230 */ /* 0x004fe40000004100 */
[----:B------:R-:W-:-:S03]  /*1550*/  @P3 HADD2.F32 R37, -RZ, R37.H0_H0 ;  /* 0x20000025ff253230 */ /* 0x000fc60000004100 */
[----:B------:R-:W-:Y:S01]  /*1560*/  @P6 FFMA.FTZ R10, R33, R34, R10 ;  /* 0x00000022210a6223 */ /* 0x000fe2000001000a */
[----:B------:R-:W-:Y:S02]  /*1570*/  @P3 HADD2.F32 R30, -RZ, R28.H0_H0 ;  /* 0x2000001cff1e3230 */ /* 0x000fe40000004100 */
[----:B------:R-:W-:-:S03]  /*1580*/  @P2 HADD2.F32 R39, -RZ, R39.H0_H0 ;  /* 0x20000027ff272230 */ /* 0x000fc60000004100 */
[----:B------:R-:W-:Y:S01]  /*1590*/  @P3 FFMA.FTZ R10, R37, R30, R10 ;  /* 0x0000001e250a3223 */ /* 0x000fe2000001000a */
[----:B-----5:R-:W-:-:S05]  /*15a0*/  @P2 HADD2.F32 R24, -RZ, R26.H0_H0 ;  /* 0x2000001aff182230 */ /* 0x020fca0000004100 */
[----:B------:R-:W-:-:S07]  /*15b0*/  @P2 FFMA.FTZ R10, R39, R24, R10 ;  /* 0x00000018270a2223 */ /* 0x000fce000001000a */
.L_x_401:
        /* <DEDUP_REMOVED lines=28> */
[----:B------:R-:W-:Y:S02]  /*1780*/  VIADD R20, R20, 0x2 ;  /* 0x0000000214147836 */ /* 0x000fe40000000000 */
[----:B------:R-:W-:Y:S02]  /*1790*/  VIADD R38, R38, 0x2 ;  /* 0x0000000226267836 */ /* 0x000fe40000000000 */
[----:B--2---:R-:W-:Y:S02]  /*17a0*/  @P1 HADD2.F32 R31, -RZ, R30.H0_H0 ;  /* 0x2000001eff1f1230 */ /* 0x004fe40000004100 */
[----:B---3--:R-:W-:Y:S02]  /*17b0*/  @P2 HADD2.F32 R33, -RZ, R32.H0_H0 ;  /* 0x20000020ff212230 */ /* 0x008fe40000004100 */
[----:B----4-:R-:W-:-:S05]  /*17c0*/  @P1 HADD2.F32 R30, -RZ, R28.H0_H0 ;  /* 0x2000001cff1e1230 */ /* 0x010fca0000004100 */
[----:B------:R-:W-:Y:S01]  /*17d0*/  @P1 FFMA.FTZ R10, R31, R30, R10 ;  /* 0x0000001e1f0a1223 */ /* 0x000fe2000001000a */
[----:B-----5:R-:W-:-:S05]  /*17e0*/  @P2 HADD2.F32 R32, -RZ, R26.H0_H0 ;  /* 0x2000001aff202230 */ /* 0x020fca0000004100 */
[----:B------:R-:W-:-:S07]  /*17f0*/  @P2 FFMA.FTZ R10, R33, R32, R10 ;  /* 0x00000020210a2223 */ /* 0x000fce000001000a */
.L_x_402:
[----:B------:R-:W-:Y:S05]  /*1800*/  BRA.U !UP2, `(.L_x_400) ;  /* 0x000000010a547547 */ /* 0x000fea000b800000 */
[----:B------:R-:W0:Y:S01]  /*1810*/  LDCU UR5, c[0x0][0x430] ;  /* 0x00008600ff0577ac */ /* 0x000e220008000800 */
[----:B------:R-:W1:Y:S01]  /*1820*/  LDC R28, c[0x0][0x410] ;  /* 0x00010400ff1c7b82 */ /* 0x000e620000000800 */
[----:B------:R-:W-:Y:S01]  /*1830*/  BSSY.RECONVERGENT B1, `(.L_x_403) ;  /* 0x0000011000017945 */ /* 0x000fe20003800200 */
[----:B0-----:R-:W-:-:S05]  /*1840*/  IMAD R20, R20, UR5, R9 ;  /* 0x0000000514147c24 */ /* 0x001fca000f8e0209 */
[----:B------:R-:W-:-:S04]  /*1850*/  IADD3 R29, PT, PT, R7, -R20, RZ ;  /* 0x80000014071d7210 */ /* 0x000fc80007ffe0ff */
        /* <DEDUP_REMOVED lines=14> */
.L_x_404:
[----:B------:R-:W-:Y:S05]  /*1940*/  BSYNC.RECONVERGENT B1 ;  /* 0x0000000000017941 */ /* 0x000fea0003800200 */
.L_x_403:
[----:B------:R-:W-:-:S07]  /*1950*/  VIADD R38, R38, 0x1 ;  /* 0x0000000126267836 */ /* 0x000fce0000000000 */
.L_x_400:
[----:B------:R-:W-:Y:S05]  /*1960*/  @P5 BRA `(.L_x_405) ;  /* 0xfffffff000145947 */ /* 0x000fea000383ffff */
[----:B------:R-:W-:Y:S05]  /*1970*/  @P4 BRA `(.L_x_406) ;  /* 0xffffffec00ec4947 */ /* 0x000fea000383ffff */
[----:B------:R-:W0:Y:S01]  /*1980*/  LDCU.64 UR8, c[0x0][0x3a8] ;  /* 0x00007500ff0877ac */ /* 0x000e220008000a00 */
[----:B------:R-:W-:Y:S01]  /*1990*/  F2FP.F16.F32.PACK_AB R10, RZ, R10 ;  /* 0x0000000aff0a723e */ /* 0x000fe200000000ff */
        /* <DEDUP_REMOVED lines=10> */
.L_x_397:
[----:B------:R-:W-:Y:S05]  /*1a40*/  EXIT ;  /* 0x000000000000794d */ /* 0x000fea0003800000 */
.L_x_394:
        /* <DEDUP_REMOVED lines=34> */
.L_x_409:
[----:B------:R-:W-:Y:S02]  /*1c70*/  MOV R6, R10 ;  /* 0x0000000a00067202 */ /* 0x000fe40000000f00 */
[----:B------:R-:W-:-:S07]  /*1c80*/  MOV R4, 0x1ca0 ;  /* 0x00001ca000047802 */ /* 0x000fce0000000f00 */
[----:B------:R-:W-:Y:S05]  /*1c90*/  CALL.REL.NOINC `($__internal_14_$__cuda_sm20_div_u64) ;  /* 0x00000008002c7944 */ /* 0x000fea0003c00000 */
[----:B------:R-:W-:Y:S02]  /*1ca0*/  IMAD.MOV.U32 R6, RZ, RZ, R8 ;  /* 0x000000ffff067224 */ /* 0x000fe400078e0008 */
[----:B------:R-:W-:-:S07]  /*1cb0*/  IMAD.MOV.U32 R7, RZ, RZ, R9 ;  /* 0x000000ffff077224 */ /* 0x000fce00078e0009 */
.L_x_410:
[----:B------:R-:W-:Y:S05]  /*1cc0*/  BSYNC.RECONVERGENT B0 ;  /* 0x0000000000007941 */ /* 0x000fea0003800200 */
.L_x_408:
        /* <DEDUP_REMOVED lines=14> */
.L_x_413:
        /* <DEDUP_REMOVED lines=10> */
.L_x_412:
[----:B------:R-:W-:Y:S05]  /*1e50*/  BSYNC.RECONVERGENT B0 ;  /* 0x0000000000007941 */ /* 0x000fea0003800200 */
.L_x_411:
[----:B------:R-:W-:Y:S05]  /*1e60*/  @!P1 EXIT ;  /* 0x000000000000994d */ /* 0x000fea0003800000 */
[----:B------:R-:W-:Y:S01]  /*1e70*/  IMAD.SHL.U32 R15, R5, 0x2, RZ ;  /* 0x00000002050f7824 */ /* 0x000fe200078e00ff */
[----:B------:R-:W-:Y:S01]  /*1e80*/  SHF.R.U32.HI R17, RZ, 0x1f, R5 ;  /* 0x0000001fff117819 */ /* 0x000fe20000011605 */
[----:B------:R-:W0:Y:S01]  /*1e90*/  LDCU UR6, c[0x0][0x3f8] ;  /* 0x00007f00ff0677ac */ /* 0x000e220008000800 */
[----:B------:R-:W1:Y:S05]  /*1ea0*/  LDCU.64 UR4, c[0x0][0x3a8] ;  /* 0x00007500ff0477ac */ /* 0x000e6a0008000a00 */
.L_x_414:
        /* <DEDUP_REMOVED lines=18> */
.L_x_393:
        /* <DEDUP_REMOVED lines=32> */
[----:B------:R-:W-:Y:S01]  /*21d0*/  @!P2 LOP3.LUT R6, RZ, R5, RZ, 0x33, !PT ;  /* 0x00000005ff06a212 */ /* 0x000fe200078e33ff */
[----:B------:R-:W-:Y:S06]  /*21e0*/  BRA `(.L_x_417) ;  /* 0x0000000000147947 */ /* 0x000fec0003800000 */
.L_x_416:
[----:B------:R-:W-:Y:S02]  /*21f0*/  MOV R6, R8 ;  /* 0x0000000800067202 */ /* 0x000fe40000000f00 */
[----:B------:R-:W-:-:S07]  /*2200*/  MOV R4, 0x2220 ;  /* 0x0000222000047802 */ /* 0x000fce0000000f00 */
[----:B------:R-:W-:Y:S05]  /*2210*/  CALL.REL.NOINC `($__internal_14_$__cuda_sm20_div_u64) ;  /* 0x0000000000cc7944 */ /* 0x000fea0003c00000 */
[----:B------:R-:W-:Y:S02]  /*2220*/  IMAD.MOV.U32 R6, RZ, RZ, R8 ;  /* 0x000000ffff067224 */ /* 0x000fe400078e0008 */
[----:B------:R-:W-:-:S07]  /*2230*/  IMAD.MOV.U32 R7, RZ, RZ, R9 ;  /* 0x000000ffff077224 */ /* 0x000fce00078e0009 */
.L_x_417:
[----:B------:R-:W-:Y:S05]  /*2240*/  BSYNC.RECONVERGENT B0 ;  /* 0x0000000000007941 */ /* 0x000fea0003800200 */
.L_x_415:
        /* <DEDUP_REMOVED lines=14> */
.L_x_420:
        /* <DEDUP_REMOVED lines=10> */
.L_x_419:
[----:B------:R-:W-:Y:S05]  /*23d0*/  BSYNC.RECONVERGENT B0 ;  /* 0x0000000000007941 */ /* 0x000fea0003800200 */
.L_x_418:
[----:B------:R-:W-:Y:S05]  /*23e0*/  @!P1 EXIT ;  /* 0x000000000000994d */ /* 0x000fea0003800000 */
[----:B------:R-:W-:Y:S01]  /*23f0*/  SHF.L.U32 R15, R5, 0x1, RZ ;  /* 0x00000001050f7819 */ /* 0x000fe200000006ff */
[----:B------:R-:W0:Y:S01]  /*2400*/  LDCU UR6, c[0x0][0x3f8] ;  /* 0x00007f00ff0677ac */ /* 0x000e220008000800 */
[----:B------:R-:W-:Y:S01]  /*2410*/  SHF.R.U32.HI R17, RZ, 0x1f, R5 ;  /* 0x0000001fff117819 */ /* 0x000fe20000011605 */
[----:B------:R-:W1:Y:S06]  /*2420*/  LDCU.64 UR4, c[0x0][0x3a8] ;  /* 0x00007500ff0477ac */ /* 0x000e6c0008000a00 */
.L_x_421:
        /* <DEDUP_REMOVED lines=18> */
        .weak           $__internal_14_$__cuda_sm20_div_u64
        .type           $__internal_14_$__cuda_sm20_div_u64,@function
        .size           $__internal_14_$__cuda_sm20_div_u64,(.L_x_1671 - $__internal_14_$__cuda_sm20_div_u64)
$__internal_14_$__cuda_sm20_div_u64:
        /* <DEDUP_REMOVED lines=31> */
[----:B------:R-:W-:Y:S01]  /*2740*/  IMAD.X R12, R9, 0x1, R12, P0 ;  /* 0x00000001090c7824 */ /* 0x000fe200000e060c */
[----:B------:R-:W-:Y:S01]  /*2750*/  MOV R9, RZ ;  /* 0x000000ff00097202 */ /* 0x000fe20000000f00 */
        /* <DEDUP_REMOVED lines=13> */
[----:B------:R-:W-:-:S05]  /*2830*/  IMAD R6, R10, R5, R9 ;  /* 0x000000050a067224 */ /* 0x000fca00078e0209 */
[----:B------:R-:W-:Y:S02]  /*2840*/  IADD3.X R14, PT, PT, ~R6, R7, RZ, P1, !PT ;  /* 0x00000007060e7210 */ /* 0x000fe40000ffe5ff */
[----:B------:R-:W-:Y:S02]  /*2850*/  IADD3 R6, P2, PT, R11, 0x1, RZ ;  /* 0x000000010b067810 */ /* 0x000fe40007f5e0ff */
[-C--:B------:R-:W-:Y:S02]  /*2860*/  IADD3 R8, P1, PT, -R5, R12.reuse, RZ ;  /* 0x0000000c05087210 */ /* 0x080fe40007f3e1ff */
[C---:B------:R-:W-:Y:S01]  /*2870*/  ISETP.GE.U32.AND.EX P0, PT, R14.reuse, UR4, PT, P0 ;  /* 0x000000040e007c0c */ /* 0x040fe2000bf06100 */
[----:B------:R-:W-:Y:S01]  /*2880*/  IMAD.X R7, RZ, RZ, R10, P2 ;  /* 0x000000ffff077224 */ /* 0x000fe200010e060a */
[----:B------:R-:W-:Y:S02]  /*2890*/  IADD3.X R9, PT, PT, R14, ~UR4, RZ, P1, !PT ;  /* 0x800000040e097c10 */ /* 0x000fe40008ffe4ff */
[----:B------:R-:W-:-:S02]  /*28a0*/  SEL R8, R8, R12, P0 ;  /* 0x0000000c08087207 */ /* 0x000fc40000000000 */
[----:B------:R-:W-:Y:S02]  /*28b0*/  SEL R11, R6, R11, P0 ;  /* 0x0000000b060b7207 */ /* 0x000fe40000000000 */
[----:B------:R-:W-:Y:S02]  /*28c0*/  SEL R6, R9, R14, P0 ;  /* 0x0000000e09067207 */ /* 0x000fe40000000000 */
[----:B------:R-:W-:Y:S01]  /*28d0*/  SEL R10, R7, R10, P0 ;  /* 0x0000000a070a7207 */ /* 0x000fe20000000000 */
[----:B------:R-:W-:Y:S01]  /*28e0*/  IMAD.MOV.U32 R7, RZ, RZ, 0x0 ;  /* 0x00000000ff077424 */ /* 0x000fe200078e00ff */
[----:B------:R-:W-:Y:S02]  /*28f0*/  ISETP.GE.U32.AND P0, PT, R8, R5, PT ;  /* 0x000000050800720c */ /* 0x000fe40003f06070 */
[----:B------:R-:W-:Y:S02]  /*2900*/  IADD3 R8, P2, PT, R11, 0x1, RZ ;  /* 0x000000010b087810 */ /* 0x000fe40007f5e0ff */
[----:B------:R-:W-:-:S02]  /*2910*/  ISETP.NE.U32.AND P1, PT, R5, RZ, PT ;  /* 0x000000ff0500720c */ /* 0x000fc40003f25070 */
[----:B------:R-:W-:Y:S01]  /*2920*/  ISETP.GE.U32.AND.EX P0, PT, R6, UR4, PT, P0 ;  /* 0x0000000406007c0c */ /* 0x000fe2000bf06100 */
[----:B------:R-:W-:Y:S01]  /*2930*/  IMAD.X R9, RZ, RZ, R10, P2 ;  /* 0x000000ffff097224 */ /* 0x000fe200010e060a */
[----:B------:R-:W-:Y:S02]  /*2940*/  MOV R6, R4 ;  /* 0x0000000400067202 */ /* 0x000fe40000000f00 */
[----:B------:R-:W-:Y:S02]  /*2950*/  ISETP.NE.AND.EX P1, PT, RZ, UR4, PT, P1 ;  /* 0x00000004ff007c0c */ /* 0x000fe4000bf25310 */
[----:B------:R-:W-:Y:S02]  /*2960*/  SEL R8, R8, R11, P0 ;  /* 0x0000000b08087207 */ /* 0x000fe40000000000 */
[----:B------:R-:W-:Y:S02]  /*2970*/  SEL R9, R9, R10, P0 ;  /* 0x0000000a09097207 */ /* 0x000fe40000000000 */
[----:B------:R-:W-:-:S02]  /*2980*/  SEL R8, R8, 0xffffffff, P1 ;  /* 0xffffffff08087807 */ /* 0x000fc40000800000 */
[----:B------:R-:W-:Y:S01]  /*2990*/  SEL R9, R9, 0xffffffff, P1 ;  /* 0xffffffff09097807 */ /* 0x000fe20000800000 */
[----:B------:R-:W-:Y:S06]  /*29a0*/  RET.REL.NODEC R6 `(_ZN2at6native51_GLOBAL__N__2c613397_18_DepthwiseConv2d_cu_9959487032conv_depthwise2d_backward_kernelILi0ELi1EN3c104HalfEiEEvNS_27GenericPackedTensorAccessorIKT1_Lm4ENS_16DefaultPtrTraitsEiEENS5_IS6_Lm4ES8_iEES9_T2_iiiiiiiiiiiiiii) ;  /* 0xffffffd406947950 */ /* 0x000fec0003c3ffff */
.L_x_422:
        /* <DEDUP_REMOVED lines=13> */
.L_x_1671:


//--------------------- .text._ZN2at6native51_GLOBAL__N__2c613397_18_DepthwiseConv2d_cu_9959487032conv_depthwise2d_backward_kernelILi1ELi0EN3c104HalfEiEEvNS_27GenericPackedTensorAccessorIKT1_Lm4ENS_16DefaultPtrTraitsEiEENS5_IS6_Lm4ES8_iEES9_T2_iiiiiiiiiiiiiii --------------------------
	.section	.text._ZN2at6native51_GLOBAL__N__2c613397_18_DepthwiseConv2d_cu_9959487032conv_depthwise2d_backward_kernelILi1ELi0EN3c104HalfEiEEvNS_27GenericPackedTensorAccessorIKT1_Lm4ENS_16DefaultPtrTraitsEiEENS5_IS6_Lm4ES8_iEES9_T2_iiiiiiiiiiiiiii,"ax",@progbits
	.align	128
.text._ZN2at6native51_GLOBAL__N__2c613397_18_DepthwiseConv2d_cu_9959487032conv_depthwise2d_backward_kernelILi1ELi0EN3c104HalfEiEEvNS_27GenericPackedTensorAccessorIKT1_Lm4ENS_16DefaultPtrTraitsEiEENS5_IS6_Lm4ES8_iEES9_T2_iiiiiiiiiiiiiii:
        .type           _ZN2at6native51_GLOBAL__N__2c613397_18_DepthwiseConv2d_cu_9959487032conv_depthwise2d_backward_kernelILi1ELi0EN3c104HalfEiEEvNS_27GenericPackedTensorAccessorIKT1_Lm4ENS_16DefaultPtrTraitsEiEENS5_IS6_Lm4ES8_iEES9_T2_iiiiiiiiiiiiiii,@function
        .size           _ZN2at6native51_GLOBAL__N__2c613397_18_DepthwiseConv2d_cu_9959487032conv_depthwise2d_backward_kernelILi1ELi0EN3c104HalfEiEEvNS_27GenericPackedTensorAccessorIKT1_Lm4ENS_16DefaultPtrTraitsEiEENS5_IS6_Lm4ES8_iEES9_T2_iiiiiiiiiiiiiii,(.L_x_1673 - _ZN2at6native51_GLOBAL__N__2c613397_18_DepthwiseConv2d_cu_9959487032conv_depthwise2d_backward_kernelILi1ELi0EN3c104HalfEiEEvNS_27GenericPackedTensorAccessorIKT1_Lm4ENS_16DefaultPtrTraitsEiEENS5_IS6_Lm4ES8_iEES9_T2_iiiiiiiiiiiiiii)
        .other          _ZN2at6native51_GLOBAL__N__2c613397_18_DepthwiseConv2d_cu_9959487032conv_depthwise2d_backward_kernelILi1ELi0EN3c104HalfEiEEvNS_27GenericPackedTensorAccessorIKT1_Lm4ENS_16DefaultPtrTraitsEiEENS5_IS6_Lm4ES8_iEES9_T2_iiiiiiiiiiiiiii,@"STO_CUDA_ENTRY STV_DEFAULT"
_ZN2at6native51_GLOBAL__N__2c613397_18_DepthwiseConv2d_cu_9959487032conv_depthwise2d_backward_kernelILi1ELi0EN3c104HalfEiEEvNS_27GenericPackedTensorAccessorIKT1_Lm4ENS_16DefaultPtrTraitsEiEENS5_IS6_Lm4ES8_iEES9_T2_iiiiiiiiiiiiiii:
        /* <DEDUP_REMOVED lines=20> */
.L_x_448:
        /* <DEDUP_REMOVED lines=175> */
[----:B-1----:R-:W-:-:S04]  /*0c30*/  IMAD.WIDE R16, R19, 0x2, R16 ;  /* 0x0000000213107825 */ /* 0x002fc800078e0210 */
[----:B------:R-:W-:Y:S02]  /*0c40*/  IMAD R13, R13, R12, R25 ;  /* 0x0000000c0d0d7224 */ /* 0x000fe400078e0219 */
[----:B------:R-:W3:Y:S02]  /*0c50*/  LDG.E.U16 R16, desc[UR6][R16.64] ;  /* 0x0000000610107981 */ /* 0x000ee4000c1e1500 */
[----:B--2---:R-:W-:-:S06]  /*0c60*/  IMAD.WIDE R14, R13, 0x2, R14 ;  /* 0x000000020d0e7825 */ /* 0x004fcc00078e020e */
[----:B------:R-:W2:Y:S01]  /*0c70*/  LDG.E.U16 R14, desc[UR6][R14.64] ;  /* 0x000000060e0e7981 */ /* 0x000ea2000c1e1500 */
[----:B---3--:R-:W-:Y:S02]  /*0c80*/  HADD2.F32 R20, -RZ, R16.H0_H0 ;  /* 0x20000010ff147230 */ /* 0x008fe40000004100 */
[----:B--2---:R-:W-:-:S05]  /*0c90*/  HADD2.F32 R13, -RZ, R14.H0_H0 ;  /* 0x2000000eff0d7230 */ /* 0x004fca0000004100 */
[----:B------:R-:W-:-:S07]  /*0ca0*/  FFMA.FTZ R20, R20, R13, RZ ;  /* 0x0000000d14147223 */ /* 0x000fce00000100ff */
.L_x_426:
[----:B------:R-:W-:Y:S05]  /*0cb0*/  BSYNC.RECONVERGENT B0 ;  /* 0x0000000000007941 */ /* 0x000fea0003800200 */
.L_x_425:
        /* <DEDUP_REMOVED lines=54> */
[----:B------:R-:W-:-:S05]  /*1020*/  IMAD R13, R26, R13, R13 ;  /* 0x0000000d1a0d7224 */ /* 0x000fca00078e020d */
[----:B------:R-:W-:-:S05]  /*1030*/  IADD3 R13, PT, PT, R24, R13, RZ ;  /* 0x0000000d180d7210 */ /* 0x000fca0007ffe0ff */
[----:B------:R-:W-:Y:S02]  /*1040*/  IMAD R13, R13, R12, R25 ;  /* 0x0000000c0d0d7224 */ /* 0x000fe400078e0219 */
[----:B------:R-:W-:Y:S02]  /*1050*/  IMAD R25, R11, R2, R2 ;  /* 0x000000020b197224 */ /* 0x000fe400078e0202 */
[----:B--2---:R-:W-:-:S04]  /*1060*/  IMAD.WIDE R14, R13, 0x2, R14 ;  /* 0x000000020d0e7825 */ /* 0x004fc800078e020e */
[----:B-1----:R-:W-:Y:S02]  /*1070*/  IMAD.WIDE R16, R25, 0x2, R16 ;  /* 0x0000000219107825 */ /* 0x002fe400078e0210 */
[----:B------:R-:W2:Y:S04]  /*1080*/  LDG.E.U16 R14, desc[UR6][R14.64] ;  /* 0x000000060e0e7981 */ /* 0x000ea8000c1e1500 */
[----:B------:R-:W3:Y:S01]  /*1090*/  LDG.E.U16 R16, desc[UR6][R16.64] ;  /* 0x0000000610107981 */ /* 0x000ee2000c1e1500 */
[----:B--2---:R-:W-:Y:S02]  /*10a0*/  HADD2.F32 R12, -RZ, R14.H0_H0 ;  /* 0x2000000eff0c7230 */ /* 0x004fe40000004100 */
[----:B---3--:R-:W-:-:S05]  /*10b0*/  HADD2.F32 R13, -RZ, R16.H0_H0 ;  /* 0x20000010ff0d7230 */ /* 0x008fca0000004100 */
[----:B------:R-:W-:-:S07]  /*10c0*/  FFMA.FTZ R20, R13, R12, R20 ;  /* 0x0000000c0d147223 */ /* 0x000fce0000010014 */
.L_x_428:
[----:B------:R-:W-:Y:S05]  /*10d0*/  BSYNC.RECONVERGENT B0 ;  /* 0x0000000000007941 */ /* 0x000fea0003800200 */
.L_x_427:
        /* <DEDUP_REMOVED lines=63> */
[----:B---3--:R-:W-:Y:S02]  /*14d0*/  HADD2.F32 R13, -RZ, R14.H0_H0 ;  /* 0x2000000eff0d7230 */ /* 0x008fe40000004100 */
[----:B--2---:R-:W-:-:S05]  /*14e0*/  HADD2.F32 R12, -RZ, R16.H0_H0 ;  /* 0x20000010ff0c7230 */ /* 0x004fca0000004100 */
[----:B------:R-:W-:-:S07]  /*14f0*/  FFMA.FTZ R20, R13, R12, R20 ;  /* 0x0000000c0d147223 */ /* 0x000fce0000010014 */
.L_x_430:
[----:B------:R-:W-:Y:S05]  /*1500*/  BSYNC.RECONVERGENT B0 ;  /* 0x0000000000007941 */ /* 0x000fea0003800200 */
.L_x_429:
        /* <DEDUP_REMOVED lines=65> */
.L_x_432:
[----:B------:R-:W-:Y:S05]  /*1920*/  BSYNC.RECONVERGENT B0 ;  /* 0x0000000000007941 */ /* 0x000fea0003800200 */
.L_x_431:
        /* <DEDUP_REMOVED lines=15> */
.L_x_441:
        /* <DEDUP_REMOVED lines=23> */
[----:B------:R-:W-:Y:S02]  /*1b90*/  LOP3.LUT R16, RZ, R14, RZ, 0x33, !PT ;  /* 0x0000000eff107212 */ /* 0x000fe400078e33ff */
[----:B------:R-:W-:-:S04]  /*1ba0*/  @!P2 IADD3 R13, PT, PT, -R13, RZ, RZ ;  /* 0x000000ff0d0da210 */ /* 0x000fc80007ffe1ff */
        /* <DEDUP_REMOVED lines=9> */
[----:B------:R-:W-:-:S05]  /*1c40*/  @P3 VIADD R15, R15, 0x1 ;  /* 0x000000010f0f3836 */ /* 0x000fca0000000000 */
[----:B------:R-:W-:Y:S02]  /*1c50*/  @!P2 IADD3 R15, PT, PT, -R15, RZ, RZ ;  /* 0x000000ff0f0fa210 */ /* 0x000fe40007ffe1ff */
        /* <DEDUP_REMOVED lines=42> */
[----:B---3--:R-:W-:Y:S02]  /*1f00*/  HADD2.F32 R13, -RZ, R16.H0_H0 ;  /* 0x20000010ff0d7230 */ /* 0x008fe40000004100 */
[----:B--2---:R-:W-:-:S05]  /*1f10*/  HADD2.F32 R12, -RZ, R14.H0_H0 ;  /* 0x2000000eff0c7230 */ /* 0x004fca0000004100 */
[----:B------:R-:W-:-:S07]  /*1f20*/  FFMA.FTZ R20, R13, R12, R20 ;  /* 0x0000000c0d147223 */ /* 0x000fce0000010014 */
.L_x_434:
[----:B------:R-:W-:Y:S05]  /*1f30*/  BSYNC.RECONVERGENT B0 ;  /* 0x0000000000007941 */ /* 0x000fea0003800200 */
.L_x_433:
        /* <DEDUP_REMOVED lines=29> */
[-C--:B------:R-:W-:Y:S02]  /*2110*/  IABS R26, R14.reuse ;  /* 0x0000000e001a7213 */ /* 0x080fe40000000000 */
[----:B------:R-:W-:Y:S02]  /*2120*/  LOP3.LUT R14, R7, R14, RZ, 0x3c, !PT ;  /* 0x0000000e070e7212 */ /* 0x000fe400078e3cff */
[----:B------:R-:W-:Y:S02]  /*2130*/  ISETP.GE.U32.AND P3, PT, R27, R26, PT ;  /* 0x0000001a1b00720c */ /* 0x000fe40003f66070 */
[----:B------:R-:W-:Y:S02]  /*2140*/  @!P6 IADD3 R15, PT, PT, R15, 0x1, RZ ;  /* 0x000000010f0fe810 */ /* 0x000fe40007ffe0ff */
[----:B------:R-:W-:-:S09]  /*2150*/  ISETP.GE.AND P2, PT, R14, RZ, PT ;  /* 0x000000ff0e00720c */ /* 0x000fd20003f46270 */
[----:B------:R-:W-:-:S04]  /*2160*/  @P3 VIADD R15, R15, 0x1 ;  /* 0x000000010f0f3836 */ /* 0x000fc80000000000 */
[----:B------:R-:W-:Y:S01]  /*2170*/  @!P2 IMAD.MOV R15, RZ, RZ, -R15 ;  /* 0x000000ffff0fa224 */ /* 0x000fe200078e0a0f */
[----:B0-----:R-:W-:Y:S02]  /*2180*/  IABS R22, R17 ;  /* 0x0000001100167213 */ /* 0x001fe40000000000 */
[----:B------:R-:W-:Y:S02]  /*2190*/  ISETP.NE.AND P3, PT, R17, RZ, PT ;  /* 0x000000ff1100720c */ /* 0x000fe40003f65270 */
[----:B------:R-:W0:Y:S08]  /*21a0*/  I2F.RP R24, R22 ;  /* 0x0000001600187306 */ /* 0x000e300000209400 */
[----:B0-----:R-:W0:Y:S02]  /*21b0*/  MUFU.RCP R24, R24 ;  /* 0x0000001800187308 */ /* 0x001e240000001000 */
[----:B0-----:R-:W-:-:S06]  /*21c0*/  IADD3 R12, PT, PT, R24, 0xffffffe, RZ ;  /* 0x0ffffffe180c7810 */ /* 0x001fcc0007ffe0ff */
        /* <DEDUP_REMOVED lines=37> */
[----:B---3--:R-:W-:Y:S02]  /*2420*/  HADD2.F32 R13, -RZ, R16.H0_H0 ;  /* 0x20000010ff0d7230 */ /* 0x008fe40000004100 */
[----:B--2---:R-:W-:-:S05]  /*2430*/  HADD2.F32 R12, -RZ, R14.H0_H0 ;  /* 0x2000000eff0c7230 */ /* 0x004fca0000004100 */
[----:B------:R-:W-:-:S07]  /*2440*/  FFMA.FTZ R20, R13, R12, R20 ;  /* 0x0000000c0d147223 */ /* 0x000fce0000010014 */
.L_x_436:
[----:B------:R-:W-:Y:S05]  /*2450*/  BSYNC.RECONVERGENT B0 ;  /* 0x0000000000007941 */ /* 0x000fea0003800200 */
.L_x_435:
        /* <DEDUP_REMOVED lines=53> */
[----:B------:R-:W-:Y:S01]  /*27b0*/  @!P5 IMAD.IADD R13, R13, 0x1, -R22 ;  /* 0x000000010d0dd824 */ /* 0x000fe200078e0a16 */
[----:B------:R-:W-:-:S04]  /*27c0*/  @!P5 IADD3 R24, PT, PT, R24, 0x1, RZ ;  /* 0x000000011818d810 */ /* 0x000fc80007ffe0ff */
        /* <DEDUP_REMOVED lines=16> */
[----:B0-----:R-:W-:-:S05]  /*28d0*/  IMAD R22, R6, UR4, R11 ;  /* 0x0000000406167c24 */ /* 0x001fca000f8e020b */
[----:B------:R-:W-:Y:S01]  /*28e0*/  IADD3 R22, PT, PT, R22, 0x2, RZ ;  /* 0x0000000216167810 */ /* 0x000fe20007ffe0ff */
[----:B-1----:R-:W-:-:S04]  /*28f0*/  IMAD.WIDE R16, R21, 0x2, R16 ;  /* 0x0000000215107825 */ /* 0x002fc800078e0210 */
[----:B------:R-:W-:Y:S02]  /*2900*/  IMAD R13, R22, R13, R8 ;  /* 0x0000000d160d7224 */ /* 0x000fe400078e0208 */
[----:B------:R-:W3:Y:S02]  /*2910*/  LDG.E.U16 R16, desc[UR6][R16.64] ;  /* 0x0000000610107981 */ /* 0x000ee4000c1e1500 */
[----:B------:R-:W-:-:S04]  /*2920*/  IMAD.IADD R13, R13, 0x1, R24 ;  /* 0x000000010d0d7824 */ /* 0x000fc800078e0218 */
[----:B------:R-:W-:-:S04]  /*2930*/  IMAD R13, R13, R12, R27 ;  /* 0x0000000c0d0d7224 */ /* 0x000fc800078e021b */
[----:B--2---:R-:W-:-:S06]  /*2940*/  IMAD.WIDE R14, R13, 0x2, R14 ;  /* 0x000000020d0e7825 */ /* 0x004fcc00078e020e */
[----:B------:R-:W2:Y:S01]  /*2950*/  LDG.E.U16 R14, desc[UR6][R14.64] ;  /* 0x000000060e0e7981 */ /* 0x000ea2000c1e1500 */
[----:B---3--:R-:W-:Y:S02]  /*2960*/  HADD2.F32 R13, -RZ, R16.H0_H0 ;  /* 0x20000010ff0d7230 */ /* 0x008fe40000004100 */
[----:B--2---:R-:W-:-:S05]  /*2970*/  HADD2.F32 R12, -RZ, R14.H0_H0 ;  /* 0x2000000eff0c7230 */ /* 0x004fca0000004100 */
[----:B------:R-:W-:-:S07]  /*2980*/  FFMA.FTZ R20, R13, R12, R20 ;  /* 0x0000000c0d147223 */ /* 0x000fce0000010014 */
.L_x_438:
[----:B------:R-:W-:Y:S05]  /*2990*/  BSYNC.RECONVERGENT B0 ;  /* 0x0000000000007941 */ /* 0x000fea0003800200 */
.L_x_437:
        /* <DEDUP_REMOVED lines=30> */
[-C--:B------:R-:W-:Y:S02]  /*2b80*/  IABS R27, R14.reuse ;  /* 0x0000000e001b7213 */ /* 0x080fe40000000000 */
[----:B------:R-:W-:Y:S02]  /*2b90*/  LOP3.LUT R14, R7, R14, RZ, 0x3c, !PT ;  /* 0x0000000e070e7212 */ /* 0x000fe400078e3cff */
[----:B------:R-:W-:Y:S01]  /*2ba0*/  ISETP.GE.U32.AND P3, PT, R12, R27, PT ;  /* 0x0000001b0c00720c */ /* 0x000fe20003f66070 */
[----:B------:R-:W-:Y:S01]  /*2bb0*/  IMAD.MOV.U32 R12, RZ, RZ, RZ ;  /* 0x000000ffff0c7224 */ /* 0x000fe200078e00ff */
        /* <DEDUP_REMOVED lines=49> */
.L_x_440:
[----:B------:R-:W-:Y:S05]  /*2ed0*/  BSYNC.RECONVERGENT B0 ;  /* 0x0000000000007941 */ /* 0x000fea0003800200 */
.L_x_439:
[----:B------:R-:W0:Y:S01]  /*2ee0*/  LDC R13, c[0x0][0x414] ;  /* 0x00010500ff0d7b82 */ /* 0x000e220000000800 */
[----:B------:R-:W-:Y:S02]  /*2ef0*/  VIADD R18, R18, 0x4 ;  /* 0x0000000412127836 */ /* 0x000fe40000000000 */
[C---:B------:R-:W-:Y:S02]  /*2f00*/  IMAD R19, R2.reuse, 0x4, R19 ;  /* 0x0000000402137824 */ /* 0x040fe400078e0213 */
[----:B------:R-:W-:Y:S01]  /*2f10*/  IMAD R21, R2, 0x4, R21 ;  /* 0x0000000402157824 */ /* 0x000fe200078e0215 */
[----:B------:R-:W-:Y:S01]  /*2f20*/  ISETP.NE.AND P0, PT, R18, RZ, PT ;  /* 0x000000ff1200720c */ /* 0x000fe20003f05270 */
[C---:B------:R-:W-:Y:S02]  /*2f30*/  IMAD R23, R2.reuse, 0x4, R23 ;  /* 0x0000000402177824 */ /* 0x040fe400078e0217 */
[----:B------:R-:W-:Y:S01]  /*2f40*/  IMAD R25, R2, 0x4, R25 ;  /* 0x0000000402197824 */ /* 0x000fe200078e0219 */
[----:B0-----:R-:W-:-:S09]  /*2f50*/  LEA R8, R13, R8, 0x2 ;  /* 0x000000080d087211 */ /* 0x001fd200078e10ff */
[----:B------:R-:W-:Y:S05]  /*2f60*/  @P0 BRA `(.L_x_441) ;  /* 0xffffffe800ac0947 */ /* 0x000fea000383ffff */
.L_x_424:
        /* <DEDUP_REMOVED lines=15> */
[----:B0-----:R-:W-:-:S02]  /*3060*/  IADD3 R12, PT, PT, R15, 0xffffffe, RZ ;  /* 0x0ffffffe0f0c7810 */ /* 0x001fc40007ffe0ff */
[----:B------:R-:W-:-:S04]  /*3070*/  LOP3.LUT R15, RZ, R10, RZ, 0x33, !PT ;  /* 0x0000000aff0f7212 */ /* 0x000fc800078e33ff */
        /* <DEDUP_REMOVED lines=23> */
[----:B------:R-:W-:-:S06]  /*31f0*/  @P4 IADD3 R14, PT, PT, R14, 0x1, RZ ;  /* 0x000000010e0e4810 */ /* 0x000fcc0007ffe0ff */
        /* <DEDUP_REMOVED lines=23> */
[----:B------:R-:W-:-:S04]  /*3370*/  @P1 VIADD R21, R21, 0x1 ;  /* 0x0000000115151836 */ /* 0x000fc80000000000 */
        /* <DEDUP_REMOVED lines=22> */
[----:B------:R-:W-:-:S07]  /*34e0*/  FFMA.FTZ R20, R9, R10, R20 ;  /* 0x0000000a09147223 */ /* 0x000fce0000010014 */
.L_x_444:
[----:B------:R-:W-:Y:S05]  /*34f0*/  BSYNC.RECONVERGENT B0 ;  /* 0x0000000000007941 */ /* 0x000fea0003800200 */
.L_x_443:
        /* <DEDUP_REMOVED lines=77> */
[----:B-1----:R-:W-:-:S03]  /*39d0*/  IMAD.WIDE R16, R9, 0x2, R16 ;  /* 0x0000000209107825 */ /* 0x002fc600078e0210 */
[----:B------:R-:W-:-:S03]  /*39e0*/  IADD3 R13, PT, PT, R10, R13, RZ ;  /* 0x0000000d0a0d7210 */ /* 0x000fc60007ffe0ff */
[----:B------:R-:W3:Y:S02]  /*39f0*/  LDG.E.U16 R16, desc[UR6][R16.64] ;  /* 0x0000000610107981 */ /* 0x000ee4000c1e1500 */
[----:B------:R-:W-:-:S04]  /*3a00*/  IMAD R13, R13, R12, R19 ;  /* 0x0000000c0d0d7224 */ /* 0x000fc800078e0213 */
[----:B--2---:R-:W-:-:S06]  /*3a10*/  IMAD.WIDE R14, R13, 0x2, R14 ;  /* 0x000000020d0e7825 */ /* 0x004fcc00078e020e */
[----:B------:R-:W2:Y:S01]  /*3a20*/  LDG.E.U16 R14, desc[UR6][R14.64] ;  /* 0x000000060e0e7981 */ /* 0x000ea2000c1e1500 */
[----:B---3--:R-:W-:Y:S02]  /*3a30*/  HADD2.F32 R9, -RZ, R16.H0_H0 ;  /* 0x20000010ff097230 */ /* 0x008fe40000004100 */
[----:B--2---:R-:W-:-:S05]  /*3a40*/  HADD2.F32 R10, -RZ, R14.H0_H0 ;  /* 0x2000000eff0a7230 */ /* 0x004fca0000004100 */
[----:B------:R-:W-:-:S07]  /*3a50*/  FFMA.FTZ R20, R9, R10, R20 ;  /* 0x0000000a09147223 */ /* 0x000fce0000010014 */
.L_x_447:
[----:B------:R-:W-:Y:S05]  /*3a60*/  BSYNC.RECONVERGENT B1 ;  /* 0x0000000000017941 */ /* 0x000fea0003800200 */
.L_x_446:
        /* <DEDUP_REMOVED lines=53> */
[----:B------:R-:W-:Y:S01]  /*3dc0*/  @!P4 IMAD.IADD R9, R9, 0x1, -R16 ;  /* 0x000000010909c824 */ /* 0x000fe200078e0a10 */
[----:B------:R-:W-:Y:S02]  /*3dd0*/  @!P4 IADD3 R19, PT, PT, R19, 0x1, RZ ;  /* 0x000000011313c810 */ /* 0x000fe40007ffe0ff */
[----:B------:R-:W-:Y:S02]  /*3de0*/  ISETP.NE.AND P4, PT, R15, RZ, PT ;  /* 0x000000ff0f00720c */ /* 0x000fe40003f85270 */
        /* <DEDUP_REMOVED lines=27> */
.L_x_445:
[----:B------:R-:W-:Y:S05]  /*3fa0*/  BSYNC.RECONVERGENT B0 ;  /* 0x0000000000007941 */ /* 0x000fea0003800200 */
.L_x_442:
[----:B------:R-:W0:Y:S01]  /*3fb0*/  LDCU.64 UR8, c[0x0][0x3a8] ;  /* 0x00007500ff0877ac */ /* 0x000e220008000a00 */
[----:B------:R-:W-:Y:S01]  /*3fc0*/  F2FP.F16.F32.PACK_AB R20, RZ, R20 ;  /* 0x00000014ff14723e */ /* 0x000fe200000000ff */
        /* <DEDUP_REMOVED lines=12> */
.L_x_423:
        /* <DEDUP_REMOVED lines=36> */
.L_x_450:
[----:B------:R-:W-:-:S07]  /*42d0*/  MOV R6, 0x42f0 ;  /* 0x000042f000067802 */ /* 0x000fce0000000f00 */
[----:B------:R-:W-:Y:S05]  /*42e0*/  CALL.REL.NOINC `($__internal_15_$__cuda_sm20_div_u64) ;  /* 0x0000000000cc7944 */ /* 0x000fea0003c00000 */
[----:B------:R-:W-:Y:S02]  /*42f0*/  IMAD.MOV.U32 R6, RZ, RZ, R4 ;  /* 0x000000ffff067224 */ /* 0x000fe400078e0004 */
[----:B------:R-:W-:-:S07]  /*4300*/  IMAD.MOV.U32 R7, RZ, RZ, R9 ;  /* 0x000000ffff077224 */ /* 0x000fce00078e0009 */
.L_x_451:
[----:B------:R-:W-:Y:S05]  /*4310*/  BSYNC.RECONVERGENT B0 ;  /* 0x0000000000007941 */ /* 0x000fea0003800200 */
.L_x_449:
        /* <DEDUP_REMOVED lines=14> */
.L_x_454:
        /* <DEDUP_REMOVED lines=10> */
.L_x_453:
[----:B------:R-:W-:Y:S05]  /*44a0*/  BSYNC.RECONVERGENT B0 ;  /* 0x0000000000007941 */ /* 0x000fea0003800200 */
.L_x_452:
[----:B------:R-:W-:Y:S05]  /*44b0*/  @!P1 EXIT ;  /* 0x000000000000994d */ /* 0x000fea0003800000 */
[----:B------:R-:W-:Y:S01]  /*44c0*/  SHF.L.U32 R15, R5, 0x1, RZ ;  /* 0x00000001050f7819 */ /* 0x000fe200000006ff */
[----:B------:R-:W0:Y:S01]  /*44d0*/  LDCU UR5, c[0x0][0x3f8] ;  /* 0x00007f00ff0577ac */ /* 0x000e220008000800 */
[----:B------:R-:W-:Y:S01]  /*44e0*/  SHF.R.U32.HI R17, RZ, 0x1f, R5 ;  /* 0x0000001fff117819 */ /* 0x000fe20000011605 */
[----:B------:R-:W1:Y:S06]  /*44f0*/  LDCU.64 UR8, c[0x0][0x3a8] ;  /* 0x00007500ff0877ac */ /* 0x000e6c0008000a00 */
.L_x_455:
        /* <DEDUP_REMOVED lines=18> */
        .weak           $__internal_15_$__cuda_sm20_div_u64
        .type           $__internal_15_$__cuda_sm20_div_u64,@function
        .size           $__internal_15_$__cuda_sm20_div_u64,(.L_x_1673 - $__internal_15_$__cuda_sm20_div_u64)
$__internal_15_$__cuda_sm20_div_u64:
        /* <DEDUP_REMOVED lines=65> */
[----:B------:R-:W-:Y:S06]  /*4a30*/  RET.REL.NODEC R6 `(_ZN2at6native51_GLOBAL__N__2c613397_18_DepthwiseConv2d_cu_9959487032conv_depthwise2d_backward_kernelILi1ELi0EN3c104HalfEiEEvNS_27GenericPackedTensorAccessorIKT1_Lm4ENS_16DefaultPtrTraitsEiEENS5_IS6_Lm4ES8_iEES9_T2_iiiiiiiiiiiiiii) ;  /* 0xffffffb406707950 */ /* 0x000fec0003c3ffff */
.L_x_456:
        /* <DEDUP_REMOVED lines=12> */
.L_x_1673:


//--------------------- .text._ZN2at6native51_GLOBAL__N__2c613397_18_DepthwiseConv2d_cu_9959487032conv_depthwise2d_backward_kernelILi1ELi2EN3c104HalfEiEEvNS_27GenericPackedTensorAccessorIKT1_Lm4ENS_16DefaultPtrTraitsEiEENS5_IS6_Lm4ES8_iEES9_T2_iiiiiiiiiiiiiii --------------------------
	.section	.text._ZN2at6native51_GLOBAL__N__2c613397_18_DepthwiseConv2d_cu_9959487032conv_depthwise2d_backward_kernelILi1ELi2EN3c104HalfEiEEvNS_27GenericPackedTensorAccessorIKT1_Lm4ENS_16DefaultPtrTraitsEiEENS5_IS6_Lm4ES8_iEES9_T2_iiiiiiiiiiiiiii,"ax",@progbits
	.align	128
.text._ZN2at6native51_GLOBAL__N__2c613397_18_DepthwiseConv2d_cu_9959487032conv_depthwise2d_backward_kernelILi1ELi2EN3c104HalfEiEEvNS_27GenericPackedTensorAccessorIKT1_Lm4ENS_16DefaultPtrTraitsEiEENS5_IS6_Lm4ES8_iEES9_T2_iiiiiiiiiiiiiii:
        .type           _ZN2at6native51_GLOBAL__N__2c613397_18_DepthwiseConv2d_cu_9959487032conv_depthwise2d_backward_kernelILi1ELi2EN3c104HalfEiEEvNS_27GenericPackedTensorAccessorIKT1_Lm4ENS_16DefaultPtrTraitsEiEENS5_IS6_Lm4ES8_iEES9_T2_iiiiiiiiiiiiiii,@function
        .size           _ZN2at6native51_GLOBAL__N__2c613397_18_DepthwiseConv2d_cu_9959487032conv_depthwise2d_backward_kernelILi1ELi2EN3c104HalfEiEEvNS_27GenericPackedTensorAccessorIKT1_Lm4ENS_16DefaultPtrTraitsEiEENS5_IS6_Lm4ES8_iEES9_T2_iiiiiiiiiiiiiii,(.L_x_1675 - _ZN2at6native51_GLOBAL__N__2c613397_18_DepthwiseConv2d_cu_9959487032conv_depthwise2d_backward_kernelILi1ELi2EN3c104HalfEiEEvNS_27GenericPackedTensorAccessorIKT1_Lm4ENS_16DefaultPtrTraitsEiEENS5_IS6_Lm4ES8_iEES9_T2_iiiiiiiiiiiiiii)
        .other          _ZN2at6native51_GLOBAL__N__2c613397_18_DepthwiseConv2d_cu_9959487032conv_depthwise2d_backward_kernelILi1ELi2EN3c104HalfEiEEvNS_27GenericPackedTensorAccessorIKT1_Lm4ENS_16DefaultPtrTraitsEiEENS5_IS6_Lm4ES8_iEES9_T2_iiiiiiiiiiiiiii,@"STO_CUDA_ENTRY STV_DEFAULT"
_ZN2at6native51_GLOBAL__N__2c613397_18_DepthwiseConv2d_cu_9959487032conv_depthwise2d_backward_kernelILi1ELi2EN3c104HalfEiEEvNS_27GenericPackedTensorAccessorIKT1_Lm4ENS_16DefaultPtrTraitsEiEENS5_IS6_Lm4ES8_iEES9_T2_iiiiiiiiiiiiiii:
        /* <DEDUP_REMOVED lines=21> */
.L_x_463:
[----:B------:R-:W0:Y:S01]  /*0150*/  LDC R7, c[0x0][0x408] ;  /* 0x00010200ff077b82 */ /* 0x000e220000000800 */
[----:B------:R-:W-:Y:S01]  /*0160*/  MOV R8, RZ ;  /* 0x000000ff00087202 */ /* 0x000fe20000000f00 */
[----:B------:R-:W1:Y:S01]  /*0170*/  LDCU.64 UR8, c[0x0][0x428] ;  /* 0x00008500ff0877ac */ /* 0x000e620008000a00 */
[----:B------:R-:W-:-:S05]  /*0180*/  IABS R13, R0 ;  /* 0x00000000000d7213 */ /* 0x000fca0000000000 */
        /* <DEDUP_REMOVED lines=10> */
[----:B------:R-:W-:-:S04]  /*0230*/  IMAD.HI.U32 R10, R9, R11, R8 ;  /* 0x0000000b090a7227 */ /* 0x000fc800078e0008 */
[----:B------:R-:W-:Y:S02]  /*0240*/  IMAD.MOV.U32 R8, RZ, RZ, R12 ;  /* 0x000000ffff087224 */ /* 0x000fe400078e000c */
[----:B------:R-:W-:Y:S01]  /*0250*/  IMAD.HI.U32 R11, R10, R13, RZ ;  /* 0x0000000d0a0b7227 */ /* 0x000fe200078e00ff */
[----:B------:R-:W-:Y:S01]  /*0260*/  LOP3.LUT R10, R0, R7, RZ, 0x3c, !PT ;  /* 0x00000007000a7212 */ /* 0x000fe200078e3cff */
[----:B------:R-:W0:Y:S03]  /*0270*/  I2F.RP R14, R8 ;  /* 0x00000008000e7306 */ /* 0x000e260000209400 */
[----:B------:R-:W-:Y:S02]  /*0280*/  IADD3 R9, PT, PT, -R11, RZ, RZ ;  /* 0x000000ff0b097210 */ /* 0x000fe40007ffe1ff */
[----:B------:R-:W-:-:S03]  /*0290*/  ISETP.GE.AND P1, PT, R10, RZ, PT ;  /* 0x000000ff0a00720c */ /* 0x000fc60003f26270 */
[----:B------:R-:W-:-:S05]  /*02a0*/  IMAD R9, R16, R9, R13 ;  /* 0x0000000910097224 */ /* 0x000fca00078e020d */
[----:B------:R-:W-:Y:S01]  /*02b0*/  ISETP.GT.U32.AND P2, PT, R16, R9, PT ;  /* 0x000000091000720c */ /* 0x000fe20003f44070 */
[----:B0-----:R-:W0:-:S12]  /*02c0*/  MUFU.RCP R14, R14 ;  /* 0x0000000e000e7308 */ /* 0x001e180000001000 */
[----:B------:R-:W-:Y:S02]  /*02d0*/  @!P2 IMAD.IADD R9, R9, 0x1, -R16 ;  /* 0x000000010909a824 */ /* 0x000fe400078e0a10 */
[----:B------:R-:W-:Y:S01]  /*02e0*/  @!P2 VIADD R11, R11, 0x1 ;  /* 0x000000010b0ba836 */ /* 0x000fe20000000000 */
[----:B------:R-:W-:Y:S02]  /*02f0*/  ISETP.NE.AND P2, PT, R7, RZ, PT ;  /* 0x000000ff0700720c */ /* 0x000fe40003f45270 */
[----:B------:R-:W-:Y:S02]  /*0300*/  ISETP.GE.U32.AND P0, PT, R9, R16, PT ;  /* 0x000000100900720c */ /* 0x000fe40003f06070 */
[----:B0-----:R-:W-:Y:S01]  /*0310*/  IADD3 R12, PT, PT, R14, 0xffffffe, RZ ;  /* 0x0ffffffe0e0c7810 */ /* 0x001fe20007ffe0ff */
[----:B------:R-:W0:Y:S03]  /*0320*/  LDC R9, c[0x0][0x3fc] ;  /* 0x0000ff00ff097b82 */ /* 0x000e260000000800 */
[----:B------:R2:W4:Y:S07]  /*0330*/  F2I.FTZ.U32.TRUNC.NTZ R13, R12 ;  /* 0x0000000c000d7305 */ /* 0x00052e000021f000 */
[----:B------:R-:W-:Y:S01]  /*0340*/  @P0 IADD3 R11, PT, PT, R11, 0x1, RZ ;  /* 0x000000010b0b0810 */ /* 0x000fe20007ffe0ff */
[----:B--2---:R-:W-:-:S03]  /*0350*/  IMAD.MOV.U32 R12, RZ, RZ, RZ ;  /* 0x000000ffff0c7224 */ /* 0x004fc600078e00ff */
[----:B------:R-:W-:Y:S02]  /*0360*/  @!P1 IADD3 R11, PT, PT, -R11, RZ, RZ ;  /* 0x000000ff0b0b9210 */ /* 0x000fe40007ffe1ff */
[----:B------:R-:W-:Y:S01]  /*0370*/  @!P2 LOP3.LUT R11, RZ, R7, RZ, 0x33, !PT ;  /* 0x00000007ff0ba212 */ /* 0x000fe200078e33ff */
[----:B----4-:R-:W-:-:S03]  /*0380*/  IMAD.MOV R15, RZ, RZ, -R13 ;  /* 0x000000ffff0f7224 */ /* 0x010fc600078e0a0d */
[----:B------:R-:W-:Y:S01]  /*0390*/  IABS R14, R11 ;  /* 0x0000000b000e7213 */ /* 0x000fe20000000000 */
[----:B------:R-:W-:Y:S01]  /*03a0*/  IMAD R15, R15, R8, RZ ;  /* 0x000000080f0f7224 */ /* 0x000fe200078e02ff */
[----:B0-----:R-:W-:-:S03]  /*03b0*/  IABS R10, R9 ;  /* 0x00000009000a7213 */ /* 0x001fc60000000000 */
        /* <DEDUP_REMOVED lines=8> */
[-C--:B------:R-:W-:Y:S02]  /*0440*/  @!P2 IADD3 R13, PT, PT, R13, -R8.reuse, RZ ;  /* 0x800000080d0da210 */ /* 0x080fe40007ffe0ff */
[----:B------:R-:W-:Y:S01]  /*0450*/  @!P2 IADD3 R16, PT, PT, R16, 0x1, RZ ;  /* 0x000000011010a810 */ /* 0x000fe20007ffe0ff */
[----:B0-----:R-:W-:Y:S01]  /*0460*/  VIADD R12, R14, 0xffffffe ;  /* 0x0ffffffe0e0c7836 */ /* 0x001fe20000000000 */
[----:B------:R-:W-:Y:S02]  /*0470*/  ISETP.GE.U32.AND P0, PT, R13, R8, PT ;  /* 0x000000080d00720c */ /* 0x000fe40003f06070 */
[----:B------:R-:W-:Y:S01]  /*0480*/  LOP3.LUT R8, R11, R6, RZ, 0x3c, !PT ;  /* 0x000000060b087212 */ /* 0x000fe200078e3cff */
[----:B------:R0:W2:Y:S01]  /*0490*/  F2I.FTZ.U32.TRUNC.NTZ R13, R12 ;  /* 0x0000000c000d7305 */ /* 0x0000a2000021f000 */
[----:B------:R-:W-:Y:S02]  /*04a0*/  ISETP.NE.AND P2, PT, R6, RZ, PT ;  /* 0x000000ff0600720c */ /* 0x000fe40003f45270 */
[----:B------:R-:W-:Y:S01]  /*04b0*/  ISETP.GE.AND P1, PT, R8, RZ, PT ;  /* 0x000000ff0800720c */ /* 0x000fe20003f26270 */
[----:B0-----:R-:W-:-:S06]  /*04c0*/  HFMA2 R12, -RZ, RZ, 0, 0 ;  /* 0x00000000ff0c7431 */ /* 0x001fcc00000001ff */
[----:B------:R-:W-:Y:S01]  /*04d0*/  @P0 VIADD R16, R16, 0x1 ;  /* 0x0000000110100836 */ /* 0x000fe20000000000 */
[----:B--2---:R-:W-:-:S05]  /*04e0*/  IADD3 R15, PT, PT, RZ, -R13, RZ ;  /* 0x8000000dff0f7210 */ /* 0x004fca0007ffe0ff */
[----:B------:R-:W-:Y:S01]  /*04f0*/  @!P1 IMAD.MOV R16, RZ, RZ, -R16 ;  /* 0x000000ffff109224 */ /* 0x000fe200078e0a10 */
[----:B------:R-:W-:Y:S01]  /*0500*/  @!P2 LOP3.LUT R16, RZ, R6, RZ, 0x33, !PT ;  /* 0x00000006ff10a212 */ /* 0x000fe200078e33ff */
[----:B------:R-:W-:-:S03]  /*0510*/  IMAD R15, R15, R10, RZ ;  /* 0x0000000a0f0f7224 */ /* 0x000fc600078e02ff */
[----:B------:R-:W-:Y:S01]  /*0520*/  IABS R8, R16 ;  /* 0x0000001000087213 */ /* 0x000fe20000000000 */
[----:B------:R-:W-:Y:S02]  /*0530*/  IMAD.HI.U32 R12, R13, R15, R12 ;  /* 0x0000000f0d0c7227 */ /* 0x000fe400078e000c */
[----:B------:R-:W0:Y:S02]  /*0540*/  LDC.64 R14, c[0x0][0x410] ;  /* 0x00010400ff0e7b82 */ /* 0x000e240000000a00 */
[----:B------:R-:W-:-:S04]  /*0550*/  IMAD.MOV.U32 R13, RZ, RZ, R8 ;  /* 0x000000ffff0d7224 */ /* 0x000fc800078e0008 */
[----:B------:R-:W-:-:S05]  /*0560*/  IMAD.HI.U32 R12, R12, R13, RZ ;  /* 0x0000000d0c0c7227 */ /* 0x000fca00078e00ff */
[----:B------:R-:W-:-:S05]  /*0570*/  IADD3 R8, PT, PT, -R12, RZ, RZ ;  /* 0x000000ff0c087210 */ /* 0x000fca0007ffe1ff */
[----:B------:R-:W-:Y:S01]  /*0580*/  IMAD R13, R10, R8, R13 ;  /* 0x000000080a0d7224 */ /* 0x000fe200078e020d */
[----:B------:R-:W-:-:S04]  /*0590*/  LOP3.LUT R8, R16, R9, RZ, 0x3c, !PT ;  /* 0x0000000910087212 */ /* 0x000fc800078e3cff */
[----:B------:R-:W-:Y:S02]  /*05a0*/  ISETP.GT.U32.AND P2, PT, R10, R13, PT ;  /* 0x0000000d0a00720c */ /* 0x000fe40003f44070 */
[----:B------:R-:W-:Y:S02]  /*05b0*/  ISETP.GE.AND P1, PT, R8, RZ, PT ;  /* 0x000000ff0800720c */ /* 0x000fe40003f26270 */
[----:B-1----:R-:W-:-:S09]  /*05c0*/  IADD3 R8, PT, PT, R0, UR8, RZ ;  /* 0x0000000800087c10 */ /* 0x002fd2000fffe0ff */
[----:B------:R-:W-:Y:S02]  /*05d0*/  @!P2 IMAD.IADD R13, R13, 0x1, -R10 ;  /* 0x000000010d0da824 */ /* 0x000fe400078e0a0a */
[----:B------:R-:W-:Y:S01]  /*05e0*/  @!P2 VIADD R12, R12, 0x1 ;  /* 0x000000010c0ca836 */ /* 0x000fe20000000000 */
[----:B------:R-:W-:Y:S02]  /*05f0*/  ISETP.NE.AND P2, PT, R9, RZ, PT ;  /* 0x000000ff0900720c */ /* 0x000fe40003f45270 */
[----:B------:R-:W-:Y:S01]  /*0600*/  ISETP.GE.U32.AND P0, PT, R13, R10, PT ;  /* 0x0000000a0d00720c */ /* 0x000fe20003f06070 */
[C---:B------:R-:W-:Y:S01]  /*0610*/  VIADD R13, R11.reuse, UR9 ;  /* 0x000000090b0d7c36 */ /* 0x040fe20008000000 */
[----:B------:R-:W-:Y:S02]  /*0620*/  IADD3 R10, PT, PT, -R11, RZ, RZ ;  /* 0x000000ff0b0a7210 */ /* 0x000fe40007ffe1ff */
[----:B------:R-:W-:-:S03]  /*0630*/  IADD3 R11, PT, PT, -R16, RZ, RZ ;  /* 0x000000ff100b7210 */ /* 0x000fc60007ffe1ff */
        /* <DEDUP_REMOVED lines=53> */
[----:B---3--:R-:W-:Y:S02]  /*0990*/  @!P1 HADD2.F32 R16, -RZ, R16.H0_H0 ;  /* 0x20000010ff109230 */ /* 0x008fe40000004100 */
[----:B----4-:R-:W-:-:S05]  /*09a0*/  @!P1 HADD2.F32 R17, -RZ, R17.H0_H0 ;  /* 0x20000011ff119230 */ /* 0x010fca0000004100 */
[----:B------:R-:W-:Y:S02]  /*09b0*/  @!P1 FFMA.FTZ R10, R16, R17, RZ ;  /* 0x00000011100a9223 */ /* 0x000fe400000100ff */
[----:B------:R-:W0:Y:S02]  /*09c0*/  @!P1 LDC.64 R16, c[0x0][0x3d0] ;  /* 0x0000f400ff109b82 */ /* 0x000e240000000a00 */
[----:B0-----:R-:W-:-:S06]  /*09d0*/  @!P1 IMAD.WIDE R16, R23, 0x2, R16 ;  /* 0x0000000217109825 */ /* 0x001fcc00078e0210 */
[----:B------:R-:W3:Y:S01]  /*09e0*/  @!P1 LDG.E.U16 R16, desc[UR6][R16.64] ;  /* 0x0000000610109981 */ /* 0x000ee2000c1e1500 */
[----:B-----5:R-:W-:Y:S02]  /*09f0*/  @!P1 HADD2.F32 R26, -RZ, R26.H0_H0 ;  /* 0x2000001aff1a9230 */ /* 0x020fe40000004100 */
[----:B--2---:R-:W-:-:S05]  /*0a00*/  @!P1 HADD2.F32 R25, -RZ, R25.H0_H0 ;  /* 0x20000019ff199230 */ /* 0x004fca0000004100 */
[----:B------:R-:W-:Y:S01]  /*0a10*/  @!P1 FFMA.FTZ R10, R25, R26, R10 ;  /* 0x0000001a190a9223 */ /* 0x000fe2000001000a */
[----:B------:R-:W-:Y:S02]  /*0a20*/  @!P1 HADD2.F32 R12, -RZ, R28.H0_H0 ;  /* 0x2000001cff0c9230 */ /* 0x000fe40000004100 */
[----:B------:R-:W-:Y:S01]  /*0a30*/  VIADD R24, R24, 0x3 ;  /* 0x0000000318187836 */ /* 0x000fe20000000000 */
[----:B------:R-:W-:-:S03]  /*0a40*/  IADD3 R25, PT, PT, R11, 0x3, RZ ;  /* 0x000000030b197810 */ /* 0x000fc60007ffe0ff */
[----:B------:R-:W-:Y:S02]  /*0a50*/  IMAD R24, R24, R15, R8 ;  /* 0x0000000f18187224 */ /* 0x000fe400078e0208 */
[----:B------:R-:W-:Y:S02]  /*0a60*/  IMAD R25, R25, R4, RZ ;  /* 0x0000000419197224 */ /* 0x000fe400078e02ff */
[----:B------:R-:W-:Y:S02]  /*0a70*/  IMAD R24, R24, R14, R7 ;  /* 0x0000000e18187224 */ /* 0x000fe400078e0207 */
[----:B---3--:R-:W-:Y:S02]  /*0a80*/  @!P1 HADD2.F32 R13, -RZ, R16.H0_H0 ;  /* 0x20000010ff0d9230 */ /* 0x008fe40000004100 */
[----:B------:R-:W0:Y:S03]  /*0a90*/  @!P1 LDC.64 R16, c[0x0][0x3d0] ;  /* 0x0000f400ff109b82 */ /* 0x000e260000000a00 */
[----:B------:R-:W-:-:S05]  /*0aa0*/  @!P1 FFMA.FTZ R10, R13, R12, R10 ;  /* 0x0000000c0d0a9223 */ /* 0x000fca000001000a */
        /* <DEDUP_REMOVED lines=14> */
[----:B--2---:R-:W-:Y:S02]  /*0b90*/  @!P1 HADD2.F32 R27, -RZ, R16.H0_H0 ;  /* 0x20000010ff1b9230 */ /* 0x004fe40000004100 */
[----:B---3--:R-:W-:-:S05]  /*0ba0*/  @!P1 HADD2.F32 R26, -RZ, R28.H0_H0 ;  /* 0x2000001cff1a9230 */ /* 0x008fca0000004100 */
        /* <DEDUP_REMOVED lines=8> */
.L_x_459:
[----:B------:R-:W0:Y:S08]  /*0c30*/  @!P1 LDC.64 R16, c[0x0][0x3d0] ;  /* 0x0000f400ff109b82 */ /* 0x000e300000000a00 */
[----:B------:R-:W1:Y:S01]  /*0c40*/  @!P1 LDC.64 R14, c[0x0][0x380] ;  /* 0x0000e000ff0e9b82 */ /* 0x000e620000000a00 */
[----:B0-----:R-:W-:-:S06]  /*0c50*/  @!P1 IMAD.WIDE R28, R23, 0x2, R16 ;  /* 0x00000002171c9825 */ /* 0x001fcc00078e0210 */
[----:B------:R-:W2:Y:S01]  /*0c60*/  @!P1 LDG.E.U16 R28, desc[UR6][R28.64] ;  /* 0x000000061c1c9981 */ /* 0x000ea2000c1e1500 */
[----:B-1----:R-:W-:-:S06]  /*0c70*/  @!P1 IMAD.WIDE R14, R26, 0x2, R14 ;  /* 0x000000021a0e9825 */ /* 0x002fcc00078e020e */
[----:B------:R-:W3:Y:S01]  /*0c80*/  @!P1 LDG.E.U16 R14, desc[UR6][R14.64] ;  /* 0x000000060e0e9981 */ /* 0x000ee2000c1e1500 */
[----:B--2---:R-:W-:Y:S02]  /*0c90*/  @!P1 HADD2.F32 R17, -RZ, R28.H0_H0 ;  /* 0x2000001cff119230 */ /* 0x004fe40000004100 */
        /* <DEDUP_REMOVED lines=13> */
[----:B0-----:R-:W-:-:S05]  /*0d70*/  @!P1 IMAD.WIDE R28, R19, 0x2, R16 ;  /* 0x00000002131c9825 */ /* 0x001fca00078e0210 */
        /* <DEDUP_REMOVED lines=22> */
[----:B--2---:R-:W-:Y:S02]  /*0ee0*/  @!P1 HADD2.F32 R27, -RZ, R27.H0_H0 ;  /* 0x2000001bff1b9230 */ /* 0x004fe40000004100 */
[----:B---3--:R-:W-:-:S05]  /*0ef0*/  @!P1 HADD2.F32 R28, -RZ, R16.H0_H0 ;  /* 0x20000010ff1c9230 */ /* 0x008fca0000004100 */
[----:B------:R-:W-:Y:S01]  /*0f00*/  @!P1 FFMA.FTZ R10, R27, R28, R10 ;  /* 0x0000001c1b0a9223 */ /* 0x000fe2000001000a */
[----:B------:R-:W-:Y:S06]  /*0f10*/  @P2 BRA `(.L_x_459) ;  /* 0xfffffffc00442947 */ /* 0x000fec000383ffff */
.L_x_458:
        /* <DEDUP_REMOVED lines=19> */
[----:B--2---:R-:W-:Y:S02]  /*1050*/  HADD2.F32 R9, -RZ, R14.H0_H0 ;  /* 0x2000000eff097230 */ /* 0x004fe40000004100 */
[----:B---3--:R-:W-:-:S05]  /*1060*/  HADD2.F32 R16, -RZ, R12.H0_H0 ;  /* 0x2000000cff107230 */ /* 0x008fca0000004100 */
[----:B------:R-:W-:-:S07]  /*1070*/  FFMA.FTZ R10, R9, R16, R10 ;  /* 0x00000010090a7223 */ /* 0x000fce000001000a */
.L_x_462:
[----:B------:R-:W-:Y:S05]  /*1080*/  BSYNC.RECONVERGENT B0 ;  /* 0x0000000000007941 */ /* 0x000fea0003800200 */
.L_x_461:
        /* <DEDUP_REMOVED lines=28> */
[----:B----4-:R-:W-:Y:S02]  /*1250*/  @!P0 HADD2.F32 R7, -RZ, R22.H0_H0 ;  /* 0x20000016ff078230 */ /* 0x010fe40000004100 */
[----:B-----5:R-:W-:-:S05]  /*1260*/  @!P0 HADD2.F32 R6, -RZ, R16.H0_H0 ;  /* 0x20000010ff068230 */ /* 0x020fca0000004100 */
[----:B------:R-:W-:Y:S01]  /*1270*/  @!P0 FFMA.FTZ R10, R7, R6, R10 ;  /* 0x00000006070a8223 */ /* 0x000fe2000001000a */
[----:B--2---:R-:W-:Y:S02]  /*1280*/  @!P1 HADD2.F32 R9, -RZ, R18.H0_H0 ;  /* 0x20000012ff099230 */ /* 0x004fe40000004100 */
[----:B---3--:R-:W-:-:S05]  /*1290*/  @!P1 HADD2.F32 R8, -RZ, R20.H0_H0 ;  /* 0x20000014ff089230 */ /* 0x008fca0000004100 */
[----:B------:R-:W-:-:S07]  /*12a0*/  @!P1 FFMA.FTZ R10, R9, R8, R10 ;  /* 0x00000008090a9223 */ /* 0x000fce000001000a */
.L_x_460:
[----:B------:R-:W0:Y:S01]  /*12b0*/  LDCU.64 UR8, c[0x0][0x3a8] ;  /* 0x00007500ff0877ac */ /* 0x000e220008000a00 */
[----:B------:R-:W-:Y:S01]  /*12c0*/  F2FP.F16.F32.PACK_AB R10, RZ, R10 ;  /* 0x0000000aff0a723e */ /* 0x000fe200000000ff */
        /* <DEDUP_REMOVED lines=10> */
.L_x_457:
        /* <DEDUP_REMOVED lines=34> */
.L_x_465:
[----:B------:R-:W-:-:S07]  /*1590*/  MOV R6, 0x15b0 ;  /* 0x000015b000067802 */ /* 0x000fce0000000f00 */
[----:B------:R-:W-:Y:S05]  /*15a0*/  CALL.REL.NOINC `($__internal_16_$__cuda_sm20_div_u64) ;  /* 0x0000000000cc7944 */ /* 0x000fea0003c00000 */
[----:B------:R-:W-:Y:S01]  /*15b0*/  MOV R6, R4 ;  /* 0x0000000400067202 */ /* 0x000fe20000000f00 */
[----:B------:R-:W-:-:S07]  /*15c0*/  IMAD.MOV.U32 R7, RZ, RZ, R9 ;  /* 0x000000ffff077224 */ /* 0x000fce00078e0009 */
.L_x_466:
[----:B------:R-:W-:Y:S05]  /*15d0*/  BSYNC.RECONVERGENT B0 ;  /* 0x0000000000007941 */ /* 0x000fea0003800200 */
.L_x_464:
        /* <DEDUP_REMOVED lines=11> */
[----:B------:R-:W-:Y:S01]  /*1690*/  HFMA2 R2, -RZ, RZ, 0, 0 ;  /* 0x00000000ff027431 */ /* 0x000fe200000001ff */
[----:B------:R-:W-:Y:S02]  /*16a0*/  MOV R4, RZ ;  /* 0x000000ff00047202 */ /* 0x000fe40000000f00 */
[----:B------:R-:W-:-:S07]  /*16b0*/  LOP3.LUT R9, R6, 0x3, RZ, 0xc0, !PT ;  /* 0x0000000306097812 */ /* 0x000fce00078ec0ff */
.L_x_469:
        /* <DEDUP_REMOVED lines=10> */
.L_x_468:
[----:B------:R-:W-:Y:S05]  /*1760*/  BSYNC.RECONVERGENT B0 ;  /* 0x0000000000007941 */ /* 0x000fea0003800200 */
.L_x_467:
[----:B------:R-:W-:Y:S05]  /*1770*/  @!P0 EXIT ;  /* 0x000000000000894d */ /* 0x000fea0003800000 */
[----:B------:R-:W-:Y:S01]  /*1780*/  SHF.L.U32 R15, R5, 0x1, RZ ;  /* 0x00000001050f7819 */ /* 0x000fe200000006ff */
[----:B------:R-:W0:Y:S01]  /*1790*/  LDCU UR4, c[0x0][0x3f8] ;  /* 0x00007f00ff0477ac */ /* 0x000e220008000800 */
[----:B------:R-:W-:Y:S01]  /*17a0*/  SHF.R.U32.HI R17, RZ, 0x1f, R5 ;  /* 0x0000001fff117819 */ /* 0x000fe20000011605 */
[----:B------:R-:W1:Y:S06]  /*17b0*/  LDCU.64 UR8, c[0x0][0x3a8] ;  /* 0x00007500ff0877ac */ /* 0x000e6c0008000a00 */
.L_x_470:
        /* <DEDUP_REMOVED lines=18> */
        .weak           $__internal_16_$__cuda_sm20_div_u64
        .type           $__internal_16_$__cuda_sm20_div_u64,@function
        .size           $__internal_16_$__cuda_sm20_div_u64,(.L_x_1675 - $__internal_16_$__cuda_sm20_div_u64)
$__internal_16_$__cuda_sm20_div_u64:
[----:B------:R-:W-:Y:S02]  /*18e0*/  IMAD.MOV.U32 R12, RZ, RZ, R5 ;  /* 0x000000ffff0c7224 */ /* 0x000fe400078e0005 */
[----:B------:R-:W-:-:S04]  /*18f0*/  HFMA2 R13, -RZ, RZ, 0, 0 ;  /* 0x00000000ff0d7431 */ /* 0x000fc800000001ff */
        /* <DEDUP_REMOVED lines=14> */
[----:B------:R-:W-:Y:S02]  /*19e0*/  IADD3 R11, P2, PT, R13, R10, RZ ;  /* 0x0000000a0d0b7210 */ /* 0x000fe40007f5e0ff */
[----:B------:R-:W-:-:S03]  /*19f0*/  IADD3.X R10, PT, PT, R17, R9, RZ, P0, !PT ;  /* 0x00000009110a7210 */ /* 0x000fc600007fe4ff */
[----:B------:R-:W-:Y:S01]  /*1a00*/  IMAD.WIDE.U32 R8, R11, R5, RZ ;  /* 0x000000050b087225 */ /* 0x000fe200078e00ff */
[----:B------:R-:W-:Y:S02]  /*1a10*/  IADD3.X R13, PT, PT, RZ, RZ, R10, P2, P1 ;  /* 0x000000ffff0d7210 */ /* 0x000fe400017e240a */
[----:B------:R-:W-:-:S03]  /*1a20*/  IADD3 R15, P0, PT, RZ, -R8, RZ ;  /* 0x80000008ff0f7210 */ /* 0x000fc60007f1e0ff */
        /* <DEDUP_REMOVED lines=36> */
[----:B------:R-:W-:Y:S02]  /*1c70*/  ISETP.NE.U32.AND P1, PT, R5, RZ, PT ;  /* 0x000000ff0500720c */ /* 0x000fe40003f25070 */
[----:B------:R-:W-:Y:S02]  /*1c80*/  IADD3.X R9, PT, PT, RZ, R8, RZ, P2, !PT ;  /* 0x00000008ff097210 */ /* 0x000fe400017fe4ff */
[----:B------:R-:W-:Y:S02]  /*1c90*/  SEL R4, R4, R7, P0 ;  /* 0x0000000704047207 */ /* 0x000fe40000000000 */
[----:B------:R-:W-:Y:S02]  /*1ca0*/  MOV R7, 0x0 ;  /* 0x0000000000077802 */ /* 0x000fe40000000f00 */
[----:B------:R-:W-:-:S02]  /*1cb0*/  ISETP.NE.AND.EX P1, PT, RZ, RZ, PT, P1 ;  /* 0x000000ffff00720c */ /* 0x000fc40003f25310 */
[----:B------:R-:W-:Y:S02]  /*1cc0*/  SEL R9, R9, R8, P0 ;  /* 0x0000000809097207 */ /* 0x000fe40000000000 */
[----:B------:R-:W-:Y:S02]  /*1cd0*/  SEL R4, R4, 0xffffffff, P1 ;  /* 0xffffffff04047807 */ /* 0x000fe40000800000 */
[----:B------:R-:W-:Y:S01]  /*1ce0*/  SEL R9, R9, 0xffffffff, P1 ;  /* 0xffffffff09097807 */ /* 0x000fe20000800000 */
[----:B------:R-:W-:Y:S06]  /*1cf0*/  RET.REL.NODEC R6 `(_ZN2at6native51_GLOBAL__N__2c613397_18_DepthwiseConv2d_cu_9959487032conv_depthwise2d_backward_kernelILi1ELi2EN3c104HalfEiEEvNS_27GenericPackedTensorAccessorIKT1_Lm4ENS_16DefaultPtrTraitsEiEENS5_IS6_Lm4ES8_iEES9_T2_iiiiiiiiiiiiiii) ;  /* 0xffffffe006c07950 */ /* 0x000fec0003c3ffff */
.L_x_471:
        /* <DEDUP_REMOVED lines=16> */
.L_x_1675:


//--------------------- .text._ZN2at6native51_GLOBAL__N__2c613397_18_DepthwiseConv2d_cu_9959487032conv_depthwise2d_backward_kernelILi1ELi1EN3c104HalfEiEEvNS_27GenericPackedTensorAccessorIKT1_Lm4ENS_16DefaultPtrTraitsEiEENS5_IS6_Lm4ES8_iEES9_T2_iiiiiiiiiiiiiii --------------------------
	.section	.text._ZN2at6native51_GLOBAL__N__2c613397_18_DepthwiseConv2d_cu_9959487032conv_depthwise2d_backward_kernelILi1ELi1EN3c104HalfEiEEvNS_27GenericPackedTensorAccessorIKT1_Lm4ENS_16DefaultPtrTraitsEiEENS5_IS6_Lm4ES8_iEES9_T2_iiiiiiiiiiiiiii,"ax",@progbits
	.align	128
.text._ZN2at6native51_GLOBAL__N__2c613397_18_DepthwiseConv2d_cu_9959487032conv_depthwise2d_backward_kernelILi1ELi1EN3c104HalfEiEEvNS_27GenericPackedTensorAccessorIKT1_Lm4ENS_16DefaultPtrTraitsEiEENS5_IS6_Lm4ES8_iEES9_T2_iiiiiiiiiiiiiii:
        .type           _ZN2at6native51_GLOBAL__N__2c613397_18_DepthwiseConv2d_cu_9959487032conv_depthwise2d_backward_kernelILi1ELi1EN3c104HalfEiEEvNS_27GenericPackedTensorAccessorIKT1_Lm4ENS_16DefaultPtrTraitsEiEENS5_IS6_Lm4ES8_iEES9_T2_iiiiiiiiiiiiiii,@function
        .size           _ZN2at6native51_GLOBAL__N__2c613397_18_DepthwiseConv2d_cu_9959487032conv_depthwise2d_backward_kernelILi1ELi1EN3c104HalfEiEEvNS_27GenericPackedTensorAccessorIKT1_Lm4ENS_16DefaultPtrTraitsEiEENS5_IS6_Lm4ES8_iEES9_T2_iiiiiiiiiiiiiii,(.L_x_1677 - _ZN2at6native51_GLOBAL__N__2c613397_18_DepthwiseConv2d_cu_9959487032conv_depthwise2d_backward_kernelILi1ELi1EN3c104HalfEiEEvNS_27GenericPackedTensorAccessorIKT1_Lm4ENS_16DefaultPtrTraitsEiEENS5_IS6_Lm4ES8_iEES9_T2_iiiiiiiiiiiiiii)
        .other          _ZN2at6native51_GLOBAL__N__2c613397_18_DepthwiseConv2d_cu_9959487032conv_depthwise2d_backward_kernelILi1ELi1EN3c104HalfEiEEvNS_27GenericPackedTensorAccessorIKT1_Lm4ENS_16DefaultPtrTraitsEiEENS5_IS6_Lm4ES8_iEES9_T2_iiiiiiiiiiiiiii,@"STO_CUDA_ENTRY STV_DEFAULT"
_ZN2at6native51_GLOBAL__N__2c613397_18_DepthwiseConv2d_cu_9959487032conv_depthwise2d_backward_kernelILi1ELi1EN3c104HalfEiEEvNS_27GenericPackedTensorAccessorIKT1_Lm4ENS_16DefaultPtrTraitsEiEENS5_IS6_Lm4ES8_iEES9_T2_iiiiiiiiiiiiiii:
        /* <DEDUP_REMOVED lines=20> */
.L_x_479:
        /* <DEDUP_REMOVED lines=9> */
[----:B0-----:R-:W-:-:S06]  /*01d0*/  IADD3 R8, PT, PT, R0, 0xffffffe, RZ ;  /* 0x0ffffffe00087810 */ /* 0x001fcc0007ffe0ff */
[----:B------:R0:W2:Y:S02]  /*01e0*/  F2I.FTZ.U32.TRUNC.NTZ R9, R8 ;  /* 0x0000000800097305 */ /* 0x0000a4000021f000 */
[----:B0-----:R-:W-:Y:S01]  /*01f0*/  HFMA2 R8, -RZ, RZ, 0, 0 ;  /* 0x00000000ff087431 */ /* 0x001fe200000001ff */
        /* <DEDUP_REMOVED lines=13> */
[-C--:B------:R-:W-:Y:S02]  /*02d0*/  @!P2 IADD3 R2, PT, PT, R2, -R11.reuse, RZ ;  /* 0x8000000b0202a210 */ /* 0x080fe40007ffe0ff */
        /* <DEDUP_REMOVED lines=11> */
[----:B--2---:R-:W-:Y:S02]  /*0390*/  IADD3 R0, PT, PT, RZ, -R9, RZ ;  /* 0x80000009ff007210 */ /* 0x004fe40007ffe0ff */
[----:B------:R-:W-:Y:S02]  /*03a0*/  @!P1 IADD3 R14, PT, PT, -R14, RZ, RZ ;  /* 0x000000ff0e0e9210 */ /* 0x000fe40007ffe1ff */
[----:B------:R-:W-:Y:S01]  /*03b0*/  @!P2 LOP3.LUT R14, RZ, R34, RZ, 0x33, !PT ;  /* 0x00000022ff0ea212 */ /* 0x000fe200078e33ff */
[----:B------:R-:W-:Y:S01]  /*03c0*/  IMAD R11, R0, R13, RZ ;  /* 0x0000000d000b7224 */ /* 0x000fe200078e02ff */
[----:B----4-:R-:W0:Y:S02]  /*03d0*/  MUFU.RCP R2, R2 ;  /* 0x0000000200027308 */ /* 0x010e240000001000 */
[----:B------:R-:W-:Y:S01]  /*03e0*/  IABS R0, R14 ;  /* 0x0000000e00007213 */ /* 0x000fe20000000000 */
[----:B------:R-:W-:Y:S01]  /*03f0*/  IMAD.HI.U32 R8, R9, R11, R8 ;  /* 0x0000000b09087227 */ /* 0x000fe200078e0008 */
[----:B-1----:R-:W-:-:S05]  /*0400*/  IADD3 R22, PT, PT, R14, UR5, RZ ;  /* 0x000000050e167c10 */ /* 0x002fca000fffe0ff */
[----:B------:R-:W-:-:S05]  /*0410*/  IMAD.HI.U32 R8, R8, R0, RZ ;  /* 0x0000000008087227 */ /* 0x000fca00078e00ff */
[----:B------:R-:W-:Y:S02]  /*0420*/  IADD3 R6, PT, PT, -R8, RZ, RZ ;  /* 0x000000ff08067210 */ /* 0x000fe40007ffe1ff */
[----:B0-----:R-:W-:-:S03]  /*0430*/  IADD3 R9, PT, PT, R2, 0xffffffe, RZ ;  /* 0x0ffffffe02097810 */ /* 0x001fc60007ffe0ff */
[----:B------:R-:W-:-:S03]  /*0440*/  IMAD R0, R13, R6, R0 ;  /* 0x000000060d007224 */ /* 0x000fc600078e0200 */
[----:B------:R-:W0:Y:S02]  /*0450*/  F2I.FTZ.U32.TRUNC.NTZ R9, R9 ;  /* 0x0000000900097305 */ /* 0x000e24000021f000 */
[----:B------:R-:W-:-:S13]  /*0460*/  ISETP.GT.U32.AND P2, PT, R13, R0, PT ;  /* 0x000000000d00720c */ /* 0x000fda0003f44070 */
[-C--:B------:R-:W-:Y:S02]  /*0470*/  @!P2 IADD3 R0, PT, PT, R0, -R13.reuse, RZ ;  /* 0x8000000d0000a210 */ /* 0x080fe40007ffe0ff */
[----:B------:R-:W-:Y:S02]  /*0480*/  @!P2 IADD3 R8, PT, PT, R8, 0x1, RZ ;  /* 0x000000010808a810 */ /* 0x000fe40007ffe0ff */
[----:B------:R-:W-:Y:S02]  /*0490*/  ISETP.GE.U32.AND P0, PT, R0, R13, PT ;  /* 0x0000000d0000720c */ /* 0x000fe40003f06070 */
[----:B------:R-:W-:Y:S01]  /*04a0*/  LOP3.LUT R0, R14, R15, RZ, 0x3c, !PT ;  /* 0x0000000f0e007212 */ /* 0x000fe200078e3cff */
[----:B------:R-:W1:Y:S01]  /*04b0*/  LDC.64 R12, c[0x0][0x410] ;  /* 0x00010400ff0c7b82 */ /* 0x000e620000000a00 */
[----:B------:R-:W-:Y:S02]  /*04c0*/  ISETP.NE.AND P2, PT, R15, RZ, PT ;  /* 0x000000ff0f00720c */ /* 0x000fe40003f45270 */
[----:B------:R-:W-:Y:S01]  /*04d0*/  ISETP.GE.AND P1, PT, R0, RZ, PT ;  /* 0x000000ff0000720c */ /* 0x000fe20003f26270 */
[----:B0-----:R-:W-:-:S04]  /*04e0*/  IMAD.MOV R0, RZ, RZ, -R9 ;  /* 0x000000ffff007224 */ /* 0x001fc800078e0a09 */
[----:B------:R-:W-:Y:S02]  /*04f0*/  IMAD R11, R0, R17, RZ ;  /* 0x00000011000b7224 */ /* 0x000fe400078e02ff */
[----:B------:R-:W-:-:S04]  /*0500*/  @P0 IADD3 R8, PT, PT, R8, 0x1, RZ ;  /* 0x0000000108080810 */ /* 0x000fc80007ffe0ff */
[----:B------:R-:W-:Y:S01]  /*0510*/  MOV R19, R8 ;  /* 0x0000000800137202 */ /* 0x000fe20000000f00 */
[----:B------:R-:W-:-:S03]  /*0520*/  HFMA2 R8, -RZ, RZ, 0, 0 ;  /* 0x00000000ff087431 */ /* 0x000fc600000001ff */
[----:B------:R-:W-:Y:S02]  /*0530*/  @!P1 IADD3 R19, PT, PT, -R19, RZ, RZ ;  /* 0x000000ff13139210 */ /* 0x000fe40007ffe1ff */
[----:B------:R-:W-:-:S04]  /*0540*/  @!P2 LOP3.LUT R19, RZ, R15, RZ, 0x33, !PT ;  /* 0x0000000fff13a212 */ /* 0x000fc800078e33ff */
[----:B------:R-:W-:Y:S01]  /*0550*/  IABS R0, R19 ;  /* 0x0000001300007213 */ /* 0x000fe20000000000 */
[----:B------:R-:W-:Y:S01]  /*0560*/  IMAD.HI.U32 R8, R9, R11, R8 ;  /* 0x0000000b09087227 */ /* 0x000fe200078e0008 */
[----:B------:R-:W-:Y:S02]  /*0570*/  IADD3 R36, PT, PT, -R19, RZ, RZ ;  /* 0x000000ff13247210 */ /* 0x000fe40007ffe1ff */
[----:B------:R-:W-:Y:S02]  /*0580*/  IADD3 R9, PT, PT, R4, UR4, RZ ;  /* 0x0000000404097c10 */ /* 0x000fe4000fffe0ff */
[----:B------:R-:W-:Y:S01]  /*0590*/  IADD3 R11, PT, PT, -R14, RZ, RZ ;  /* 0x000000ff0e0b7210 */ /* 0x000fe20007ffe1ff */
[----:B------:R-:W-:-:S04]  /*05a0*/  IMAD.HI.U32 R6, R8, R0, RZ ;  /* 0x0000000008067227 */ /* 0x000fc800078e00ff */
[----:B------:R-:W-:Y:S01]  /*05b0*/  IMAD R8, R15, R36, R22 ;  /* 0x000000240f087224 */ /* 0x000fe200078e0216 */
[----:B------:R-:W-:Y:S01]  /*05c0*/  IADD3 R2, PT, PT, -R6, RZ, RZ ;  /* 0x000000ff06027210 */ /* 0x000fe20007ffe1ff */
[----:B------:R-:W-:-:S04]  /*05d0*/  IMAD R9, R34, R11, R9 ;  /* 0x0000000b22097224 */ /* 0x000fc800078e0209 */
[----:B------:R-:W-:Y:S01]  /*05e0*/  IMAD R0, R17, R2, R0 ;  /* 0x0000000211007224 */ /* 0x000fe200078e0200 */
[----:B------:R-:W-:-:S04]  /*05f0*/  MOV R2, RZ ;  /* 0x000000ff00027202 */ /* 0x000fc80000000f00 */
[----:B------:R-:W-:-:S13]  /*0600*/  ISETP.GT.U32.AND P2, PT, R17, R0, PT ;  /* 0x000000001100720c */ /* 0x000fda0003f44070 */
[-C--:B------:R-:W-:Y:S02]  /*0610*/  @!P2 IADD3 R0, PT, PT, R0, -R17.reuse, RZ ;  /* 0x800000110000a210 */ /* 0x080fe40007ffe0ff */
[----:B------:R-:W-:Y:S02]  /*0620*/  @!P2 IADD3 R6, PT, PT, R6, 0x1, RZ ;  /* 0x000000010606a810 */ /* 0x000fe40007ffe0ff */
[----:B------:R-:W-:Y:S02]  /*0630*/  ISETP.GE.U32.AND P0, PT, R0, R17, PT ;  /* 0x000000110000720c */ /* 0x000fe40003f06070 */
[----:B------:R-:W-:Y:S02]  /*0640*/  LOP3.LUT R0, R19, R10, RZ, 0x3c, !PT ;  /* 0x0000000a13007212 */ /* 0x000fe400078e3cff */
[----:B------:R-:W-:Y:S02]  /*0650*/  ISETP.NE.AND P2, PT, R10, RZ, PT ;  /* 0x000000ff0a00720c */ /* 0x000fe40003f45270 */
[----:B------:R-:W-:Y:S01]  /*0660*/  ISETP.GE.AND P1, PT, R0, RZ, PT ;  /* 0x000000ff0000720c */ /* 0x000fe20003f26270 */
[----:B------:R-:W-:-:S06]  /*0670*/  HFMA2 R0, -RZ, RZ, 0, 0 ;  /* 0x00000000ff007431 */ /* 0x000fcc00000001ff */
[----:B------:R-:W-:Y:S02]  /*0680*/  @P0 IADD3 R6, PT, PT, R6, 0x1, RZ ;  /* 0x0000000106060810 */ /* 0x000fe40007ffe0ff */
[----:B-1----:R-:W-:-:S04]  /*0690*/  ISETP.GE.AND P0, PT, R9, R12, PT ;  /* 0x0000000c0900720c */ /* 0x002fc80003f06270 */
[----:B------:R-:W-:Y:S01]  /*06a0*/  @!P1 IMAD.MOV R6, RZ, RZ, -R6 ;  /* 0x000000ffff069224 */ /* 0x000fe200078e0a06 */
[C---:B------:R-:W-:Y:S02]  /*06b0*/  ISETP.GE.AND P1, PT, R8.reuse, R13, PT ;  /* 0x0000000d0800720c */ /* 0x040fe40003f26270 */
[----:B------:R-:W-:Y:S02]  /*06c0*/  @!P2 LOP3.LUT R6, RZ, R10, RZ, 0x33, !PT ;  /* 0x0000000aff06a212 */ /* 0x000fe400078e33ff */
[----:B------:R-:W-:Y:S02]  /*06d0*/  ISETP.GT.AND P2, PT, R8, -0x1, !P1 ;  /* 0xffffffff0800780c */ /* 0x000fe40004f44270 */
[----:B---3--:R-:W-:Y:S02]  /*06e0*/  ISETP.GE.U32.AND P1, PT, R24, 0x8, PT ;  /* 0x000000081800780c */ /* 0x008fe40003f26070 */
[----:B------:R-:W-:Y:S02]  /*06f0*/  IADD3 R17, PT, PT, -R6, RZ, RZ ;  /* 0x000000ff06117210 */ /* 0x000fe40007ffe1ff */
        /* <DEDUP_REMOVED lines=19> */
[----:B------:R-:W-:Y:S02]  /*0830*/  IADD3 R16, PT, PT, R19, R4, RZ ;  /* 0x0000000413107210 */ /* 0x000fe40007ffe0ff */
[----:B------:R-:W5:Y:S01]  /*0840*/  @P0 LDC.64 R18, c[0x0][0x380] ;  /* 0x0000e000ff120b82 */ /* 0x000f620000000a00 */
[----:B------:R-:W-:Y:S02]  /*0850*/  IADD3 R17, PT, PT, R22, R17, RZ ;  /* 0x0000001116117210 */ /* 0x000fe40007ffe0ff */
[----:B------:R-:W-:-:S03]  /*0860*/  IMAD R16, R34, R11, R16 ;  /* 0x0000000b22107224 */ /* 0x000fc600078e0210 */
[----:B------:R-:W-:Y:S02]  /*0870*/  IMAD R17, R15, R36, R17 ;  /* 0x000000240f117224 */ /* 0x000fe400078e0211 */
[----:B--2---:R-:W-:-:S04]  /*0880*/  @P0 IMAD.WIDE R40, R16, 0x2, R26 ;  /* 0x0000000210280825 */ /* 0x004fc800078e021a */
[----:B------:R-:W-:Y:S01]  /*0890*/  IMAD R17, R17, R12, UR4 ;  /* 0x0000000411117e24 */ /* 0x000fe2000f8e020c */
[----:B------:R-:W-:Y:S01]  /*08a0*/  IADD3 R0, PT, PT, R38, 0x2, RZ ;  /* 0x0000000226007810 */ /* 0x000fe20007ffe0ff */
[----:B------:R0:W2:Y:S03]  /*08b0*/  @P0 LDG.E.U16 R25, desc[UR8][R40.64] ;  /* 0x0000000828190981 */ /* 0x0000a6000c1e1500 */
[----:B------:R-:W-:-:S05]  /*08c0*/  IADD3 R17, PT, PT, R17, R4, RZ ;  /* 0x0000000411117210 */ /* 0x000fca0007ffe0ff */
[----:B------:R-:W-:-:S04]  /*08d0*/  IMAD R28, R34, R11, R17 ;  /* 0x0000000b221c7224 */ /* 0x000fc800078e0211 */
[----:B-----5:R-:W-:Y:S02]  /*08e0*/  @P0 IMAD.WIDE R42, R28, 0x2, R18 ;  /* 0x000000021c2a0825 */ /* 0x020fe400078e0212 */
[----:B------:R-:W5:Y:S02]  /*08f0*/  @P0 LDC.64 R18, c[0x0][0x380] ;  /* 0x0000e000ff120b82 */ /* 0x000f640000000a00 */
[----:B------:R-:W-:Y:S02]  /*0900*/  IMAD R0, R0, R13, R22 ;  /* 0x0000000d00007224 */ /* 0x000fe400078e0216 */
[----:B------:R-:W-:Y:S01]  /*0910*/  IMAD R26, R5, R10, R5 ;  /* 0x0000000a051a7224 */ /* 0x000fe200078e0205 */
[----:B-1----:R-:W-:Y:S01]  /*0920*/  IADD3 R30, PT, PT, R10, 0x2, RZ ;  /* 0x000000020a1e7810 */ /* 0x002fe20007ffe0ff */
[----:B------:R-:W-:Y:S01]  /*0930*/  IMAD R17, R15, R36, R0 ;  /* 0x000000240f117224 */ /* 0x000fe200078e0200 */
[----:B------:R-:W2:Y:S01]  /*0940*/  @P0 LDG.E.U16 R42, desc[UR8][R42.64] ;  /* 0x000000082a2a0981 */ /* 0x000ea2000c1e1500 */
[----:B---3--:R-:W-:-:S04]  /*0950*/  @P0 IMAD.WIDE R20, R26, 0x2, R20 ;  /* 0x000000021a140825 */ /* 0x008fc800078e0214 */
[----:B------:R-:W-:Y:S01]  /*0960*/  IMAD R17, R17, R12, UR4 ;  /* 0x0000000411117e24 */ /* 0x000fe2000f8e020c */
[----:B------:R1:W3:Y:S01]  /*0970*/  @P0 LDG.E.U16 R27, desc[UR8][R20.64] ;  /* 0x00000008141b0981 */ /* 0x0002e2000c1e1500 */
[----:B------:R-:W-:-:S03]  /*0980*/  IMAD R30, R5, R30, RZ ;  /* 0x0000001e051e7224 */ /* 0x000fc600078e02ff */
[----:B------:R-:W-:Y:S01]  /*0990*/  IADD3 R17, PT, PT, R17, R4, RZ ;  /* 0x0000000411117210 */ /* 0x000fe20007ffe0ff */
[----:B0-----:R-:W-:-:S04]  /*09a0*/  @P0 IMAD.WIDE R40, R30, 0x2, R32 ;  /* 0x000000021e280825 */ /* 0x001fc800078e0220 */
[----:B------:R-:W-:Y:S01]  /*09b0*/  IMAD R32, R34, R11, R17 ;  /* 0x0000000b22207224 */ /* 0x000fe200078e0211 */
[----:B------:R-:W3:Y:S03]  /*09c0*/  @P0 LDG.E.U16 R23, desc[UR8][R40.64] ;  /* 0x0000000828170981 */ /* 0x000ee6000c1e1500 */
[----:B-----5:R-:W-:-:S05]  /*09d0*/  @P0 IMAD.WIDE R18, R32, 0x2, R18 ;  /* 0x0000000220120825 */ /* 0x020fca00078e0212 */
[----:B------:R0:W5:Y:S01]  /*09e0*/  @P0 LDG.E.U16 R17, desc[UR8][R18.64] ;  /* 0x0000000812110981 */ /* 0x000162000c1e1500 */
[----:B------:R-:W-:Y:S02]  /*09f0*/  MOV R2, RZ ;  /* 0x000000ff00027202 */ /* 0x000fe40000000f00 */
[C---:B-1----:R-:W-:Y:S02]  /*0a00*/  IADD3 R20, PT, PT, R38.reuse, 0x4, RZ ;  /* 0x0000000426147810 */ /* 0x042fe40007ffe0ff */
[----:B------:R-:W-:-:S03]  /*0a10*/  IADD3 R21, PT, PT, R38, 0x5, RZ ;  /* 0x0000000526157810 */ /* 0x000fc60007ffe0ff */
[-CC-:B------:R-:W-:Y:S02]  /*0a20*/  IMAD R20, R20, R13.reuse, R22.reuse ;  /* 0x0000000d14147224 */ /* 0x180fe400078e0216 */
[----:B0-----:R-:W-:Y:S02]  /*0a30*/  IMAD R18, R21, R13, R22 ;  /* 0x0000000d15127224 */ /* 0x001fe400078e0216 */
[----:B------:R-:W-:Y:S02]  /*0a40*/  IMAD R21, R15, R36, R20 ;  /* 0x000000240f157224 */ /* 0x000fe400078e0214 */
[----:B----4-:R-:W-:Y:S02]  /*0a50*/  @P0 HADD2.F32 R0, -RZ, R31.H0_H0 ;  /* 0x2000001fff000230 */ /* 0x010fe40000004100 */
[----:B--2---:R-:W-:-:S05]  /*0a60*/  @P0 HADD2.F32 R25, -RZ, R25.H0_H0 ;  /* 0x20000019ff190230 */ /* 0x004fca0000004100 */
[----:B------:R-:W-:Y:S01]  /*0a70*/  @P0 FFMA.FTZ R2, R0, R25, RZ ;  /* 0x0000001900020223 */ /* 0x000fe200000100ff */
[C---:B------:R-:W-:Y:S01]  /*0a80*/  VIADD R0, R38.reuse, 0x3 ;  /* 0x0000000326007836 */ /* 0x040fe20000000000 */
[C---:B------:R-:W-:Y:S02]  /*0a90*/  IADD3 R25, PT, PT, R38.reuse, 0x6, RZ ;  /* 0x0000000626197810 */ /* 0x040fe40007ffe0ff */
[----:B------:R-:W-:Y:S01]  /*0aa0*/  IADD3 R38, PT, PT, R38, 0x7, RZ ;  /* 0x0000000726267810 */ /* 0x000fe20007ffe0ff */
[-CC-:B------:R-:W-:Y:S02]  /*0ab0*/  IMAD R0, R0, R13.reuse, R22.reuse ;  /* 0x0000000d00007224 */ /* 0x180fe400078e0216 */
[-CC-:B------:R-:W-:Y:S02]  /*0ac0*/  IMAD R25, R25, R13.reuse, R22.reuse ;  /* 0x0000000d19197224 */ /* 0x180fe400078e0216 */
[----:B------:R-:W-:Y:S02]  /*0ad0*/  IMAD R38, R38, R13, R22 ;  /* 0x0000000d26267224 */ /* 0x000fe400078e0216 */
[----:B------:R-:W-:-:S02]  /*0ae0*/  IMAD R19, R15, R36, R0 ;  /* 0x000000240f137224 */ /* 0x000fc400078e0200 */
[CC--:B------:R-:W-:Y:S02]  /*0af0*/  IMAD R29, R15.reuse, R36.reuse, R25 ;  /* 0x000000240f1d7224 */ /* 0x0c0fe400078e0219 */
[----:B------:R-:W-:Y:S02]  /*0b00*/  IMAD R31, R15, R36, R38 ;  /* 0x000000240f1f7224 */ /* 0x000fe400078e0226 */
[----:B------:R-:W-:Y:S02]  /*0b10*/  IMAD R25, R21, R12, UR4 ;  /* 0x0000000415197e24 */ /* 0x000fe4000f8e020c */
[----:B------:R-:W0:Y:S01]  /*0b20*/  @P0 LDC.64 R20, c[0x0][0x380] ;  /* 0x0000e000ff140b82 */ /* 0x000e220000000a00 */
[----:B---3--:R-:W-:Y:S02]  /*0b30*/  @P0 HADD2.F32 R33, -RZ, R27.H0_H0 ;  /* 0x2000001bff210230 */ /* 0x008fe40000004100 */
[----:B------:R-:W-:Y:S02]  /*0b40*/  IMAD R27, R15, R36, R18 ;  /* 0x000000240f1b7224 */ /* 0x000fe400078e0212 */
[----:B------:R-:W-:-:S03]  /*0b50*/  IMAD R15, R19, R12, UR4 ;  /* 0x00000004130f7e24 */ /* 0x000fc6000f8e020c */
[----:B------:R-:W1:Y:S01]  /*0b60*/  @P0 LDC.64 R18, c[0x0][0x3d0] ;  /* 0x0000f400ff120b82 */ /* 0x000e620000000a00 */
[----:B------:R-:W-:Y:S02]  /*0b70*/  @P0 HADD2.F32 R42, -RZ, R42.H0_H0 ;  /* 0x2000002aff2a0230 */ /* 0x000fe40000004100 */
[-C--:B------:R-:W-:Y:S02]  /*0b80*/  IMAD R27, R27, R12.reuse, UR4 ;  /* 0x000000041b1b7e24 */ /* 0x080fe4000f8e020c */
[----:B------:R-:W-:Y:S02]  /*0b90*/  IMAD R29, R29, R12, UR4 ;  /* 0x000000041d1d7e24 */ /* 0x000fe4000f8e020c */
[----:B------:R-:W-:Y:S01]  /*0ba0*/  @P0 FFMA.FTZ R2, R33, R42, R2 ;  /* 0x0000002a21020223 */ /* 0x000fe20000010002 */
[----:B------:R-:W-:Y:S02]  /*0bb0*/  IMAD R31, R31, R12, UR4 ;  /* 0x000000041f1f7e24 */ /* 0x000fe4000f8e020c */
[----:B------:R-:W-:-:S02]  /*0bc0*/  @P0 HADD2.F32 R33, -RZ, R23.H0_H0 ;  /* 0x20000017ff210230 */ /* 0x000fc40000004100 */
[----:B-----5:R-:W-:Y:S01]  /*0bd0*/  @P0 HADD2.F32 R0, -RZ, R17.H0_H0 ;  /* 0x20000011ff000230 */ /* 0x020fe20000004100 */
[-C--:B------:R-:W-:Y:S02]  /*0be0*/  IADD3 R15, PT, PT, R15, R4.reuse, RZ ;  /* 0x000000040f0f7210 */ /* 0x080fe40007ffe0ff */
[-C--:B------:R-:W-:Y:S02]  /*0bf0*/  IADD3 R25, PT, PT, R25, R4.reuse, RZ ;  /* 0x0000000419197210 */ /* 0x080fe40007ffe0ff */
[----:B------:R-:W-:Y:S01]  /*0c00*/  IADD3 R27, PT, PT, R27, R4, RZ ;  /* 0x000000041b1b7210 */ /* 0x000fe20007ffe0ff */
[----:B------:R-:W-:Y:S01]  /*0c10*/  @P0 FFMA.FTZ R2, R33, R0, R2 ;  /* 0x0000000021020223 */ /* 0x000fe20000010002 */
[-C--:B------:R-:W-:Y:S01]  /*0c20*/  IADD3 R29, PT, PT, R29, R4.reuse, RZ ;  /* 0x000000041d1d7210 */ /* 0x080fe20007ffe0ff */
[C---:B------:R-:W-:Y:S01]  /*0c30*/  VIADD R42, R10.reuse, 0x4 ;  /* 0x000000040a2a7836 */ /* 0x040fe20000000000 */
[----:B------:R-:W-:Y:S01]  /*0c40*/  IADD3 R31, PT, PT, R31, R4, RZ ;  /* 0x000000041f1f7210 */ /* 0x000fe20007ffe0ff */
[----:B------:R-:W2:Y:S01]  /*0c50*/  @P0 LDC.64 R22, c[0x0][0x3d0] ;  /* 0x0000f400ff160b82 */ /* 0x000ea20000000a00 */
[----:B------:R-:W-:Y:S01]  /*0c60*/  IADD3 R0, PT, PT, R10, 0x3, RZ ;  /* 0x000000030a007810 */ /* 0x000fe20007ffe0ff */
[----:B------:R-:W-:-:S02]  /*0c70*/  IMAD R15, R34, R11, R15 ;  /* 0x0000000b220f7224 */ /* 0x000fc400078e020f */
[CC--:B------:R-:W-:Y:S02]  /*0c80*/  IMAD R17, R34.reuse, R11.reuse, R25 ;  /* 0x0000000b22117224 */ /* 0x0c0fe400078e0219 */
[CC--:B------:R-:W-:Y:S02]  /*0c90*/  IMAD R38, R34.reuse, R11.reuse, R27 ;  /* 0x0000000b22267224 */ /* 0x0c0fe400078e021b */
[CC--:B------:R-:W-:Y:S02]  /*0ca0*/  IMAD R36, R34.reuse, R11.reuse, R29 ;  /* 0x0000000b22247224 */ /* 0x0c0fe400078e021d */
[----:B------:R-:W-:Y:S02]  /*0cb0*/  IMAD R40, R34, R11, R31 ;  /* 0x0000000b22287224 */ /* 0x000fe400078e021f */
[----:B------:R-:W3:Y:S01]  /*0cc0*/  @P0 LDC.64 R34, c[0x0][0x380] ;  /* 0x0000e000ff220b82 */ /* 0x000ee20000000a00 */
[C---:B------:R-:W-:Y:S02]  /*0cd0*/  IMAD R25, R5.reuse, R0, RZ ;  /* 0x0000000005197224 */ /* 0x040fe400078e02ff */
[----:B------:R-:W-:-:S02]  /*0ce0*/  IMAD R27, R5, R42, RZ ;  /* 0x0000002a051b7224 */ /* 0x000fc400078e02ff */
[----:B-1----:R-:W-:-:S03]  /*0cf0*/  @P0 IMAD.WIDE R42, R25, 0x2, R18 ;  /* 0x00000002192a0825 */ /* 0x002fc600078e0212 */
[----:B------:R-:W1:Y:S01]  /*0d00*/  @P0 LDC.64 R18, c[0x0][0x380] ;  /* 0x0000e000ff120b82 */ /* 0x000e620000000a00 */
[----:B0-----:R-:W-:Y:S01]  /*0d10*/  @P0 IMAD.WIDE R44, R15, 0x2, R20 ;  /* 0x000000020f2c0825 */ /* 0x001fe200078e0214 */
[----:B------:R-:W-:Y:S01]  /*0d20*/  IADD3 R0, PT, PT, R10, 0x5, RZ ;  /* 0x000000050a007810 */ /* 0x000fe20007ffe0ff */
[----:B------:R-:W4:Y:S02]  /*0d30*/  @P0 LDG.E.U16 R42, desc[UR8][R42.64] ;  /* 0x000000082a2a0981 */ /* 0x000f24000c1e1500 */
[----:B--2---:R-:W-:Y:S02]  /*0d40*/  @P0 IMAD.WIDE R46, R27, 0x2, R22 ;  /* 0x000000021b2e0825 */ /* 0x004fe400078e0216 */
[----:B------:R-:W2:Y:S01]  /*0d50*/  @P0 LDG.E.U16 R44, desc[UR8][R44.64] ;  /* 0x000000082c2c0981 */ /* 0x000ea2000c1e1500 */
[----:B------:R-:W0:Y:S01]  /*0d60*/  @P0 LDC.64 R20, c[0x0][0x3d0] ;  /* 0x0000f400ff140b82 */ /* 0x000e220000000a00 */
[----:B------:R-:W-:Y:S02]  /*0d70*/  IMAD R29, R5, R0, RZ ;  /* 0x00000000051d7224 */ /* 0x000fe400078e02ff */
        /* <DEDUP_REMOVED lines=13> */
[----:B----4-:R-:W-:Y:S02]  /*0e50*/  @P0 HADD2.F32 R11, -RZ, R42.H0_H0 ;  /* 0x2000002aff0b0230 */ /* 0x010fe40000004100 */
[----:B--2---:R-:W-:-:S05]  /*0e60*/  @P0 HADD2.F32 R44, -RZ, R44.H0_H0 ;  /* 0x2000002cff2c0230 */ /* 0x004fca0000004100 */
[----:B------:R-:W-:Y:S01]  /*0e70*/  @P0 FFMA.FTZ R2, R11, R44, R2 ;  /* 0x0000002c0b020223 */ /* 0x000fe20000010002 */
[----:B-----5:R-:W-:Y:S02]  /*0e80*/  @P0 HADD2.F32 R11, -RZ, R46.H0_H0 ;  /* 0x2000002eff0b0230 */ /* 0x020fe40000004100 */
[----:B---3--:R-:W-:-:S05]  /*0e90*/  @P0 HADD2.F32 R48, -RZ, R48.H0_H0 ;  /* 0x20000030ff300230 */ /* 0x008fca0000004100 */
[----:B------:R-:W-:Y:S01]  /*0ea0*/  @P0 FFMA.FTZ R2, R11, R48, R2 ;  /* 0x000000300b020223 */ /* 0x000fe20000010002 */
[----:B------:R-:W-:Y:S02]  /*0eb0*/  @P0 HADD2.F32 R0, -RZ, R34.H0_H0 ;  /* 0x20000022ff000230 */ /* 0x000fe40000004100 */
[----:B0-----:R-:W-:Y:S02]  /*0ec0*/  @P0 IMAD.WIDE R34, R31, 0x2, R20 ;  /* 0x000000021f220825 */ /* 0x001fe400078e0214 */
[----:B------:R-:W0:Y:S02]  /*0ed0*/  @P0 LDC.64 R20, c[0x0][0x380] ;  /* 0x0000e000ff140b82 */ /* 0x000e240000000a00 */
[----:B------:R-:W-:Y:S02]  /*0ee0*/  @P0 HADD2.F32 R11, -RZ, R22.H0_H0 ;  /* 0x20000016ff0b0230 */ /* 0x000fe40000004100 */
[----:B------:R-:W2:Y:S04]  /*0ef0*/  @P0 LDG.E.U16 R34, desc[UR8][R34.64] ;  /* 0x0000000822220981 */ /* 0x000ea8000c1e1500 */
        /* <DEDUP_REMOVED lines=8> */
[----:B------:R-:W-:Y:S01]  /*0f80*/  @P0 HADD2.F32 R0, -RZ, R18.H0_H0 ;  /* 0x20000012ff000230 */ /* 0x000fe20000004100 */
[C---:B------:R-:W-:Y:S01]  /*0f90*/  LEA R26, R5.reuse, R26, 0x3 ;  /* 0x0000001a051a7211 */ /* 0x040fe200078e18ff */
[C---:B0-----:R-:W-:Y:S01]  /*0fa0*/  IMAD R21, R5.reuse, 0x8, R14 ;  /* 0x0000000805157824 */ /* 0x041fe200078e020e */
[C---:B------:R-:W-:Y:S02]  /*0fb0*/  LEA R25, R5.reuse, R25, 0x3 ;  /* 0x0000001905197211 */ /* 0x040fe400078e18ff */
[C---:B------:R-:W-:Y:S02]  /*0fc0*/  LEA R31, R5.reuse, R31, 0x3 ;  /* 0x0000001f051f7211 */ /* 0x040fe400078e18ff */
[----:B------:R-:W-:Y:S01]  /*0fd0*/  LEA R19, R5, R37, 0x3 ;  /* 0x0000002505137211 */ /* 0x000fe200078e18ff */
[----:B--2---:R-:W-:-:S05]  /*0fe0*/  @P0 HADD2.F32 R11, -RZ, R34.H0_H0 ;  /* 0x20000022ff0b0230 */ /* 0x004fca0000004100 */
[----:B------:R-:W-:Y:S01]  /*0ff0*/  @P0 FFMA.FTZ R2, R11, R0, R2 ;  /* 0x000000000b020223 */ /* 0x000fe20000010002 */
[----:B------:R-:W-:Y:S01]  /*1000*/  LOP3.LUT R0, R24, 0x7ffffff8, RZ, 0xc0, !PT ;  /* 0x7ffffff818007812 */ /* 0x000fe200078ec0ff */
[----:B------:R-:W-:-:S03]  /*1010*/  IMAD R11, R13, R12, RZ ;  /* 0x0000000c0d0b7224 */ /* 0x000fc600078e02ff */
[----:B------:R-:W-:-:S04]  /*1020*/  IADD3 R13, PT, PT, -R0, 0x8, RZ ;  /* 0x00000008000d7810 */ /* 0x000fc80007ffe1ff */
[----:B------:R-:W-:Y:S02]  /*1030*/  ISETP.NE.AND P1, PT, R13, RZ, PT ;  /* 0x000000ff0d00720c */ /* 0x000fe40003f25270 */
[----:B------:R-:W-:Y:S02]  /*1040*/  LEA R12, R5, R30, 0x3 ;  /* 0x0000001e050c7211 */ /* 0x000fe400078e18ff */
[----:B------:R-:W-:Y:S01]  /*1050*/  LEA R30, R11, R38, 0x3 ;  /* 0x000000260b1e7211 */ /* 0x000fe200078e18ff */
[----:B---3--:R-:W-:Y:S01]  /*1060*/  @P0 HADD2.F32 R18, -RZ, R20.H0_H0 ;  /* 0x20000014ff120230 */ /* 0x008fe20000004100 */
[C---:B------:R-:W-:Y:S01]  /*1070*/  LEA R20, R5.reuse, R27, 0x3 ;  /* 0x0000001b05147211 */ /* 0x040fe200078e18ff */
[----:B----4-:R-:W-:Y:S01]  /*1080*/  @P0 HADD2.F32 R33, -RZ, R22.H0_H0 ;  /* 0x20000016ff210230 */ /* 0x010fe20000004100 */
[----:B------:R-:W-:Y:S02]  /*1090*/  LEA R24, R5, R29, 0x3 ;  /* 0x0000001d05187211 */ /* 0x000fe400078e18ff */
[----:B------:R-:W-:-:S02]  /*10a0*/  LEA R42, R11, R16, 0x3 ;  /* 0x000000100b2a7211 */ /* 0x000fc400078e18ff */
[----:B------:R-:W-:Y:S01]  /*10b0*/  @P0 FFMA.FTZ R2, R33, R18, R2 ;  /* 0x0000001221020223 */ /* 0x000fe20000010002 */
[C---:B------:R-:W-:Y:S02]  /*10c0*/  LEA R14, R11.reuse, R28, 0x3 ;  /* 0x0000001c0b0e7211 */ /* 0x040fe400078e18ff */
[C---:B------:R-:W-:Y:S02]  /*10d0*/  LEA R18, R11.reuse, R32, 0x3 ;  /* 0x000000200b127211 */ /* 0x040fe400078e18ff */
[C---:B------:R-:W-:Y:S02]  /*10e0*/  LEA R22, R11.reuse, R15, 0x3 ;  /* 0x0000000f0b167211 */ /* 0x040fe400078e18ff */
[C---:B------:R-:W-:Y:S02]  /*10f0*/  LEA R17, R11.reuse, R17, 0x3 ;  /* 0x000000110b117211 */ /* 0x040fe400078e18ff */
[C---:B------:R-:W-:Y:S02]  /*1100*/  LEA R34, R11.reuse, R36, 0x3 ;  /* 0x000000240b227211 */ /* 0x040fe400078e18ff */
[----:B------:R-:W-:Y:S01]  /*1110*/  LEA R38, R11, R40, 0x3 ;  /* 0x000000280b267211 */ /* 0x000fe200078e18ff */
[----:B------:R-:W-:Y:S06]  /*1120*/  @!P1 BRA `(.L_x_473) ;  /* 0x0000000400849947 */ /* 0x000fec0003800000 */
[----:B------:R-:W-:Y:S01]  /*1130*/  MOV R40, R26 ;  /* 0x0000001a00287202 */ /* 0x000fe20000000f00 */
[----:B------:R-:W-:Y:S01]  /*1140*/  IMAD.MOV.U32 R26, RZ, RZ, R17 ;  /* 0x000000ffff1a7224 */ /* 0x000fe200078e0011 */
[----:B------:R-:W-:Y:S02]  /*1150*/  MOV R16, R25 ;  /* 0x0000001900107202 */ /* 0x000fe40000000f00 */
[----:B------:R-:W-:Y:S02]  /*1160*/  MOV R28, R31 ;  /* 0x0000001f001c7202 */ /* 0x000fe40000000f00 */
[----:B------:R-:W-:Y:S02]  /*1170*/  MOV R32, R19 ;  /* 0x0000001300207202 */ /* 0x000fe40000000f00 */
[----:B------:R-:W-:-:S07]  /*1180*/  MOV R36, R21 ;  /* 0x0000001500247202 */ /* 0x000fce0000000f00 */
.L_x_474:
        /* <DEDUP_REMOVED lines=13> */
[----:B---3--:R-:W-:Y:S02]  /*1260*/  @P0 HADD2.F32 R17, -RZ, R50.H0_H0 ;  /* 0x20000032ff110230 */ /* 0x008fe40000004100 */
[----:B----4-:R-:W-:-:S02]  /*1270*/  @P0 HADD2.F32 R15, -RZ, R46.H0_H0 ;  /* 0x2000002eff0f0230 */ /* 0x010fc40000004100 */
[----:B------:R-:W1:Y:S03]  /*1280*/  @P0 LDC.64 R46, c[0x0][0x3d0] ;  /* 0x0000f400ff2e0b82 */ /* 0x000e660000000a00 */
[----:B------:R-:W-:Y:S01]  /*1290*/  @P0 FFMA.FTZ R2, R15, R17, R2 ;  /* 0x000000110f020223 */ /* 0x000fe20000010002 */
[----:B-----5:R-:W-:-:S04]  /*12a0*/  @P0 HADD2.F32 R15, -RZ, R44.H0_H0 ;  /* 0x2000002cff0f0230 */ /* 0x020fc80000004100 */
        /* <DEDUP_REMOVED lines=8> */
[----:B--2---:R-:W-:Y:S02]  /*1330*/  @P0 HADD2.F32 R17, -RZ, R52.H0_H0 ;  /* 0x20000034ff110230 */ /* 0x004fe40000004100 */
[----:B0-----:R-:W-:Y:S02]  /*1340*/  @P0 IMAD.WIDE R52, R22, 0x2, R48 ;  /* 0x0000000216340825 */ /* 0x001fe400078e0230 */
[----:B------:R-:W0:Y:S02]  /*1350*/  @P0 LDC.64 R48, c[0x0][0x380] ;  /* 0x0000e000ff300b82 */ /* 0x000e240000000a00 */
[----:B------:R-:W-:Y:S02]  /*1360*/  @P0 FFMA.FTZ R2, R15, R17, R2 ;  /* 0x000000110f020223 */ /* 0x000fe40000010002 */
[----:B------:R-:W2:Y:S01]  /*1370*/  @P0 LDG.E.U16 R52, desc[UR8][R52.64] ;  /* 0x0000000834340981 */ /* 0x000ea2000c1e1500 */
[----:B----4-:R-:W-:-:S02]  /*1380*/  @P0 HADD2.F32 R17, -RZ, R50.H0_H0 ;  /* 0x20000032ff110230 */ /* 0x010fc40000004100 */
[----:B-----5:R-:W-:Y:S02]  /*1390*/  @P0 HADD2.F32 R15, -RZ, R46.H0_H0 ;  /* 0x2000002eff0f0230 */ /* 0x020fe40000004100 */
[----:B------:R-:W1:Y:S03]  /*13a0*/  @P0 LDC.64 R46, c[0x0][0x3d0] ;  /* 0x0000f400ff2e0b82 */ /* 0x000e660000000a00 */
[----:B------:R-:W-:Y:S01]  /*13b0*/  @P0 FFMA.FTZ R2, R15, R17, R2 ;  /* 0x000000110f020223 */ /* 0x000fe20000010002 */
[----:B---3--:R-:W-:-:S04]  /*13c0*/  @P0 HADD2.F32 R15, -RZ, R44.H0_H0 ;  /* 0x2000002cff0f0230 */ /* 0x008fc80000004100 */
        /* <DEDUP_REMOVED lines=15> */
[----:B------:R-:W1:Y:S01]  /*14c0*/  @P0 LDC.64 R46, c[0x0][0x3d0] ;  /* 0x0000f400ff2e0b82 */ /* 0x000e620000000a00 */
[----:B0-----:R-:W-:-:S04]  /*14d0*/  @P0 IMAD.WIDE R50, R34, 0x2, R48 ;  /* 0x0000000222320825 */ /* 0x001fc800078e0230 */
[----:B------:R-:W-:Y:S02]  /*14e0*/  @P0 FFMA.FTZ R2, R15, R17, R2 ;  /* 0x000000110f020223 */ /* 0x000fe40000010002 */
[----:B------:R-:W4:Y:S01]  /*14f0*/  @P0 LDG.E.U16 R50, desc[UR8][R50.64] ;  /* 0x0000000832320981 */ /* 0x000f22000c1e1500 */
[----:B------:R-:W0:Y:S01]  /*1500*/  @P0 LDC.64 R48, c[0x0][0x380] ;  /* 0x0000e000ff300b82 */ /* 0x000e220000000a00 */
[----:B---3--:R-:W-:-:S07]  /*1510*/  @P0 HADD2.F32 R15, -RZ, R44.H0_H0 ;  /* 0x2000002cff0f0230 */ /* 0x008fce0000004100 */
[----:B------:R-:W3:Y:S01]  /*1520*/  @P0 LDC.64 R44, c[0x0][0x3d0] ;  /* 0x0000f400ff2c0b82 */ /* 0x000ee20000000a00 */
[----:B-1----:R-:W-:-:S06]  /*1530*/  @P0 IMAD.WIDE R46, R28, 0x2, R46 ;  /* 0x000000021c2e0825 */ /* 0x002fcc00078e022e */
[----:B------:R-:W5:Y:S01]  /*1540*/  @P0 LDG.E.U16 R46, desc[UR8][R46.64] ;  /* 0x000000082e2e0981 */ /* 0x000f62000c1e1500 */
[----:B0-----:R-:W-:-:S06]  /*1550*/  @P0 IMAD.WIDE R48, R38, 0x2, R48 ;  /* 0x0000000226300825 */ /* 0x001fcc00078e0230 */
[----:B------:R-:W5:Y:S01]  /*1560*/  @P0 LDG.E.U16 R48, desc[UR8][R48.64] ;  /* 0x0000000830300981 */ /* 0x000f62000c1e1500 */
[----:B---3--:R-:W-:-:S06]  /*1570*/  @P0 IMAD.WIDE R44, R32, 0x2, R44 ;  /* 0x00000002202c0825 */ /* 0x008fcc00078e022c */
[----:B------:R-:W3:Y:S01]  /*1580*/  @P0 LDG.E.U16 R44, desc[UR8][R44.64] ;  /* 0x000000082c2c0981 */ /* 0x000ee2000c1e1500 */
[----:B------:R-:W-:Y:S01]  /*1590*/  IADD3 R13, PT, PT, R13, 0x8, RZ ;  /* 0x000000080d0d7810 */ /* 0x000fe20007ffe0ff */
[----:B--2---:R-:W-:-:S03]  /*15a0*/  @P0 HADD2.F32 R17, -RZ, R52.H0_H0 ;  /* 0x20000034ff110230 */ /* 0x004fc60000004100 */
[----:B------:R-:W-:Y:S02]  /*15b0*/  ISETP.NE.AND P1, PT, R13, RZ, PT ;  /* 0x000000ff0d00720c */ /* 0x000fe40003f25270 */
[----:B------:R-:W-:Y:S01]  /*15c0*/  @P0 FFMA.FTZ R2, R15, R17, R2 ;  /* 0x000000110f020223 */ /* 0x000fe20000010002 */
[C---:B------:R-:W-:Y:S01]  /*15d0*/  LEA R36, R5.reuse, R36, 0x3 ;  /* 0x0000002405247211 */ /* 0x040fe200078e18ff */
[----:B------:R-:W-:Y:S01]  /*15e0*/  IMAD R16, R5, 0x8, R16 ;  /* 0x0000000805107824 */ /* 0x000fe200078e0210 */
[----:B------:R-:W-:Y:S02]  /*15f0*/  LEA R42, R11, R42, 0x3 ;  /* 0x0000002a0b2a7211 */ /* 0x000fe400078e18ff */
[----:B------:R-:W-:Y:S02]  /*1600*/  LEA R40, R5, R40, 0x3 ;  /* 0x0000002805287211 */ /* 0x000fe400078e18ff */
[----:B------:R-:W-:Y:S02]  /*1610*/  LEA R14, R11, R14, 0x3 ;  /* 0x0000000e0b0e7211 */ /* 0x000fe400078e18ff */
[----:B------:R-:W-:-:S02]  /*1620*/  LEA R12, R5, R12, 0x3 ;  /* 0x0000000c050c7211 */ /* 0x000fc400078e18ff */
[C---:B------:R-:W-:Y:S02]  /*1630*/  LEA R18, R11.reuse, R18, 0x3 ;  /* 0x000000120b127211 */ /* 0x040fe400078e18ff */
[----:B------:R-:W-:Y:S02]  /*1640*/  LEA R22, R11, R22, 0x3 ;  /* 0x000000160b167211 */ /* 0x000fe400078e18ff */
[----:B------:R-:W-:Y:S02]  /*1650*/  LEA R20, R5, R20, 0x3 ;  /* 0x0000001405147211 */ /* 0x000fe400078e18ff */
[----:B------:R-:W-:Y:S02]  /*1660*/  LEA R26, R11, R26, 0x3 ;  /* 0x0000001a0b1a7211 */ /* 0x000fe400078e18ff */
[----:B------:R-:W-:Y:S02]  /*1670*/  LEA R24, R5, R24, 0x3 ;  /* 0x0000001805187211 */ /* 0x000fe400078e18ff */
[----:B------:R-:W-:-:S02]  /*1680*/  LEA R30, R11, R30, 0x3 ;  /* 0x0000001e0b1e7211 */ /* 0x000fc400078e18ff */
[----:B------:R-:W-:Y:S02]  /*1690*/  LEA R28, R5, R28, 0x3 ;  /* 0x0000001c051c7211 */ /* 0x000fe400078e18ff */
[----:B------:R-:W-:Y:S02]  /*16a0*/  LEA R34, R11, R34, 0x3 ;  /* 0x000000220b227211 */ /* 0x000fe400078e18ff */
[----:B------:R-:W-:Y:S02]  /*16b0*/  LEA R32, R5, R32, 0x3 ;  /* 0x0000002005207211 */ /* 0x000fe400078e18ff */
[----:B------:R-:W-:Y:S01]  /*16c0*/  LEA R38, R11, R38, 0x3 ;  /* 0x000000260b267211 */ /* 0x000fe200078e18ff */
[----:B----4-:R-:W-:Y:S02]  /*16d0*/  @P0 HADD2.F32 R17, -RZ, R50.H0_H0 ;  /* 0x20000032ff110230 */ /* 0x010fe40000004100 */
[----:B-----5:R-:W-:-:S05]  /*16e0*/  @P0 HADD2.F32 R15, -RZ, R46.H0_H0 ;  /* 0x2000002eff0f0230 */ /* 0x020fca0000004100 */
[----:B------:R-:W-:Y:S01]  /*16f0*/  @P0 FFMA.FTZ R2, R15, R17, R2 ;  /* 0x000000110f020223 */ /* 0x000fe20000010002 */
[----:B------:R-:W-:Y:S02]  /*1700*/  @P0 HADD2.F32 R17, -RZ, R48.H0_H0 ;  /* 0x20000030ff110230 */ /* 0x000fe40000004100 */
[----:B---3--:R-:W-:-:S05]  /*1710*/  @P0 HADD2.F32 R15, -RZ, R44.H0_H0 ;  /* 0x2000002cff0f0230 */ /* 0x008fca0000004100 */
[----:B------:R-:W-:Y:S01]  /*1720*/  @P0 FFMA.FTZ R2, R15, R17, R2 ;  /* 0x000000110f020223 */ /* 0x000fe20000010002 */
[----:B------:R-:W-:Y:S06]  /*1730*/  @P1 BRA `(.L_x_474) ;  /* 0xfffffff800941947 */ /* 0x000fec000383ffff */
.L_x_473:
        /* <DEDUP_REMOVED lines=53> */
[----:B------:R-:W-:Y:S02]  /*1a90*/  @P0 IMAD R35, R5, R35, RZ ;  /* 0x0000002305230224 */ /* 0x000fe400078e02ff */
[----:B------:R-:W-:Y:S01]  /*1aa0*/  @P0 IMAD R15, R15, R14, R9 ;  /* 0x0000000e0f0f0224 */ /* 0x000fe200078e0209 */
[----:B------:R-:W5:Y:S01]  /*1ab0*/  @P0 LDG.E.U16 R18, desc[UR8][R18.64] ;  /* 0x0000000812120981 */ /* 0x000f62000c1e1500 */
[----:B-1----:R-:W-:-:S04]  /*1ac0*/  @P0 IMAD.WIDE R26, R35, 0x2, R26 ;  /* 0x00000002231a0825 */ /* 0x002fc800078e021a */
[----:B------:R-:W-:Y:S02]  /*1ad0*/  @P0 IMAD.WIDE R20, R15, 0x2, R20 ;  /* 0x000000020f140825 */ /* 0x000fe400078e0214 */
[----:B------:R-:W5:Y:S04]  /*1ae0*/  @P0 LDG.E.U16 R26, desc[UR8][R26.64] ;  /* 0x000000081a1a0981 */ /* 0x000f68000c1e1500 */
[----:B------:R-:W5:Y:S01]  /*1af0*/  @P0 LDG.E.U16 R20, desc[UR8][R20.64] ;  /* 0x0000000814140981 */ /* 0x000f62000c1e1500 */
[----:B------:R-:W-:Y:S01]  /*1b00*/  IADD3 R0, PT, PT, R0, 0x4, RZ ;  /* 0x0000000400007810 */ /* 0x000fe20007ffe0ff */
[----:B---3--:R-:W-:Y:S02]  /*1b10*/  @P0 HADD2.F32 R11, -RZ, R11.H0_H0 ;  /* 0x2000000bff0b0230 */ /* 0x008fe40000004100 */
[----:B------:R-:W-:-:S02]  /*1b20*/  @P0 HADD2.F32 R28, -RZ, R28.H0_H0 ;  /* 0x2000001cff1c0230 */ /* 0x000fc40000004100 */
[----:B----4-:R-:W-:-:S03]  /*1b30*/  @P0 HADD2.F32 R13, -RZ, R12.H0_H0 ;  /* 0x2000000cff0d0230 */ /* 0x010fc60000004100 */
[----:B------:R-:W-:Y:S01]  /*1b40*/  @P0 FFMA.FTZ R2, R11, R28, R2 ;  /* 0x0000001c0b020223 */ /* 0x000fe20000010002 */
[----:B--2---:R-:W-:-:S05]  /*1b50*/  @P0 HADD2.F32 R12, -RZ, R24.H0_H0 ;  /* 0x20000018ff0c0230 */ /* 0x004fca0000004100 */
[----:B------:R-:W-:Y:S01]  /*1b60*/  @P0 FFMA.FTZ R2, R13, R12, R2 ;  /* 0x0000000c0d020223 */ /* 0x000fe20000010002 */
[----:B-----5:R-:W-:Y:S02]  /*1b70*/  @P0 HADD2.F32 R11, -RZ, R22.H0_H0 ;  /* 0x20000016ff0b0230 */ /* 0x020fe40000004100 */
[----:B------:R-:W-:-:S05]  /*1b80*/  @P0 HADD2.F32 R14, -RZ, R18.H0_H0 ;  /* 0x20000012ff0e0230 */ /* 0x000fca0000004100 */
[----:B------:R-:W-:Y:S01]  /*1b90*/  @P0 FFMA.FTZ R2, R11, R14, R2 ;  /* 0x0000000e0b020223 */ /* 0x000fe20000010002 */
[----:B------:R-:W-:Y:S02]  /*1ba0*/  @P0 HADD2.F32 R13, -RZ, R26.H0_H0 ;  /* 0x2000001aff0d0230 */ /* 0x000fe40000004100 */
[----:B------:R-:W-:-:S05]  /*1bb0*/  @P0 HADD2.F32 R12, -RZ, R20.H0_H0 ;  /* 0x20000014ff0c0230 */ /* 0x000fca0000004100 */
[----:B------:R-:W-:-:S07]  /*1bc0*/  @P0 FFMA.FTZ R2, R13, R12, R2 ;  /* 0x0000000c0d020223 */ /* 0x000fce0000010002 */
.L_x_476:
[----:B------:R-:W-:Y:S04]  /*1bd0*/  BSSY.RECONVERGENT B0, `(.L_x_475) ;  /* 0x000003a000007945 */ /* 0x000fe80003800200 */
[----:B------:R-:W-:Y:S05]  /*1be0*/  BRA.U !UP1, `(.L_x_477) ;  /* 0x0000000109e07547 */ /* 0x000fea000b800000 */
[----:B------:R-:W-:Y:S02]  /*1bf0*/  UISETP.NE.AND UP0, UPT, UR6, 0x1, UPT ;  /* 0x000000010600788c */ /* 0x000fe4000bf05270 */
[----:B------:R-:W-:-:S04]  /*1c00*/  ULOP3.LUT UR4, UR5, 0x1, URZ, 0xc0, !UPT ;  /* 0x0000000105047892 */ /* 0x000fc8000f8ec0ff */
[----:B------:R-:W-:-:S03]  /*1c10*/  UISETP.NE.U32.AND UP1, UPT, UR4, 0x1, UPT ;  /* 0x000000010400788c */ /* 0x000fc6000bf25070 */
[----:B------:R-:W-:Y:S08]  /*1c20*/  BRA.U !UP0, `(.L_x_478) ;  /* 0x0000000108887547 */ /* 0x000ff0000b800000 */
[----:B------:R-:W0:Y:S01]  /*1c30*/  @P0 LDC R20, c[0x0][0x404] ;  /* 0x00010100ff140b82 */ /* 0x000e220000000800 */
[CC--:B------:R-:W-:Y:S02]  /*1c40*/  @P0 IADD3 R11, PT, PT, R10.reuse, R0.reuse, RZ ;  /* 0x000000000a0b0210 */ /* 0x0c0fe40007ffe0ff */
[----:B------:R-:W-:-:S05]  /*1c50*/  @P0 IADD3 R24, PT, PT, R10, R0, RZ ;  /* 0x000000000a180210 */ /* 0x000fca0007ffe0ff */
        /* <DEDUP_REMOVED lines=16> */
[----:B------:R-:W-:Y:S01]  /*1d60*/  @P0 IMAD R23, R23, R28, R9 ;  /* 0x0000001c17170224 */ /* 0x000fe200078e0209 */
[----:B------:R-:W4:Y:S01]  /*1d70*/  @P0 LDG.E.U16 R18, desc[UR8][R18.64] ;  /* 0x0000000812120981 */ /* 0x000f22000c1e1500 */
[----:B-1----:R-:W-:-:S06]  /*1d80*/  @P0 IMAD.WIDE R16, R21, 0x2, R16 ;  /* 0x0000000215100825 */ /* 0x002fcc00078e0210 */
[----:B------:R-:W5:Y:S01]  /*1d90*/  @P0 LDG.E.U16 R16, desc[UR8][R16.64] ;  /* 0x0000000810100981 */ /* 0x000f62000c1e1500 */
[----:B--2---:R-:W-:-:S06]  /*1da0*/  @P0 IMAD.WIDE R14, R11, 0x2, R14 ;  /* 0x000000020b0e0825 */ /* 0x004fcc00078e020e */
[----:B------:R-:W2:Y:S01]  /*1db0*/  @P0 LDG.E.U16 R14, desc[UR8][R14.64] ;  /* 0x000000080e0e0981 */ /* 0x000ea2000c1e1500 */
[----:B---3--:R-:W-:-:S06]  /*1dc0*/  @P0 IMAD.WIDE R12, R23, 0x2, R12 ;  /* 0x00000002170c0825 */ /* 0x008fcc00078e020c */
[----:B------:R-:W3:Y:S01]  /*1dd0*/  @P0 LDG.E.U16 R12, desc[UR8][R12.64] ;  /* 0x000000080c0c0981 */ /* 0x000ee2000c1e1500 */
[----:B------:R-:W-:Y:S01]  /*1de0*/  IADD3 R0, PT, PT, R0, 0x2, RZ ;  /* 0x0000000200007810 */ /* 0x000fe20007ffe0ff */
[----:B----4-:R-:W-:Y:S02]  /*1df0*/  @P0 HADD2.F32 R20, -RZ, R18.H0_H0 ;  /* 0x20000012ff140230 */ /* 0x010fe40000004100 */
[----:B-----5:R-:W-:-:S05]  /*1e00*/  @P0 HADD2.F32 R11, -RZ, R16.H0_H0 ;  /* 0x20000010ff0b0230 */ /* 0x020fca0000004100 */
[----:B------:R-:W-:Y:S01]  /*1e10*/  @P0 FFMA.FTZ R2, R11, R20, R2 ;  /* 0x000000140b020223 */ /* 0x000fe20000010002 */
[----:B--2---:R-:W-:Y:S02]  /*1e20*/  @P0 HADD2.F32 R21, -RZ, R14.H0_H0 ;  /* 0x2000000eff150230 */ /* 0x004fe40000004100 */
[----:B---3--:R-:W-:-:S05]  /*1e30*/  @P0 HADD2.F32 R22, -RZ, R12.H0_H0 ;  /* 0x2000000cff160230 */ /* 0x008fca0000004100 */
[----:B------:R-:W-:-:S07]  /*1e40*/  @P0 FFMA.FTZ R2, R21, R22, R2 ;  /* 0x0000001615020223 */ /* 0x000fce0000010002 */
.L_x_478:
        /* <DEDUP_REMOVED lines=15> */
[----:B--2---:R-:W-:Y:S02]  /*1f40*/  HADD2.F32 R13, -RZ, R8.H0_H0 ;  /* 0x20000008ff0d7230 */ /* 0x004fe40000004100 */
[----:B---3--:R-:W-:-:S05]  /*1f50*/  HADD2.F32 R0, -RZ, R10.H0_H0 ;  /* 0x2000000aff007230 */ /* 0x008fca0000004100 */
[----:B------:R-:W-:-:S07]  /*1f60*/  FFMA.FTZ R2, R13, R0, R2 ;  /* 0x000000000d027223 */ /* 0x000fce0000010002 */
.L_x_477:
[----:B------:R-:W-:Y:S05]  /*1f70*/  BSYNC.RECONVERGENT B0 ;  /* 0x0000000000007941 */ /* 0x000fea0003800200 */
.L_x_475:
[----:B------:R-:W0:Y:S01]  /*1f80*/  LDCU.64 UR4, c[0x0][0x3a8] ;  /* 0x00007500ff0477ac */ /* 0x000e220008000a00 */
[----:B------:R-:W-:Y:S01]  /*1f90*/  F2FP.F16.F32.PACK_AB R2, RZ, R2 ;  /* 0x00000002ff02723e */ /* 0x000fe200000000ff */
        /* <DEDUP_REMOVED lines=11> */
.L_x_472:
        /* <DEDUP_REMOVED lines=28> */
[----:B------:R-:W-:Y:S02]  /*2210*/  @P0 IADD3 R6, PT, PT, -R7, R6, RZ ;  /* 0x0000000607060210 */ /* 0x000fe40007ffe1ff */
[----:B------:R-:W-:Y:S02]  /*2220*/  @P0 IADD3 R8, PT, PT, R8, 0x1, RZ ;  /* 0x0000000108080810 */ /* 0x000fe40007ffe0ff */
[----:B------:R-:W-:-:S13]  /*2230*/  ISETP.GE.U32.AND P1, PT, R6, R7, PT ;  /* 0x000000070600720c */ /* 0x000fda0003f26070 */
[----:B------:R-:W-:Y:S02]  /*2240*/  @P1 IADD3 R8, PT, PT, R8, 0x1, RZ ;  /* 0x0000000108081810 */ /* 0x000fe40007ffe0ff */
[----:B------:R-:W-:Y:S01]  /*2250*/  @!P2 LOP3.LUT R8, RZ, R7, RZ, 0x33, !PT ;  /* 0x00000007ff08a212 */ /* 0x000fe200078e33ff */
[----:B------:R-:W-:Y:S06]  /*2260*/  BRA `(.L_x_482) ;  /* 0x0000000000107947 */ /* 0x000fec0003800000 */
.L_x_481:
[----:B------:R-:W-:-:S07]  /*2270*/  MOV R2, 0x2290 ;  /* 0x0000229000027802 */ /* 0x000fce0000000f00 */
[----:B------:R-:W-:Y:S05]  /*2280*/  CALL.REL.NOINC `($__internal_17_$__cuda_sm20_div_u64) ;  /* 0x0000000000cc7944 */ /* 0x000fea0003c00000 */
[----:B------:R-:W-:Y:S02]  /*2290*/  MOV R8, R5 ;  /* 0x0000000500087202 */ /* 0x000fe40000000f00 */
[----:B------:R-:W-:-:S07]  /*22a0*/  MOV R9, R6 ;  /* 0x0000000600097202 */ /* 0x000fce0000000f00 */
.L_x_482:
[----:B------:R-:W-:Y:S05]  /*22b0*/  BSYNC.RECONVERGENT B0 ;  /* 0x0000000000007941 */ /* 0x000fea0003800200 */
.L_x_480:
        /* <DEDUP_REMOVED lines=14> */
.L_x_485:
        /* <DEDUP_REMOVED lines=10> */
.L_x_484:
[----:B------:R-:W-:Y:S05]  /*2440*/  BSYNC.RECONVERGENT B0 ;  /* 0x0000000000007941 */ /* 0x000fea0003800200 */
.L_x_483:
[----:B------:R-:W-:Y:S05]  /*2450*/  @!P0 EXIT ;  /* 0x000000000000894d */ /* 0x000fea0003800000 */
[----:B------:R-:W-:Y:S01]  /*2460*/  SHF.L.U32 R5, R7, 0x1, RZ ;  /* 0x0000000107057819 */ /* 0x000fe200000006ff */
[----:B------:R-:W0:Y:S01]  /*2470*/  LDCU UR6, c[0x0][0x3f8] ;  /* 0x00007f00ff0677ac */ /* 0x000e220008000800 */
[----:B------:R-:W-:Y:S01]  /*2480*/  SHF.R.U32.HI R17, RZ, 0x1f, R7 ;  /* 0x0000001fff117819 */ /* 0x000fe20000011607 */
[----:B------:R-:W1:Y:S06]  /*2490*/  LDCU.64 UR4, c[0x0][0x3a8] ;  /* 0x00007500ff0477ac */ /* 0x000e6c0008000a00 */
.L_x_486:
        /* <DEDUP_REMOVED lines=18> */
        .weak           $__internal_17_$__cuda_sm20_div_u64
        .type           $__internal_17_$__cuda_sm20_div_u64,@function
        .size           $__internal_17_$__cuda_sm20_div_u64,(.L_x_1677 - $__internal_17_$__cuda_sm20_div_u64)
$__internal_17_$__cuda_sm20_div_u64:
[----:B------:R-:W-:Y:S01]  /*25c0*/  HFMA2 R13, -RZ, RZ, 0, 0 ;  /* 0x00000000ff0d7431 */ /* 0x000fe200000001ff */
[----:B------:R-:W-:-:S04]  /*25d0*/  MOV R12, R7 ;  /* 0x00000007000c7202 */ /* 0x000fc80000000f00 */
        /* <DEDUP_REMOVED lines=55> */
[-C--:B------:R-:W-:Y:S02]  /*2950*/  IADD3.X R6, PT, PT, RZ, R9.reuse, RZ, P2, !PT ;  /* 0x00000009ff067210 */ /* 0x080fe400017fe4ff */
[----:B------:R-:W-:Y:S02]  /*2960*/  ISETP.NE.U32.AND P1, PT, R7, RZ, PT ;  /* 0x000000ff0700720c */ /* 0x000fe40003f25070 */
[----:B------:R-:W-:Y:S01]  /*2970*/  SEL R6, R6, R9, P0 ;  /* 0x0000000906067207 */ /* 0x000fe20000000000 */
[----:B------:R-:W-:Y:S01]  /*2980*/  HFMA2 R9, -RZ, RZ, 0, 0 ;  /* 0x00000000ff097431 */ /* 0x000fe200000001ff */
[----:B------:R-:W-:Y:S02]  /*2990*/  MOV R8, R2 ;  /* 0x0000000200087202 */ /* 0x000fe40000000f00 */
[----:B------:R-:W-:-:S02]  /*29a0*/  ISETP.NE.AND.EX P1, PT, RZ, RZ, PT, P1 ;  /* 0x000000ffff00720c */ /* 0x000fc40003f25310 */
[----:B------:R-:W-:Y:S02]  /*29b0*/  SEL R5, R5, R10, P0 ;  /* 0x0000000a05057207 */ /* 0x000fe40000000000 */
[----:B------:R-:W-:Y:S02]  /*29c0*/  SEL R6, R6, 0xffffffff, P1 ;  /* 0xffffffff06067807 */ /* 0x000fe40000800000 */
[----:B------:R-:W-:Y:S01]  /*29d0*/  SEL R5, R5, 0xffffffff, P1 ;  /* 0xffffffff05057807 */ /* 0x000fe20000800000 */
[----:B------:R-:W-:Y:S06]  /*29e0*/  RET.REL.NODEC R8 `(_ZN2at6native51_GLOBAL__N__2c613397_18_DepthwiseConv2d_cu_9959487032conv_depthwise2d_backward_kernelILi1ELi1EN3c104HalfEiEEvNS_27GenericPackedTensorAccessorIKT1_Lm4ENS_16DefaultPtrTraitsEiEENS5_IS6_Lm4ES8_iEES9_T2_iiiiiiiiiiiiiii) ;  /* 0xffffffd408847950 */ /* 0x000fec0003c3ffff */
.L_x_487:
        /* <DEDUP_REMOVED lines=9> */
.L_x_1677:


//--------------------- .text._ZN2at6native51_GLOBAL__N__2c613397_18_DepthwiseConv2d_cu_9959487032conv_depthwise2d_backward_kernelILi3ELi0EN3c104HalfEiEEvNS_27GenericPackedTensorAccessorIKT1_Lm4ENS_16DefaultPtrTraitsEiEENS5_IS6_Lm4ES8_iEES9_T2_iiiiiiiiiiiiiii --------------------------
	.section	.text._ZN2at6native51_GLOBAL__N__2c613397_18_DepthwiseConv2d_cu_9959487032conv_depthwise2d_backward_kernelILi3ELi0EN3c104HalfEiEEvNS_27GenericPackedTensorAccessorIKT1_Lm4ENS_16DefaultPtrTraitsEiEENS5_IS6_Lm4ES8_iEES9_T2_iiiiiiiiiiiiiii,"ax",@progbits
	.align	128
.text._ZN2at6native51_GLOBAL__N__2c613397_18_DepthwiseConv2d_cu_9959487032conv_depthwise2d_backward_kernelILi3ELi0EN3c104HalfEiEEvNS_27GenericPackedTensorAccessorIKT1_Lm4ENS_16DefaultPtrTraitsEiEENS5_IS6_Lm4ES8_iEES9_T2_iiiiiiiiiiiiiii:
        .type           _ZN2at6native51_GLOBAL__N__2c613397_18_DepthwiseConv2d_cu_9959487032conv_depthwise2d_backward_kernelILi3ELi0EN3c104HalfEiEEvNS_27GenericPackedTensorAccessorIKT1_Lm4ENS_16DefaultPtrTraitsEiEENS5_IS6_Lm4ES8_iEES9_T2_iiiiiiiiiiiiiii,@function
        .size           _ZN2at6native51_GLOBAL__N__2c613397_18_DepthwiseConv2d_cu_9959487032conv_depthwise2d_backward_kernelILi3ELi0EN3c104HalfEiEEvNS_27GenericPackedTensorAccessorIKT1_Lm4ENS_16DefaultPtrTraitsEiEENS5_IS6_Lm4ES8_iEES9_T2_iiiiiiiiiiiiiii,(.L_x_1679 - _ZN2at6native51_GLOBAL__N__2c613397_18_DepthwiseConv2d_cu_9959487032conv_depthwise2d_backward_kernelILi3ELi0EN3c104HalfEiEEvNS_27GenericPackedTensorAccessorIKT1_Lm4ENS_16DefaultPtrTraitsEiEENS5_IS6_Lm4ES8_iEES9_T2_iiiiiiiiiiiiiii)
        .other          _ZN2at6native51_GLOBAL__N__2c613397_18_DepthwiseConv2d_cu_9959487032conv_depthwise2d_backward_kernelILi3ELi0EN3c104HalfEiEEvNS_27GenericPackedTensorAccessorIKT1_Lm4ENS_16DefaultPtrTraitsEiEENS5_IS6_Lm4ES8_iEES9_T2_iiiiiiiiiiiiiii,@"STO_CUDA_ENTRY STV_DEFAULT"
_ZN2at6native51_GLOBAL__N__2c613397_18_DepthwiseConv2d_cu_9959487032conv_depthwise2d_backward_kernelILi3ELi0EN3c104HalfEiEEvNS_27GenericPackedTensorAccessorIKT1_Lm4ENS_16DefaultPtrTraitsEiEENS5_IS6_Lm4ES8_iEES9_T2_iiiiiiiiiiiiiii:
        /* <DEDUP_REMOVED lines=21> */
.L_x_508:
        /* <DEDUP_REMOVED lines=25> */
[----:B------:R-:W-:Y:S02]  /*02e0*/  IMAD R5, R12, R6, R5 ;  /* 0x000000060c057224 */ /* 0x000fe400078e0205 */
[----:B------:R-:W-:Y:S02]  /*02f0*/  VIADD R6, R10, 0xffffffe ;  /* 0x0ffffffe0a067836 */ /* 0x000fe40000000000 */
[----:B------:R-:W0:Y:S01]  /*0300*/  LDC R10, c[0x0][0x424] ;  /* 0x00010900ff0a7b82 */ /* 0x000e220000000800 */
[----:B------:R-:W-:Y:S01]  /*0310*/  ISETP.GT.U32.AND P1, PT, R12, R5, PT ;  /* 0x000000050c00720c */ /* 0x000fe20003f24070 */
[----:B------:R2:W4:Y:S02]  /*0320*/  F2I.FTZ.U32.TRUNC.NTZ R7, R6 ;  /* 0x0000000600077305 */ /* 0x000524000021f000 */
[----:B--2---:R-:W-:-:S10]  /*0330*/  IMAD.MOV.U32 R6, RZ, RZ, RZ ;  /* 0x000000ffff067224 */ /* 0x004fd400078e00ff */
[-C--:B------:R-:W-:Y:S01]  /*0340*/  @!P1 IADD3 R5, PT, PT, R5, -R12.reuse, RZ ;  /* 0x8000000c05059210 */ /* 0x080fe20007ffe0ff */
        /* <DEDUP_REMOVED lines=11> */
[----:B------:R-:W-:-:S04]  /*0400*/  IABS R12, R11 ;  /* 0x0000000b000c7213 */ /* 0x000fc80000000000 */
[----:B------:R-:W-:Y:S02]  /*0410*/  MOV R7, R12 ;  /* 0x0000000c00077202 */ /* 0x000fe40000000f00 */
[----:B0-----:R-:W-:-:S03]  /*0420*/  IABS R12, R10 ;  /* 0x0000000a000c7213 */ /* 0x001fc60000000000 */
[----:B------:R-:W-:Y:S02]  /*0430*/  IMAD.HI.U32 R15, R6, R7, RZ ;  /* 0x00000007060f7227 */ /* 0x000fe400078e00ff */
[----:B------:R-:W0:Y:S02]  /*0440*/  I2F.RP R6, R12 ;  /* 0x0000000c00067306 */ /* 0x000e240000209400 */
[----:B------:R-:W-:-:S04]  /*0450*/  IMAD.MOV R5, RZ, RZ, -R15 ;  /* 0x000000ffff057224 */ /* 0x000fc800078e0a0f */
[----:B------:R-:W-:Y:S02]  /*0460*/  IMAD R7, R4, R5, R7 ;  /* 0x0000000504077224 */ /* 0x000fe400078e0207 */
[----:B------:R-:W-:-:S03]  /*0470*/  VIADD R5, R14, 0xffffffe ;  /* 0x0ffffffe0e057836 */ /* 0x000fc60000000000 */
[----:B------:R-:W-:-:S03]  /*0480*/  ISETP.GT.U32.AND P1, PT, R4, R7, PT ;  /* 0x000000070400720c */ /* 0x000fc60003f24070 */
[----:B------:R-:W2:Y:S08]  /*0490*/  F2I.FTZ.U32.TRUNC.NTZ R5, R5 ;  /* 0x0000000500057305 */ /* 0x000eb0000021f000 */
[----:B0-----:R-:W0:Y:S02]  /*04a0*/  MUFU.RCP R6, R6 ;  /* 0x0000000600067308 */ /* 0x001e240000001000 */
[----:B------:R-:W-:-:S02]  /*04b0*/  @!P1 IMAD.IADD R7, R7, 0x1, -R4 ;  /* 0x0000000107079824 */ /* 0x000fc400078e0a04 */
[----:B------:R-:W-:Y:S01]  /*04c0*/  @!P1 VIADD R15, R15, 0x1 ;  /* 0x000000010f0f9836 */ /* 0x000fe20000000000 */
[----:B------:R-:W-:Y:S02]  /*04d0*/  ISETP.NE.AND P1, PT, R2, RZ, PT ;  /* 0x000000ff0200720c */ /* 0x000fe40003f25270 */
[----:B------:R-:W-:Y:S02]  /*04e0*/  ISETP.GE.U32.AND P0, PT, R7, R4, PT ;  /* 0x000000040700720c */ /* 0x000fe40003f06070 */
[----:B------:R-:W-:-:S04]  /*04f0*/  LOP3.LUT R4, R11, R2, RZ, 0x3c, !PT ;  /* 0x000000020b047212 */ /* 0x000fc800078e3cff */
[----:B------:R-:W-:Y:S01]  /*0500*/  ISETP.GE.AND P2, PT, R4, RZ, PT ;  /* 0x000000ff0400720c */ /* 0x000fe20003f46270 */
[----:B--2---:R-:W-:Y:S02]  /*0510*/  IMAD.MOV R4, RZ, RZ, -R5 ;  /* 0x000000ffff047224 */ /* 0x004fe400078e0a05 */
[----:B0-----:R-:W-:Y:S02]  /*0520*/  VIADD R7, R6, 0xffffffe ;  /* 0x0ffffffe06077836 */ /* 0x001fe40000000000 */
[----:B------:R-:W-:Y:S02]  /*0530*/  IMAD R19, R4, R13, RZ ;  /* 0x0000000d04137224 */ /* 0x000fe400078e02ff */
[----:B------:R-:W-:Y:S02]  /*0540*/  @P0 VIADD R15, R15, 0x1 ;  /* 0x000000010f0f0836 */ /* 0x000fe40000000000 */
[----:B------:R-:W-:Y:S01]  /*0550*/  IMAD.MOV.U32 R4, RZ, RZ, RZ ;  /* 0x000000ffff047224 */ /* 0x000fe200078e00ff */
[----:B------:R-:W0:Y:S01]  /*0560*/  F2I.FTZ.U32.TRUNC.NTZ R7, R7 ;  /* 0x0000000700077305 */ /* 0x000e22000021f000 */
[----:B------:R-:W-:-:S02]  /*0570*/  VIADD R6, R11, UR11 ;  /* 0x0000000b0b067c36 */ /* 0x000fc40008000000 */
[----:B------:R-:W-:Y:S01]  /*0580*/  @!P2 IADD3 R15, PT, PT, -R15, RZ, RZ ;  /* 0x000000ff0f0fa210 */ /* 0x000fe20007ffe1ff */
[----:B------:R-:W-:Y:S01]  /*0590*/  IMAD.HI.U32 R4, R5, R19, R4 ;  /* 0x0000001305047227 */ /* 0x000fe200078e0004 */
[----:B------:R-:W-:-:S04]  /*05a0*/  @!P1 LOP3.LUT R15, RZ, R2, RZ, 0x33, !PT ;  /* 0x00000002ff0f9212 */ /* 0x000fc800078e33ff */
[----:B------:R-:W-:Y:S01]  /*05b0*/  IABS R16, R15 ;  /* 0x0000000f00107213 */ /* 0x000fe20000000000 */
[----:B------:R-:W-:Y:S02]  /*05c0*/  IMAD.MOV R5, RZ, RZ, -R15 ;  /* 0x000000ffff057224 */ /* 0x000fe400078e0a0f */
[----:B---3--:R-:W-:Y:S02]  /*05d0*/  IMAD R21, R15, R2, UR13 ;  /* 0x0000000d0f157e24 */ /* 0x008fe4000f8e0202 */
[----:B------:R-:W-:-:S04]  /*05e0*/  IMAD.HI.U32 R14, R4, R16, RZ ;  /* 0x00000010040e7227 */ /* 0x000fc800078e00ff */
[----:B------:R-:W-:Y:S02]  /*05f0*/  IMAD.MOV R4, RZ, RZ, -R14 ;  /* 0x000000ffff047224 */ /* 0x000fe400078e0a0e */
[----:B0-----:R-:W-:Y:S02]  /*0600*/  IMAD.MOV R19, RZ, RZ, -R7 ;  /* 0x000000ffff137224 */ /* 0x001fe400078e0a07 */
[----:B------:R-:W-:Y:S01]  /*0610*/  IMAD R16, R13, R4, R16 ;  /* 0x000000040d107224 */ /* 0x000fe200078e0210 */
[----:B------:R-:W-:Y:S01]  /*0620*/  IADD3 R4, PT, PT, R6, -R21, RZ ;  /* 0x8000001506047210 */ /* 0x000fe20007ffe0ff */
[----:B------:R-:W-:Y:S01]  /*0630*/  IMAD R2, R2, R5, R6 ;  /* 0x0000000502027224 */ /* 0x000fe200078e0206 */
[----:B------:R-:W-:Y:S01]  /*0640*/  IADD3 R5, PT, PT, R6, -UR13, -R21 ;  /* 0x8000000d06057c10 */ /* 0x000fe2000fffe815 */
[----:B------:R-:W-:Y:S01]  /*0650*/  IMAD R19, R19, R12, RZ ;  /* 0x0000000c13137224 */ /* 0x000fe200078e02ff */
[----:B------:R-:W-:Y:S01]  /*0660*/  ISETP.GT.U32.AND P1, PT, R13, R16, PT ;  /* 0x000000100d00720c */ /* 0x000fe20003f24070 */
[----:B------:R-:W-:Y:S01]  /*0670*/  IMAD.MOV.U32 R6, RZ, RZ, RZ ;  /* 0x000000ffff067224 */ /* 0x000fe200078e00ff */
[----:B------:R-:W-:-:S02]  /*0680*/  IABS R18, R2 ;  /* 0x0000000200127213 */ /* 0x000fc40000000000 */
[----:B------:R-:W-:Y:S01]  /*0690*/  IABS R21, R4 ;  /* 0x0000000400157213 */ /* 0x000fe20000000000 */
[----:B------:R-:W-:Y:S01]  /*06a0*/  IMAD.HI.U32 R6, R7, R19, R6 ;  /* 0x0000001307067227 */ /* 0x000fe200078e0006 */
[----:B------:R-:W-:Y:S02]  /*06b0*/  IABS R23, R5 ;  /* 0x0000000500177213 */ /* 0x000fe40000000000 */
[----:B------:R-:W-:Y:S01]  /*06c0*/  ISETP.GE.AND P5, PT, R5, RZ, PT ;  /* 0x000000ff0500720c */ /* 0x000fe20003fa6270 */
[----:B------:R-:W-:Y:S01]  /*06d0*/  IMAD.MOV.U32 R19, RZ, RZ, R18 ;  /* 0x000000ffff137224 */ /* 0x000fe200078e0012 */
[----:B------:R-:W-:-:S03]  /*06e0*/  LOP3.LUT R18, R15, R8, RZ, 0x3c, !PT ;  /* 0x000000080f127212 */ /* 0x000fc600078e3cff */
[----:B------:R-:W-:Y:S01]  /*06f0*/  @!P1 IMAD.IADD R16, R16, 0x1, -R13 ;  /* 0x0000000110109824 */ /* 0x000fe200078e0a0d */
[----:B------:R-:W-:Y:S01]  /*0700*/  @!P1 IADD3 R14, PT, PT, R14, 0x1, RZ ;  /* 0x000000010e0e9810 */ /* 0x000fe20007ffe0ff */
[----:B------:R-:W-:Y:S01]  /*0710*/  IMAD.HI.U32 R7, R6, R19, RZ ;  /* 0x0000001306077227 */ /* 0x000fe200078e00ff */
[----:B------:R-:W-:Y:S02]  /*0720*/  ISETP.GE.AND P2, PT, R18, RZ, PT ;  /* 0x000000ff1200720c */ /* 0x000fe40003f46270 */
[----:B------:R-:W-:Y:S01]  /*0730*/  ISETP.GE.U32.AND P0, PT, R16, R13, PT ;  /* 0x0000000d1000720c */ /* 0x000fe20003f06070 */
[----:B------:R-:W-:Y:S01]  /*0740*/  IMAD.HI.U32 R13, R6, R21, RZ ;  /* 0x00000015060d7227 */ /* 0x000fe200078e00ff */
[----:B------:R-:W-:-:S03]  /*0750*/  ISETP.NE.AND P1, PT, R8, RZ, PT ;  /* 0x000000ff0800720c */ /* 0x000fc60003f25270 */
[----:B------:R-:W-:Y:S02]  /*0760*/  IMAD.MOV R7, RZ, RZ, -R7 ;  /* 0x000000ffff077224 */ /* 0x000fe400078e0a07 */
[----:B------:R-:W-:-:S04]  /*0770*/  IMAD.HI.U32 R6, R6, R23, RZ ;  /* 0x0000001706067227 */ /* 0x000fc800078e00ff */
[----:B------:R-:W-:Y:S02]  /*0780*/  IMAD.MOV R16, RZ, RZ, -R13 ;  /* 0x000000ffff107224 */ /* 0x000fe400078e0a0d */
[C---:B------:R-:W-:Y:S02]  /*0790*/  IMAD R13, R12.reuse, R7, R19 ;  /* 0x000000070c0d7224 */ /* 0x040fe400078e0213 */
[----:B------:R-:W-:Y:S02]  /*07a0*/  IMAD.MOV R6, RZ, RZ, -R6 ;  /* 0x000000ffff067224 */ /* 0x000fe400078e0a06 */
[----:B------:R-:W-:Y:S02]  /*07b0*/  IMAD R19, R12, R16, R21 ;  /* 0x000000100c137224 */ /* 0x000fe400078e0215 */
[----:B------:R-:W-:Y:S01]  /*07c0*/  @P0 VIADD R14, R14, 0x1 ;  /* 0x000000010e0e0836 */ /* 0x000fe20000000000 */
[C---:B------:R-:W-:Y:S01]  /*07d0*/  ISETP.GT.U32.AND P0, PT, R12.reuse, R13, PT ;  /* 0x0000000d0c00720c */ /* 0x040fe20003f04070 */
[C---:B------:R-:W-:Y:S01]  /*07e0*/  IMAD R21, R12.reuse, R6, R23 ;  /* 0x000000060c157224 */ /* 0x040fe200078e0217 */
[----:B------:R-:W-:Y:S01]  /*07f0*/  ISETP.GT.U32.AND P3, PT, R12, R19, PT ;  /* 0x000000130c00720c */ /* 0x000fe20003f64070 */
[----:B------:R-:W-:Y:S01]  /*0800*/  IMAD.MOV.U32 R16, RZ, RZ, R14 ;  /* 0x000000ffff107224 */ /* 0x000fe200078e000e */
[----:B------:R-:W-:Y:S01]  /*0810*/  IADD3 R14, PT, PT, -R11, RZ, RZ ;  /* 0x000000ff0b0e7210 */ /* 0x000fe20007ffe1ff */
[----:B------:R-:W-:Y:S01]  /*0820*/  VIADD R23, R0, UR10 ;  /* 0x0000000a00177c36 */ /* 0x000fe20008000000 */
[----:B------:R-:W-:Y:S01]  /*0830*/  ISETP.GT.U32.AND P4, PT, R12, R21, PT ;  /* 0x000000150c00720c */ /* 0x000fe20003f84070 */
[----:B------:R-:W-:Y:S01]  /*0840*/  @!P2 IMAD.MOV R16, RZ, RZ, -R16 ;  /* 0x000000ffff10a224 */ /* 0x000fe200078e0a10 */
[----:B------:R-:W-:Y:S01]  /*0850*/  @!P1 LOP3.LUT R16, RZ, R8, RZ, 0x33, !PT ;  /* 0x00000008ff109212 */ /* 0x000fe200078e33ff */
[----:B------:R-:W0:Y:S01]  /*0860*/  LDCU UR10, c[0x0][0x414] ;  /* 0x00008280ff0a77ac */ /* 0x000e220008000800 */
[----:B------:R-:W-:-:S03]  /*0870*/  ISETP.GE.AND P1, PT, R2, RZ, PT ;  /* 0x000000ff0200720c */ /* 0x000fc60003f26270 */
[--C-:B------:R-:W-:Y:S02]  /*0880*/  @!P0 IMAD.IADD R13, R13, 0x1, -R12.reuse ;  /* 0x000000010d0d8824 */ /* 0x100fe400078e0a0c */
[----:B------:R-:W-:Y:S01]  /*0890*/  @!P3 IMAD.IADD R19, R19, 0x1, -R12 ;  /* 0x000000011313b824 */ /* 0x000fe200078e0a0c */
[----:B------:R-:W-:Y:S01]  /*08a0*/  ISETP.GE.AND P3, PT, R4, RZ, PT ;  /* 0x000000ff0400720c */ /* 0x000fe20003f66270 */
[----:B------:R-:W-:Y:S01]  /*08b0*/  IMAD.MOV R6, RZ, RZ, -R16 ;  /* 0x000000ffff067224 */ /* 0x000fe200078e0a10 */
[C---:B------:R-:W-:Y:S01]  /*08c0*/  ISETP.GT.U32.AND P0, PT, R12.reuse, R13, PT ;  /* 0x0000000d0c00720c */ /* 0x040fe20003f04070 */
[----:B------:R-:W-:Y:S01]  /*08d0*/  @!P4 IMAD.IADD R21, R21, 0x1, -R12 ;  /* 0x000000011515c824 */ /* 0x000fe200078e0a0c */
[----:B------:R-:W-:Y:S01]  /*08e0*/  ISETP.GT.U32.AND P2, PT, R12, R19, PT ;  /* 0x000000130c00720c */ /* 0x000fe20003f44070 */
[----:B------:R-:W-:Y:S02]  /*08f0*/  IMAD R15, R8, R6, R15 ;  /* 0x00000006080f7224 */ /* 0x000fe400078e020f */
        /* <DEDUP_REMOVED lines=10> */
[----:B-1----:R-:W-:Y:S01]  /*09a0*/  IMAD R14, R16, UR9, R9 ;  /* 0x00000009100e7c24 */ /* 0x002fe2000f8e0209 */
[----:B------:R-:W-:Y:S01]  /*09b0*/  @!P1 IADD3 R13, PT, PT, -R13, RZ, RZ ;  /* 0x000000ff0d0d9210 */ /* 0x000fe20007ffe1ff */
[----:B------:R-:W-:Y:S01]  /*09c0*/  @!P4 IMAD.IADD R21, R21, 0x1, -R12 ;  /* 0x000000011515c824 */ /* 0x000fe200078e0a0c */
[----:B------:R-:W-:Y:S01]  /*09d0*/  UIADD3 UR9, UPT, UPT, -UR5, URZ, URZ ;  /* 0x000000ff05097290 */ /* 0x000fe2000fffe1ff */
[----:B------:R-:W-:Y:S01]  /*09e0*/  @!P3 IMAD.MOV R19, RZ, RZ, -R19 ;  /* 0x000000ffff13b224 */ /* 0x000fe200078e0a13 */
[----:B------:R-:W-:Y:S01]  /*09f0*/  UIMAD UR5, UR4, UR5, URZ ;  /* 0x00000005040572a4 */ /* 0x000fe2000f8e02ff */
[----:B------:R-:W-:Y:S01]  /*0a00*/  SEL R13, R10, R13, !P0 ;  /* 0x0000000d0a0d7207 */ /* 0x000fe20004000000 */
[----:B------:R-:W-:-:S02]  /*0a10*/  @!P5 IMAD.MOV R21, RZ, RZ, -R21 ;  /* 0x000000ffff15d224 */ /* 0x000fc400078e0a15 */
[C---:B------:R-:W-:Y:S01]  /*0a20*/  SEL R9, R10.reuse, R19, !P0 ;  /* 0x000000130a097207 */ /* 0x040fe20004000000 */
[----:B------:R-:W-:Y:S01]  /*0a30*/  IMAD.MOV.U32 R11, RZ, RZ, RZ ;  /* 0x000000ffff0b7224 */ /* 0x000fe200078e00ff */
[----:B------:R-:W-:Y:S01]  /*0a40*/  ISETP.NE.AND P2, PT, R13, RZ, PT ;  /* 0x000000ff0d00720c */ /* 0x000fe20003f45270 */
[----:B------:R-:W-:Y:S01]  /*0a50*/  IMAD.U32 R16, RZ, RZ, UR9 ;  /* 0x00000009ff107e24 */ /* 0x000fe2000f8e00ff */
[----:B------:R-:W-:Y:S01]  /*0a60*/  SEL R10, R10, R21, !P0 ;  /* 0x000000150a0a7207 */ /* 0x000fe20004000000 */
[----:B------:R-:W-:Y:S02]  /*0a70*/  IMAD R12, R15, UR5, RZ ;  /* 0x000000050f0c7c24 */ /* 0x000fe4000f8e02ff */
[----:B0-----:R-:W-:-:S08]  /*0a80*/  IMAD R13, R14, UR10, RZ ;  /* 0x0000000a0e0d7c24 */ /* 0x001fd0000f8e02ff */
.L_x_507:
        /* <DEDUP_REMOVED lines=77> */
[----:B--2---:R-:W-:Y:S02]  /*0f60*/  HADD2.F32 R14, -RZ, R14.H0_H0 ;  /* 0x2000000eff0e7230 */ /* 0x004fe40000004100 */
[----:B---3--:R-:W-:-:S05]  /*0f70*/  HADD2.F32 R15, -RZ, R20.H0_H0 ;  /* 0x20000014ff0f7230 */ /* 0x008fca0000004100 */
[----:B------:R-:W-:-:S07]  /*0f80*/  FFMA.FTZ R11, R14, R15, R11 ;  /* 0x0000000f0e0b7223 */ /* 0x000fce000001000b */
.L_x_490:
[----:B------:R-:W-:Y:S05]  /*0f90*/  BSYNC.RECONVERGENT B0 ;  /* 0x0000000000007941 */ /* 0x000fea0003800200 */
.L_x_489:
        /* <DEDUP_REMOVED lines=34> */
[----:B------:R-:W-:Y:S02]  /*11c0*/  @!P6 IADD3 R21, PT, PT, -R21, RZ, RZ ;  /* 0x000000ff1515e210 */ /* 0x000fe40007ffe1ff */
[----:B0-----:R-:W-:Y:S02]  /*11d0*/  IABS R24, R25 ;  /* 0x0000001900187213 */ /* 0x001fe40000000000 */
[----:B------:R-:W-:Y:S02]  /*11e0*/  SEL R23, R23, R21, !P0 ;  /* 0x0000001517177207 */ /* 0x000fe40004000000 */
[----:B------:R-:W0:Y:S08]  /*11f0*/  I2F.RP R26, R24 ;  /* 0x00000018001a7306 */ /* 0x000e300000209400 */
[----:B0-----:R-:W0:Y:S02]  /*1200*/  MUFU.RCP R26, R26 ;  /* 0x0000001a001a7308 */ /* 0x001e240000001000 */
[----:B0-----:R-:W-:-:S06]  /*1210*/  VIADD R14, R26, 0xffffffe ;  /* 0x0ffffffe1a0e7836 */ /* 0x001fcc0000000000 */
[----:B------:R0:W1:Y:S02]  /*1220*/  F2I.FTZ.U32.TRUNC.NTZ R15, R14 ;  /* 0x0000000e000f7305 */ /* 0x000064000021f000 */
[----:B0-----:R-:W-:Y:S01]  /*1230*/  MOV R14, RZ ;  /* 0x000000ff000e7202 */ /* 0x001fe20000000f00 */
        /* <DEDUP_REMOVED lines=33> */
.L_x_492:
[----:B------:R-:W-:Y:S05]  /*1450*/  BSYNC.RECONVERGENT B0 ;  /* 0x0000000000007941 */ /* 0x000fea0003800200 */
.L_x_491:
        /* <DEDUP_REMOVED lines=72> */
[----:B--2---:R-:W-:Y:S02]  /*18e0*/  HADD2.F32 R14, -RZ, R14.H0_H0 ;  /* 0x2000000eff0e7230 */ /* 0x004fe40000004100 */
[----:B---3--:R-:W-:-:S05]  /*18f0*/  HADD2.F32 R15, -RZ, R20.H0_H0 ;  /* 0x20000014ff0f7230 */ /* 0x008fca0000004100 */
[----:B------:R-:W-:-:S07]  /*1900*/  FFMA.FTZ R11, R14, R15, R11 ;  /* 0x0000000f0e0b7223 */ /* 0x000fce000001000b */
.L_x_494:
[----:B------:R-:W-:Y:S05]  /*1910*/  BSYNC.RECONVERGENT B0 ;  /* 0x0000000000007941 */ /* 0x000fea0003800200 */
.L_x_493:
        /* <DEDUP_REMOVED lines=33> */
[----:B------:R-:W-:Y:S02]  /*1b30*/  @!P1 IADD3 R20, PT, PT, R20, 0x1, RZ ;  /* 0x0000000114149810 */ /* 0x000fe40007ffe0ff */
[----:B------:R-:W-:-:S09]  /*1b40*/  LOP3.LUT R21, R6, R21, RZ, 0x3c, !PT ;  /* 0x0000001506157212 */ /* 0x000fd200078e3cff */
        /* <DEDUP_REMOVED lines=42> */
.L_x_496:
[----:B------:R-:W-:Y:S05]  /*1df0*/  BSYNC.RECONVERGENT B0 ;  /* 0x0000000000007941 */ /* 0x000fea0003800200 */
.L_x_495:
        /* <DEDUP_REMOVED lines=76> */
.L_x_498:
[----:B------:R-:W-:Y:S05]  /*22c0*/  BSYNC.RECONVERGENT B0 ;  /* 0x0000000000007941 */ /* 0x000fea0003800200 */
.L_x_497:
        /* <DEDUP_REMOVED lines=76> */
.L_x_500:
[----:B------:R-:W-:Y:S05]  /*2790*/  BSYNC.RECONVERGENT B0 ;  /* 0x0000000000007941 */ /* 0x000fea0003800200 */
.L_x_499:
        /* <DEDUP_REMOVED lines=43> */
[----:B0-----:R-:W-:-:S05]  /*2a50*/  IADD3 R28, PT, PT, RZ, -R15, RZ ;  /* 0x8000000fff1c7210 */ /* 0x001fca0007ffe0ff */
[----:B------:R-:W-:-:S04]  /*2a60*/  IMAD R23, R28, R25, RZ ;  /* 0x000000191c177224 */ /* 0x000fc800078e02ff */
[----:B------:R-:W-:Y:S01]  /*2a70*/  IMAD.HI.U32 R23, R15, R23, R14 ;  /* 0x000000170f177227 */ /* 0x000fe200078e000e */
[----:B------:R-:W-:-:S05]  /*2a80*/  IABS R14, R5 ;  /* 0x00000005000e7213 */ /* 0x000fca0000000000 */
[----:B------:R-:W-:-:S04]  /*2a90*/  IMAD.HI.U32 R23, R23, R14, RZ ;  /* 0x0000000e17177227 */ /* 0x000fc800078e00ff */
        /* <DEDUP_REMOVED lines=29> */
.L_x_502:
[----:B------:R-:W-:Y:S05]  /*2c70*/  BSYNC.RECONVERGENT B0 ;  /* 0x0000000000007941 */ /* 0x000fea0003800200 */
.L_x_501:
        /* <DEDUP_REMOVED lines=76> */
.L_x_504:
[----:B------:R-:W-:Y:S05]  /*3140*/  BSYNC.RECONVERGENT B0 ;  /* 0x0000000000007941 */ /* 0x000fea0003800200 */
.L_x_503:
        /* <DEDUP_REMOVED lines=73> */
[----:B--2---:R-:W-:Y:S02]  /*35e0*/  HADD2.F32 R14, -RZ, R18.H0_H0 ;  /* 0x20000012ff0e7230 */ /* 0x004fe40000004100 */
[----:B---3--:R-:W-:-:S05]  /*35f0*/  HADD2.F32 R15, -RZ, R20.H0_H0 ;  /* 0x20000014ff0f7230 */ /* 0x008fca0000004100 */
[----:B------:R-:W-:-:S07]  /*3600*/  FFMA.FTZ R11, R14, R15, R11 ;  /* 0x0000000f0e0b7223 */ /* 0x000fce000001000b */
.L_x_506:
[----:B------:R-:W-:Y:S05]  /*3610*/  BSYNC.RECONVERGENT B0 ;  /* 0x0000000000007941 */ /* 0x000fea0003800200 */
.L_x_505:
[----:B------:R-:W-:Y:S02]  /*3620*/  VIADD R13, R13, UR14 ;  /* 0x0000000e0d0d7c36 */ /* 0x000fe40008000000 */
[----:B------:R-:W-:Y:S01]  /*3630*/  VIADD R12, R12, UR4 ;  /* 0x000000040c0c7c36 */ /* 0x000fe20008000000 */
[----:B------:R-:W-:Y:S06]  /*3640*/  @P3 BRA `(.L_x_507) ;  /* 0xffffffd400103947 */ /* 0x000fec000383ffff */
        /* <DEDUP_REMOVED lines=11> */
[----:B------:R-:W-:Y:S05]  /*3700*/  EXIT ;  /* 0x000000000000794d */ /* 0x000fea0003800000 */
.L_x_488:
        /* <DEDUP_REMOVED lines=35> */
.L_x_510:
[----:B------:R-:W-:-:S07]  /*3940*/  MOV R6, 0x3960 ;  /* 0x0000396000067802 */ /* 0x000fce0000000f00 */
[----:B------:R-:W-:Y:S05]  /*3950*/  CALL.REL.NOINC `($__internal_18_$__cuda_sm20_div_u64) ;  /* 0x0000000000c47944 */ /* 0x000fea0003c00000 */
.L_x_511:
[----:B------:R-:W-:Y:S05]  /*3960*/  BSYNC.RECONVERGENT B0 ;  /* 0x0000000000007941 */ /* 0x000fea0003800200 */
.L_x_509:
        /* <DEDUP_REMOVED lines=14> */
.L_x_514:
        /* <DEDUP_REMOVED lines=10> */
.L_x_513:
[----:B------:R-:W-:Y:S05]  /*3af0*/  BSYNC.RECONVERGENT B0 ;  /* 0x0000000000007941 */ /* 0x000fea0003800200 */
.L_x_512:
[----:B------:R-:W-:Y:S05]  /*3b00*/  @!P1 EXIT ;  /* 0x000000000000994d */ /* 0x000fea0003800000 */
[----:B------:R-:W-:Y:S01]  /*3b10*/  IMAD.SHL.U32 R13, R17, 0x2, RZ ;  /* 0x00000002110d7824 */ /* 0x000fe200078e00ff */
[----:B------:R-:W-:Y:S01]  /*3b20*/  SHF.R.U32.HI R15, RZ, 0x1f, R17 ;  /* 0x0000001fff0f7819 */ /* 0x000fe20000011611 */
[----:B------:R-:W0:Y:S01]  /*3b30*/  LDCU UR9, c[0x0][0x3f8] ;  /* 0x00007f00ff0977ac */ /* 0x000e220008000800 */
[----:B------:R-:W1:Y:S05]  /*3b40*/  LDCU.64 UR4, c[0x0][0x3a8] ;  /* 0x00007500ff0477ac */ /* 0x000e6a0008000a00 */
.L_x_515:
        /* <DEDUP_REMOVED lines=18> */
        .weak           $__internal_18_$__cuda_sm20_div_u64
        .type           $__internal_18_$__cuda_sm20_div_u64,@function
        .size           $__internal_18_$__cuda_sm20_div_u64,(.L_x_1679 - $__internal_18_$__cuda_sm20_div_u64)
$__internal_18_$__cuda_sm20_div_u64:
        /* <DEDUP_REMOVED lines=65> */
[----:B------:R-:W-:Y:S06]  /*4080*/  RET.REL.NODEC R6 `(_ZN2at6native51_GLOBAL__N__2c613397_18_DepthwiseConv2d_cu_9959487032conv_depthwise2d_backward_kernelILi3ELi0EN3c104HalfEiEEvNS_27GenericPackedTensorAccessorIKT1_Lm4ENS_16DefaultPtrTraitsEiEENS5_IS6_Lm4ES8_iEES9_T2_iiiiiiiiiiiiiii) ;  /* 0xffffffbc06dc7950 */ /* 0x000fec0003c3ffff */
.L_x_516:
        /* <DEDUP_REMOVED lines=15> */
.L_x_1679:


//--------------------- .text._ZN2at6native51_GLOBAL__N__2c613397_18_DepthwiseConv2d_cu_9959487032conv_depthwise2d_backward_kernelILi3ELi2EN3c104HalfEiEEvNS_27GenericPackedTensorAccessorIKT1_Lm4ENS_16DefaultPtrTraitsEiEENS5_IS6_Lm4ES8_iEES9_T2_iiiiiiiiiiiiiii --------------------------
	.section	.text._ZN2at6native51_GLOBAL__N__2c613397_18_DepthwiseConv2d_cu_9959487032conv_depthwise2d_backward_kernelILi3ELi2EN3c104HalfEiEEvNS_27GenericPackedTensorAccessorIKT1_Lm4ENS_16DefaultPtrTraitsEiEENS5_IS6_Lm4ES8_iEES9_T2_iiiiiiiiiiiiiii,"ax",@progbits
	.align	128
.text._ZN2at6native51_GLOBAL__N__2c613397_18_DepthwiseConv2d_cu_9959487032conv_depthwise2d_backward_kernelILi3ELi2EN3c104HalfEiEEvNS_27GenericPackedTensorAccessorIKT1_Lm4ENS_16DefaultPtrTraitsEiEENS5_IS6_Lm4ES8_iEES9_T2_iiiiiiiiiiiiiii:
        .type           _ZN2at6native51_GLOBAL__N__2c613397_18_DepthwiseConv2d_cu_9959487032conv_depthwise2d_backward_kernelILi3ELi2EN3c104HalfEiEEvNS_27GenericPackedTensorAccessorIKT1_Lm4ENS_16DefaultPtrTraitsEiEENS5_IS6_Lm4ES8_iEES9_T2_iiiiiiiiiiiiiii,@function
        .size           _ZN2at6native51_GLOBAL__N__2c613397_18_DepthwiseConv2d_cu_9959487032conv_depthwise2d_backward_kernelILi3ELi2EN3c104HalfEiEEvNS_27GenericPackedTensorAccessorIKT1_Lm4ENS_16DefaultPtrTraitsEiEENS5_IS6_Lm4ES8_iEES9_T2_iiiiiiiiiiiiiii,(.L_x_1681 - _ZN2at6native51_GLOBAL__N__2c613397_18_DepthwiseConv2d_cu_9959487032conv_depthwise2d_backward_kernelILi3ELi2EN3c104HalfEiEEvNS_27GenericPackedTensorAccessorIKT1_Lm4ENS_16DefaultPtrTraitsEiEENS5_IS6_Lm4ES8_iEES9_T2_iiiiiiiiiiiiiii)
        .other          _ZN2at6native51_GLOBAL__N__2c613397_18_DepthwiseConv2d_cu_9959487032conv_depthwise2d_backward_kernelILi3ELi2EN3c104HalfEiEEvNS_27GenericPackedTensorAccessorIKT1_Lm4ENS_16DefaultPtrTraitsEiEENS5_IS6_Lm4ES8_iEES9_T2_iiiiiiiiiiiiiii,@"STO_CUDA_ENTRY STV_DEFAULT"
_ZN2at6native51_GLOBAL__N__2c613397_18_DepthwiseConv2d_cu_9959487032conv_depthwise2d_backward_kernelILi3ELi2EN3c104HalfEiEEvNS_27GenericPackedTensorAccessorIKT1_Lm4ENS_16DefaultPtrTraitsEiEENS5_IS6_Lm4ES8_iEES9_T2_iiiiiiiiiiiiiii:
        /* <DEDUP_REMOVED lines=20> */
.L_x_519:
        /* <DEDUP_REMOVED lines=14> */
[----:B0-----:R-:W-:Y:S02]  /*0220*/  IMAD.MOV.U32 R8, RZ, RZ, RZ ;  /* 0x000000ffff087224 */ /* 0x001fe400078e00ff */
[----:B---3--:R-:W-:-:S04]  /*0230*/  IMAD.MOV R6, RZ, RZ, -R9 ;  /* 0x000000ffff067224 */ /* 0x008fc800078e0a09 */
[----:B------:R-:W-:Y:S01]  /*0240*/  IMAD R13, R6, R11, RZ ;  /* 0x0000000b060d7224 */ /* 0x000fe200078e02ff */
[----:B------:R-:W-:-:S03]  /*0250*/  MOV R6, R10 ;  /* 0x0000000a00067202 */ /* 0x000fc60000000f00 */
        /* <DEDUP_REMOVED lines=12> */
[----:B------:R-:W-:Y:S02]  /*0320*/  LOP3.LUT R6, R0, R7, RZ, 0x3c, !PT ;  /* 0x0000000700067212 */ /* 0x000fe400078e3cff */
[----:B0-----:R-:W-:Y:S02]  /*0330*/  IADD3 R8, PT, PT, R10, 0xffffffe, RZ ;  /* 0x0ffffffe0a087810 */ /* 0x001fe40007ffe0ff */
[----:B------:R-:W-:-:S02]  /*0340*/  ISETP.GE.AND P2, PT, R6, RZ, PT ;  /* 0x000000ff0600720c */ /* 0x000fc40003f46270 */
[----:B------:R0:W3:Y:S05]  /*0350*/  F2I.FTZ.U32.TRUNC.NTZ R9, R8 ;  /* 0x0000000800097305 */ /* 0x0000ea000021f000 */
[----:B------:R-:W-:-:S04]  /*0360*/  @P0 VIADD R5, R5, 0x1 ;  /* 0x0000000105050836 */ /* 0x000fc80000000000 */
[----:B------:R-:W-:Y:S02]  /*0370*/  IMAD.MOV.U32 R11, RZ, RZ, R5 ;  /* 0x000000ffff0b7224 */ /* 0x000fe400078e0005 */
[----:B0-----:R-:W-:-:S03]  /*0380*/  IMAD.MOV.U32 R8, RZ, RZ, RZ ;  /* 0x000000ffff087224 */ /* 0x001fc600078e00ff */
[----:B------:R-:W-:Y:S01]  /*0390*/  @!P2 IADD3 R11, PT, PT, -R11, RZ, RZ ;  /* 0x000000ff0b0ba210 */ /* 0x000fe20007ffe1ff */
[----:B---3--:R-:W-:Y:S01]  /*03a0*/  IMAD.MOV R6, RZ, RZ, -R9 ;  /* 0x000000ffff067224 */ /* 0x008fe200078e0a09 */
[----:B------:R-:W-:-:S03]  /*03b0*/  @!P1 LOP3.LUT R11, RZ, R7, RZ, 0x33, !PT ;  /* 0x00000007ff0b9212 */ /* 0x000fc600078e33ff */
[----:B------:R-:W-:Y:S01]  /*03c0*/  IMAD R5, R6, R13, RZ ;  /* 0x0000000d06057224 */ /* 0x000fe200078e02ff */
[----:B------:R-:W-:Y:S01]  /*03d0*/  IABS R6, R11 ;  /* 0x0000000b00067213 */ /* 0x000fe20000000000 */
[----:B------:R-:W-:Y:S02]  /*03e0*/  IMAD.MOV R19, RZ, RZ, -R11 ;  /* 0x000000ffff137224 */ /* 0x000fe400078e0a0b */
[----:B------:R-:W-:Y:S01]  /*03f0*/  IMAD.HI.U32 R8, R9, R5, R8 ;  /* 0x0000000509087227 */ /* 0x000fe200078e0008 */
[----:B--2---:R-:W-:-:S05]  /*0400*/  IADD3 R9, PT, PT, R11, UR7, RZ ;  /* 0x000000070b097c10 */ /* 0x004fca000fffe0ff */
[----:B------:R-:W-:-:S04]  /*0410*/  IMAD.HI.U32 R5, R8, R6, RZ ;  /* 0x0000000608057227 */ /* 0x000fc800078e00ff */
[----:B------:R-:W-:-:S04]  /*0420*/  IMAD.MOV R8, RZ, RZ, -R5 ;  /* 0x000000ffff087224 */ /* 0x000fc800078e0a05 */
[C---:B------:R-:W-:Y:S02]  /*0430*/  IMAD R6, R13.reuse, R8, R6 ;  /* 0x000000080d067224 */ /* 0x040fe400078e0206 */
[----:B------:R-:W-:Y:S01]  /*0440*/  VIADD R8, R0, UR6 ;  /* 0x0000000600087c36 */ /* 0x000fe20008000000 */
[----:B------:R-:W0:Y:S02]  /*0450*/  LDCU UR6, c[0x0][0x404] ;  /* 0x00008080ff0677ac */ /* 0x000e240008000800 */
[----:B------:R-:W-:Y:S01]  /*0460*/  ISETP.GT.U32.AND P1, PT, R13, R6, PT ;  /* 0x000000060d00720c */ /* 0x000fe20003f24070 */
[----:B------:R-:W-:-:S12]  /*0470*/  IMAD R19, R7, R19, R8 ;  /* 0x0000001307137224 */ /* 0x000fd800078e0208 */
[----:B------:R-:W-:Y:S01]  /*0480*/  @!P1 IMAD.IADD R6, R6, 0x1, -R13 ;  /* 0x0000000106069824 */ /* 0x000fe200078e0a0d */
[----:B------:R-:W-:Y:S02]  /*0490*/  @!P1 IADD3 R5, PT, PT, R5, 0x1, RZ ;  /* 0x0000000105059810 */ /* 0x000fe40007ffe0ff */
[----:B------:R-:W-:Y:S02]  /*04a0*/  ISETP.NE.AND P1, PT, R4, RZ, PT ;  /* 0x000000ff0400720c */ /* 0x000fe40003f25270 */
[----:B------:R-:W-:Y:S02]  /*04b0*/  ISETP.GE.U32.AND P0, PT, R6, R13, PT ;  /* 0x0000000d0600720c */ /* 0x000fe40003f06070 */
[C---:B------:R-:W-:Y:S01]  /*04c0*/  LOP3.LUT R6, R11.reuse, R4, RZ, 0x3c, !PT ;  /* 0x000000040b067212 */ /* 0x040fe200078e3cff */
[----:B-1----:R-:W-:-:S03]  /*04d0*/  IMAD R11, R11, R7, UR12 ;  /* 0x0000000c0b0b7e24 */ /* 0x002fc6000f8e0207 */
        /* <DEDUP_REMOVED lines=72> */
[----:B------:R-:W-:-:S05]  /*0960*/  IMAD.HI.U32 R9, R9, R14, RZ ;  /* 0x0000000e09097227 */ /* 0x000fca00078e00ff */
[----:B------:R-:W-:-:S05]  /*0970*/  IADD3 R12, PT, PT, -R9, RZ, RZ ;  /* 0x000000ff090c7210 */ /* 0x000fca0007ffe1ff */
[----:B------:R-:W-:-:S05]  /*0980*/  IMAD R12, R13, R12, R14 ;  /* 0x0000000c0d0c7224 */ /* 0x000fca00078e020e */
[----:B------:R-:W-:-:S13]  /*0990*/  ISETP.GT.U32.AND P6, PT, R13, R12, PT ;  /* 0x0000000c0d00720c */ /* 0x000fda0003fc4070 */
[----:B------:R-:W-:Y:S02]  /*09a0*/  @!P6 IMAD.IADD R12, R12, 0x1, -R13 ;  /* 0x000000010c0ce824 */ /* 0x000fe400078e0a0d */
[----:B------:R-:W-:-:S03]  /*09b0*/  @!P6 VIADD R9, R9, 0x1 ;  /* 0x000000010909e836 */ /* 0x000fc60000000000 */
[----:B------:R-:W-:Y:S02]  /*09c0*/  ISETP.GE.U32.AND P6, PT, R12, R13, PT ;  /* 0x0000000d0c00720c */ /* 0x000fe40003fc6070 */
[----:B------:R-:W1:Y:S11]  /*09d0*/  LDC.64 R12, c[0x0][0x410] ;  /* 0x00010400ff0c7b82 */ /* 0x000e760000000a00 */
[----:B------:R-:W-:Y:S01]  /*09e0*/  @P6 VIADD R9, R9, 0x1 ;  /* 0x0000000109096836 */ /* 0x000fe20000000000 */
[----:B------:R-:W-:-:S13]  /*09f0*/  ISETP.GE.AND P6, PT, R8, RZ, PT ;  /* 0x000000ff0800720c */ /* 0x000fda0003fc6270 */
[----:B------:R-:W-:Y:S02]  /*0a00*/  @!P6 IADD3 R9, PT, PT, -R9, RZ, RZ ;  /* 0x000000ff0909e210 */ /* 0x000fe40007ffe1ff */
        /* <DEDUP_REMOVED lines=19> */
[----:B------:R-:W-:Y:S02]  /*0b40*/  IMAD R19, R18, UR10, R19 ;  /* 0x0000000a12137c24 */ /* 0x000fe4000f8e0213 */
[----:B------:R-:W-:Y:S02]  /*0b50*/  IMAD.MOV.U32 R18, RZ, RZ, RZ ;  /* 0x000000ffff127224 */ /* 0x000fe400078e00ff */
[----:B-1----:R-:W-:-:S07]  /*0b60*/  IMAD.U32 R22, RZ, RZ, UR5 ;  /* 0x00000005ff167e24 */ /* 0x002fce000f8e00ff */
.L_x_518:
        /* <DEDUP_REMOVED lines=10> */
[----:B------:R3:W4:Y:S01]  /*0c10*/  @P0 LDG.E.U16 R15, desc[UR8][R30.64] ;  /* 0x000000081e0f0981 */ /* 0x000722000c1e1500 */
[----:B-1----:R-:W-:-:S06]  /*0c20*/  @P0 IMAD.WIDE R32, R19, 0x2, R16 ;  /* 0x0000000213200825 */ /* 0x002fcc00078e0210 */
[----:B------:R-:W1:Y:S01]  /*0c30*/  @P5 LDC.64 R24, c[0x0][0x3d0] ;  /* 0x0000f400ff185b82 */ /* 0x000e620000000a00 */
[----:B------:R5:W4:Y:S07]  /*0c40*/  @P0 LDG.E.U16 R16, desc[UR8][R32.64] ;  /* 0x0000000820100981 */ /* 0x000b2e000c1e1500 */
[----:B------:R-:W0:Y:S01]  /*0c50*/  @P6 LDC.64 R34, c[0x0][0x380] ;  /* 0x0000e000ff226b82 */ /* 0x000e220000000a00 */
[----:B--2---:R-:W-:-:S06]  /*0c60*/  @P5 IMAD.WIDE R28, R20, 0x2, R28 ;  /* 0x00000002141c5825 */ /* 0x004fcc00078e021c */
[----:B------:R-:W2:Y:S01]  /*0c70*/  @P5 LDG.E.U16 R28, desc[UR8][R28.64] ;  /* 0x000000081c1c5981 */ /* 0x000ea2000c1e1500 */
[----:B---3--:R-:W3:Y:S01]  /*0c80*/  @P3 LDC.64 R30, c[0x0][0x3d0] ;  /* 0x0000f400ff1e3b82 */ /* 0x008ee20000000a00 */
[----:B-1----:R-:W-:-:S07]  /*0c90*/  @P5 IMAD.WIDE R24, R5, 0x2, R24 ;  /* 0x0000000205185825 */ /* 0x002fce00078e0218 */
[----:B-----5:R-:W1:Y:S01]  /*0ca0*/  @P3 LDC.64 R32, c[0x0][0x380] ;  /* 0x0000e000ff203b82 */ /* 0x020e620000000a00 */
[----:B------:R-:W5:Y:S01]  /*0cb0*/  @P5 LDG.E.U16 R24, desc[UR8][R24.64+0x2] ;  /* 0x0000020818185981 */ /* 0x000f62000c1e1500 */
[----:B0-----:R-:W-:-:S04]  /*0cc0*/  @P6 IMAD.WIDE R36, R5, 0x2, R36 ;  /* 0x0000000205246825 */ /* 0x001fc800078e0224 */
[----:B------:R-:W-:Y:S01]  /*0cd0*/  @P6 IMAD.WIDE R34, R11, 0x2, R34 ;  /* 0x000000020b226825 */ /* 0x000fe200078e0222 */
[----:B------:R-:W2:Y:S04]  /*0ce0*/  @P6 LDG.E.U16 R23, desc[UR8][R36.64+0x4] ;  /* 0x0000040824176981 */ /* 0x000ea8000c1e1500 */
[----:B------:R-:W2:Y:S01]  /*0cf0*/  @P6 LDG.E.U16 R21, desc[UR8][R34.64] ;  /* 0x0000000822156981 */ /* 0x000ea2000c1e1500 */
[----:B---3--:R-:W-:-:S05]  /*0d00*/  @P3 IMAD.WIDE R30, R5, 0x2, R30 ;  /* 0x00000002051e3825 */ /* 0x008fca00078e021e */
[----:B------:R0:W3:Y:S01]  /*0d10*/  @P3 LDG.E.U16 R26, desc[UR8][R30.64+0x6] ;  /* 0x000006081e1a3981 */ /* 0x0000e2000c1e1500 */
[----:B-1----:R-:W-:-:S05]  /*0d20*/  @P3 IMAD.WIDE R32, R8, 0x2, R32 ;  /* 0x0000000208203825 */ /* 0x002fca00078e0220 */
[----:B------:R1:W3:Y:S01]  /*0d30*/  @P3 LDG.E.U16 R25, desc[UR8][R32.64] ;  /* 0x0000000820193981 */ /* 0x0002e2000c1e1500 */
[----:B0-----:R-:W0:Y:S08]  /*0d40*/  @P4 LDC.64 R30, c[0x0][0x3d0] ;  /* 0x0000f400ff1e4b82 */ /* 0x001e300000000a00 */
[----:B-1----:R-:W1:Y:S01]  /*0d50*/  @P2 LDC.64 R32, c[0x0][0x380] ;  /* 0x0000e000ff202b82 */ /* 0x002e620000000a00 */
[----:B----4-:R-:W-:-:S02]  /*0d60*/  @P0 HADD2.F32 R15, -RZ, R15.H0_H0 ;  /* 0x2000000fff0f0230 */ /* 0x010fc40000004100 */
[----:B------:R-:W-:-:S05]  /*0d70*/  @P0 HADD2.F32 R16, -RZ, R16.H0_H0 ;  /* 0x20000010ff100230 */ /* 0x000fca0000004100 */
[----:B------:R-:W-:Y:S01]  /*0d80*/  @P0 FFMA.FTZ R18, R15, R16, R18 ;  /* 0x000000100f120223 */ /* 0x000fe20000010012 */
[----:B------:R-:W-:Y:S01]  /*0d90*/  ISETP.NE.AND P0, PT, R14, RZ, PT ;  /* 0x000000ff0e00720c */ /* 0x000fe20003f05270 */
[----:B------:R-:W4:Y:S08]  /*0da0*/  @P1 LDC.64 R16, c[0x0][0x3d0] ;  /* 0x0000f400ff101b82 */ /* 0x000f300000000a00 */
[----:B------:R-:W0:Y:S01]  /*0db0*/  @P1 LDC.64 R14, c[0x0][0x380] ;  /* 0x0000e000ff0e1b82 */ /* 0x000e220000000a00 */
[----:B----4-:R-:W-:-:S06]  /*0dc0*/  @P1 IMAD.WIDE R16, R5, 0x2, R16 ;  /* 0x0000000205101825 */ /* 0x010fcc00078e0210 */
[----:B------:R-:W4:Y:S01]  /*0dd0*/  @P1 LDG.E.U16 R16, desc[UR8][R16.64+0x8] ;  /* 0x0000080810101981 */ /* 0x000f22000c1e1500 */
[----:B0-----:R-:W-:-:S06]  /*0de0*/  @P1 IMAD.WIDE R14, R10, 0x2, R14 ;  /* 0x000000020a0e1825 */ /* 0x001fcc00078e020e */
[----:B------:R-:W4:Y:S01]  /*0df0*/  @P1 LDG.E.U16 R14, desc[UR8][R14.64] ;  /* 0x000000080e0e1981 */ /* 0x000f22000c1e1500 */
[----:B-----5:R-:W-:Y:S02]  /*0e00*/  @P5 HADD2.F32 R29, -RZ, R24.H0_H0 ;  /* 0x20000018ff1d5230 */ /* 0x020fe40000004100 */
[----:B--2---:R-:W-:-:S05]  /*0e10*/  @P5 HADD2.F32 R28, -RZ, R28.H0_H0 ;  /* 0x2000001cff1c5230 */ /* 0x004fca0000004100 */
[----:B------:R-:W-:Y:S02]  /*0e20*/  @P5 FFMA.FTZ R18, R29, R28, R18 ;  /* 0x0000001c1d125223 */ /* 0x000fe40000010012 */
[----:B------:R-:W0:Y:S01]  /*0e30*/  @P4 LDC.64 R28, c[0x0][0x380] ;  /* 0x0000e000ff1c4b82 */ /* 0x000e220000000a00 */
[----:B------:R-:W-:Y:S02]  /*0e40*/  @P6 HADD2.F32 R23, -RZ, R23.H0_H0 ;  /* 0x20000017ff176230 */ /* 0x000fe40000004100 */
[----:B------:R-:W-:Y:S01]  /*0e50*/  @P6 HADD2.F32 R21, -RZ, R21.H0_H0 ;  /* 0x20000015ff156230 */ /* 0x000fe20000004100 */
[----:B------:R-:W-:Y:S01]  /*0e60*/  ISETP.NE.AND P5, PT, R27, RZ, PT ;  /* 0x000000ff1b00720c */ /* 0x000fe20003fa5270 */
[----:B---3--:R-:W-:-:S03]  /*0e70*/  @P3 HADD2.F32 R25, -RZ, R25.H0_H0 ;  /* 0x20000019ff193230 */ /* 0x008fc60000004100 */
[----:B------:R-:W-:Y:S01]  /*0e80*/  @P6 FFMA.FTZ R18, R23, R21, R18 ;  /* 0x0000001517126223 */ /* 0x000fe20000010012 */
[----:B------:R-:W-:-:S05]  /*0e90*/  @P3 HADD2.F32 R21, -RZ, R26.H0_H0 ;  /* 0x2000001aff153230 */ /* 0x000fca0000004100 */
[----:B------:R-:W-:Y:S02]  /*0ea0*/  @P3 FFMA.FTZ R18, R21, R25, R18 ;  /* 0x0000001915123223 */ /* 0x000fe40000010012 */
[----:B------:R-:W2:Y:S01]  /*0eb0*/  @P2 LDC.64 R24, c[0x0][0x3d0] ;  /* 0x0000f400ff182b82 */ /* 0x000ea20000000a00 */
[----:B-1----:R-:W-:-:S04]  /*0ec0*/  @P2 IMAD.WIDE R32, R7, 0x2, R32 ;  /* 0x0000000207202825 */ /* 0x002fc800078e0220 */
[----:B--2---:R-:W-:Y:S02]  /*0ed0*/  @P2 IMAD.WIDE R34, R5, 0x2, R24 ;  /* 0x0000000205222825 */ /* 0x004fe400078e0218 */
[----:B------:R-:W2:Y:S02]  /*0ee0*/  @P2 LDG.E.U16 R25, desc[UR8][R32.64] ;  /* 0x0000000820192981 */ /* 0x000ea4000c1e1500 */
[----:B----4-:R-:W-:Y:S02]  /*0ef0*/  @P1 HADD2.F32 R21, -RZ, R16.H0_H0 ;  /* 0x20000010ff151230 */ /* 0x010fe40000004100 */
[----:B0-----:R-:W-:Y:S02]  /*0f00*/  @P4 IMAD.WIDE R16, R9, 0x2, R28 ;  /* 0x0000000209104825 */ /* 0x001fe400078e021c */
[----:B------:R-:W0:Y:S03]  /*0f10*/  @P0 LDC.64 R28, c[0x0][0x380] ;  /* 0x0000e000ff1c0b82 */ /* 0x000e260000000a00 */
[----:B------:R1:W3:Y:S01]  /*0f20*/  @P4 LDG.E.U16 R27, desc[UR8][R16.64] ;  /* 0x00000008101b4981 */ /* 0x0002e2000c1e1500 */
[----:B------:R-:W-:-:S02]  /*0f30*/  @P1 HADD2.F32 R23, -RZ, R14.H0_H0 ;  /* 0x2000000eff171230 */ /* 0x000fc40000004100 */
[----:B------:R-:W-:Y:S02]  /*0f40*/  @P4 IMAD.WIDE R14, R5, 0x2, R30 ;  /* 0x00000002050e4825 */ /* 0x000fe400078e021e */
[----:B------:R-:W4:Y:S02]  /*0f50*/  @P0 LDC.64 R30, c[0x0][0x3d0] ;  /* 0x0000f400ff1e0b82 */ /* 0x000f240000000a00 */
[----:B------:R-:W-:Y:S02]  /*0f60*/  @P1 FFMA.FTZ R18, R21, R23, R18 ;  /* 0x0000001715121223 */ /* 0x000fe40000010012 */
[----:B------:R5:W3:Y:S04]  /*0f70*/  @P4 LDG.E.U16 R23, desc[UR8][R14.64+0xa] ;  /* 0x00000a080e174981 */ /* 0x000ae8000c1e1500 */
[----:B------:R-:W3:Y:S01]  /*0f80*/  @P2 LDG.E.U16 R21, desc[UR8][R34.64+0xc] ;  /* 0x00000c0822152981 */ /* 0x000ee2000c1e1500 */
[----:B-1----:R-:W1:Y:S08]  /*0f90*/  @P5 LDC.64 R16, c[0x0][0x3d0] ;  /* 0x0000f400ff105b82 */ /* 0x002e700000000a00 */
[----:B-----5:R-:W5:Y:S01]  /*0fa0*/  @P5 LDC.64 R14, c[0x0][0x380] ;  /* 0x0000e000ff0e5b82 */ /* 0x020f620000000a00 */
[----:B0-----:R-:W-:-:S05]  /*0fb0*/  @P0 IMAD.WIDE R28, R6, 0x2, R28 ;  /* 0x00000002061c0825 */ /* 0x001fca00078e021c */
[----:B------:R-:W3:Y:S01]  /*0fc0*/  @P0 LDG.E.U16 R24, desc[UR8][R28.64] ;  /* 0x000000081c180981 */ /* 0x000ee2000c1e1500 */
[----:B----4-:R-:W-:-:S05]  /*0fd0*/  @P0 IMAD.WIDE R30, R5, 0x2, R30 ;  /* 0x00000002051e0825 */ /* 0x010fca00078e021e */
[----:B------:R-:W4:Y:S01]  /*0fe0*/  @P0 LDG.E.U16 R26, desc[UR8][R30.64+0xe] ;  /* 0x00000e081e1a0981 */ /* 0x000f22000c1e1500 */
[----:B-1----:R-:W-:-:S06]  /*0ff0*/  @P5 IMAD.WIDE R16, R5, 0x2, R16 ;  /* 0x0000000205105825 */ /* 0x002fcc00078e0210 */
[----:B------:R-:W4:Y:S01]  /*1000*/  @P5 LDG.E.U16 R16, desc[UR8][R16.64+0x10] ;  /* 0x0000100810105981 */ /* 0x000f22000c1e1500 */
[----:B-----5:R-:W-:-:S06]  /*1010*/  @P5 IMAD.WIDE R14, R4, 0x2, R14 ;  /* 0x00000002040e5825 */ /* 0x020fcc00078e020e */
[----:B------:R-:W5:Y:S01]  /*1020*/  @P5 LDG.E.U16 R14, desc[UR8][R14.64] ;  /* 0x000000080e0e5981 */ /* 0x000f62000c1e1500 */
[----:B------:R-:W-:Y:S01]  /*1030*/  IADD3 R22, PT, PT, R22, 0x1, RZ ;  /* 0x0000000116167810 */ /* 0x000fe20007ffe0ff */
[----:B--2---:R-:W-:-:S03]  /*1040*/  @P2 HADD2.F32 R25, -RZ, R25.H0_H0 ;  /* 0x20000019ff192230 */ /* 0x004fc60000004100 */
[----:B------:R-:W-:Y:S01]  /*1050*/  ISETP.NE.AND P6, PT, R22, RZ, PT ;  /* 0x000000ff1600720c */ /* 0x000fe20003fc5270 */
[CC--:B------:R-:W-:Y:S02]  /*1060*/  IMAD R19, R13.reuse, R12.reuse, R19 ;  /* 0x0000000c0d137224 */ /* 0x0c0fe400078e0213 */
[CC--:B------:R-:W-:Y:S02]  /*1070*/  IMAD R20, R13.reuse, R12.reuse, R20 ;  /* 0x0000000c0d147224 */ /* 0x0c0fe400078e0214 */
[CC--:B------:R-:W-:Y:S02]  /*1080*/  IMAD R11, R13.reuse, R12.reuse, R11 ;  /* 0x0000000c0d0b7224 */ /* 0x0c0fe400078e020b */
[CC--:B------:R-:W-:Y:S02]  /*1090*/  IMAD R8, R13.reuse, R12.reuse, R8 ;  /* 0x0000000c0d087224 */ /* 0x0c0fe400078e0208 */
[CC--:B------:R-:W-:Y:S02]  /*10a0*/  IMAD R10, R13.reuse, R12.reuse, R10 ;  /* 0x0000000c0d0a7224 */ /* 0x0c0fe400078e020a */
[----:B------:R-:W-:-:S02]  /*10b0*/  IMAD R9, R13, R12, R9 ;  /* 0x0000000c0d097224 */ /* 0x000fc400078e0209 */
[CC--:B------:R-:W-:Y:S02]  /*10c0*/  IMAD R7, R13.reuse, R12.reuse, R7 ;  /* 0x0000000c0d077224 */ /* 0x0c0fe400078e0207 */
[-C--:B------:R-:W-:Y:S02]  /*10d0*/  IMAD R6, R13, R12.reuse, R6 ;  /* 0x0000000c0d067224 */ /* 0x080fe400078e0206 */
[----:B------:R-:W-:Y:S02]  /*10e0*/  VIADD R5, R5, UR4 ;  /* 0x0000000405057c36 */ /* 0x000fe40008000000 */
[----:B------:R-:W-:Y:S02]  /*10f0*/  IMAD R4, R13, R12, R4 ;  /* 0x0000000c0d047224 */ /* 0x000fe400078e0204 */
[----:B---3--:R-:W-:Y:S02]  /*1100*/  @P4 HADD2.F32 R27, -RZ, R27.H0_H0 ;  /* 0x2000001bff1b4230 */ /* 0x008fe40000004100 */
[----:B------:R-:W-:-:S02]  /*1110*/  @P4 HADD2.F32 R23, -RZ, R23.H0_H0 ;  /* 0x20000017ff174230 */ /* 0x000fc40000004100 */
[----:B------:R-:W-:-:S03]  /*1120*/  @P2 HADD2.F32 R21, -RZ, R21.H0_H0 ;  /* 0x20000015ff152230 */ /* 0x000fc60000004100 */
[----:B------:R-:W-:-:S04]  /*1130*/  @P4 FFMA.FTZ R18, R23, R27, R18 ;  /* 0x0000001b17124223 */ /* 0x000fc80000010012 */
[----:B------:R-:W-:Y:S01]  /*1140*/  @P2 FFMA.FTZ R18, R21, R25, R18 ;  /* 0x0000001915122223 */ /* 0x000fe20000010012 */
[----:B------:R-:W-:Y:S02]  /*1150*/  @P0 HADD2.F32 R24, -RZ, R24.H0_H0 ;  /* 0x20000018ff180230 */ /* 0x000fe40000004100 */
[----:B----4-:R-:W-:-:S05]  /*1160*/  @P0 HADD2.F32 R23, -RZ, R26.H0_H0 ;  /* 0x2000001aff170230 */ /* 0x010fca0000004100 */
[----:B------:R-:W-:Y:S01]  /*1170*/  @P0 FFMA.FTZ R18, R23, R24, R18 ;  /* 0x0000001817120223 */ /* 0x000fe20000010012 */
[----:B------:R-:W-:Y:S02]  /*1180*/  @P5 HADD2.F32 R21, -RZ, R16.H0_H0 ;  /* 0x20000010ff155230 */ /* 0x000fe40000004100 */
[----:B-----5:R-:W-:-:S05]  /*1190*/  @P5 HADD2.F32 R16, -RZ, R14.H0_H0 ;  /* 0x2000000eff105230 */ /* 0x020fca0000004100 */
[----:B------:R-:W-:Y:S01]  /*11a0*/  @P5 FFMA.FTZ R18, R21, R16, R18 ;  /* 0x0000001015125223 */ /* 0x000fe20000010012 */
[----:B------:R-:W-:Y:S06]  /*11b0*/  @P6 BRA `(.L_x_518) ;  /* 0xfffffff8006c6947 */ /* 0x000fec000383ffff */
[----:B------:R-:W0:Y:S01]  /*11c0*/  LDCU UR6, c[0x0][0x360] ;  /* 0x00006c00ff0677ac */ /* 0x000e220008000800 */
[----:B------:R-:W0:Y:S01]  /*11d0*/  LDC R6, c[0x0][0x370] ;  /* 0x0000dc00ff067b82 */ /* 0x000e220000000800 */
[----:B------:R-:W-:Y:S01]  /*11e0*/  F2FP.F16.F32.PACK_AB R18, RZ, R18 ;  /* 0x00000012ff12723e */ /* 0x000fe200000000ff */
        /* <DEDUP_REMOVED lines=14> */
.L_x_517:
        /* <DEDUP_REMOVED lines=36> */
.L_x_521:
[----:B------:R-:W-:-:S07]  /*1510*/  MOV R6, 0x1530 ;  /* 0x0000153000067802 */ /* 0x000fce0000000f00 */
[----:B------:R-:W-:Y:S05]  /*1520*/  CALL.REL.NOINC `($__internal_19_$__cuda_sm20_div_u64) ;  /* 0x0000000000cc7944 */ /* 0x000fea0003c00000 */
[----:B------:R-:W-:Y:S01]  /*1530*/  MOV R6, R4 ;  /* 0x0000000400067202 */ /* 0x000fe20000000f00 */
[----:B------:R-:W-:-:S07]  /*1540*/  IMAD.MOV.U32 R7, RZ, RZ, R9 ;  /* 0x000000ffff077224 */ /* 0x000fce00078e0009 */
.L_x_522:
[----:B------:R-:W-:Y:S05]  /*1550*/  BSYNC.RECONVERGENT B0 ;  /* 0x0000000000007941 */ /* 0x000fea0003800200 */
.L_x_520:
        /* <DEDUP_REMOVED lines=14> */
.L_x_525:
        /* <DEDUP_REMOVED lines=10> */
.L_x_524:
[----:B------:R-:W-:Y:S05]  /*16e0*/  BSYNC.RECONVERGENT B0 ;  /* 0x0000000000007941 */ /* 0x000fea0003800200 */
.L_x_523:
[----:B------:R-:W-:Y:S05]  /*16f0*/  @!P1 EXIT ;  /* 0x000000000000994d */ /* 0x000fea0003800000 */
[----:B------:R-:W-:Y:S01]  /*1700*/  SHF.L.U32 R15, R5, 0x1, RZ ;  /* 0x00000001050f7819 */ /* 0x000fe200000006ff */
[----:B------:R-:W0:Y:S01]  /*1710*/  LDCU UR5, c[0x0][0x3f8] ;  /* 0x00007f00ff0577ac */ /* 0x000e220008000800 */
[----:B------:R-:W-:Y:S01]  /*1720*/  SHF.R.U32.HI R17, RZ, 0x1f, R5 ;  /* 0x0000001fff117819 */ /* 0x000fe20000011605 */
[----:B------:R-:W1:Y:S06]  /*1730*/  LDCU.64 UR6, c[0x0][0x3a8] ;  /* 0x00007500ff0677ac */ /* 0x000e6c0008000a00 */
.L_x_526:
        /* <DEDUP_REMOVED lines=18> */
        .weak           $__internal_19_$__cuda_sm20_div_u64
        .type           $__internal_19_$__cuda_sm20_div_u64,@function
        .size           $__internal_19_$__cuda_sm20_div_u64,(.L_x_1681 - $__internal_19_$__cuda_sm20_div_u64)
$__internal_19_$__cuda_sm20_div_u64:
[----:B------:R-:W-:Y:S01]  /*1860*/  MOV R12, R5 ;  /* 0x00000005000c7202 */ /* 0x000fe20000000f00 */
[----:B------:R-:W-:-:S05]  /*1870*/  IMAD.MOV.U32 R13, RZ, RZ, RZ ;  /* 0x000000ffff0d7224 */ /* 0x000fca00078e00ff */
        /* <DEDUP_REMOVED lines=63> */
[----:B------:R-:W-:Y:S06]  /*1c70*/  RET.REL.NODEC R6 `(_ZN2at6native51_GLOBAL__N__2c613397_18_DepthwiseConv2d_cu_9959487032conv_depthwise2d_backward_kernelILi3ELi2EN3c104HalfEiEEvNS_27GenericPackedTensorAccessorIKT1_Lm4ENS_16DefaultPtrTraitsEiEENS5_IS6_Lm4ES8_iEES9_T2_iiiiiiiiiiiiiii) ;  /* 0xffffffe006e07950 */ /* 0x000fec0003c3ffff */
.L_x_527:
        /* <DEDUP_REMOVED lines=16> */
.L_x_1681:


//--------------------- .text._ZN2at6native51_GLOBAL__N__2c613397_18_DepthwiseConv2d_cu_9959487032conv_depthwise2d_backward_kernelILi3ELi1EN3c104HalfEiEEvNS_27GenericPackedTensorAccessorIKT1_Lm4ENS_16DefaultPtrTraitsEiEENS5_IS6_Lm4ES8_iEES9_T2_iiiiiiiiiiiiiii --------------------------
	.section	.text._ZN2at6native51_GLOBAL__N__2c613397_18_DepthwiseConv2d_cu_9959487032conv_depthwise2d_backward_kernelILi3ELi1EN3c104HalfEiEEvNS_27GenericPackedTensorAccessorIKT1_Lm4ENS_16DefaultPtrTraitsEiEENS5_IS6_Lm4ES8_iEES9_T2_iiiiiiiiiiiiiii,"ax",@progbits
	.align	128
.text._ZN2at6native51_GLOBAL__N__2c613397_18_DepthwiseConv2d_cu_9959487032conv_depthwise2d_backward_kernelILi3ELi1EN3c104HalfEiEEvNS_27GenericPackedTensorAccessorIKT1_Lm4ENS_16DefaultPtrTraitsEiEENS5_IS6_Lm4ES8_iEES9_T2_iiiiiiiiiiiiiii:
        .type           _ZN2at6native51_GLOBAL__N__2c613397_18_DepthwiseConv2d_cu_9959487032conv_depthwise2d_backward_kernelILi3ELi1EN3c104HalfEiEEvNS_27GenericPackedTensorAccessorIKT1_Lm4ENS_16DefaultPtrTraitsEiEENS5_IS6_Lm4ES8_iEES9_T2_iiiiiiiiiiiiiii,@function
        .size           _ZN2at6native51_GLOBAL__N__2c613397_18_DepthwiseConv2d_cu_9959487032conv_depthwise2d_backward_kernelILi3ELi1EN3c104HalfEiEEvNS_27GenericPackedTensorAccessorIKT1_Lm4ENS_16DefaultPtrTraitsEiEENS5_IS6_Lm4ES8_iEES9_T2_iiiiiiiiiiiiiii,(.L_x_1683 - _ZN2at6native51_GLOBAL__N__2c613397_18_DepthwiseConv2d_cu_9959487032conv_depthwise2d_backward_kernelILi3ELi1EN3c104HalfEiEEvNS_27GenericPackedTensorAccessorIKT1_Lm4ENS_16DefaultPtrTraitsEiEENS5_IS6_Lm4ES8_iEES9_T2_iiiiiiiiiiiiiii)
        .other          _ZN2at6native51_GLOBAL__N__2c613397_18_DepthwiseConv2d_cu_9959487032conv_depthwise2d_backward_kernelILi3ELi1EN3c104HalfEiEEvNS_27GenericPackedTensorAccessorIKT1_Lm4ENS_16DefaultPtrTraitsEiEENS5_IS6_Lm4ES8_iEES9_T2_iiiiiiiiiiiiiii,@"STO_CUDA_ENTRY STV_DEFAULT"
_ZN2at6native51_GLOBAL__N__2c613397_18_DepthwiseConv2d_cu_9959487032conv_depthwise2d_backward_kernelILi3ELi1EN3c104HalfEiEEvNS_27GenericPackedTensorAccessorIKT1_Lm4ENS_16DefaultPtrTraitsEiEENS5_IS6_Lm4ES8_iEES9_T2_iiiiiiiiiiiiiii:
        /* <DEDUP_REMOVED lines=20> */
.L_x_530:
        /* <DEDUP_REMOVED lines=12> */
[----:B0-----:R-:W-:-:S06]  /*0200*/  IADD3 R6, PT, PT, R2, 0xffffffe, RZ ;  /* 0x0ffffffe02067810 */ /* 0x001fcc0007ffe0ff */
        /* <DEDUP_REMOVED lines=13> */
[-C--:B------:R-:W-:Y:S01]  /*02e0*/  @!P1 IADD3 R4, PT, PT, R4, -R9.reuse, RZ ;  /* 0x8000000904049210 */ /* 0x080fe20007ffe0ff */
        /* <DEDUP_REMOVED lines=10> */
[----:B---3--:R-:W-:-:S03]  /*0390*/  IMAD.MOV R2, RZ, RZ, -R7 ;  /* 0x000000ffff027224 */ /* 0x008fc600078e0a07 */
[----:B------:R-:W-:Y:S02]  /*03a0*/  @!P2 IADD3 R12, PT, PT, -R12, RZ, RZ ;  /* 0x000000ff0c0ca210 */ /* 0x000fe40007ffe1ff */
[----:B------:R-:W-:Y:S01]  /*03b0*/  @!P1 LOP3.LUT R12, RZ, R10, RZ, 0x33, !PT ;  /* 0x0000000aff0c9212 */ /* 0x000fe200078e33ff */
[----:B------:R-:W-:-:S03]  /*03c0*/  IMAD R9, R2, R11, RZ ;  /* 0x0000000b02097224 */ /* 0x000fc600078e02ff */
[----:B------:R-:W-:Y:S01]  /*03d0*/  IABS R2, R12 ;  /* 0x0000000c00027213 */ /* 0x000fe20000000000 */
[----:B------:R-:W-:-:S04]  /*03e0*/  IMAD.HI.U32 R6, R7, R9, R6 ;  /* 0x0000000907067227 */ /* 0x000fc800078e0006 */
[----:B------:R-:W-:Y:S02]  /*03f0*/  IMAD.MOV R19, RZ, RZ, -R12 ;  /* 0x000000ffff137224 */ /* 0x000fe400078e0a0c */
[----:B------:R-:W-:-:S04]  /*0400*/  IMAD.HI.U32 R6, R6, R2, RZ ;  /* 0x0000000206067227 */ /* 0x000fc800078e00ff */
[----:B------:R-:W-:Y:S02]  /*0410*/  IMAD.MOV R4, RZ, RZ, -R6 ;  /* 0x000000ffff047224 */ /* 0x000fe400078e0a06 */
[C---:B--2---:R-:W-:Y:S02]  /*0420*/  IMAD R18, R12.reuse, R10, UR12 ;  /* 0x0000000c0c127e24 */ /* 0x044fe4000f8e020a */
[C---:B------:R-:W-:Y:S02]  /*0430*/  IMAD R2, R11.reuse, R4, R2 ;  /* 0x000000040b027224 */ /* 0x040fe400078e0202 */
[----:B-1----:R-:W-:Y:S01]  /*0440*/  VIADD R4, R12, UR7 ;  /* 0x000000070c047c36 */ /* 0x002fe20008000000 */
[----:B------:R-:W0:Y:S02]  /*0450*/  LDCU UR7, c[0x0][0x404] ;  /* 0x00008080ff0777ac */ /* 0x000e240008000800 */
[----:B------:R-:W-:-:S13]  /*0460*/  ISETP.GT.U32.AND P1, PT, R11, R2, PT ;  /* 0x000000020b00720c */ /* 0x000fda0003f24070 */
[-C--:B------:R-:W-:Y:S01]  /*0470*/  @!P1 IADD3 R2, PT, PT, R2, -R11.reuse, RZ ;  /* 0x8000000b02029210 */ /* 0x080fe20007ffe0ff */
[----:B------:R-:W-:Y:S01]  /*0480*/  @!P1 VIADD R6, R6, 0x1 ;  /* 0x0000000106069836 */ /* 0x000fe20000000000 */
[----:B------:R-:W-:Y:S02]  /*0490*/  ISETP.NE.AND P1, PT, R13, RZ, PT ;  /* 0x000000ff0d00720c */ /* 0x000fe40003f25270 */
[----:B------:R-:W-:Y:S02]  /*04a0*/  ISETP.GE.U32.AND P0, PT, R2, R11, PT ;  /* 0x0000000b0200720c */ /* 0x000fe40003f06070 */
[----:B------:R-:W-:Y:S02]  /*04b0*/  LOP3.LUT R2, R12, R13, RZ, 0x3c, !PT ;  /* 0x0000000d0c027212 */ /* 0x000fe400078e3cff */
[----:B------:R-:W-:Y:S02]  /*04c0*/  IADD3 R11, PT, PT, R0, UR6, RZ ;  /* 0x00000006000b7c10 */ /* 0x000fe4000fffe0ff */
[----:B------:R-:W-:-:S03]  /*04d0*/  ISETP.GE.AND P2, PT, R2, RZ, PT ;  /* 0x000000ff0200720c */ /* 0x000fc60003f46270 */
[----:B------:R-:W-:-:S04]  /*04e0*/  IMAD R2, R10, R19, R11 ;  /* 0x000000130a027224 */ /* 0x000fc800078e020b */
[----:B------:R-:W-:-:S04]  /*04f0*/  @P0 VIADD R6, R6, 0x1 ;  /* 0x0000000106060836 */ /* 0x000fc80000000000 */
[----:B------:R-:W-:Y:S02]  /*0500*/  IMAD.MOV.U32 R14, RZ, RZ, R6 ;  /* 0x000000ffff0e7224 */ /* 0x000fe400078e0006 */
[----:B------:R-:W-:-:S03]  /*0510*/  IMAD.IADD R6, R11, 0x1, -R18 ;  /* 0x000000010b067824 */ /* 0x000fc600078e0a12 */
[----:B------:R-:W-:Y:S02]  /*0520*/  @!P2 IADD3 R14, PT, PT, -R14, RZ, RZ ;  /* 0x000000ff0e0ea210 */ /* 0x000fe40007ffe1ff */
[-C--:B------:R-:W-:Y:S02]  /*0530*/  @!P1 LOP3.LUT R14, RZ, R13.reuse, RZ, 0x33, !PT ;  /* 0x0000000dff0e9212 */ /* 0x080fe400078e33ff */
[----:B----4-:R-:W-:Y:S02]  /*0540*/  ISETP.GE.AND P1, PT, R2, UR10, PT ;  /* 0x0000000a02007c0c */ /* 0x010fe4000bf26270 */
[C---:B------:R-:W-:Y:S01]  /*0550*/  IADD3 R17, PT, PT, -R14.reuse, RZ, RZ ;  /* 0x000000ff0e117210 */ /* 0x040fe20007ffe1ff */
[----:B------:R-:W-:Y:S01]  /*0560*/  IMAD R9, R14, R13, UR13 ;  /* 0x0000000d0e097e24 */ /* 0x000fe2000f8e020d */
[----:B------:R-:W-:Y:S02]  /*0570*/  ISETP.GT.AND P1, PT, R2, -0x1, !P1 ;  /* 0xffffffff0200780c */ /* 0x000fe40004f24270 */
[----:B------:R-:W-:Y:S01]  /*0580*/  ISETP.GE.AND P4, PT, R6, UR10, PT ;  /* 0x0000000a06007c0c */ /* 0x000fe2000bf86270 */
[----:B------:R-:W-:Y:S01]  /*0590*/  IMAD R2, R13, R17, R4 ;  /* 0x000000110d027224 */ /* 0x000fe200078e0204 */
[C-C-:B------:R-:W-:Y:S01]  /*05a0*/  IADD3 R8, PT, PT, R4.reuse, -UR13, -R9.reuse ;  /* 0x8000000d04087c10 */ /* 0x140fe2000fffe809 */
[----:B------:R-:W-:Y:S01]  /*05b0*/  IMAD.IADD R7, R4, 0x1, -R9 ;  /* 0x0000000104077824 */ /* 0x000fe200078e0a09 */
[----:B------:R-:W-:-:S02]  /*05c0*/  ISETP.GT.AND P4, PT, R6, -0x1, !P4 ;  /* 0xffffffff0600780c */ /* 0x000fc40006784270 */
[----:B------:R-:W-:Y:S02]  /*05d0*/  ISETP.GE.AND P5, PT, R8, UR11, PT ;  /* 0x0000000b08007c0c */ /* 0x000fe4000bfa6270 */
[----:B------:R-:W-:Y:S02]  /*05e0*/  ISETP.GE.AND P0, PT, R2, UR11, PT ;  /* 0x0000000b02007c0c */ /* 0x000fe4000bf06270 */
[----:B------:R-:W-:Y:S02]  /*05f0*/  ISETP.GT.AND P5, PT, R8, -0x1, !P5 ;  /* 0xffffffff0800780c */ /* 0x000fe40006fa4270 */
[----:B------:R-:W1:Y:S01]  /*0600*/  LDC R8, c[0x0][0x3fc] ;  /* 0x0000ff00ff087b82 */ /* 0x000e620000000800 */
[----:B------:R-:W-:Y:S02]  /*0610*/  ISETP.GT.AND P0, PT, R2, -0x1, !P0 ;  /* 0xffffffff0200780c */ /* 0x000fe40004704270 */
[----:B------:R-:W-:Y:S01]  /*0620*/  IADD3 R6, PT, PT, R11, -UR12, -R18 ;  /* 0x8000000c0b067c10 */ /* 0x000fe2000fffe812 */
[----:B------:R-:W2:Y:S01]  /*0630*/  LDCU.64 UR12, c[0x0][0x430] ;  /* 0x00008600ff0c77ac */ /* 0x000ea20008000a00 */
[----:B------:R-:W-:-:S02]  /*0640*/  ISETP.GE.AND P3, PT, R7, UR11, PT ;  /* 0x0000000b07007c0c */ /* 0x000fc4000bf66270 */
[C---:B------:R-:W-:Y:S02]  /*0650*/  ISETP.GE.AND P6, PT, R6.reuse, UR10, PT ;  /* 0x0000000a06007c0c */ /* 0x040fe4000bfc6270 */
[----:B------:R-:W-:Y:S02]  /*0660*/  ISETP.GT.AND P3, PT, R7, -0x1, !P3 ;  /* 0xffffffff0700780c */ /* 0x000fe40005f64270 */
[----:B------:R-:W-:Y:S02]  /*0670*/  ISETP.GT.AND P6, PT, R6, -0x1, !P6 ;  /* 0xffffffff0600780c */ /* 0x000fe400077c4270 */
[----:B------:R-:W-:-:S04]  /*0680*/  PLOP3.LUT P2, PT, P0, P1, PT, 0x80, 0x8 ;  /* 0x000000000008781c */ /* 0x000fc80000743070 */
[----:B------:R-:W-:Y:S02]  /*0690*/  P2R R30, PR, RZ, 0x4 ;  /* 0x00000004ff1e7803 */ /* 0x000fe40000000000 */
[----:B------:R-:W-:Y:S01]  /*06a0*/  PLOP3.LUT P2, PT, P0, P4, PT, 0x80, 0x8 ;  /* 0x000000000008781c */ /* 0x000fe20000749070 */
[----:B--2---:R-:W-:-:S03]  /*06b0*/  UIADD3 UR6, UPT, UPT, -UR13, URZ, URZ ;  /* 0x000000ff0d067290 */ /* 0x004fc6000fffe1ff */
[----:B------:R-:W-:Y:S01]  /*06c0*/  P2R R31, PR, RZ, 0x4 ;  /* 0x00000004ff1f7803 */ /* 0x000fe20000000000 */
[----:B------:R-:W2:Y:S01]  /*06d0*/  LDCU UR13, c[0x0][0x40c] ;  /* 0x00008180ff0d77ac */ /* 0x000ea20008000800 */
[----:B-1----:R-:W-:Y:S02]  /*06e0*/  IABS R13, R8 ;  /* 0x00000008000d7213 */ /* 0x002fe40000000000 */
[----:B------:R-:W-:Y:S01]  /*06f0*/  PLOP3.LUT P2, PT, P0, P6, PT, 0x80, 0x8 ;  /* 0x000000000008781c */ /* 0x000fe2000074d070 */
[----:B-----5:R-:W-:Y:S01]  /*0700*/  ULEA UR6, UR6, UR15, 0x1 ;  /* 0x0000000f06067291 */ /* 0x020fe2000f8e08ff */
[----:B------:R-:W1:Y:S01]  /*0710*/  I2F.RP R2, R13 ;  /* 0x0000000d00027306 */ /* 0x000e620000209400 */
[----:B------:R-:W-:Y:S02]  /*0720*/  PLOP3.LUT P0, PT, P3, P1, PT, 0x80, 0x8 ;  /* 0x000000000008781c */ /* 0x000fe40001f03070 */
[----:B------:R-:W-:Y:S02]  /*0730*/  P2R R32, PR, RZ, 0x4 ;  /* 0x00000004ff207803 */ /* 0x000fe40000000000 */
[----:B------:R-:W-:-:S02]  /*0740*/  PLOP3.LUT P2, PT, P3, P4, PT, 0x80, 0x8 ;  /* 0x000000000008781c */ /* 0x000fc40001f49070 */
[----:B------:R-:W-:Y:S02]  /*0750*/  PLOP3.LUT P1, PT, P5, P1, PT, 0x80, 0x8 ;  /* 0x000000000008781c */ /* 0x000fe40002f23070 */
[----:B------:R-:W-:Y:S02]  /*0760*/  PLOP3.LUT P4, PT, P5, P4, PT, 0x80, 0x8 ;  /* 0x000000000008781c */ /* 0x000fe40002f89070 */
[----:B------:R-:W-:Y:S02]  /*0770*/  PLOP3.LUT P3, PT, P3, P6, PT, 0x80, 0x8 ;  /* 0x000000000008781c */ /* 0x000fe40001f6d070 */
[----:B------:R-:W-:Y:S01]  /*0780*/  PLOP3.LUT P5, PT, P5, P6, PT, 0x80, 0x8 ;  /* 0x000000000008781c */ /* 0x000fe20002fad070 */
[----:B-1----:R-:W1:Y:S02]  /*0790*/  MUFU.RCP R2, R2 ;  /* 0x0000000200027308 */ /* 0x002e640000001000 */
[----:B-1----:R-:W-:-:S06]  /*07a0*/  VIADD R6, R2, 0xffffffe ;  /* 0x0ffffffe02067836 */ /* 0x002fcc0000000000 */
[----:B------:R1:W3:Y:S02]  /*07b0*/  F2I.FTZ.U32.TRUNC.NTZ R7, R6 ;  /* 0x0000000600077305 */ /* 0x0002e4000021f000 */
[----:B-1----:R-:W-:Y:S01]  /*07c0*/  IMAD.MOV.U32 R6, RZ, RZ, RZ ;  /* 0x000000ffff067224 */ /* 0x002fe200078e00ff */
[----:B---3--:R-:W-:-:S05]  /*07d0*/  IADD3 R10, PT, PT, RZ, -R7, RZ ;  /* 0x80000007ff0a7210 */ /* 0x008fca0007ffe0ff */
[----:B------:R-:W-:Y:S01]  /*07e0*/  IMAD R15, R10, R13, RZ ;  /* 0x0000000d0a0f7224 */ /* 0x000fe200078e02ff */
[----:B------:R-:W-:-:S03]  /*07f0*/  IABS R10, R14 ;  /* 0x0000000e000a7213 */ /* 0x000fc60000000000 */
[----:B------:R-:W-:Y:S01]  /*0800*/  IMAD.HI.U32 R7, R7, R15, R6 ;  /* 0x0000000f07077227 */ /* 0x000fe200078e0006 */
[----:B------:R-:W-:-:S04]  /*0810*/  IADD3 R6, PT, PT, RZ, -UR12, RZ ;  /* 0x8000000cff067c10 */ /* 0x000fc8000fffe0ff */
[----:B------:R-:W-:Y:S01]  /*0820*/  LEA R21, R6, UR14, 0x1 ;  /* 0x0000000e06157c11 */ /* 0x000fe2000f8e08ff */
[----:B------:R-:W-:-:S04]  /*0830*/  IMAD.HI.U32 R7, R7, R10, RZ ;  /* 0x0000000a07077227 */ /* 0x000fc800078e00ff */
[----:B------:R-:W-:-:S04]  /*0840*/  IMAD.MOV R2, RZ, RZ, -R7 ;  /* 0x000000ffff027224 */ /* 0x000fc800078e0a07 */
[----:B------:R-:W-:-:S05]  /*0850*/  IMAD R2, R13, R2, R10 ;  /* 0x000000020d027224 */ /* 0x000fca00078e020a */
[----:B------:R-:W-:-:S13]  /*0860*/  ISETP.GT.U32.AND P6, PT, R13, R2, PT ;  /* 0x000000020d00720c */ /* 0x000fda0003fc4070 */
[----:B------:R-:W-:Y:S01]  /*0870*/  @!P6 IADD3 R2, PT, PT, R2, -R13, RZ ;  /* 0x8000000d0202e210 */ /* 0x000fe20007ffe0ff */
[----:B------:R-:W-:-:S03]  /*0880*/  @!P6 VIADD R7, R7, 0x1 ;  /* 0x000000010707e836 */ /* 0x000fc60000000000 */
[----:B------:R-:W-:Y:S02]  /*0890*/  ISETP.GE.U32.AND P6, PT, R2, R13, PT ;  /* 0x0000000d0200720c */ /* 0x000fe40003fc6070 */
[----:B------:R-:W-:-:S11]  /*08a0*/  LOP3.LUT R2, R14, R8, RZ, 0x3c, !PT ;  /* 0x000000080e027212 */ /* 0x000fd600078e3cff */
[----:B------:R-:W-:Y:S01]  /*08b0*/  @P6 VIADD R7, R7, 0x1 ;  /* 0x0000000107076836 */ /* 0x000fe20000000000 */
[----:B------:R-:W-:-:S13]  /*08c0*/  ISETP.GE.AND P6, PT, R2, RZ, PT ;  /* 0x000000ff0200720c */ /* 0x000fda0003fc6270 */
[----:B------:R-:W-:Y:S02]  /*08d0*/  @!P6 IADD3 R7, PT, PT, -R7, RZ, RZ ;  /* 0x000000ff0707e210 */ /* 0x000fe40007ffe1ff */
[----:B------:R-:W-:-:S13]  /*08e0*/  ISETP.NE.AND P6, PT, R8, RZ, PT ;  /* 0x000000ff0800720c */ /* 0x000fda0003fc5270 */
[----:B------:R-:W-:-:S05]  /*08f0*/  @!P6 LOP3.LUT R7, RZ, R8, RZ, 0x33, !PT ;  /* 0x00000008ff07e212 */ /* 0x000fca00078e33ff */
[----:B------:R-:W-:-:S04]  /*0900*/  IMAD.MOV R13, RZ, RZ, -R7 ;  /* 0x000000ffff0d7224 */ /* 0x000fc800078e0a07 */
[----:B------:R-:W-:-:S04]  /*0910*/  IMAD R2, R8, R13, R14 ;  /* 0x0000000d08027224 */ /* 0x000fc800078e020e */
[----:B------:R-:W-:Y:S01]  /*0920*/  IMAD R10, R2, UR5, RZ ;  /* 0x00000005020a7c24 */ /* 0x000fe2000f8e02ff */
[----:B------:R-:W-:Y:S01]  /*0930*/  UIADD3 UR5, UPT, UPT, -UR5, URZ, URZ ;  /* 0x000000ff05057290 */ /* 0x000fe2000fffe1ff */
[----:B------:R-:W-:Y:S01]  /*0940*/  VIADD R2, R12, UR6 ;  /* 0x000000060c027c36 */ /* 0x000fe20008000000 */
[----:B------:R-:W1:Y:S01]  /*0950*/  LDCU UR6, c[0x0][0x408] ;  /* 0x00008100ff0677ac */ /* 0x000e620008000800 */
[----:B0-----:R-:W-:-:S04]  /*0960*/  IMAD R7, R7, UR7, R10 ;  /* 0x0000000707077c24 */ /* 0x001fc8000f8e020a */
[C---:B------:R-:W-:Y:S02]  /*0970*/  IMAD R4, R7.reuse, UR11, R4 ;  /* 0x0000000b07047c24 */ /* 0x040fe4000f8e0204 */
[----:B------:R-:W-:Y:S02]  /*0980*/  IMAD R2, R7, UR11, R2 ;  /* 0x0000000b07027c24 */ /* 0x000fe4000f8e0202 */
[----:B------:R-:W-:Y:S01]  /*0990*/  IMAD.IADD R14, R4, 0x1, -R9 ;  /* 0x00000001040e7824 */ /* 0x000fe200078e0a09 */
[----:B------:R-:W0:Y:S01]  /*09a0*/  LDC.64 R6, c[0x0][0x3d0] ;  /* 0x0000f400ff067b82 */ /* 0x000e220000000a00 */
[C---:B--2---:R-:W-:Y:S02]  /*09b0*/  IMAD R2, R17.reuse, UR13, R2 ;  /* 0x0000000d11027c24 */ /* 0x044fe4000f8e0202 */
[----:B------:R-:W-:Y:S02]  /*09c0*/  IMAD R4, R17, UR13, R4 ;  /* 0x0000000d11047c24 */ /* 0x000fe4000f8e0204 */
[----:B------:R-:W-:-:S02]  /*09d0*/  IMAD R15, R14, UR10, R21 ;  /* 0x0000000a0e0f7c24 */ /* 0x000fc4000f8e0215 */
[--C-:B------:R-:W-:Y:S01]  /*09e0*/  IMAD R13, R2, UR10, R21.reuse ;  /* 0x0000000a020d7c24 */ /* 0x100fe2000f8e0215 */
[----:B------:R-:W2:Y:S01]  /*09f0*/  LDC.64 R8, c[0x0][0x410] ;  /* 0x00010400ff087b82 */ /* 0x000ea20000000a00 */
[----:B------:R-:W-:Y:S02]  /*0a00*/  IMAD R21, R4, UR10, R21 ;  /* 0x0000000a04157c24 */ /* 0x000fe4000f8e0215 */
[--C-:B------:R-:W-:Y:S01]  /*0a10*/  IMAD R17, R14, UR10, R11.reuse ;  /* 0x0000000a0e117c24 */ /* 0x100fe2000f8e020b */
[----:B------:R-:W-:Y:S01]  /*0a20*/  IADD3 R14, PT, PT, R15, R0, RZ ;  /* 0x000000000f0e7210 */ /* 0x000fe20007ffe0ff */
[--C-:B------:R-:W-:Y:S02]  /*0a30*/  IMAD R12, R2, UR10, R11.reuse ;  /* 0x0000000a020c7c24 */ /* 0x100fe4000f8e020b */
[----:B------:R-:W-:Y:S01]  /*0a40*/  IMAD R11, R4, UR10, R11 ;  /* 0x0000000a040b7c24 */ /* 0x000fe2000f8e020b */
[----:B------:R-:W-:Y:S01]  /*0a50*/  IADD3 R4, PT, PT, -R18, R17, RZ ;  /* 0x0000001112047210 */ /* 0x000fe20007ffe1ff */
[----:B------:R-:W-:-:S02]  /*0a60*/  IMAD.IADD R16, R13, 0x1, R0 ;  /* 0x000000010d107824 */ /* 0x000fc400078e0200 */
[----:B------:R-:W-:Y:S02]  /*0a70*/  IMAD.IADD R20, R21, 0x1, R0 ;  /* 0x0000000115147824 */ /* 0x000fe400078e0200 */
[----:B------:R-:W-:Y:S02]  /*0a80*/  IMAD.IADD R2, R12, 0x1, -R18 ;  /* 0x000000010c027824 */ /* 0x000fe400078e0a12 */
[C---:B-1----:R-:W-:Y:S02]  /*0a90*/  IMAD R13, R19.reuse, UR6, R17 ;  /* 0x00000006130d7c24 */ /* 0x042fe4000f8e0211 */
[C---:B------:R-:W-:Y:S02]  /*0aa0*/  IMAD R12, R19.reuse, UR6, R12 ;  /* 0x00000006130c7c24 */ /* 0x040fe4000f8e020c */
[C---:B------:R-:W-:Y:S02]  /*0ab0*/  IMAD R17, R19.reuse, UR6, R11 ;  /* 0x0000000613117c24 */ /* 0x040fe4000f8e020b */
[----:B------:R-:W-:-:S02]  /*0ac0*/  IMAD R16, R19, UR6, R16 ;  /* 0x0000000613107c24 */ /* 0x000fc4000f8e0210 */
[C---:B------:R-:W-:Y:S02]  /*0ad0*/  IMAD R15, R19.reuse, UR6, R14 ;  /* 0x00000006130f7c24 */ /* 0x040fe4000f8e020e */
[----:B------:R-:W-:Y:S01]  /*0ae0*/  IMAD R19, R19, UR6, R20 ;  /* 0x0000000613137c24 */ /* 0x000fe2000f8e0214 */
[----:B------:R-:W-:Y:S01]  /*0af0*/  MOV R20, UR5 ;  /* 0x0000000500147c02 */ /* 0x000fe20008000f00 */
[----:B------:R-:W-:Y:S02]  /*0b00*/  IMAD.IADD R18, R11, 0x1, -R18 ;  /* 0x000000010b127824 */ /* 0x000fe400078e0a12 */
[----:B------:R-:W-:Y:S02]  /*0b10*/  IMAD.MOV.U32 R14, RZ, RZ, RZ ;  /* 0x000000ffff0e7224 */ /* 0x000fe400078e00ff */
[----:B------:R-:W-:-:S07]  /*0b20*/  IMAD R21, R10, UR4, RZ ;  /* 0x000000040a157c24 */ /* 0x000fce000f8e02ff */
.L_x_529:
[----:B------:R-:W-:Y:S01]  /*0b30*/  P2R R29, PR, RZ, 0x10 ;  /* 0x00000010ff1d7803 */ /* 0x000fe20000000000 */
[----:B0-----:R-:W-:Y:S01]  /*0b40*/  IMAD.WIDE R10, R21, 0x2, R6 ;  /* 0x00000002150a7825 */ /* 0x001fe200078e0206 */
[----:B------:R-:W-:Y:S02]  /*0b50*/  ISETP.NE.AND P4, PT, R30, RZ, PT ;  /* 0x000000ff1e00720c */ /* 0x000fe40003f85270 */
[----:B------:R-:W-:Y:S02]  /*0b60*/  P2R R33, PR, RZ, 0x20 ;  /* 0x00000020ff217803 */ /* 0x000fe40000000000 */
[----:B------:R-:W-:Y:S02]  /*0b70*/  ISETP.NE.AND P5, PT, R31, RZ, PT ;  /* 0x000000ff1f00720c */ /* 0x000fe40003fa5270 */
[----:B------:R-:W-:-:S07]  /*0b80*/  ISETP.NE.AND P6, PT, R32, RZ, PT ;  /* 0x000000ff2000720c */ /* 0x000fce0003fc5270 */
[----:B------:R-:W0:Y:S01]  /*0b90*/  @P4 LDC.64 R22, c[0x0][0x380] ;  /* 0x0000e000ff164b82 */ /* 0x000e220000000a00 */
[----:B------:R-:W3:Y:S04]  /*0ba0*/  @P4 LDG.E.U16 R26, desc[UR8][R10.64] ;  /* 0x000000080a1a4981 */ /* 0x000ee8000c1e1500 */
[----:B------:R-:W4:Y:S03]  /*0bb0*/  @P5 LDG.E.U16 R28, desc[UR8][R10.64+0x2] ;  /* 0x000002080a1c5981 */ /* 0x000f26000c1e1500 */
[----:B------:R-:W1:Y:S01]  /*0bc0*/  @P5 LDC.64 R24, c[0x0][0x380] ;  /* 0x0000e000ff185b82 */ /* 0x000e620000000a00 */
[----:B0-----:R-:W-:-:S06]  /*0bd0*/  @P4 IMAD.WIDE R22, R17, 0x2, R22 ;  /* 0x0000000211164825 */ /* 0x001fcc00078e0216 */
[----:B------:R-:W5:Y:S01]  /*0be0*/  @P4 LDG.E.U16 R22, desc[UR8][R22.64] ;  /* 0x0000000816164981 */ /* 0x000f62000c1e1500 */
[----:B-1----:R-:W-:-:S06]  /*0bf0*/  @P5 IMAD.WIDE R24, R18, 0x2, R24 ;  /* 0x0000000212185825 */ /* 0x002fcc00078e0218 */
[----:B------:R-:W2:Y:S01]  /*0c00*/  @P5 LDG.E.U16 R24, desc[UR8][R24.64] ;  /* 0x0000000818185981 */ /* 0x000ea2000c1e1500 */
[----:B---3--:R-:W-:Y:S02]  /*0c10*/  @P4 HADD2.F32 R27, -RZ, R26.H0_H0 ;  /* 0x2000001aff1b4230 */ /* 0x008fe40000004100 */
[----:B-----5:R-:W-:-:S05]  /*0c20*/  @P4 HADD2.F32 R26, -RZ, R22.H0_H0 ;  /* 0x20000016ff1a4230 */ /* 0x020fca0000004100 */
[----:B------:R-:W-:Y:S02]  /*0c30*/  @P4 FFMA.FTZ R14, R27, R26, R14 ;  /* 0x0000001a1b0e4223 */ /* 0x000fe4000001000e */
[----:B------:R-:W0:Y:S01]  /*0c40*/  @P6 LDC.64 R26, c[0x0][0x380] ;  /* 0x0000e000ff1a6b82 */ /* 0x000e220000000a00 */
[----:B------:R-:W-:Y:S01]  /*0c50*/  ISETP.NE.AND P4, PT, R29, RZ, PT ;  /* 0x000000ff1d00720c */ /* 0x000fe20003f85270 */
[----:B----4-:R-:W-:Y:S02]  /*0c60*/  @P5 HADD2.F32 R29, -RZ, R28.H0_H0 ;  /* 0x2000001cff1d5230 */ /* 0x010fe40000004100 */
[----:B--2---:R-:W-:-:S05]  /*0c70*/  @P5 HADD2.F32 R28, -RZ, R24.H0_H0 ;  /* 0x20000018ff1c5230 */ /* 0x004fca0000004100 */
[----:B------:R-:W-:Y:S02]  /*0c80*/  @P5 FFMA.FTZ R14, R29, R28, R14 ;  /* 0x0000001c1d0e5223 */ /* 0x000fe4000001000e */
[----:B------:R-:W1:Y:S01]  /*0c90*/  @P0 LDC.64 R28, c[0x0][0x380] ;  /* 0x0000e000ff1c0b82 */ /* 0x000e620000000a00 */
[----:B0-----:R-:W-:Y:S02]  /*0ca0*/  @P6 IMAD.WIDE R22, R19, 0x2, R26 ;  /* 0x0000000213166825 */ /* 0x001fe400078e021a */
[----:B------:R-:W2:Y:S04]  /*0cb0*/  @P6 LDG.E.U16 R26, desc[UR8][R10.64+0x4] ;  /* 0x000004080a1a6981 */ /* 0x000ea8000c1e1500 */
[----:B------:R-:W3:Y:S01]  /*0cc0*/  @P6 LDG.E.U16 R22, desc[UR8][R22.64] ;  /* 0x0000000816166981 */ /* 0x000ee2000c1e1500 */
[----:B-1----:R-:W-:-:S03]  /*0cd0*/  @P0 IMAD.WIDE R24, R13, 0x2, R28 ;  /* 0x000000020d180825 */ /* 0x002fc600078e021c */
[----:B------:R-:W4:Y:S04]  /*0ce0*/  @P0 LDG.E.U16 R28, desc[UR8][R10.64+0x6] ;  /* 0x000006080a1c0981 */ /* 0x000f28000c1e1500 */
[----:B------:R-:W5:Y:S01]  /*0cf0*/  @P0 LDG.E.U16 R24, desc[UR8][R24.64] ;  /* 0x0000000818180981 */ /* 0x000f62000c1e1500 */
[----:B--2---:R-:W-:Y:S02]  /*0d00*/  @P6 HADD2.F32 R27, -RZ, R26.H0_H0 ;  /* 0x2000001aff1b6230 */ /* 0x004fe40000004100 */
[----:B---3--:R-:W-:-:S05]  /*0d10*/  @P6 HADD2.F32 R26, -RZ, R22.H0_H0 ;  /* 0x20000016ff1a6230 */ /* 0x008fca0000004100 */
[----:B------:R-:W-:Y:S02]  /*0d20*/  @P6 FFMA.FTZ R14, R27, R26, R14 ;  /* 0x0000001a1b0e6223 */ /* 0x000fe4000001000e */
[----:B------:R-:W0:Y:S01]  /*0d30*/  @P2 LDC.64 R26, c[0x0][0x380] ;  /* 0x0000e000ff1a2b82 */ /* 0x000e220000000a00 */
[----:B----4-:R-:W-:Y:S02]  /*0d40*/  @P0 HADD2.F32 R29, -RZ, R28.H0_H0 ;  /* 0x2000001cff1d0230 */ /* 0x010fe40000004100 */
[----:B-----5:R-:W-:-:S05]  /*0d50*/  @P0 HADD2.F32 R28, -RZ, R24.H0_H0 ;  /* 0x20000018ff1c0230 */ /* 0x020fca0000004100 */
        /* <DEDUP_REMOVED lines=8> */
[----:B------:R-:W-:-:S03]  /*0de0*/  ISETP.NE.AND P5, PT, R33, RZ, PT ;  /* 0x000000ff2100720c */ /* 0x000fc60003fa5270 */
[----:B------:R-:W5:Y:S10]  /*0df0*/  @P4 LDG.E.U16 R33, desc[UR8][R10.64+0xe] ;  /* 0x00000e080a214981 */ /* 0x000f74000c1e1500 */
[----:B------:R-:W5:Y:S01]  /*0e00*/  @P5 LDG.E.U16 R34, desc[UR8][R10.64+0x10] ;  /* 0x000010080a225981 */ /* 0x000f62000c1e1500 */
[----:B--2---:R-:W-:-:S02]  /*0e10*/  @P2 HADD2.F32 R27, -RZ, R26.H0_H0 ;  /* 0x2000001aff1b2230 */ /* 0x004fc40000004100 */
[----:B---3--:R-:W-:-:S05]  /*0e20*/  @P2 HADD2.F32 R26, -RZ, R22.H0_H0 ;  /* 0x20000016ff1a2230 */ /* 0x008fca0000004100 */
[----:B------:R-:W-:Y:S02]  /*0e30*/  @P2 FFMA.FTZ R14, R27, R26, R14 ;  /* 0x0000001a1b0e2223 */ /* 0x000fe4000001000e */
[----:B------:R-:W0:Y:S01]  /*0e40*/  @P1 LDC.64 R26, c[0x0][0x380] ;  /* 0x0000e000ff1a1b82 */ /* 0x000e220000000a00 */
[----:B----4-:R-:W-:Y:S02]  /*0e50*/  @P3 HADD2.F32 R29, -RZ, R28.H0_H0 ;  /* 0x2000001cff1d3230 */ /* 0x010fe40000004100 */
[----:B-----5:R-:W-:-:S05]  /*0e60*/  @P3 HADD2.F32 R28, -RZ, R24.H0_H0 ;  /* 0x20000018ff1c3230 */ /* 0x020fca0000004100 */
[----:B------:R-:W-:Y:S02]  /*0e70*/  @P3 FFMA.FTZ R14, R29, R28, R14 ;  /* 0x0000001c1d0e3223 */ /* 0x000fe4000001000e */
[----:B------:R-:W1:Y:S01]  /*0e80*/  @P4 LDC.64 R28, c[0x0][0x380] ;  /* 0x0000e000ff1c4b82 */ /* 0x000e620000000a00 */
[----:B0-----:R-:W-:-:S07]  /*0e90*/  @P1 IMAD.WIDE R22, R12, 0x2, R26 ;  /* 0x000000020c161825 */ /* 0x001fce00078e021a */
[----:B------:R-:W0:Y:S01]  /*0ea0*/  @P5 LDC.64 R26, c[0x0][0x380] ;  /* 0x0000e000ff1a5b82 */ /* 0x000e220000000a00 */
[----:B------:R2:W3:Y:S01]  /*0eb0*/  @P1 LDG.E.U16 R22, desc[UR8][R22.64] ;  /* 0x0000000816161981 */ /* 0x0004e2000c1e1500 */
[----:B-1----:R-:W-:-:S03]  /*0ec0*/  @P4 IMAD.WIDE R24, R2, 0x2, R28 ;  /* 0x0000000202184825 */ /* 0x002fc600078e021c */
[----:B------:R-:W4:Y:S04]  /*0ed0*/  @P1 LDG.E.U16 R28, desc[UR8][R10.64+0xc] ;  /* 0x00000c080a1c1981 */ /* 0x000f28000c1e1500 */
[----:B------:R-:W5:Y:S01]  /*0ee0*/  @P4 LDG.E.U16 R24, desc[UR8][R24.64] ;  /* 0x0000000818184981 */ /* 0x000f62000c1e1500 */
[----:B0-----:R-:W-:-:S06]  /*0ef0*/  @P5 IMAD.WIDE R26, R16, 0x2, R26 ;  /* 0x00000002101a5825 */ /* 0x001fcc00078e021a */
[----:B------:R-:W5:Y:S01]  /*0f00*/  @P5 LDG.E.U16 R26, desc[UR8][R26.64] ;  /* 0x000000081a1a5981 */ /* 0x000f62000c1e1500 */
[----:B------:R-:W-:-:S05]  /*0f10*/  VIADD R20, R20, 0x1 ;  /* 0x0000000114147836 */ /* 0x000fca0000000000 */
[----:B------:R-:W-:Y:S01]  /*0f20*/  ISETP.NE.AND P6, PT, R20, RZ, PT ;  /* 0x000000ff1400720c */ /* 0x000fe20003fc5270 */
[----:B------:R-:W-:Y:S02]  /*0f30*/  @P4 HADD2.F32 R33, -RZ, R33.H0_H0 ;  /* 0x20000021ff214230 */ /* 0x000fe40000004100 */
[----:B--2---:R-:W-:Y:S02]  /*0f40*/  @P5 HADD2.F32 R23, -RZ, R34.H0_H0 ;  /* 0x20000022ff175230 */ /* 0x004fe40000004100 */
[----:B------:R-:W-:Y:S02]  /*0f50*/  VIADD R21, R21, UR4 ;  /* 0x0000000415157c36 */ /* 0x000fe40008000000 */
        /* <DEDUP_REMOVED lines=9> */
[----:B----4-:R-:W-:Y:S02]  /*0ff0*/  @P1 HADD2.F32 R29, -RZ, R28.H0_H0 ;  /* 0x2000001cff1d1230 */ /* 0x010fe40000004100 */
[----:B---3--:R-:W-:Y:S02]  /*1000*/  @P1 HADD2.F32 R28, -RZ, R22.H0_H0 ;  /* 0x20000016ff1c1230 */ /* 0x008fe40000004100 */
[----:B-----5:R-:W-:-:S03]  /*1010*/  @P4 HADD2.F32 R22, -RZ, R24.H0_H0 ;  /* 0x20000018ff164230 */ /* 0x020fc60000004100 */
[----:B------:R-:W-:-:S04]  /*1020*/  @P1 FFMA.FTZ R14, R29, R28, R14 ;  /* 0x0000001c1d0e1223 */ /* 0x000fc8000001000e */
[----:B------:R-:W-:Y:S01]  /*1030*/  @P4 FFMA.FTZ R14, R33, R22, R14 ;  /* 0x00000016210e4223 */ /* 0x000fe2000001000e */
[----:B------:R-:W-:-:S05]  /*1040*/  @P5 HADD2.F32 R10, -RZ, R26.H0_H0 ;  /* 0x2000001aff0a5230 */ /* 0x000fca0000004100 */
[----:B------:R-:W-:Y:S01]  /*1050*/  @P5 FFMA.FTZ R14, R23, R10, R14 ;  /* 0x0000000a170e5223 */ /* 0x000fe2000001000e */
[----:B------:R-:W-:Y:S06]  /*1060*/  @P6 BRA `(.L_x_529) ;  /* 0xfffffff800b06947 */ /* 0x000fec000383ffff */
        /* <DEDUP_REMOVED lines=8> */
[----:B------:R0:W-:Y:S01]  /*10f0*/  STG.E.U16 desc[UR8][R6.64], R14 ;  /* 0x0000000e06007986 */ /* 0x0001e2000c101508 */
[----:B------:R-:W-:Y:S02]  /*1100*/  IADD3.X R3, PT, PT, RZ, R3, RZ, P0, !PT ;  /* 0x00000003ff037210 */ /* 0x000fe400007fe4ff */
[----:B--2---:R-:W-:-:S04]  /*1110*/  ISETP.GE.U32.AND P0, PT, R0, UR10, PT ;  /* 0x0000000a00007c0c */ /* 0x004fc8000bf06070 */
[----:B------:R-:W-:-:S13]  /*1120*/  ISETP.GE.AND.EX P0, PT, R3, UR5, PT, P0 ;  /* 0x0000000503007c0c */ /* 0x000fda000bf06300 */
[----:B0-----:R-:W-:Y:S05]  /*1130*/  @!P0 BRA `(.L_x_530) ;  /* 0xfffffff000008947 */ /* 0x001fea000383ffff */
[----:B------:R-:W-:Y:S05]  /*1140*/  EXIT ;  /* 0x000000000000794d */ /* 0x000fea0003800000 */
.L_x_528:
        /* <DEDUP_REMOVED lines=34> */
[----:B------:R-:W-:-:S04]  /*1370*/  @!P2 LOP3.LUT R9, RZ, R5, RZ, 0x33, !PT ;  /* 0x00000005ff09a212 */ /* 0x000fc800078e33ff */
[----:B------:R-:W-:Y:S01]  /*1380*/  MOV R6, R9 ;  /* 0x0000000900067202 */ /* 0x000fe20000000f00 */
[----:B------:R-:W-:Y:S06]  /*1390*/  BRA `(.L_x_533) ;  /* 0x0000000000107947 */ /* 0x000fec0003800000 */
.L_x_532:
[----:B------:R-:W-:-:S07]  /*13a0*/  MOV R4, 0x13c0 ;  /* 0x000013c000047802 */ /* 0x000fce0000000f00 */
[----:B------:R-:W-:Y:S05]  /*13b0*/  CALL.REL.NOINC `($__internal_20_$__cuda_sm20_div_u64) ;  /* 0x0000000000cc7944 */ /* 0x000fea0003c00000 */
[----:B------:R-:W-:Y:S01]  /*13c0*/  IMAD.MOV.U32 R6, RZ, RZ, R8 ;  /* 0x000000ffff067224 */ /* 0x000fe200078e0008 */
[----:B------:R-:W-:-:S07]  /*13d0*/  MOV R7, R9 ;  /* 0x0000000900077202 */ /* 0x000fce0000000f00 */
.L_x_533:
[----:B------:R-:W-:Y:S05]  /*13e0*/  BSYNC.RECONVERGENT B0 ;  /* 0x0000000000007941 */ /* 0x000fea0003800200 */
.L_x_531:
        /* <DEDUP_REMOVED lines=11> */
[----:B------:R-:W-:Y:S02]  /*14a0*/  HFMA2 R4, -RZ, RZ, 0, 0 ;  /* 0x00000000ff047431 */ /* 0x000fe400000001ff */
[----:B------:R-:W-:Y:S01]  /*14b0*/  IMAD.MOV.U32 R2, RZ, RZ, RZ ;  /* 0x000000ffff027224 */ /* 0x000fe200078e00ff */
[----:B------:R-:W-:-:S07]  /*14c0*/  LOP3.LUT R9, R6, 0x3, RZ, 0xc0, !PT ;  /* 0x0000000306097812 */ /* 0x000fce00078ec0ff */
.L_x_536:
        /* <DEDUP_REMOVED lines=10> */
.L_x_535:
[----:B------:R-:W-:Y:S05]  /*1570*/  BSYNC.RECONVERGENT B0 ;  /* 0x0000000000007941 */ /* 0x000fea0003800200 */
.L_x_534:
[----:B------:R-:W-:Y:S05]  /*1580*/  @!P1 EXIT ;  /* 0x000000000000994d */ /* 0x000fea0003800000 */
[----:B------:R-:W-:Y:S01]  /*1590*/  IMAD.SHL.U32 R15, R5, 0x2, RZ ;  /* 0x00000002050f7824 */ /* 0x000fe200078e00ff */
[----:B------:R-:W-:Y:S01]  /*15a0*/  SHF.R.U32.HI R17, RZ, 0x1f, R5 ;  /* 0x0000001fff117819 */ /* 0x000fe20000011605 */
[----:B------:R-:W0:Y:S01]  /*15b0*/  LDCU UR5, c[0x0][0x3f8] ;  /* 0x00007f00ff0577ac */ /* 0x000e220008000800 */
[----:B------:R-:W1:Y:S05]  /*15c0*/  LDCU.64 UR6, c[0x0][0x3a8] ;  /* 0x00007500ff0677ac */ /* 0x000e6a0008000a00 */
.L_x_537:
        /* <DEDUP_REMOVED lines=18> */
        .weak           $__internal_20_$__cuda_sm20_div_u64
        .type           $__internal_20_$__cuda_sm20_div_u64,@function
        .size           $__internal_20_$__cuda_sm20_div_u64,(.L_x_1683 - $__internal_20_$__cuda_sm20_div_u64)
$__internal_20_$__cuda_sm20_div_u64:
[----:B------:R-:W-:Y:S01]  /*16f0*/  IMAD.MOV.U32 R12, RZ, RZ, R5 ;  /* 0x000000ffff0c7224 */ /* 0x000fe200078e0005 */
[----:B------:R-:W-:-:S04]  /*1700*/  MOV R13, RZ ;  /* 0x000000ff000d7202 */ /* 0x000fc80000000f00 */
[----:B------:R-:W0:Y:S08]  /*1710*/  I2F.U64.RP R7, R12 ;  /* 0x0000000c00077312 */ /* 0x000e300000309000 */
[----:B0-----:R-:W0:Y:S02]  /*1720*/  MUFU.RCP R7, R7 ;  /* 0x0000000700077308 */ /* 0x001e240000001000 */
[----:B0-----:R-:W-:-:S06]  /*1730*/  VIADD R8, R7, 0x1ffffffe ;  /* 0x1ffffffe07087836 */ /* 0x001fcc0000000000 */
        /* <DEDUP_REMOVED lines=34> */
[C---:B------:R-:W-:Y:S01]  /*1960*/  IMAD.WIDE.U32 R8, R10.reuse, R5, RZ ;  /* 0x000000050a087225 */ /* 0x040fe200078e00ff */
[----:B------:R-:W-:-:S03]  /*1970*/  IADD3 R11, P2, PT, R10, 0x1, RZ ;  /* 0x000000010a0b7810 */ /* 0x000fc60007f5e0ff */
        /* <DEDUP_REMOVED lines=14> */
[----:B------:R-:W-:Y:S01]  /*1a60*/  HFMA2 R7, -RZ, RZ, 0, 0 ;  /* 0x00000000ff077431 */ /* 0x000fe200000001ff */
[----:B------:R-:W-:Y:S02]  /*1a70*/  ISETP.GE.U32.AND P0, PT, R8, R5, PT ;  /* 0x000000050800720c */ /* 0x000fe40003f06070 */
[----:B------:R-:W-:Y:S02]  /*1a80*/  IADD3 R8, P2, PT, R11, 0x1, RZ ;  /* 0x000000010b087810 */ /* 0x000fe40007f5e0ff */
[----:B------:R-:W-:-:S02]  /*1a90*/  ISETP.GE.U32.AND.EX P0, PT, R9, RZ, PT, P0 ;  /* 0x000000ff0900720c */ /* 0x000fc40003f06100 */
[-C--:B------:R-:W-:Y:S02]  /*1aa0*/  IADD3.X R9, PT, PT, RZ, R6.reuse, RZ, P2, !PT ;  /* 0x00000006ff097210 */ /* 0x080fe400017fe4ff */
[----:B------:R-:W-:Y:S02]  /*1ab0*/  ISETP.NE.AND.EX P1, PT, RZ, RZ, PT, P1 ;  /* 0x000000ffff00720c */ /* 0x000fe40003f25310 */
[----:B------:R-:W-:Y:S01]  /*1ac0*/  SEL R9, R9, R6, P0 ;  /* 0x0000000609097207 */ /* 0x000fe20000000000 */
[----:B------:R-:W-:Y:S01]  /*1ad0*/  IMAD.MOV.U32 R6, RZ, RZ, R4 ;  /* 0x000000ffff067224 */ /* 0x000fe200078e0004 */
[----:B------:R-:W-:Y:S02]  /*1ae0*/  SEL R8, R8, R11, P0 ;  /* 0x0000000b08087207 */ /* 0x000fe40000000000 */
[----:B------:R-:W-:Y:S02]  /*1af0*/  SEL R9, R9, 0xffffffff, P1 ;  /* 0xffffffff09097807 */ /* 0x000fe40000800000 */
[----:B------:R-:W-:Y:S01]  /*1b00*/  SEL R8, R8, 0xffffffff, P1 ;  /* 0xffffffff08087807 */ /* 0x000fe20000800000 */
[----:B------:R-:W-:Y:S06]  /*1b10*/  RET.REL.NODEC R6 `(_ZN2at6native51_GLOBAL__N__2c613397_18_DepthwiseConv2d_cu_9959487032conv_depthwise2d_backward_kernelILi3ELi1EN3c104HalfEiEEvNS_27GenericPackedTensorAccessorIKT1_Lm4ENS_16DefaultPtrTraitsEiEENS5_IS6_Lm4ES8_iEES9_T2_iiiiiiiiiiiiiii) ;  /* 0xffffffe406387950 */ /* 0x000fec0003c3ffff */
.L_x_538:
        /* <DEDUP_REMOVED lines=14> */
.L_x_1683:


//--------------------- .text._ZN2at6native51_GLOBAL__N__2c613397_18_DepthwiseConv2d_cu_9959487032conv_depthwise2d_backward_kernelILi5ELi0EN3c104HalfEiEEvNS_27GenericPackedTensorAccessorIKT1_Lm4ENS_16DefaultPtrTraitsEiEENS5_IS6_Lm4ES8_iEES9_T2_iiiiiiiiiiiiiii --------------------------
	.section	.text._ZN2at6native51_GLOBAL__N__2c613397_18_DepthwiseConv2d_cu_9959487032conv_depthwise2d_backward_kernelILi5ELi0EN3c104HalfEiEEvNS_27GenericPackedTensorAccessorIKT1_Lm4ENS_16DefaultPtrTraitsEiEENS5_IS6_Lm4ES8_iEES9_T2_iiiiiiiiiiiiiii,"ax",@progbits
	.align	128
.text._ZN2at6native51_GLOBAL__N__2c613397_18_DepthwiseConv2d_cu_9959487032conv_depthwise2d_backward_kernelILi5ELi0EN3c104HalfEiEEvNS_27GenericPackedTensorAccessorIKT1_Lm4ENS_16DefaultPtrTraitsEiEENS5_IS6_Lm4ES8_iEES9_T2_iiiiiiiiiiiiiii:
        .type           _ZN2at6native51_GLOBAL__N__2c613397_18_DepthwiseConv2d_cu_9959487032conv_depthwise2d_backward_kernelILi5ELi0EN3c104HalfEiEEvNS_27GenericPackedTensorAccessorIKT1_Lm4ENS_16DefaultPtrTraitsEiEENS5_IS6_Lm4ES8_iEES9_T2_iiiiiiiiiiiiiii,@function
        .size           _ZN2at6native51_GLOBAL__N__2c613397_18_DepthwiseConv2d_cu_9959487032conv_depthwise2d_backward_kernelILi5ELi0EN3c104HalfEiEEvNS_27GenericPackedTensorAccessorIKT1_Lm4ENS_16DefaultPtrTraitsEiEENS5_IS6_Lm4ES8_iEES9_T2_iiiiiiiiiiiiiii,(.L_x_1685 - _ZN2at6native51_GLOBAL__N__2c613397_18_DepthwiseConv2d_cu_9959487032conv_depthwise2d_backward_kernelILi5ELi0EN3c104HalfEiEEvNS_27GenericPackedTensorAccessorIKT1_Lm4ENS_16DefaultPtrTraitsEiEENS5_IS6_Lm4ES8_iEES9_T2_iiiiiiiiiiiiiii)
        .other          _ZN2at6native51_GLOBAL__N__2c613397_18_DepthwiseConv2d_cu_9959487032conv_depthwise2d_backward_kernelILi5ELi0EN3c104HalfEiEEvNS_27GenericPackedTensorAccessorIKT1_Lm4ENS_16DefaultPtrTraitsEiEENS5_IS6_Lm4ES8_iEES9_T2_iiiiiiiiiiiiiii,@"STO_CUDA_ENTRY STV_DEFAULT"
_ZN2at6native51_GLOBAL__N__2c613397_18_DepthwiseConv2d_cu_9959487032conv_depthwise2d_backward_kernelILi5ELi0EN3c104HalfEiEEvNS_27GenericPackedTensorAccessorIKT1_Lm4ENS_16DefaultPtrTraitsEiEENS5_IS6_Lm4ES8_iEES9_T2_iiiiiiiiiiiiiii:
        /* <DEDUP_REMOVED lines=25> */
.L_x_552:
        /* <DEDUP_REMOVED lines=71> */
[----:B------:R-:W-:Y:S01]  /*0600*/  @!P1 IMAD.IADD R2, R2, 0x1, -R9 ;  /* 0x0000000102029824 */ /* 0x000fe200078e0a09 */
[----:B------:R-:W-:Y:S02]  /*0610*/  @!P1 IADD3 R24, PT, PT, R24, 0x1, RZ ;  /* 0x0000000118189810 */ /* 0x000fe40007ffe0ff */
[----:B------:R-:W-:Y:S02]  /*0620*/  ISETP.NE.AND P1, PT, R7, RZ, PT ;  /* 0x000000ff0700720c */ /* 0x000fe40003f25270 */
[----:B------:R-:W-:Y:S02]  /*0630*/  ISETP.GE.U32.AND P0, PT, R2, R9, PT ;  /* 0x000000090200720c */ /* 0x000fe40003f06070 */
[----:B------:R-:W-:Y:S02]  /*0640*/  LOP3.LUT R2, R8, R7, RZ, 0x3c, !PT ;  /* 0x0000000708027212 */ /* 0x000fe400078e3cff */
[C---:B------:R-:W-:Y:S02]  /*0650*/  IADD3 R9, PT, PT, R3.reuse, UR9, RZ ;  /* 0x0000000903097c10 */ /* 0x040fe4000fffe0ff */
[----:B------:R-:W-:Y:S01]  /*0660*/  ISETP.GE.AND P2, PT, R2, RZ, PT ;  /* 0x000000ff0200720c */ /* 0x000fe20003f46270 */
[----:B--2---:R-:W-:-:S02]  /*0670*/  IMAD R2, R3, R0, UR4 ;  /* 0x0000000403027e24 */ /* 0x004fc4000f8e0200 */
[----:B------:R-:W-:Y:S02]  /*0680*/  IMAD R9, R6, R12, R9 ;  /* 0x0000000c06097224 */ /* 0x000fe400078e0209 */
[----:B------:R-:W-:Y:S02]  /*0690*/  IMAD R0, R0, R4, R5 ;  /* 0x0000000400007224 */ /* 0x000fe400078e0205 */
[----:B------:R-:W-:Y:S01]  /*06a0*/  @P0 VIADD R24, R24, 0x1 ;  /* 0x0000000118180836 */ /* 0x000fe20000000000 */
[----:B------:R0:W-:Y:S01]  /*06b0*/  STL [R1], R9 ;  /* 0x0000000901007387 */ /* 0x0001e20000100800 */
[----:B------:R-:W-:Y:S02]  /*06c0*/  VIADD R4, R2, UR4 ;  /* 0x0000000402047c36 */ /* 0x000fe40008000000 */
[----:B------:R-:W-:Y:S02]  /*06d0*/  IMAD.IADD R2, R5, 0x1, -R2 ;  /* 0x0000000105027824 */ /* 0x000fe400078e0a02 */
[----:B------:R-:W-:Y:S01]  /*06e0*/  @!P2 IMAD.MOV R24, RZ, RZ, -R24 ;  /* 0x000000ffff18a224 */ /* 0x000fe200078e0a18 */
[----:B------:R-:W-:Y:S01]  /*06f0*/  @!P1 LOP3.LUT R24, RZ, R7, RZ, 0x33, !PT ;  /* 0x00000007ff189212 */ /* 0x000fe200078e33ff */
[----:B------:R-:W-:-:S02]  /*0700*/  VIADD R10, R4, UR4 ;  /* 0x00000004040a7c36 */ /* 0x000fc40008000000 */
[C---:B------:R-:W-:Y:S02]  /*0710*/  IMAD.IADD R3, R5.reuse, 0x1, -R4 ;  /* 0x0000000105037824 */ /* 0x040fe400078e0a04 */
[----:B------:R-:W-:Y:S01]  /*0720*/  IMAD.MOV R11, RZ, RZ, -R24 ;  /* 0x000000ffff0b7224 */ /* 0x000fe200078e0a18 */
[C---:B------:R-:W-:Y:S01]  /*0730*/  IADD3 R4, PT, PT, R5.reuse, -R10, RZ ;  /* 0x8000000a05047210 */ /* 0x040fe20007ffe0ff */
[----:B------:R-:W-:Y:S01]  /*0740*/  IMAD.MOV.U32 R6, RZ, RZ, RZ ;  /* 0x000000ffff067224 */ /* 0x000fe200078e00ff */
[----:B------:R-:W-:Y:S01]  /*0750*/  IADD3 R5, PT, PT, R5, -UR4, -R10 ;  /* 0x8000000405057c10 */ /* 0x000fe2000fffe80a */
[----:B------:R-:W-:-:S05]  /*0760*/  IMAD R7, R7, R11, R8 ;  /* 0x0000000b07077224 */ /* 0x000fca00078e0208 */
[----:B------:R0:W-:Y:S02]  /*0770*/  STL [R1+0x4], R7 ;  /* 0x0000040701007387 */ /* 0x0001e40000100800 */
.L_x_551:
        /* <DEDUP_REMOVED lines=8> */
[----:B0-----:R-:W-:-:S02]  /*0800*/  VIADD R8, R10, 0xffffffe ;  /* 0x0ffffffe0a087836 */ /* 0x001fc40000000000 */
[----:B------:R0:W5:Y:S04]  /*0810*/  LDL R10, [R1] ;  /* 0x00000000010a7983 */ /* 0x0001680000100800 */
[----:B------:R1:W3:Y:S02]  /*0820*/  F2I.FTZ.U32.TRUNC.NTZ R9, R8 ;  /* 0x0000000800097305 */ /* 0x0002e4000021f000 */
[----:B-1----:R-:W-:Y:S02]  /*0830*/  HFMA2 R8, -RZ, RZ, 0, 0 ;  /* 0x00000000ff087431 */ /* 0x002fe400000001ff */
        /* <DEDUP_REMOVED lines=10> */
.L_x_550:
[----:B------:R-:W0:Y:S01]  /*08e0*/  LDC R21, c[0x0][0x424] ;  /* 0x00010900ff157b82 */ /* 0x000e220000000800 */
[----:B-----5:R-:W-:Y:S01]  /*08f0*/  IABS R12, R10 ;  /* 0x0000000a000c7213 */ /* 0x020fe20000000000 */
[----:B------:R-:W-:Y:S01]  /*0900*/  IMAD.U32 R14, RZ, RZ, UR5 ;  /* 0x00000005ff0e7e24 */ /* 0x000fe2000f8e00ff */
[----:B------:R-:W-:Y:S01]  /*0910*/  ISETP.GE.AND P1, PT, R10, RZ, PT ;  /* 0x000000ff0a00720c */ /* 0x000fe20003f26270 */
[----:B------:R-:W-:Y:S01]  /*0920*/  BSSY.RECONVERGENT B0, `(.L_x_540) ;  /* 0x0000054000007945 */ /* 0x000fe20003800200 */
[----:B------:R-:W-:Y:S01]  /*0930*/  IADD3 R9, PT, PT, R9, 0x1, RZ ;  /* 0x0000000109097810 */ /* 0x000fe20007ffe0ff */
[----:B------:R-:W-:-:S04]  /*0940*/  IMAD.HI.U32 R11, R19, R12, RZ ;  /* 0x0000000c130b7227 */ /* 0x000fc800078e00ff */
[----:B------:R-:W-:Y:S01]  /*0950*/  IMAD.MOV R15, RZ, RZ, -R11 ;  /* 0x000000ffff0f7224 */ /* 0x000fe200078e0a0b */
[-C--:B0-----:R-:W-:Y:S02]  /*0960*/  IABS R18, R21.reuse ;  /* 0x0000001500127213 */ /* 0x081fe40000000000 */
[----:B------:R-:W-:Y:S02]  /*0970*/  ISETP.NE.AND P2, PT, R21, RZ, PT ;  /* 0x000000ff1500720c */ /* 0x000fe40003f45270 */
[----:B------:R-:W-:Y:S01]  /*0980*/  LOP3.LUT R20, RZ, R21, RZ, 0x33, !PT ;  /* 0x00000015ff147212 */ /* 0x000fe200078e33ff */
[----:B------:R-:W-:-:S05]  /*0990*/  IMAD R12, R18, R15, R12 ;  /* 0x0000000f120c7224 */ /* 0x000fca00078e020c */
[----:B------:R-:W-:-:S13]  /*09a0*/  ISETP.GT.U32.AND P3, PT, R7, R12, PT ;  /* 0x0000000c0700720c */ /* 0x000fda0003f64070 */
[----:B------:R-:W-:-:S04]  /*09b0*/  @!P3 IMAD.IADD R12, R12, 0x1, -R18 ;  /* 0x000000010c0cb824 */ /* 0x000fc800078e0a12 */
[----:B------:R-:W-:Y:S01]  /*09c0*/  IMAD.IADD R15, R12, 0x1, -R18 ;  /* 0x000000010c0f7824 */ /* 0x000fe200078e0a12 */
[----:B------:R-:W-:-:S04]  /*09d0*/  ISETP.GT.U32.AND P0, PT, R7, R12, PT ;  /* 0x0000000c0700720c */ /* 0x000fc80003f04070 */
        /* <DEDUP_REMOVED lines=65> */
[----:B0-----:R-:W-:-:S05]  /*0df0*/  IADD3 R26, PT, PT, RZ, -R17, RZ ;  /* 0x80000011ff1a7210 */ /* 0x001fca0007ffe0ff */
[----:B------:R-:W-:Y:S02]  /*0e00*/  IMAD R27, R26, R18, RZ ;  /* 0x000000121a1b7224 */ /* 0x000fe400078e02ff */
[----:B--2---:R-:W-:Y:S02]  /*0e10*/  @P4 HADD2.F32 R26, -RZ, R19.H0_H0 ;  /* 0x20000013ff1a4230 */ /* 0x004fe40000004100 */
[----:B---3--:R-:W-:Y:S02]  /*0e20*/  @P4 HADD2.F32 R28, -RZ, R16.H0_H0 ;  /* 0x20000010ff1c4230 */ /* 0x008fe40000004100 */
[----:B------:R-:W-:-:S03]  /*0e30*/  IMAD.MOV.U32 R16, RZ, RZ, RZ ;  /* 0x000000ffff107224 */ /* 0x000fc600078e00ff */
[----:B------:R-:W-:Y:S01]  /*0e40*/  @P4 FFMA.FTZ R6, R26, R28, R6 ;  /* 0x0000001c1a064223 */ /* 0x000fe20000010006 */
[----:B------:R-:W-:-:S07]  /*0e50*/  IMAD.HI.U32 R19, R17, R27, R16 ;  /* 0x0000001b11137227 */ /* 0x000fce00078e0010 */
.L_x_541:
[----:B------:R-:W-:Y:S05]  /*0e60*/  BSYNC.RECONVERGENT B0 ;  /* 0x0000000000007941 */ /* 0x000fea0003800200 */
.L_x_540:
        /* <DEDUP_REMOVED lines=61> */
[----:B--2---:R-:W-:Y:S02]  /*1240*/  @P4 HADD2.F32 R26, -RZ, R19.H0_H0 ;  /* 0x20000013ff1a4230 */ /* 0x004fe40000004100 */
[----:B---3--:R-:W-:Y:S02]  /*1250*/  @P4 HADD2.F32 R28, -RZ, R16.H0_H0 ;  /* 0x20000010ff1c4230 */ /* 0x008fe40000004100 */
[----:B------:R-:W-:-:S03]  /*1260*/  HFMA2 R16, -RZ, RZ, 0, 0 ;  /* 0x00000000ff107431 */ /* 0x000fc600000001ff */
[----:B------:R-:W-:Y:S02]  /*1270*/  @P4 FFMA.FTZ R6, R26, R28, R6 ;  /* 0x0000001c1a064223 */ /* 0x000fe40000010006 */
[----:B------:R-:W-:-:S07]  /*1280*/  IMAD.HI.U32 R19, R17, R27, R16 ;  /* 0x0000001b11137227 */ /* 0x000fce00078e0010 */
.L_x_543:
[----:B------:R-:W-:Y:S05]  /*1290*/  BSYNC.RECONVERGENT B0 ;  /* 0x0000000000007941 */ /* 0x000fea0003800200 */
.L_x_542:
        /* <DEDUP_REMOVED lines=63> */
[----:B------:R-:W-:-:S03]  /*1690*/  IMAD.MOV.U32 R16, RZ, RZ, RZ ;  /* 0x000000ffff107224 */ /* 0x000fc600078e00ff */
[----:B------:R-:W-:Y:S01]  /*16a0*/  @P4 FFMA.FTZ R6, R26, R28, R6 ;  /* 0x0000001c1a064223 */ /* 0x000fe20000010006 */
[----:B------:R-:W-:-:S07]  /*16b0*/  IMAD.HI.U32 R19, R17, R27, R16 ;  /* 0x0000001b11137227 */ /* 0x000fce00078e0010 */
.L_x_545:
[----:B------:R-:W-:Y:S05]  /*16c0*/  BSYNC.RECONVERGENT B0 ;  /* 0x0000000000007941 */ /* 0x000fea0003800200 */
.L_x_544:
[----:B------:R-:W-:Y:S04]  /*16d0*/  BSSY.RECONVERGENT B0, `(.L_x_546) ;  /* 0x0000042000007945 */ /* 0x000fe80003800200 */
[----:B------:R-:W-:Y:S05]  /*16e0*/  @P1 BRA `(.L_x_547) ;  /* 0x0000000400001947 */ /* 0x000fea0003800000 */
[----:B------:R-:W0:Y:S01]  /*16f0*/  LDC R27, c[0x0][0x420] ;  /* 0x00010800ff1b7b82 */ /* 0x000e220000000800 */
[----:B------:R-:W-:Y:S02]  /*1700*/  IABS R29, R4 ;  /* 0x00000004001d7213 */ /* 0x000fe40000000000 */
        /* <DEDUP_REMOVED lines=19> */
[----:B------:R-:W-:Y:S02]  /*1840*/  @!P5 IADD3 R29, PT, PT, -R29, RZ, RZ ;  /* 0x000000ff1d1dd210 */ /* 0x000fe40007ffe1ff */
        /* <DEDUP_REMOVED lines=13> */
[----:B------:R-:W-:Y:S01]  /*1920*/  @!P4 IMAD.MOV R16, RZ, RZ, -R16 ;  /* 0x000000ffff10c224 */ /* 0x000fe200078e0a10 */
[----:B------:R-:W-:-:S04]  /*1930*/  ISETP.GE.U32.AND P4, PT, R12, R7, PT ;  /* 0x000000070c00720c */ /* 0x000fc80003f86070 */
[----:B------:R-:W-:-:S09]  /*1940*/  SEL R28, R28, R16, !P5 ;  /* 0x000000101c1c7207 */ /* 0x000fd20006800000 */
[----:B------:R-:W-:Y:S02]  /*1950*/  @P4 IADD3 R17, PT, PT, R17, 0x1, RZ ;  /* 0x0000000111114810 */ /* 0x000fe40007ffe0ff */
        /* <DEDUP_REMOVED lines=25> */
.L_x_547:
[----:B------:R-:W-:Y:S05]  /*1af0*/  BSYNC.RECONVERGENT B0 ;  /* 0x0000000000007941 */ /* 0x000fea0003800200 */
.L_x_546:
        /* <DEDUP_REMOVED lines=30> */
[----:B------:R-:W-:Y:S01]  /*1ce0*/  MOV R7, R18 ;  /* 0x0000001200077202 */ /* 0x000fe20000000f00 */
        /* <DEDUP_REMOVED lines=9> */
[----:B------:R-:W-:Y:S02]  /*1d80*/  @!P4 IADD3 R11, PT, PT, -R11, RZ, RZ ;  /* 0x000000ff0b0bc210 */ /* 0x000fe40007ffe1ff */
[----:B------:R-:W-:Y:S02]  /*1d90*/  SEL R28, R28, R16, !P1 ;  /* 0x000000101c1c7207 */ /* 0x000fe40004800000 */
[----:B------:R-:W-:Y:S02]  /*1da0*/  SEL R11, R20, R11, !P2 ;  /* 0x0000000b140b7207 */ /* 0x000fe40005000000 */
[C---:B------:R-:W-:Y:S02]  /*1db0*/  ISETP.GE.AND P2, PT, R28.reuse, UR12, PT ;  /* 0x0000000c1c007c0c */ /* 0x040fe4000bf46270 */
[----:B------:R-:W-:Y:S02]  /*1dc0*/  ISETP.GE.AND P1, PT, R11, UR13, PT ;  /* 0x0000000d0b007c0c */ /* 0x000fe4000bf26270 */
[----:B------:R-:W-:-:S02]  /*1dd0*/  ISETP.GT.AND P2, PT, R28, -0x1, !P2 ;  /* 0xffffffff1c00780c */ /* 0x000fc40005744270 */
        /* <DEDUP_REMOVED lines=12> */
[----:B0-----:R-:W-:-:S04]  /*1ea0*/  IMAD.MOV R19, RZ, RZ, -R15 ;  /* 0x000000ffff137224 */ /* 0x001fc800078e0a0f */
[----:B------:R-:W-:Y:S02]  /*1eb0*/  IMAD R19, R19, R18, RZ ;  /* 0x0000001213137224 */ /* 0x000fe400078e02ff */
[----:B--2---:R-:W-:Y:S02]  /*1ec0*/  @P1 HADD2.F32 R11, -RZ, R14.H0_H0 ;  /* 0x2000000eff0b1230 */ /* 0x004fe40000004100 */
[----:B------:R-:W-:-:S04]  /*1ed0*/  IMAD.MOV.U32 R14, RZ, RZ, RZ ;  /* 0x000000ffff0e7224 */ /* 0x000fc800078e00ff */
[----:B------:R-:W-:-:S04]  /*1ee0*/  IMAD.HI.U32 R19, R15, R19, R14 ;  /* 0x000000130f137227 */ /* 0x000fc800078e000e */
[----:B---3--:R-:W-:-:S05]  /*1ef0*/  @P1 HADD2.F32 R12, -RZ, R16.H0_H0 ;  /* 0x20000010ff0c1230 */ /* 0x008fca0000004100 */
[----:B------:R-:W-:-:S07]  /*1f00*/  @P1 FFMA.FTZ R6, R11, R12, R6 ;  /* 0x0000000c0b061223 */ /* 0x000fce0000010006 */
.L_x_549:
[----:B------:R-:W-:Y:S05]  /*1f10*/  BSYNC.RECONVERGENT B0 ;  /* 0x0000000000007941 */ /* 0x000fea0003800200 */
.L_x_548:
        /* <DEDUP_REMOVED lines=8> */
[----:B------:R-:W-:Y:S01]  /*1fa0*/  F2FP.F16.F32.PACK_AB R6, RZ, R6 ;  /* 0x00000006ff06723e */ /* 0x000fe200000000ff */
        /* <DEDUP_REMOVED lines=14> */
.L_x_539:
        /* <DEDUP_REMOVED lines=35> */
.L_x_554:
[----:B------:R-:W-:-:S07]  /*22c0*/  MOV R4, 0x22e0 ;  /* 0x000022e000047802 */ /* 0x000fce0000000f00 */
[----:B------:R-:W-:Y:S05]  /*22d0*/  CALL.REL.NOINC `($__internal_21_$__cuda_sm20_div_u64) ;  /* 0x0000000000d87944 */ /* 0x000fea0003c00000 */
[----:B------:R-:W-:Y:S02]  /*22e0*/  IMAD.MOV.U32 R4, RZ, RZ, R3 ;  /* 0x000000ffff047224 */ /* 0x000fe400078e0003 */
[----:B------:R-:W-:-:S07]  /*22f0*/  IMAD.MOV.U32 R5, RZ, RZ, R6 ;  /* 0x000000ffff057224 */ /* 0x000fce00078e0006 */
.L_x_555:
[----:B------:R-:W-:Y:S05]  /*2300*/  BSYNC.RECONVERGENT B0 ;  /* 0x0000000000007941 */ /* 0x000fea0003800200 */
.L_x_553:
        /* <DEDUP_REMOVED lines=13> */
.L_x_558:
        /* <DEDUP_REMOVED lines=12> */
.L_x_557:
[----:B------:R-:W-:Y:S05]  /*24a0*/  BSYNC.RECONVERGENT B0 ;  /* 0x0000000000007941 */ /* 0x000fea0003800200 */
.L_x_556:
[----:B------:R-:W-:Y:S05]  /*24b0*/  @!P1 EXIT ;  /* 0x000000000000994d */ /* 0x000fea0003800000 */
[----:B------:R-:W-:Y:S01]  /*24c0*/  IMAD.SHL.U32 R11, R0, 0x2, RZ ;  /* 0x00000002000b7824 */ /* 0x000fe200078e00ff */
[----:B------:R-:W-:Y:S01]  /*24d0*/  SHF.R.U32.HI R13, RZ, 0x1f, R0 ;  /* 0x0000001fff0d7819 */ /* 0x000fe20000011600 */
[----:B------:R-:W0:Y:S01]  /*24e0*/  LDCU UR4, c[0x0][0x3f8] ;  /* 0x00007f00ff0477ac */ /* 0x000e220008000800 */
[----:B------:R-:W1:Y:S05]  /*24f0*/  LDCU.64 UR6, c[0x0][0x3a8] ;  /* 0x00007500ff0677ac */ /* 0x000e6a0008000a00 */
.L_x_559:
        /* <DEDUP_REMOVED lines=20> */
        .weak           $__internal_21_$__cuda_sm20_div_u64
        .type           $__internal_21_$__cuda_sm20_div_u64,@function
        .size           $__internal_21_$__cuda_sm20_div_u64,(.L_x_1685 - $__internal_21_$__cuda_sm20_div_u64)
$__internal_21_$__cuda_sm20_div_u64:
        /* <DEDUP_REMOVED lines=65> */
[----:B------:R-:W-:Y:S06]  /*2a50*/  RET.REL.NODEC R4 `(_ZN2at6native51_GLOBAL__N__2c613397_18_DepthwiseConv2d_cu_9959487032conv_depthwise2d_backward_kernelILi5ELi0EN3c104HalfEiEEvNS_27GenericPackedTensorAccessorIKT1_Lm4ENS_16DefaultPtrTraitsEiEENS5_IS6_Lm4ES8_iEES9_T2_iiiiiiiiiiiiiii) ;  /* 0xffffffd404687950 */ /* 0x000fec0003c3ffff */
.L_x_560:
        /* <DEDUP_REMOVED lines=10> */
.L_x_1685:


//--------------------- .text._ZN2at6native51_GLOBAL__N__2c613397_18_DepthwiseConv2d_cu_9959487032conv_depthwise2d_backward_kernelILi5ELi2EN3c104HalfEiEEvNS_27GenericPackedTensorAccessorIKT1_Lm4ENS_16DefaultPtrTraitsEiEENS5_IS6_Lm4ES8_iEES9_T2_iiiiiiiiiiiiiii --------------------------
	.section	.text._ZN2at6native51_GLOBAL__N__2c613397_18_DepthwiseConv2d_cu_9959487032conv_depthwise2d_backward_kernelILi5ELi2EN3c104HalfEiEEvNS_27GenericPackedTensorAccessorIKT1_Lm4ENS_16DefaultPtrTraitsEiEENS5_IS6_Lm4ES8_iEES9_T2_iiiiiiiiiiiiiii,"ax",@progbits
	.align	128
.text._ZN2at6native51_GLOBAL__N__2c613397_18_DepthwiseConv2d_cu_9959487032conv_depthwise2d_backward_kernelILi5ELi2EN3c104HalfEiEEvNS_27GenericPackedTensorAccessorIKT1_Lm4ENS_16DefaultPtrTraitsEiEENS5_IS6_Lm4ES8_iEES9_T2_iiiiiiiiiiiiiii:
        .type           _ZN2at6native51_GLOBAL__N__2c613397_18_DepthwiseConv2d_cu_9959487032conv_depthwise2d_backward_kernelILi5ELi2EN3c104HalfEiEEvNS_27GenericPackedTensorAccessorIKT1_Lm4ENS_16DefaultPtrTraitsEiEENS5_IS6_Lm4ES8_iEES9_T2_iiiiiiiiiiiiiii,@function
        .size           _ZN2at6native51_GLOBAL__N__2c613397_18_DepthwiseConv2d_cu_9959487032conv_depthwise2d_backward_kernelILi5ELi2EN3c104HalfEiEEvNS_27GenericPackedTensorAccessorIKT1_Lm4ENS_16DefaultPtrTraitsEiEENS5_IS6_Lm4ES8_iEES9_T2_iiiiiiiiiiiiiii,(.L_x_1687 - _ZN2at6native51_GLOBAL__N__2c613397_18_DepthwiseConv2d_cu_9959487032conv_depthwise2d_backward_kernelILi5ELi2EN3c104HalfEiEEvNS_27GenericPackedTensorAccessorIKT1_Lm4ENS_16DefaultPtrTraitsEiEENS5_IS6_Lm4ES8_iEES9_T2_iiiiiiiiiiiiiii)
        .other          _ZN2at6native51_GLOBAL__N__2c613397_18_DepthwiseConv2d_cu_9959487032conv_depthwise2d_backward_kernelILi5ELi2EN3c104HalfEiEEvNS_27GenericPackedTensorAccessorIKT1_Lm4ENS_16DefaultPtrTraitsEiEENS5_IS6_Lm4ES8_iEES9_T2_iiiiiiiiiiiiiii,@"STO_CUDA_ENTRY STV_DEFAULT"
_ZN2at6native51_GLOBAL__N__2c613397_18_DepthwiseConv2d_cu_9959487032conv_depthwise2d_backward_kernelILi5ELi2EN3c104HalfEiEEvNS_27GenericPackedTensorAccessorIKT1_Lm4ENS_16DefaultPtrTraitsEiEENS5_IS6_Lm4ES8_iEES9_T2_iiiiiiiiiiiiiii:
        /* <DEDUP_REMOVED lines=21> */
.L_x_564:
        /* <DEDUP_REMOVED lines=40> */
[----:B------:R-:W-:Y:S01]  /*03d0*/  IMAD.HI.U32 R8, R9, R11, R8 ;  /* 0x0000000b09087227 */ /* 0x000fe200078e0008 */
[----:B------:R-:W-:Y:S02]  /*03e0*/  MOV R11, R12 ;  /* 0x0000000c000b7202 */ /* 0x000fe40000000f00 */
[----:B------:R-:W1:Y:S03]  /*03f0*/  I2F.RP R14, R10 ;  /* 0x0000000a000e7306 */ /* 0x000e660000209400 */
[----:B------:R-:W-:-:S04]  /*0400*/  IMAD.HI.U32 R9, R8, R11, RZ ;  /* 0x0000000b08097227 */ /* 0x000fc800078e00ff */
[----:B------:R-:W-:-:S04]  /*0410*/  IMAD.MOV R8, RZ, RZ, -R9 ;  /* 0x000000ffff087224 */ /* 0x000fc800078e0a09 */
[C---:B------:R-:W-:Y:S01]  /*0420*/  IMAD R11, R2.reuse, R8, R11 ;  /* 0x00000008020b7224 */ /* 0x040fe200078e020b */
[----:B-1----:R-:W1:Y:S04]  /*0430*/  MUFU.RCP R14, R14 ;  /* 0x0000000e000e7308 */ /* 0x002e680000001000 */
[----:B------:R-:W-:-:S13]  /*0440*/  ISETP.GT.U32.AND P1, PT, R2, R11, PT ;  /* 0x0000000b0200720c */ /* 0x000fda0003f24070 */
[----:B------:R-:W-:Y:S02]  /*0450*/  @!P1 IMAD.IADD R11, R11, 0x1, -R2 ;  /* 0x000000010b0b9824 */ /* 0x000fe400078e0a02 */
[----:B------:R-:W-:Y:S01]  /*0460*/  @!P1 VIADD R9, R9, 0x1 ;  /* 0x0000000109099836 */ /* 0x000fe20000000000 */
[----:B------:R-:W-:Y:S01]  /*0470*/  ISETP.NE.AND P1, PT, R4, RZ, PT ;  /* 0x000000ff0400720c */ /* 0x000fe20003f25270 */
[----:B-1----:R-:W-:Y:S01]  /*0480*/  VIADD R12, R14, 0xffffffe ;  /* 0x0ffffffe0e0c7836 */ /* 0x002fe20000000000 */
[----:B------:R-:W-:Y:S02]  /*0490*/  ISETP.GE.U32.AND P0, PT, R11, R2, PT ;  /* 0x000000020b00720c */ /* 0x000fe40003f06070 */
[----:B------:R-:W-:Y:S01]  /*04a0*/  LOP3.LUT R2, R7, R4, RZ, 0x3c, !PT ;  /* 0x0000000407027212 */ /* 0x000fe200078e3cff */
[----:B------:R1:W2:Y:S03]  /*04b0*/  F2I.FTZ.U32.TRUNC.NTZ R13, R12 ;  /* 0x0000000c000d7305 */ /* 0x0002a6000021f000 */
[----:B------:R-:W-:Y:S01]  /*04c0*/  ISETP.GE.AND P2, PT, R2, RZ, PT ;  /* 0x000000ff0200720c */ /* 0x000fe20003f46270 */
[----:B-1----:R-:W-:-:S06]  /*04d0*/  IMAD.MOV.U32 R12, RZ, RZ, RZ ;  /* 0x000000ffff0c7224 */ /* 0x002fcc00078e00ff */
[----:B------:R-:W-:Y:S02]  /*04e0*/  @P0 VIADD R9, R9, 0x1 ;  /* 0x0000000109090836 */ /* 0x000fe40000000000 */
[----:B--2---:R-:W-:-:S04]  /*04f0*/  IMAD.MOV R11, RZ, RZ, -R13 ;  /* 0x000000ffff0b7224 */ /* 0x004fc800078e0a0d */
[----:B------:R-:W-:Y:S02]  /*0500*/  @!P2 IADD3 R9, PT, PT, -R9, RZ, RZ ;  /* 0x000000ff0909a210 */ /* 0x000fe40007ffe1ff */
[----:B------:R-:W-:Y:S01]  /*0510*/  @!P1 LOP3.LUT R9, RZ, R4, RZ, 0x33, !PT ;  /* 0x00000004ff099212 */ /* 0x000fe200078e33ff */
[----:B------:R-:W-:-:S03]  /*0520*/  IMAD R11, R11, R10, RZ ;  /* 0x0000000a0b0b7224 */ /* 0x000fc600078e02ff */
[----:B------:R-:W-:Y:S01]  /*0530*/  IABS R2, R9 ;  /* 0x0000000900027213 */ /* 0x000fe20000000000 */
[----:B------:R-:W-:-:S04]  /*0540*/  IMAD.HI.U32 R12, R13, R11, R12 ;  /* 0x0000000b0d0c7227 */ /* 0x000fc800078e000c */
[----:B------:R-:W-:Y:S02]  /*0550*/  IMAD.MOV.U32 R11, RZ, RZ, R2 ;  /* 0x000000ffff0b7224 */ /* 0x000fe400078e0002 */
[----:B---3--:R-:W-:Y:S02]  /*0560*/  IMAD R13, R7, R5, UR10 ;  /* 0x0000000a070d7e24 */ /* 0x008fe4000f8e0205 */
[----:B------:R-:W-:-:S04]  /*0570*/  IMAD.HI.U32 R2, R12, R11, RZ ;  /* 0x0000000b0c027227 */ /* 0x000fc800078e00ff */
[----:B------:R-:W-:-:S04]  /*0580*/  IMAD.MOV R8, RZ, RZ, -R2 ;  /* 0x000000ffff087224 */ /* 0x000fc800078e0a02 */
[----:B------:R-:W-:Y:S01]  /*0590*/  IMAD R11, R10, R8, R11 ;  /* 0x000000080a0b7224 */ /* 0x000fe200078e020b */
[----:B------:R-:W-:-:S04]  /*05a0*/  LOP3.LUT R8, R9, R6, RZ, 0x3c, !PT ;  /* 0x0000000609087212 */ /* 0x000fc800078e3cff */
[----:B------:R-:W-:Y:S02]  /*05b0*/  ISETP.GT.U32.AND P1, PT, R10, R11, PT ;  /* 0x0000000b0a00720c */ /* 0x000fe40003f24070 */
[----:B------:R-:W-:Y:S02]  /*05c0*/  ISETP.GE.AND P2, PT, R8, RZ, PT ;  /* 0x000000ff0800720c */ /* 0x000fe40003f46270 */
[----:B------:R-:W-:Y:S01]  /*05d0*/  IADD3 R8, PT, PT, R0, UR4, RZ ;  /* 0x0000000400087c10 */ /* 0x000fe2000fffe0ff */
[----:B------:R-:W1:Y:S04]  /*05e0*/  LDCU UR4, c[0x0][0x410] ;  /* 0x00008200ff0477ac */ /* 0x000e680008000800 */
[----:B------:R-:W-:-:S04]  /*05f0*/  IMAD.IADD R12, R8, 0x1, -R13 ;  /* 0x00000001080c7824 */ /* 0x000fc800078e0a0d */
[----:B------:R-:W-:Y:S02]  /*0600*/  @!P1 IMAD.IADD R11, R11, 0x1, -R10 ;  /* 0x000000010b0b9824 */ /* 0x000fe400078e0a0a */
[----:B------:R-:W-:Y:S01]  /*0610*/  @!P1 VIADD R2, R2, 0x1 ;  /* 0x0000000102029836 */ /* 0x000fe20000000000 */
[----:B------:R-:W-:Y:S02]  /*0620*/  ISETP.NE.AND P1, PT, R6, RZ, PT ;  /* 0x000000ff0600720c */ /* 0x000fe40003f25270 */
[----:B------:R-:W-:Y:S01]  /*0630*/  ISETP.GE.U32.AND P0, PT, R11, R10, PT ;  /* 0x0000000a0b00720c */ /* 0x000fe20003f06070 */
[----:B------:R-:W-:-:S04]  /*0640*/  IMAD.MOV R11, RZ, RZ, -R7 ;  /* 0x000000ffff0b7224 */ /* 0x000fc800078e0a07 */
[----:B------:R-:W-:Y:S02]  /*0650*/  IMAD R11, R5, R11, R8 ;  /* 0x0000000b050b7224 */ /* 0x000fe400078e0208 */
[----:B------:R-:W-:Y:S01]  /*0660*/  VIADD R5, R13, UR10 ;  /* 0x0000000a0d057c36 */ /* 0x000fe20008000000 */
[----:B------:R-:W-:-:S03]  /*0670*/  IADD3 R13, PT, PT, -R9, RZ, RZ ;  /* 0x000000ff090d7210 */ /* 0x000fc60007ffe1ff */
        /* <DEDUP_REMOVED lines=8> */
[----:B------:R-:W-:Y:S01]  /*0700*/  IMAD R4, R4, R13, R15 ;  /* 0x0000000d04047224 */ /* 0x000fe200078e020f */
[----:B------:R-:W-:Y:S01]  /*0710*/  LOP3.LUT R20, R21, 0x1, RZ, 0xc0, !PT ;  /* 0x0000000115147812 */ /* 0x000fe200078ec0ff */
[----:B------:R-:W-:Y:S01]  /*0720*/  IMAD.MOV R10, RZ, RZ, -R2 ;  /* 0x000000ffff0a7224 */ /* 0x000fe200078e0a02 */
[----:B-1----:R-:W-:Y:S01]  /*0730*/  ISETP.GE.AND P2, PT, R7, UR4, PT ;  /* 0x0000000407007c0c */ /* 0x002fe2000bf46270 */
[----:B------:R-:W-:Y:S01]  /*0740*/  IMAD.MOV.U32 R8, RZ, RZ, RZ ;  /* 0x000000ffff087224 */ /* 0x000fe200078e00ff */
[----:B------:R-:W-:Y:S01]  /*0750*/  LOP3.LUT R13, R18, 0x1, RZ, 0xc0, !PT ;  /* 0x00000001120d7812 */ /* 0x000fe200078ec0ff */
[----:B------:R-:W-:Y:S01]  /*0760*/  IMAD R5, R6, R10, R9 ;  /* 0x0000000a06057224 */ /* 0x000fe200078e0209 */
[----:B------:R-:W-:Y:S01]  /*0770*/  SHF.R.S32.HI R6, RZ, 0x1, R12 ;  /* 0x00000001ff067819 */ /* 0x000fe2000001140c */
[----:B------:R-:W-:Y:S01]  /*0780*/  IMAD.MOV.U32 R10, RZ, RZ, RZ ;  /* 0x000000ffff0a7224 */ /* 0x000fe200078e00ff */
[----:B------:R-:W-:-:S02]  /*0790*/  LOP3.LUT R9, R11, 0x1, RZ, 0xc0, !PT ;  /* 0x000000010b097812 */ /* 0x000fc400078ec0ff */
[C---:B------:R-:W-:Y:S02]  /*07a0*/  ISETP.GE.AND P1, PT, R6.reuse, UR4, PT ;  /* 0x0000000406007c0c */ /* 0x040fe4000bf26270 */
[----:B------:R-:W-:Y:S02]  /*07b0*/  SHF.R.S32.HI R11, RZ, 0x1, R11 ;  /* 0x00000001ff0b7819 */ /* 0x000fe4000001140b */
[----:B------:R-:W-:Y:S02]  /*07c0*/  ISETP.GT.AND P1, PT, R6, -0x1, !P1 ;  /* 0xffffffff0600780c */ /* 0x000fe40004f24270 */
[----:B------:R-:W-:Y:S02]  /*07d0*/  ISETP.GT.AND P2, PT, R7, -0x1, !P2 ;  /* 0xffffffff0700780c */ /* 0x000fe40005744270 */
[----:B------:R-:W-:Y:S02]  /*07e0*/  LOP3.LUT R12, R12, 0x1, RZ, 0xc0, !PT ;  /* 0x000000010c0c7812 */ /* 0x000fe400078ec0ff */
[----:B------:R-:W-:-:S02]  /*07f0*/  SHF.R.S32.HI R18, RZ, 0x1, R18 ;  /* 0x00000001ff127819 */ /* 0x000fc40000011412 */
[----:B------:R-:W-:Y:S02]  /*0800*/  LOP3.LUT R19, R19, 0x1, RZ, 0xc0, !PT ;  /* 0x0000000113137812 */ /* 0x000fe400078ec0ff */
[----:B------:R-:W-:-:S07]  /*0810*/  SHF.R.S32.HI R21, RZ, 0x1, R21 ;  /* 0x00000001ff157819 */ /* 0x000fce0000011415 */
.L_x_563:
[----:B------:R-:W1:Y:S01]  /*0820*/  LDCU.64 UR14, c[0x0][0x400] ;  /* 0x00008000ff0e77ac */ /* 0x000e620008000a00 */
[----:B------:R-:W-:Y:S02]  /*0830*/  HFMA2 R26, -RZ, RZ, 0, 0 ;  /* 0x00000000ff1a7431 */ /* 0x000fe400000001ff */
        /* <DEDUP_REMOVED lines=12> */
.L_x_562:
        /* <DEDUP_REMOVED lines=14> */
[----:B--2---:R-:W-:Y:S02]  /*09e0*/  @P0 HADD2.F32 R16, -RZ, R16.H0_H0 ;  /* 0x20000010ff100230 */ /* 0x004fe40000004100 */
[----:B---3--:R-:W-:-:S05]  /*09f0*/  @P0 HADD2.F32 R29, -RZ, R29.H0_H0 ;  /* 0x2000001dff1d0230 */ /* 0x008fca0000004100 */
        /* <DEDUP_REMOVED lines=9> */
[----:B------:R-:W-:Y:S01]  /*0a90*/  LOP3.LUT P4, RZ, R27, R13, RZ, 0xfc, !PT ;  /* 0x0000000d1bff7212 */ /* 0x000fe2000788fcff */
[----:B--2---:R-:W-:Y:S02]  /*0aa0*/  @P0 HADD2.F32 R29, -RZ, R29.H0_H0 ;  /* 0x2000001dff1d0230 */ /* 0x004fe40000004100 */
[----:B---3--:R-:W-:-:S05]  /*0ab0*/  @P0 HADD2.F32 R16, -RZ, R16.H0_H0 ;  /* 0x20000010ff100230 */ /* 0x008fca0000004100 */
        /* <DEDUP_REMOVED lines=13> */
[----:B--2---:R-:W-:Y:S02]  /*0b90*/  @P0 HADD2.F32 R29, -RZ, R29.H0_H0 ;  /* 0x2000001dff1d0230 */ /* 0x004fe40000004100 */
[----:B---3--:R-:W-:-:S05]  /*0ba0*/  @P0 HADD2.F32 R16, -RZ, R16.H0_H0 ;  /* 0x20000010ff100230 */ /* 0x008fca0000004100 */
        /* <DEDUP_REMOVED lines=8> */
[----:B---3--:R-:W-:-:S12]  /*0c30*/  @P4 HADD2.F32 R29, -RZ, R16.H0_H0 ;  /* 0x20000010ff1d4230 */ /* 0x008fd80000004100 */
[----:B------:R-:W1:Y:S01]  /*0c40*/  @P0 LDC.64 R16, c[0x0][0x380] ;  /* 0x0000e000ff100b82 */ /* 0x000e620000000a00 */
[----:B--2---:R-:W-:-:S05]  /*0c50*/  @P4 HADD2.F32 R27, -RZ, R27.H0_H0 ;  /* 0x2000001bff1b4230 */ /* 0x004fca0000004100 */
        /* <DEDUP_REMOVED lines=8> */
[----:B------:R-:W-:Y:S02]  /*0ce0*/  VIADD R25, R25, 0x5 ;  /* 0x0000000519197836 */ /* 0x000fe40000000000 */
[----:B--2---:R-:W-:Y:S02]  /*0cf0*/  @P0 HADD2.F32 R27, -RZ, R27.H0_H0 ;  /* 0x2000001bff1b0230 */ /* 0x004fe40000004100 */
[----:B---3--:R-:W-:-:S05]  /*0d00*/  @P0 HADD2.F32 R16, -RZ, R28.H0_H0 ;  /* 0x2000001cff100230 */ /* 0x008fca0000004100 */
[----:B------:R-:W-:Y:S01]  /*0d10*/  @P0 FFMA.FTZ R8, R27, R16, R8 ;  /* 0x000000101b080223 */ /* 0x000fe20000010008 */
[----:B------:R-:W-:Y:S06]  /*0d20*/  @P4 BRA `(.L_x_562) ;  /* 0xfffffff800f44947 */ /* 0x000fec000383ffff */
[----:B------:R-:W-:-:S13]  /*0d30*/  ISETP.NE.AND P6, PT, R24, RZ, PT ;  /* 0x000000ff1800720c */ /* 0x000fda0003fc5270 */
[----:B------:R-:W-:Y:S05]  /*0d40*/  @P6 BRA `(.L_x_563) ;  /* 0xfffffff800b46947 */ /* 0x000fea000383ffff */
[----:B------:R-:W0:Y:S01]  /*0d50*/  LDCU UR4, c[0x0][0x360] ;  /* 0x00006c00ff0477ac */ /* 0x000e220008000800 */
[----:B------:R-:W0:Y:S01]  /*0d60*/  LDC R2, c[0x0][0x370] ;  /* 0x0000dc00ff027b82 */ /* 0x000e220000000800 */
[----:B------:R-:W-:Y:S01]  /*0d70*/  F2FP.F16.F32.PACK_AB R8, RZ, R8 ;  /* 0x00000008ff08723e */ /* 0x000fe200000000ff */
        /* <DEDUP_REMOVED lines=13> */
.L_x_561:
        /* <DEDUP_REMOVED lines=15> */
[----:B------:R-:W-:Y:S01]  /*0f40*/  IMAD.MOV R9, RZ, RZ, -R5 ;  /* 0x000000ffff097224 */ /* 0x000fe200078e0a05 */
[----:B------:R-:W-:-:S06]  /*0f50*/  ISETP.NE.U32.AND P2, PT, R5, RZ, PT ;  /* 0x000000ff0500720c */ /* 0x000fcc0003f45070 */
[----:B-1----:R-:W1:Y:S02]  /*0f60*/  MUFU.RCP R8, R8 ;  /* 0x0000000800087308 */ /* 0x002e640000001000 */
[----:B-1----:R-:W-:-:S06]  /*0f70*/  IADD3 R6, PT, PT, R8, 0xffffffe, RZ ;  /* 0x0ffffffe08067810 */ /* 0x002fcc0007ffe0ff */
        /* <DEDUP_REMOVED lines=15> */
.L_x_566:
[----:B------:R-:W-:-:S07]  /*1070*/  MOV R6, 0x1090 ;  /* 0x0000109000067802 */ /* 0x000fce0000000f00 */
[----:B0-----:R-:W-:Y:S05]  /*1080*/  CALL.REL.NOINC `($__internal_22_$__cuda_sm20_div_u64) ;  /* 0x0000000000cc7944 */ /* 0x001fea0003c00000 */
[----:B------:R-:W-:Y:S02]  /*1090*/  IMAD.MOV.U32 R6, RZ, RZ, R4 ;  /* 0x000000ffff067224 */ /* 0x000fe400078e0004 */
[----:B------:R-:W-:-:S07]  /*10a0*/  IMAD.MOV.U32 R7, RZ, RZ, R9 ;  /* 0x000000ffff077224 */ /* 0x000fce00078e0009 */
.L_x_567:
[----:B0-----:R-:W-:Y:S05]  /*10b0*/  BSYNC.RECONVERGENT B0 ;  /* 0x0000000000007941 */ /* 0x001fea0003800200 */
.L_x_565:
        /* <DEDUP_REMOVED lines=14> */
.L_x_570:
        /* <DEDUP_REMOVED lines=10> */
.L_x_569:
[----:B------:R-:W-:Y:S05]  /*1240*/  BSYNC.RECONVERGENT B0 ;  /* 0x0000000000007941 */ /* 0x000fea0003800200 */
.L_x_568:
[----:B------:R-:W-:Y:S05]  /*1250*/  @!P1 EXIT ;  /* 0x000000000000994d */ /* 0x000fea0003800000 */
[----:B------:R-:W-:Y:S01]  /*1260*/  IMAD.SHL.U32 R15, R5, 0x2, RZ ;  /* 0x00000002050f7824 */ /* 0x000fe200078e00ff */
[----:B------:R-:W-:Y:S01]  /*1270*/  SHF.R.U32.HI R17, RZ, 0x1f, R5 ;  /* 0x0000001fff117819 */ /* 0x000fe20000011605 */
[----:B------:R-:W0:Y:S01]  /*1280*/  LDCU UR9, c[0x0][0x3f8] ;  /* 0x00007f00ff0977ac */ /* 0x000e220008000800 */
[----:B------:R-:W1:Y:S05]  /*1290*/  LDCU.64 UR4, c[0x0][0x3a8] ;  /* 0x00007500ff0477ac */ /* 0x000e6a0008000a00 */
.L_x_571:
        /* <DEDUP_REMOVED lines=18> */
        .weak           $__internal_22_$__cuda_sm20_div_u64
        .type           $__internal_22_$__cuda_sm20_div_u64,@function
        .size           $__internal_22_$__cuda_sm20_div_u64,(.L_x_1687 - $__internal_22_$__cuda_sm20_div_u64)
$__internal_22_$__cuda_sm20_div_u64:
        /* <DEDUP_REMOVED lines=65> */
[----:B------:R-:W-:Y:S06]  /*17d0*/  RET.REL.NODEC R6 `(_ZN2at6native51_GLOBAL__N__2c613397_18_DepthwiseConv2d_cu_9959487032conv_depthwise2d_backward_kernelILi5ELi2EN3c104HalfEiEEvNS_27GenericPackedTensorAccessorIKT1_Lm4ENS_16DefaultPtrTraitsEiEENS5_IS6_Lm4ES8_iEES9_T2_iiiiiiiiiiiiiii) ;  /* 0xffffffe806087950 */ /* 0x000fec0003c3ffff */
.L_x_572:
        /* <DEDUP_REMOVED lines=10> */
.L_x_1687:


//--------------------- .text._ZN2at6native51_GLOBAL__N__2c613397_18_DepthwiseConv2d_cu_9959487032conv_depthwise2d_backward_kernelILi5ELi1EN3c104HalfEiEEvNS_27GenericPackedTensorAccessorIKT1_Lm4ENS_16DefaultPtrTraitsEiEENS5_IS6_Lm4ES8_iEES9_T2_iiiiiiiiiiiiiii --------------------------
	.section	.text._ZN2at6native51_GLOBAL__N__2c613397_18_DepthwiseConv2d_cu_9959487032conv_depthwise2d_backward_kernelILi5ELi1EN3c104HalfEiEEvNS_27GenericPackedTensorAccessorIKT1_Lm4ENS_16DefaultPtrTraitsEiEENS5_IS6_Lm4ES8_iEES9_T2_iiiiiiiiiiiiiii,"ax",@progbits
	.align	128
.text._ZN2at6native51_GLOBAL__N__2c613397_18_DepthwiseConv2d_cu_9959487032conv_depthwise2d_backward_kernelILi5ELi1EN3c104HalfEiEEvNS_27GenericPackedTensorAccessorIKT1_Lm4ENS_16DefaultPtrTraitsEiEENS5_IS6_Lm4ES8_iEES9_T2_iiiiiiiiiiiiiii:
        .type           _ZN2at6native51_GLOBAL__N__2c613397_18_DepthwiseConv2d_cu_9959487032conv_depthwise2d_backward_kernelILi5ELi1EN3c104HalfEiEEvNS_27GenericPackedTensorAccessorIKT1_Lm4ENS_16DefaultPtrTraitsEiEENS5_IS6_Lm4ES8_iEES9_T2_iiiiiiiiiiiiiii,@function
        .size           _ZN2at6native51_GLOBAL__N__2c613397_18_DepthwiseConv2d_cu_9959487032conv_depthwise2d_backward_kernelILi5ELi1EN3c104HalfEiEEvNS_27GenericPackedTensorAccessorIKT1_Lm4ENS_16DefaultPtrTraitsEiEENS5_IS6_Lm4ES8_iEES9_T2_iiiiiiiiiiiiiii,(.L_x_1689 - _ZN2at6native51_GLOBAL__N__2c613397_18_DepthwiseConv2d_cu_9959487032conv_depthwise2d_backward_kernelILi5ELi1EN3c104HalfEiEEvNS_27GenericPackedTensorAccessorIKT1_Lm4ENS_16DefaultPtrTraitsEiEENS5_IS6_Lm4ES8_iEES9_T2_iiiiiiiiiiiiiii)
        .other          _ZN2at6native51_GLOBAL__N__2c613397_18_DepthwiseConv2d_cu_9959487032conv_depthwise2d_backward_kernelILi5ELi1EN3c104HalfEiEEvNS_27GenericPackedTensorAccessorIKT1_Lm4ENS_16DefaultPtrTraitsEiEENS5_IS6_Lm4ES8_iEES9_T2_iiiiiiiiiiiiiii,@"STO_CUDA_ENTRY STV_DEFAULT"
_ZN2at6native51_GLOBAL__N__2c613397_18_DepthwiseConv2d_cu_9959487032conv_depthwise2d_backward_kernelILi5ELi1EN3c104HalfEiEEvNS_27GenericPackedTensorAccessorIKT1_Lm4ENS_16DefaultPtrTraitsEiEENS5_IS6_Lm4ES8_iEES9_T2_iiiiiiiiiiiiiii:
        /* <DEDUP_REMOVED lines=19> */
.L_x_575:
        /* <DEDUP_REMOVED lines=25> */
[-C--:B------:R-:W-:Y:S01]  /*02c0*/  @!P1 IADD3 R0, PT, PT, R0, -R11.reuse, RZ ;  /* 0x8000000b00009210 */ /* 0x080fe20007ffe0ff */
[----:B------:R-:W-:Y:S01]  /*02d0*/  @!P1 VIADD R10, R10, 0x1 ;  /* 0x000000010a0a9836 */ /* 0x000fe20000000000 */
[----:B------:R-:W-:Y:S01]  /*02e0*/  ISETP.NE.AND P1, PT, R29, RZ, PT ;  /* 0x000000ff1d00720c */ /* 0x000fe20003f25270 */
[----:B0-----:R-:W-:Y:S01]  /*02f0*/  VIADD R6, R9, 0xffffffe ;  /* 0x0ffffffe09067836 */ /* 0x001fe20000000000 */
[----:B------:R-:W-:Y:S02]  /*0300*/  ISETP.GE.U32.AND P0, PT, R0, R11, PT ;  /* 0x0000000b0000720c */ /* 0x000fe40003f06070 */
[----:B------:R-:W-:Y:S01]  /*0310*/  LOP3.LUT R0, R2, R29, RZ, 0x3c, !PT ;  /* 0x0000001d02007212 */ /* 0x000fe200078e3cff */
[----:B------:R0:W3:Y:S01]  /*0320*/  F2I.FTZ.U32.TRUNC.NTZ R7, R6 ;  /* 0x0000000600077305 */ /* 0x0000e2000021f000 */
[----:B-1----:R-:W-:Y:S02]  /*0330*/  IABS R11, R35 ;  /* 0x00000023000b7213 */ /* 0x002fe40000000000 */
[----:B------:R-:W-:Y:S01]  /*0340*/  ISETP.GE.AND P2, PT, R0, RZ, PT ;  /* 0x000000ff0000720c */ /* 0x000fe20003f46270 */
[----:B0-----:R-:W-:-:S06]  /*0350*/  HFMA2 R6, -RZ, RZ, 0, 0 ;  /* 0x00000000ff067431 */ /* 0x001fcc00000001ff */
[----:B------:R-:W-:Y:S01]  /*0360*/  @P0 IADD3 R10, PT, PT, R10, 0x1, RZ ;  /* 0x000000010a0a0810 */ /* 0x000fe20007ffe0ff */
[----:B---3--:R-:W-:-:S05]  /*0370*/  IMAD.MOV R0, RZ, RZ, -R7 ;  /* 0x000000ffff007224 */ /* 0x008fca00078e0a07 */
[----:B------:R-:W-:Y:S01]  /*0380*/  @!P2 IMAD.MOV R10, RZ, RZ, -R10 ;  /* 0x000000ffff0aa224 */ /* 0x000fe200078e0a0a */
[----:B------:R-:W-:Y:S01]  /*0390*/  @!P1 LOP3.LUT R10, RZ, R29, RZ, 0x33, !PT ;  /* 0x0000001dff0a9212 */ /* 0x000fe200078e33ff */
[----:B------:R-:W-:-:S03]  /*03a0*/  IMAD R9, R0, R13, RZ ;  /* 0x0000000d00097224 */ /* 0x000fc600078e02ff */
[----:B------:R-:W-:Y:S01]  /*03b0*/  IABS R0, R10 ;  /* 0x0000000a00007213 */ /* 0x000fe20000000000 */
[----:B------:R-:W-:Y:S02]  /*03c0*/  IMAD.HI.U32 R6, R7, R9, R6 ;  /* 0x0000000907067227 */ /* 0x000fe400078e0006 */
[----:B------:R-:W0:Y:S02]  /*03d0*/  I2F.RP R7, R11 ;  /* 0x0000000b00077306 */ /* 0x000e240000209400 */
[----:B------:R-:W-:Y:S02]  /*03e0*/  IMAD R34, R10, R29, UR8 ;  /* 0x000000080a227e24 */ /* 0x000fe4000f8e021d */
[----:B------:R-:W-:-:S03]  /*03f0*/  IMAD.HI.U32 R6, R6, R0, RZ ;  /* 0x0000000006067227 */ /* 0x000fc600078e00ff */
[----:B------:R-:W-:Y:S01]  /*0400*/  IADD3 R16, PT, PT, R34, UR8, RZ ;  /* 0x0000000822107c10 */ /* 0x000fe2000fffe0ff */
[----:B------:R-:W-:-:S04]  /*0410*/  IMAD.MOV R9, RZ, RZ, -R6 ;  /* 0x000000ffff097224 */ /* 0x000fc800078e0a06 */
[C---:B------:R-:W-:Y:S02]  /*0420*/  IMAD R0, R13.reuse, R9, R0 ;  /* 0x000000090d007224 */ /* 0x040fe400078e0200 */
[----:B------:R-:W-:Y:S01]  /*0430*/  VIADD R18, R16, UR8 ;  /* 0x0000000810127c36 */ /* 0x000fe20008000000 */
[----:B0-----:R-:W0:Y:S02]  /*0440*/  MUFU.RCP R7, R7 ;  /* 0x0000000700077308 */ /* 0x001e240000001000 */
[----:B------:R-:W-:-:S13]  /*0450*/  ISETP.GT.U32.AND P1, PT, R13, R0, PT ;  /* 0x000000000d00720c */ /* 0x000fda0003f24070 */
[----:B------:R-:W-:Y:S01]  /*0460*/  @!P1 IMAD.IADD R0, R0, 0x1, -R13 ;  /* 0x0000000100009824 */ /* 0x000fe200078e0a0d */
[----:B0-----:R-:W-:Y:S01]  /*0470*/  IADD3 R12, PT, PT, R7, 0xffffffe, RZ ;  /* 0x0ffffffe070c7810 */ /* 0x001fe20007ffe0ff */
[----:B------:R-:W-:Y:S01]  /*0480*/  @!P1 VIADD R6, R6, 0x1 ;  /* 0x0000000106069836 */ /* 0x000fe20000000000 */
[----:B------:R-:W-:Y:S02]  /*0490*/  ISETP.NE.AND P1, PT, R8, RZ, PT ;  /* 0x000000ff0800720c */ /* 0x000fe40003f25270 */
[----:B------:R-:W-:Y:S02]  /*04a0*/  ISETP.GE.U32.AND P0, PT, R0, R13, PT ;  /* 0x0000000d0000720c */ /* 0x000fe40003f06070 */
[----:B------:R0:W1:Y:S01]  /*04b0*/  F2I.FTZ.U32.TRUNC.NTZ R13, R12 ;  /* 0x0000000c000d7305 */ /* 0x000062000021f000 */
[----:B------:R-:W-:-:S04]  /*04c0*/  LOP3.LUT R0, R10, R8, RZ, 0x3c, !PT ;  /* 0x000000080a007212 */ /* 0x000fc800078e3cff */
[----:B------:R-:W-:Y:S01]  /*04d0*/  ISETP.GE.AND P2, PT, R0, RZ, PT ;  /* 0x000000ff0000720c */ /* 0x000fe20003f46270 */
[----:B0-----:R-:W-:-:S05]  /*04e0*/  HFMA2 R12, -RZ, RZ, 0, 0 ;  /* 0x00000000ff0c7431 */ /* 0x001fca00000001ff */
[----:B------:R-:W-:Y:S02]  /*04f0*/  @P0 VIADD R6, R6, 0x1 ;  /* 0x0000000106060836 */ /* 0x000fe40000000000 */
[----:B-1----:R-:W-:-:S03]  /*0500*/  IMAD.MOV R0, RZ, RZ, -R13 ;  /* 0x000000ffff007224 */ /* 0x002fc600078e0a0d */
[----:B------:R-:W-:Y:S02]  /*0510*/  MOV R21, R6 ;  /* 0x0000000600157202 */ /* 0x000fe40000000f00 */
[----:B------:R-:W0:Y:S01]  /*0520*/  LDC.64 R6, c[0x0][0x410] ;  /* 0x00010400ff067b82 */ /* 0x000e220000000a00 */
[----:B------:R-:W-:Y:S02]  /*0530*/  IMAD R9, R0, R11, RZ ;  /* 0x0000000b00097224 */ /* 0x000fe400078e02ff */
[----:B------:R-:W-:Y:S01]  /*0540*/  @!P2 IMAD.MOV R21, RZ, RZ, -R21 ;  /* 0x000000ffff15a224 */ /* 0x000fe200078e0a15 */
[----:B------:R-:W-:Y:S01]  /*0550*/  @!P1 LOP3.LUT R21, RZ, R8, RZ, 0x33, !PT ;  /* 0x00000008ff159212 */ /* 0x000fe200078e33ff */
[----:B------:R-:W-:-:S03]  /*0560*/  IMAD.HI.U32 R12, R13, R9, R12 ;  /* 0x000000090d0c7227 */ /* 0x000fc600078e000c */
[----:B------:R-:W-:Y:S01]  /*0570*/  IABS R14, R21 ;  /* 0x00000015000e7213 */ /* 0x000fe20000000000 */
[----:B--2---:R-:W-:Y:S02]  /*0580*/  VIADD R9, R2, UR6 ;  /* 0x0000000602097c36 */ /* 0x004fe40008000000 */
[----:B------:R-:W-:Y:S02]  /*0590*/  IMAD.MOV R0, RZ, RZ, -R10 ;  /* 0x000000ffff007224 */ /* 0x000fe400078e0a0a */
[----:B------:R-:W-:Y:S01]  /*05a0*/  IMAD.HI.U32 R12, R12, R14, RZ ;  /* 0x0000000e0c0c7227 */ /* 0x000fe200078e00ff */
[C---:B------:R-:W-:Y:S02]  /*05b0*/  IADD3 R15, PT, PT, R9.reuse, -R34, RZ ;  /* 0x80000022090f7210 */ /* 0x040fe40007ffe0ff */
[----:B------:R-:W-:Y:S01]  /*05c0*/  IADD3 R19, PT, PT, R9, -UR8, -R18 ;  /* 0x8000000809137c10 */ /* 0x000fe2000fffe812 */
[----:B------:R-:W-:Y:S02]  /*05d0*/  IMAD.MOV R17, RZ, RZ, -R12 ;  /* 0x000000ffff117224 */ /* 0x000fe400078e0a0c */
[----:B------:R-:W-:-:S02]  /*05e0*/  IMAD R13, R29, R0, R9 ;  /* 0x000000001d0d7224 */ /* 0x000fc400078e0209 */
[----:B------:R-:W-:Y:S01]  /*05f0*/  IMAD R14, R11, R17, R14 ;  /* 0x000000110b0e7224 */ /* 0x000fe200078e020e */
[----:B------:R-:W-:Y:S01]  /*0600*/  IADD3 R17, PT, PT, R9, -R18, RZ ;  /* 0x8000001209117210 */ /* 0x000fe20007ffe0ff */
[----:B------:R-:W-:Y:S01]  /*0610*/  IMAD.MOV R45, RZ, RZ, -R21 ;  /* 0x000000ffff2d7224 */ /* 0x000fe200078e0a15 */
[----:B0-----:R-:W-:Y:S01]  /*0620*/  ISETP.GE.AND P3, PT, R13, R6, PT ;  /* 0x000000060d00720c */ /* 0x001fe20003f66270 */
[----:B------:R-:W-:Y:S01]  /*0630*/  IMAD R18, R21, R8, UR9 ;  /* 0x0000000915127e24 */ /* 0x000fe2000f8e0208 */
[-C--:B------:R-:W-:Y:S02]  /*0640*/  ISETP.GE.AND P2, PT, R17, R6.reuse, PT ;  /* 0x000000061100720c */ /* 0x080fe40003f46270 */
[----:B------:R-:W-:Y:S01]  /*0650*/  ISETP.GE.AND P4, PT, R15, R6, PT ;  /* 0x000000060f00720c */ /* 0x000fe20003f86270 */
[----:B------:R-:W-:Y:S01]  /*0660*/  VIADD R22, R18, UR9 ;  /* 0x0000000912167c36 */ /* 0x000fe20008000000 */
[----:B------:R-:W-:Y:S02]  /*0670*/  ISETP.GT.AND P2, PT, R17, -0x1, !P2 ;  /* 0xffffffff1100780c */ /* 0x000fe40005744270 */
[----:B------:R-:W-:-:S02]  /*0680*/  ISETP.GT.AND P3, PT, R13, -0x1, !P3 ;  /* 0xffffffff0d00780c */ /* 0x000fc40005f64270 */
[----:B------:R-:W-:Y:S01]  /*0690*/  IADD3 R13, PT, PT, R10, UR7, RZ ;  /* 0x000000070a0d7c10 */ /* 0x000fe2000fffe0ff */
[----:B------:R-:W0:Y:S01]  /*06a0*/  LDCU.64 UR6, c[0x0][0x430] ;  /* 0x00008600ff0677ac */ /* 0x000e220008000a00 */
[----:B------:R-:W-:Y:S02]  /*06b0*/  ISETP.GT.U32.AND P0, PT, R11, R14, PT ;  /* 0x0000000e0b00720c */ /* 0x000fe40003f04070 */
[----:B------:R-:W-:Y:S01]  /*06c0*/  ISETP.GT.AND P4, PT, R15, -0x1, !P4 ;  /* 0xffffffff0f00780c */ /* 0x000fe20006784270 */
[----:B------:R-:W-:Y:S01]  /*06d0*/  IMAD.IADD R15, R9, 0x1, -R16 ;  /* 0x00000001090f7824 */ /* 0x000fe200078e0a10 */
[----:B------:R-:W-:Y:S01]  /*06e0*/  ISETP.GE.AND P1, PT, R19, R6, PT ;  /* 0x000000061300720c */ /* 0x000fe20003f26270 */
[----:B------:R-:W-:Y:S01]  /*06f0*/  IMAD R16, R8, R45, R13 ;  /* 0x0000002d08107224 */ /* 0x000fe200078e020d */
[----:B------:R-:W-:Y:S02]  /*0700*/  IADD3 R20, PT, PT, R13, -R18, RZ ;  /* 0x800000120d147210 */ /* 0x000fe40007ffe0ff */
[----:B------:R-:W-:-:S02]  /*0710*/  ISETP.GT.AND P1, PT, R19, -0x1, !P1 ;  /* 0xffffffff1300780c */ /* 0x000fc40004f24270 */
[----:B------:R-:W-:Y:S02]  /*0720*/  @P2 LOP3.LUT R4, R4, 0x100000, RZ, 0xfc, !PT ;  /* 0x0010000004042812 */ /* 0x000fe400078efcff */
[-C--:B------:R-:W-:Y:S01]  /*0730*/  ISETP.GE.AND P2, PT, R16, R7.reuse, PT ;  /* 0x000000071000720c */ /* 0x080fe20003f46270 */
[----:B------:R-:W-:Y:S01]  /*0740*/  @!P0 IMAD.IADD R14, R14, 0x1, -R11 ;  /* 0x000000010e0e8824 */ /* 0x000fe200078e0a0b */
[----:B------:R-:W-:Y:S01]  /*0750*/  IADD3 R24, PT, PT, R22, UR9, RZ ;  /* 0x0000000916187c10 */ /* 0x000fe2000fffe0ff */
[----:B------:R-:W-:Y:S01]  /*0760*/  IMAD.IADD R22, R13, 0x1, -R22 ;  /* 0x000000010d167824 */ /* 0x000fe200078e0a16 */
[----:B------:R-:W-:Y:S01]  /*0770*/  @!P0 IADD3 R12, PT, PT, R12, 0x1, RZ ;  /* 0x000000010c0c8810 */ /* 0x000fe20007ffe0ff */
[----:B0-----:R-:W-:Y:S01]  /*0780*/  UIADD3 UR7, UPT, UPT, -UR7, URZ, URZ ;  /* 0x000000ff07077290 */ /* 0x001fe2000fffe1ff */
[----:B------:R-:W-:Y:S01]  /*0790*/  ISETP.GE.AND P0, PT, R20, R7, PT ;  /* 0x000000071400720c */ /* 0x000fe20003f06270 */
[----:B------:R-:W-:Y:S01]  /*07a0*/  UIADD3 UR6, UPT, UPT, -UR6, URZ, URZ ;  /* 0x000000ff06067290 */ /* 0x000fe2000fffe1ff */
[----:B------:R-:W-:-:S02]  /*07b0*/  ISETP.GT.AND P2, PT, R16, -0x1, !P2 ;  /* 0xffffffff1000780c */ /* 0x000fc40005744270 */
[----:B------:R-:W-:Y:S02]  /*07c0*/  IADD3 R16, PT, PT, R13, -R24, RZ ;  /* 0x800000180d107210 */ /* 0x000fe40007ffe0ff */
[C---:B------:R-:W-:Y:S02]  /*07d0*/  ISETP.GE.AND P5, PT, R15.reuse, R6, PT ;  /* 0x000000060f00720c */ /* 0x040fe40003fa6270 */
[----:B------:R-:W-:Y:S02]  /*07e0*/  LOP3.LUT R4, R4, 0xffdfffff, RZ, 0xc0, !PT ;  /* 0xffdfffff04047812 */ /* 0x000fe400078ec0ff */
[----:B------:R-:W-:Y:S02]  /*07f0*/  ISETP.GT.AND P0, PT, R20, -0x1, !P0 ;  /* 0xffffffff1400780c */ /* 0x000fe40004704270 */
[----:B------:R-:W-:Y:S02]  /*0800*/  ISETP.GE.AND P6, PT, R16, R7, PT ;  /* 0x000000071000720c */ /* 0x000fe40003fc6270 */
[----:B------:R-:W-:-:S02]  /*0810*/  ISETP.GT.AND P5, PT, R15, -0x1, !P5 ;  /* 0xffffffff0f00780c */ /* 0x000fc40006fa4270 */
[----:B------:R-:W-:Y:S02]  /*0820*/  @P1 LOP3.LUT R4, R4, 0x200000, RZ, 0xfc, !PT ;  /* 0x0020000004041812 */ /* 0x000fe400078efcff */
[----:B------:R-:W-:Y:S02]  /*0830*/  P2R R15, PR, RZ, 0x1 ;  /* 0x00000001ff0f7803 */ /* 0x000fe40000000000 */
[----:B------:R-:W-:Y:S02]  /*0840*/  ISETP.GE.AND P1, PT, R22, R7, PT ;  /* 0x000000071600720c */ /* 0x000fe40003f26270 */
[----:B------:R-:W-:Y:S02]  /*0850*/  ISETP.GT.AND P0, PT, R16, -0x1, !P6 ;  /* 0xffffffff1000780c */ /* 0x000fe40007704270 */
[----:B------:R-:W-:Y:S02]  /*0860*/  ISETP.GT.AND P1, PT, R22, -0x1, !P1 ;  /* 0xffffffff1600780c */ /* 0x000fe40004f24270 */
[----:B------:R-:W-:Y:S01]  /*0870*/  IADD3 R24, PT, PT, R13, -UR9, -R24 ;  /* 0x800000090d187c10 */ /* 0x000fe2000fffe818 */
[----:B------:R-:W0:Y:S01]  /*0880*/  LDCU.64 UR8, c[0x0][0x428] ;  /* 0x00008500ff0877ac */ /* 0x000e220008000a00 */
[----:B------:R-:W-:-:S02]  /*0890*/  P2R R17, PR, RZ, 0x2 ;  /* 0x00000002ff117803 */ /* 0x000fc40000000000 */
[C---:B------:R-:W-:Y:S02]  /*08a0*/  LOP3.LUT P1, RZ, R4.reuse, 0x200000, RZ, 0xc0, !PT ;  /* 0x0020000004ff7812 */ /* 0x040fe4000782c0ff */
[----:B------:R-:W-:Y:S02]  /*08b0*/  LOP3.LUT R4, R4, 0xfff7ffff, RZ, 0xc0, !PT ;  /* 0xfff7ffff04047812 */ /* 0x000fe400078ec0ff */
[----:B------:R-:W-:Y:S02]  /*08c0*/  ISETP.GE.AND P6, PT, R24, R7, PT ;  /* 0x000000071800720c */ /* 0x000fe40003fc6270 */
[----:B------:R-:W-:Y:S02]  /*08d0*/  @P0 LOP3.LUT R4, R4, 0x80000, RZ, 0xfc, !PT ;  /* 0x0008000004040812 */ /* 0x000fe400078efcff */
[----:B------:R-:W-:Y:S02]  /*08e0*/  PLOP3.LUT P0, PT, P2, P3, PT, 0x80, 0x8 ;  /* 0x000000000008781c */ /* 0x000fe40001707070 */
[----:B------:R-:W-:-:S02]  /*08f0*/  ISETP.GT.AND P6, PT, R24, -0x1, !P6 ;  /* 0xffffffff1800780c */ /* 0x000fc400077c4270 */
[----:B------:R-:W-:Y:S02]  /*0900*/  PLOP3.LUT P1, PT, P2, P1, PT, 0x80, 0x8 ;  /* 0x000000000008781c */ /* 0x000fe40001723070 */
[----:B------:R-:W-:Y:S01]  /*0910*/  P2R R16, PR, RZ, 0x40 ;  /* 0x00000040ff107803 */ /* 0x000fe20000000000 */
[----:B0-----:R-:W-:Y:S01]  /*0920*/  ULEA UR14, UR7, UR9, 0x2 ;  /* 0x00000009070e7291 */ /* 0x001fe2000f8e10ff */
[C---:B------:R-:W-:Y:S01]  /*0930*/  LOP3.LUT P6, RZ, R4.reuse, 0x100000, RZ, 0xc0, !PT ;  /* 0x0010000004ff7812 */ /* 0x040fe200078cc0ff */
[----:B------:R-:W-:Y:S01]  /*0940*/  UIMAD UR15, UR7, 0x3, UR9 ;  /* 0x00000003070f78a4 */ /* 0x000fe2000f8e0209 */
[----:B------:R-:W-:Y:S01]  /*0950*/  LOP3.LUT R4, R4, 0xfffbffff, RZ, 0xc0, !PT ;  /* 0xfffbffff04047812 */ /* 0x000fe200078ec0ff */
[----:B------:R-:W-:Y:S02]  /*0960*/  ULEA UR7, UR7, UR9, 0x1 ;  /* 0x0000000907077291 */ /* 0x000fe4000f8e08ff */
[----:B------:R-:W-:Y:S01]  /*0970*/  ULEA UR9, UR6, UR8, 0x2 ;  /* 0x0000000806097291 */ /* 0x000fe2000f8e10ff */
        /* <DEDUP_REMOVED lines=74> */
[----:B------:R-:W-:Y:S01]  /*0e20*/  ISETP.NE.AND P2, PT, R15, RZ, PT ;  /* 0x000000ff0f00720c */ /* 0x000fe20003f45270 */
[----:B------:R-:W-:Y:S02]  /*0e30*/  VIADD R15, R10, UR15 ;  /* 0x0000000f0a0f7c36 */ /* 0x000fe40008000000 */
        /* <DEDUP_REMOVED lines=10> */
[----:B------:R-:W-:Y:S01]  /*0ee0*/  IMAD R14, R12, UR13, R11 ;  /* 0x0000000d0c0e7c24 */ /* 0x000fe2000f8e020b */
[C---:B------:R-:W-:Y:S02]  /*0ef0*/  IADD3 R12, PT, PT, R10.reuse, UR14, RZ ;  /* 0x0000000e0a0c7c10 */ /* 0x040fe4000fffe0ff */
[----:B------:R-:W-:Y:S01]  /*0f00*/  IADD3 R10, PT, PT, R10, UR7, RZ ;  /* 0x000000070a0a7c10 */ /* 0x000fe2000fffe0ff */
[CC--:B------:R-:W-:Y:S01]  /*0f10*/  IMAD R15, R14.reuse, R7.reuse, R15 ;  /* 0x000000070e0f7224 */ /* 0x0c0fe200078e020f */
[----:B-----5:R-:W-:Y:S01]  /*0f20*/  UIMAD UR7, UR4, UR5, URZ ;  /* 0x00000005040772a4 */ /* 0x020fe2000f8e02ff */
[CC--:B------:R-:W-:Y:S01]  /*0f30*/  IMAD R11, R14.reuse, R7.reuse, R12 ;  /* 0x000000070e0b7224 */ /* 0x0c0fe200078e020c */
[----:B------:R-:W-:Y:S01]  /*0f40*/  UIADD3 UR5, UPT, UPT, -UR5, URZ, URZ ;  /* 0x000000ff05057290 */ /* 0x000fe2000fffe1ff */
[----:B------:R-:W-:-:S02]  /*0f50*/  IMAD R19, R14, R7, R10 ;  /* 0x000000070e137224 */ /* 0x000fc400078e020a */
[----:B------:R-:W-:Y:S02]  /*0f60*/  IMAD R7, R14, R7, R13 ;  /* 0x000000070e077224 */ /* 0x000fe400078e020d */
[CC--:B------:R-:W-:Y:S02]  /*0f70*/  IMAD R11, R8.reuse, R45.reuse, R11 ;  /* 0x0000002d080b7224 */ /* 0x0c0fe400078e020b */
[CC--:B------:R-:W-:Y:S02]  /*0f80*/  IMAD R17, R8.reuse, R45.reuse, R15 ;  /* 0x0000002d08117224 */ /* 0x0c0fe400078e020f */
[CC--:B------:R-:W-:Y:S02]  /*0f90*/  IMAD R25, R8.reuse, R45.reuse, R19 ;  /* 0x0000002d08197224 */ /* 0x0c0fe400078e0213 */
[----:B------:R-:W-:Y:S02]  /*0fa0*/  IMAD R45, R8, R45, R7 ;  /* 0x0000002d082d7224 */ /* 0x000fe400078e0207 */
[----:B------:R-:W-:-:S02]  /*0fb0*/  IMAD.IADD R37, R7, 0x1, -R18 ;  /* 0x0000000107257824 */ /* 0x000fc400078e0a12 */
[-C--:B------:R-:W-:Y:S02]  /*0fc0*/  IMAD R7, R11, R6.reuse, UR9 ;  /* 0x000000090b077e24 */ /* 0x080fe4000f8e0206 */
[CC--:B------:R-:W-:Y:S02]  /*0fd0*/  IMAD R21, R17.reuse, R6.reuse, UR12 ;  /* 0x0000000c11157e24 */ /* 0x0c0fe4000f8e0206 */
[----:B------:R-:W-:Y:S01]  /*0fe0*/  IMAD R19, R17, R6, UR9 ;  /* 0x0000000911137e24 */ /* 0x000fe2000f8e0206 */
[----:B------:R-:W-:Y:S01]  /*0ff0*/  IADD3 R7, PT, PT, R7, R2, RZ ;  /* 0x0000000207077210 */ /* 0x000fe20007ffe0ff */
[-C--:B------:R-:W-:Y:S02]  /*1000*/  IMAD R27, R25, R6.reuse, UR9 ;  /* 0x00000009191b7e24 */ /* 0x080fe4000f8e0206 */
[-C--:B------:R-:W-:Y:S02]  /*1010*/  IMAD R15, R11, R6.reuse, UR6 ;  /* 0x000000060b0f7e24 */ /* 0x080fe4000f8e0206 */
[----:B------:R-:W-:Y:S01]  /*1020*/  IMAD R33, R25, R6, UR6 ;  /* 0x0000000619217e24 */ /* 0x000fe2000f8e0206 */
[----:B------:R-:W-:Y:S01]  /*1030*/  IADD3 R22, PT, PT, R27, R2, RZ ;  /* 0x000000021b167210 */ /* 0x000fe20007ffe0ff */
[----:B------:R-:W-:Y:S01]  /*1040*/  IMAD R41, R37, R6, UR12 ;  /* 0x0000000c25297e24 */ /* 0x000fe2000f8e0206 */
[----:B------:R-:W-:Y:S01]  /*1050*/  IADD3 R15, PT, PT, R15, R2, RZ ;  /* 0x000000020f0f7210 */ /* 0x000fe20007ffe0ff */
[----:B------:R-:W-:Y:S01]  /*1060*/  IMAD R51, R45, R6, R9 ;  /* 0x000000062d337224 */ /* 0x000fe200078e0209 */
[----:B------:R-:W-:Y:S01]  /*1070*/  IADD3 R33, PT, PT, R33, R2, RZ ;  /* 0x0000000221217210 */ /* 0x000fe20007ffe0ff */
[----:B------:R-:W-:Y:S01]  /*1080*/  IMAD R47, R45, R6, UR9 ;  /* 0x000000092d2f7e24 */ /* 0x000fe2000f8e0206 */
[----:B------:R-:W-:Y:S01]  /*1090*/  IADD3 R41, PT, PT, R41, R2, RZ ;  /* 0x0000000229297210 */ /* 0x000fe20007ffe0ff */
[----:B------:R-:W-:-:S02]  /*10a0*/  IMAD R49, R45, R6, UR12 ;  /* 0x0000000c2d317e24 */ /* 0x000fc4000f8e0206 */
[----:B------:R-:W-:Y:S01]  /*10b0*/  IMAD R13, R11, R6, UR12 ;  /* 0x0000000c0b0d7e24 */ /* 0x000fe2000f8e0206 */
[----:B------:R-:W-:Y:S01]  /*10c0*/  IADD3 R47, PT, PT, R47, R2, RZ ;  /* 0x000000022f2f7210 */ /* 0x000fe20007ffe0ff */
[-C--:B------:R-:W-:Y:S02]  /*10d0*/  IMAD R23, R17, R6.reuse, UR6 ;  /* 0x0000000611177e24 */ /* 0x080fe4000f8e0206 */
[-C--:B------:R-:W-:Y:S02]  /*10e0*/  IMAD R31, R25, R6.reuse, UR12 ;  /* 0x0000000c191f7e24 */ /* 0x080fe4000f8e0206 */
[CC--:B------:R-:W-:Y:S02]  /*10f0*/  IMAD R39, R37.reuse, R6.reuse, UR9 ;  /* 0x0000000925277e24 */ /* 0x0c0fe4000f8e0206 */
[-C--:B------:R-:W-:Y:S02]  /*1100*/  IMAD R43, R37, R6.reuse, UR6 ;  /* 0x00000006252b7e24 */ /* 0x080fe4000f8e0206 */
[----:B------:R-:W-:-:S02]  /*1110*/  IMAD R45, R45, R6, UR6 ;  /* 0x000000062d2d7e24 */ /* 0x000fc4000f8e0206 */
[-CC-:B------:R-:W-:Y:S02]  /*1120*/  IMAD R11, R11, R6.reuse, R9.reuse ;  /* 0x000000060b0b7224 */ /* 0x180fe400078e0209 */
[--C-:B------:R-:W-:Y:S01]  /*1130*/  IMAD R17, R17, R6, R9.reuse ;  /* 0x0000000611117224 */ /* 0x100fe200078e0209 */
[----:B------:R-:W-:Y:S01]  /*1140*/  IADD3 R45, PT, PT, R45, R2, RZ ;  /* 0x000000022d2d7210 */ /* 0x000fe20007ffe0ff */
[-CC-:B------:R-:W-:Y:S02]  /*1150*/  IMAD R25, R25, R6.reuse, R9.reuse ;  /* 0x0000000619197224 */ /* 0x180fe400078e0209 */
[----:B------:R-:W-:Y:S01]  /*1160*/  IMAD R37, R37, R6, R9 ;  /* 0x0000000625257224 */ /* 0x000fe200078e0209 */
[----:B------:R-:W-:Y:S01]  /*1170*/  IADD3 R9, PT, PT, R21, R2, RZ ;  /* 0x0000000215097210 */ /* 0x000fe20007ffe0ff */
[--C-:B------:R-:W-:Y:S01]  /*1180*/  IMAD.IADD R19, R19, 0x1, R2.reuse ;  /* 0x0000000113137824 */ /* 0x100fe200078e0202 */
[C---:B------:R-:W-:Y:S01]  /*1190*/  IADD3 R21, PT, PT, -R34.reuse, R17, RZ ;  /* 0x0000001122157210 */ /* 0x040fe20007ffe1ff */
[--C-:B------:R-:W-:Y:S01]  /*11a0*/  IMAD.IADD R13, R13, 0x1, R2.reuse ;  /* 0x000000010d0d7824 */ /* 0x100fe200078e0202 */
[----:B------:R-:W-:Y:S01]  /*11b0*/  IADD3 R27, PT, PT, -R34, R37, RZ ;  /* 0x00000025221b7210 */ /* 0x000fe20007ffe1ff */
[----:B------:R-:W-:-:S02]  /*11c0*/  IMAD.IADD R23, R23, 0x1, R2 ;  /* 0x0000000117177824 */ /* 0x000fc400078e0202 */
[--C-:B------:R-:W-:Y:S02]  /*11d0*/  IMAD.IADD R31, R31, 0x1, R2.reuse ;  /* 0x000000011f1f7824 */ /* 0x100fe400078e0202 */
[--C-:B------:R-:W-:Y:S02]  /*11e0*/  IMAD.IADD R39, R39, 0x1, R2.reuse ;  /* 0x0000000127277824 */ /* 0x100fe400078e0202 */
[--C-:B------:R-:W-:Y:S02]  /*11f0*/  IMAD.IADD R43, R43, 0x1, R2.reuse ;  /* 0x000000012b2b7824 */ /* 0x100fe400078e0202 */
[----:B------:R-:W-:Y:S02]  /*1200*/  IMAD.IADD R49, R49, 0x1, R2 ;  /* 0x0000000131317824 */ /* 0x000fe400078e0202 */
[CC--:B------:R-:W-:Y:S02]  /*1210*/  IMAD R36, R29.reuse, R0.reuse, R7 ;  /* 0x000000001d247224 */ /* 0x0c0fe400078e0207 */
[----:B------:R-:W-:-:S02]  /*1220*/  IMAD R7, R29, R0, R19 ;  /* 0x000000001d077224 */ /* 0x000fc400078e0213 */
[-C--:B------:R-:W-:Y:S02]  /*1230*/  IMAD R19, R29, R0.reuse, R9 ;  /* 0x000000001d137224 */ /* 0x080fe400078e0209 */
[--C-:B------:R-:W-:Y:S02]  /*1240*/  IMAD.IADD R18, R11, 0x1, -R34.reuse ;  /* 0x000000010b127824 */ /* 0x100fe400078e0a22 */
[CC--:B------:R-:W-:Y:S02]  /*1250*/  IMAD R6, R29.reuse, R0.reuse, R11 ;  /* 0x000000001d067224 */ /* 0x0c0fe400078e020b */
[-C--:B------:R-:W-:Y:S02]  /*1260*/  IMAD R8, R29, R0.reuse, R17 ;  /* 0x000000001d087224 */ /* 0x080fe400078e0211 */
[----:B------:R-:W-:Y:S02]  /*1270*/  IMAD.IADD R24, R25, 0x1, -R34 ;  /* 0x0000000119187824 */ /* 0x000fe400078e0a22 */
        /* <DEDUP_REMOVED lines=14> */
[----:B------:R-:W-:Y:S01]  /*1360*/  IMAD R29, R29, R0, R45 ;  /* 0x000000001d1d7224 */ /* 0x000fe200078e022d */
[----:B------:R-:W-:Y:S01]  /*1370*/  MOV R0, RZ ;  /* 0x000000ff00007202 */ /* 0x000fe20000000f00 */
[----:B------:R-:W-:Y:S02]  /*1380*/  IMAD.IADD R34, R51, 0x1, -R34 ;  /* 0x0000000133227824 */ /* 0x000fe400078e0a22 */
[----:B------:R-:W-:Y:S02]  /*1390*/  IMAD.U32 R15, RZ, RZ, UR5 ;  /* 0x00000005ff0f7e24 */ /* 0x000fe4000f8e00ff */
[----:B------:R-:W-:-:S07]  /*13a0*/  IMAD R35, R35, UR7, RZ ;  /* 0x0000000723237c24 */ /* 0x000fce000f8e02ff */
.L_x_574:
        /* <DEDUP_REMOVED lines=12> */
[----:B--2---:R-:W-:Y:S02]  /*1470*/  @P0 HADD2.F32 R42, -RZ, R40.H0_H0 ;  /* 0x20000028ff2a0230 */ /* 0x004fe40000004100 */
[----:B---3--:R-:W-:-:S05]  /*1480*/  @P0 HADD2.F32 R33, -RZ, R32.H0_H0 ;  /* 0x20000020ff210230 */ /* 0x008fca0000004100 */
[----:B------:R-:W-:Y:S01]  /*1490*/  @P0 FFMA.FTZ R0, R33, R42, R0 ;  /* 0x0000002a21000223 */ /* 0x000fe20000010000 */
[----:B------:R-:W-:Y:S01]  /*14a0*/  LOP3.LUT P0, RZ, R4, 0x8000, RZ, 0xc0, !PT ;  /* 0x0000800004ff7812 */ /* 0x000fe2000780c0ff */
[----:B------:R-:W0:Y:S02]  /*14b0*/  @P4 LDC.64 R32, c[0x0][0x380] ;  /* 0x0000e000ff204b82 */ /* 0x000e240000000a00 */
[----:B0-----:R-:W-:Y:S02]  /*14c0*/  @P4 IMAD.WIDE R42, R34, 0x2, R32 ;  /* 0x00000002222a4825 */ /* 0x001fe400078e0220 */
[----:B------:R-:W2:Y:S04]  /*14d0*/  @P4 LDG.E.U16 R32, desc[UR10][R30.64+0x2] ;  /* 0x0000020a1e204981 */ /* 0x000ea8000c1e1500 */
[----:B------:R-:W3:Y:S01]  /*14e0*/  @P4 LDG.E.U16 R42, desc[UR10][R42.64] ;  /* 0x0000000a2a2a4981 */ /* 0x000ee2000c1e1500 */
[----:B--2---:R-:W-:-:S02]  /*14f0*/  @P4 HADD2.F32 R33, -RZ, R32.H0_H0 ;  /* 0x20000020ff214230 */ /* 0x004fc40000004100 */
[----:B---3--:R-:W-:-:S05]  /*1500*/  @P4 HADD2.F32 R40, -RZ, R42.H0_H0 ;  /* 0x2000002aff284230 */ /* 0x008fca0000004100 */
[----:B------:R-:W-:Y:S02]  /*1510*/  @P4 FFMA.FTZ R0, R33, R40, R0 ;  /* 0x0000002821004223 */ /* 0x000fe40000010000 */
        /* <DEDUP_REMOVED lines=11> */
[----:B------:R-:W-:Y:S01]  /*15d0*/  LOP3.LUT P4, RZ, R4, 0x4000, RZ, 0xc0, !PT ;  /* 0x0000400004ff7812 */ /* 0x000fe2000788c0ff */
[----:B--2---:R-:W-:-:S02]  /*15e0*/  @P0 HADD2.F32 R33, -RZ, R32.H0_H0 ;  /* 0x20000020ff210230 */ /* 0x004fc40000004100 */
[----:B---3--:R-:W-:-:S05]  /*15f0*/  @P0 HADD2.F32 R44, -RZ, R42.H0_H0 ;  /* 0x2000002aff2c0230 */ /* 0x008fca0000004100 */
[----:B------:R-:W-:-:S05]  /*1600*/  @P0 FFMA.FTZ R0, R33, R44, R0 ;  /* 0x0000002c21000223 */ /* 0x000fca0000010000 */
        /* <DEDUP_REMOVED lines=84> */
[----:B------:R-:W-:-:S13]  /*1b50*/  LOP3.LUT P0, RZ, R4, 0x8, RZ, 0xc0, !PT ;  /* 0x0000000804ff7812 */ /* 0x000fda000780c0ff */
[----:B------:R-:W4:Y:S01]  /*1b60*/  @P0 LDG.E.U16 R42, desc[UR10][R30.64+0x1e] ;  /* 0x00001e0a1e2a0981 */ /* 0x000f22000c1e1500 */
[----:B--2---:R-:W-:Y:S02]  /*1b70*/  @P5 HADD2.F32 R33, -RZ, R32.H0_H0 ;  /* 0x20000020ff215230 */ /* 0x004fe40000004100 */
[----:B---3--:R-:W-:-:S05]  /*1b80*/  @P5 HADD2.F32 R44, -RZ, R40.H0_H0 ;  /* 0x20000028ff2c5230 */ /* 0x008fca0000004100 */
[----:B------:R-:W-:Y:S02]  /*1b90*/  @P5 FFMA.FTZ R0, R33, R44, R0 ;  /* 0x0000002c21005223 */ /* 0x000fe40000010000 */
[----:B------:R-:W0:Y:S02]  /*1ba0*/  @P0 LDC.64 R32, c[0x0][0x380] ;  /* 0x0000e000ff200b82 */ /* 0x000e240000000a00 */
[----:B0-----:R-:W-:-:S06]  /*1bb0*/  @P0 IMAD.WIDE R32, R8, 0x2, R32 ;  /* 0x0000000208200825 */ /* 0x001fcc00078e0220 */
[----:B------:R-:W2:Y:S01]  /*1bc0*/  @P0 LDG.E.U16 R32, desc[UR10][R32.64] ;  /* 0x0000000a20200981 */ /* 0x000ea2000c1e1500 */
[----:B------:R-:W-:-:S13]  /*1bd0*/  LOP3.LUT P4, RZ, R4, 0x4, RZ, 0xc0, !PT ;  /* 0x0000000404ff7812 */ /* 0x000fda000788c0ff */
[----:B------:R-:W0:Y:S01]  /*1be0*/  @P4 LDC.64 R40, c[0x0][0x380] ;  /* 0x0000e000ff284b82 */ /* 0x000e220000000a00 */
[----:B----4-:R-:W-:Y:S02]  /*1bf0*/  @P0 HADD2.F32 R43, -RZ, R42.H0_H0 ;  /* 0x2000002aff2b0230 */ /* 0x010fe40000004100 */
[----:B0-----:R-:W-:-:S06]  /*1c00*/  @P4 IMAD.WIDE R40, R21, 0x2, R40 ;  /* 0x0000000215284825 */ /* 0x001fcc00078e0228 */
[----:B------:R-:W3:Y:S01]  /*1c10*/  @P4 LDG.E.U16 R40, desc[UR10][R40.64] ;  /* 0x0000000a28284981 */ /* 0x000ee2000c1e1500 */
[----:B--2---:R-:W-:-:S05]  /*1c20*/  @P0 HADD2.F32 R44, -RZ, R32.H0_H0 ;  /* 0x20000020ff2c0230 */ /* 0x004fca0000004100 */
[----:B------:R-:W-:Y:S01]  /*1c30*/  @P0 FFMA.FTZ R0, R43, R44, R0 ;  /* 0x0000002c2b000223 */ /* 0x000fe20000010000 */
[----:B------:R-:W-:Y:S02]  /*1c40*/  ISETP.NE.AND P0, PT, R39, RZ, PT ;  /* 0x000000ff2700720c */ /* 0x000fe40003f05270 */
[----:B------:R-:W2:Y:S01]  /*1c50*/  @P4 LDG.E.U16 R39, desc[UR10][R30.64+0x20] ;  /* 0x0000200a1e274981 */ /* 0x000ea2000c1e1500 */
[----:B------:R-:W-:-:S13]  /*1c60*/  LOP3.LUT P5, RZ, R4, 0x2, RZ, 0xc0, !PT ;  /* 0x0000000204ff7812 */ /* 0x000fda00078ac0ff */
[----:B------:R-:W0:Y:S01]  /*1c70*/  @P5 LDC.64 R32, c[0x0][0x380] ;  /* 0x0000e000ff205b82 */ /* 0x000e220000000a00 */
[----:B---3--:R-:W-:Y:S02]  /*1c80*/  @P4 HADD2.F32 R42, -RZ, R40.H0_H0 ;  /* 0x20000028ff2a4230 */ /* 0x008fe40000004100 */
[----:B0-----:R-:W-:-:S06]  /*1c90*/  @P5 IMAD.WIDE R32, R20, 0x2, R32 ;  /* 0x0000000214205825 */ /* 0x001fcc00078e0220 */
[----:B------:R-:W3:Y:S01]  /*1ca0*/  @P5 LDG.E.U16 R32, desc[UR10][R32.64] ;  /* 0x0000000a20205981 */ /* 0x000ee2000c1e1500 */
[----:B--2---:R-:W-:-:S05]  /*1cb0*/  @P4 HADD2.F32 R39, -RZ, R39.H0_H0 ;  /* 0x20000027ff274230 */ /* 0x004fca0000004100 */
[----:B------:R-:W-:Y:S01]  /*1cc0*/  @P4 FFMA.FTZ R0, R39, R42, R0 ;  /* 0x0000002a27004223 */ /* 0x000fe20000010000 */
[----:B------:R-:W-:Y:S02]  /*1cd0*/  ISETP.NE.AND P4, PT, R38, RZ, PT ;  /* 0x000000ff2600720c */ /* 0x000fe40003f85270 */
[----:B------:R-:W2:Y:S01]  /*1ce0*/  @P5 LDG.E.U16 R38, desc[UR10][R30.64+0x22] ;  /* 0x0000220a1e265981 */ /* 0x000ea2000c1e1500 */
[----:B------:R-:W-:Y:S01]  /*1cf0*/  LOP3.LUT P6, RZ, R4, 0x1, RZ, 0xc0, !PT ;  /* 0x0000000104ff7812 */ /* 0x000fe200078cc0ff */
[----:B---3--:R-:W-:Y:S02]  /*1d00*/  @P5 HADD2.F32 R42, -RZ, R32.H0_H0 ;  /* 0x20000020ff2a5230 */ /* 0x008fe40000004100 */
[----:B------:R-:W0:Y:S01]  /*1d10*/  @P3 LDC.64 R32, c[0x0][0x380] ;  /* 0x0000e000ff203b82 */ /* 0x000e220000000a00 */
[----:B--2---:R-:W-:-:S05]  /*1d20*/  @P5 HADD2.F32 R39, -RZ, R38.H0_H0 ;  /* 0x20000026ff275230 */ /* 0x004fca0000004100 */
[----:B------:R-:W-:-:S04]  /*1d30*/  @P5 FFMA.FTZ R0, R39, R42, R0 ;  /* 0x0000002a27005223 */ /* 0x000fc80000010000 */
[----:B------:R-:W1:Y:S01]  /*1d40*/  @P6 LDC.64 R38, c[0x0][0x380] ;  /* 0x0000e000ff266b82 */ /* 0x000e620000000a00 */
[----:B------:R-:W-:Y:S02]  /*1d50*/  ISETP.NE.AND P5, PT, R37, RZ, PT ;  /* 0x000000ff2500720c */ /* 0x000fe40003fa5270 */
[----:B------:R-:W2:Y:S01]  /*1d60*/  @P6 LDG.E.U16 R37, desc[UR10][R30.64+0x24] ;  /* 0x0000240a1e256981 */ /* 0x000ea2000c1e1500 */
[----:B-1----:R-:W-:-:S06]  /*1d70*/  @P6 IMAD.WIDE R38, R19, 0x2, R38 ;  /* 0x0000000213266825 */ /* 0x002fcc00078e0226 */
[----:B------:R-:W3:Y:S01]  /*1d80*/  @P6 LDG.E.U16 R38, desc[UR10][R38.64] ;  /* 0x0000000a26266981 */ /* 0x000ee2000c1e1500 */
[----:B--2---:R-:W-:Y:S02]  /*1d90*/  @P6 HADD2.F32 R37, -RZ, R37.H0_H0 ;  /* 0x20000025ff256230 */ /* 0x004fe40000004100 */
[----:B---3--:R-:W-:-:S05]  /*1da0*/  @P6 HADD2.F32 R40, -RZ, R38.H0_H0 ;  /* 0x20000026ff286230 */ /* 0x008fca0000004100 */
[----:B------:R-:W-:Y:S01]  /*1db0*/  @P6 FFMA.FTZ R0, R37, R40, R0 ;  /* 0x0000002825006223 */ /* 0x000fe20000010000 */
[----:B0-----:R-:W-:Y:S02]  /*1dc0*/  @P3 IMAD.WIDE R40, R7, 0x2, R32 ;  /* 0x0000000207283825 */ /* 0x001fe400078e0220 */
[----:B------:R-:W2:Y:S04]  /*1dd0*/  @P3 LDG.E.U16 R32, desc[UR10][R30.64+0x26] ;  /* 0x0000260a1e203981 */ /* 0x000ea8000c1e1500 */
[----:B------:R-:W3:Y:S01]  /*1de0*/  @P3 LDG.E.U16 R40, desc[UR10][R40.64] ;  /* 0x0000000a28283981 */ /* 0x000ee2000c1e1500 */
[----:B--2---:R-:W-:Y:S02]  /*1df0*/  @P3 HADD2.F32 R33, -RZ, R32.H0_H0 ;  /* 0x20000020ff213230 */ /* 0x004fe40000004100 */
        /* <DEDUP_REMOVED lines=21> */
[----:B---3--:R-:W-:Y:S02]  /*1f50*/  @P0 HADD2.F32 R37, -RZ, R38.H0_H0 ;  /* 0x20000026ff250230 */ /* 0x008fe40000004100 */
        /* <DEDUP_REMOVED lines=8> */
[----:B--2---:R-:W-:Y:S02]  /*1fe0*/  @P4 HADD2.F32 R37, -RZ, R37.H0_H0 ;  /* 0x20000025ff254230 */ /* 0x004fe40000004100 */
[----:B---3--:R-:W-:Y:S02]  /*1ff0*/  @P4 HADD2.F32 R40, -RZ, R32.H0_H0 ;  /* 0x20000020ff284230 */ /* 0x008fe40000004100 */
[----:B------:R-:W0:Y:S03]  /*2000*/  LDC.64 R32, c[0x0][0x410] ;  /* 0x00010400ff207b82 */ /* 0x000e260000000a00 */
[----:B------:R-:W-:Y:S02]  /*2010*/  @P4 FFMA.FTZ R0, R37, R40, R0 ;  /* 0x0000002825004223 */ /* 0x000fe40000010000 */
[----:B------:R-:W2:Y:S01]  /*2020*/  @P5 LDG.E.U16 R37, desc[UR10][R30.64+0x30] ;  /* 0x0000300a1e255981 */ /* 0x000ea2000c1e1500 */
[----:B------:R-:W-:-:S04]  /*2030*/  IADD3 R15, PT, PT, R15, 0x1, RZ ;  /* 0x000000010f0f7810 */ /* 0x000fc80007ffe0ff */
[----:B------:R-:W-:Y:S01]  /*2040*/  ISETP.NE.AND P6, PT, R15, RZ, PT ;  /* 0x000000ff0f00720c */ /* 0x000fe20003fc5270 */
[----:B----4-:R-:W-:Y:S02]  /*2050*/  @P5 HADD2.F32 R40, -RZ, R38.H0_H0 ;  /* 0x20000026ff285230 */ /* 0x010fe40000004100 */
        /* <DEDUP_REMOVED lines=26> */
[----:B--2---:R-:W-:-:S05]  /*2200*/  @P5 HADD2.F32 R37, -RZ, R37.H0_H0 ;  /* 0x20000025ff255230 */ /* 0x004fca0000004100 */
        /* <DEDUP_REMOVED lines=16> */
.L_x_573:
        /* <DEDUP_REMOVED lines=30> */
[----:B------:R-:W-:Y:S01]  /*24f0*/  @P0 IADD3 R6, PT, PT, -R5, R6, RZ ;  /* 0x0000000605060210 */ /* 0x000fe20007ffe1ff */
[----:B------:R-:W-:-:S03]  /*2500*/  @P0 VIADD R9, R9, 0x1 ;  /* 0x0000000109090836 */ /* 0x000fc60000000000 */
[----:B------:R-:W-:-:S13]  /*2510*/  ISETP.GE.U32.AND P1, PT, R6, R5, PT ;  /* 0x000000050600720c */ /* 0x000fda0003f26070 */
[----:B------:R-:W-:Y:S02]  /*2520*/  @P1 IADD3 R9, PT, PT, R9, 0x1, RZ ;  /* 0x0000000109091810 */ /* 0x000fe40007ffe0ff */
[----:B------:R-:W-:-:S05]  /*2530*/  @!P2 LOP3.LUT R9, RZ, R5, RZ, 0x33, !PT ;  /* 0x00000005ff09a212 */ /* 0x000fca00078e33ff */
[----:B------:R-:W-:Y:S01]  /*2540*/  IMAD.MOV.U32 R6, RZ, RZ, R9 ;  /* 0x000000ffff067224 */ /* 0x000fe200078e0009 */
[----:B------:R-:W-:Y:S06]  /*2550*/  BRA `(.L_x_578) ;  /* 0x0000000000107947 */ /* 0x000fec0003800000 */
.L_x_577:
[----:B------:R-:W-:-:S07]  /*2560*/  MOV R4, 0x2580 ;  /* 0x0000258000047802 */ /* 0x000fce0000000f00 */
[----:B------:R-:W-:Y:S05]  /*2570*/  CALL.REL.NOINC `($__internal_23_$__cuda_sm20_div_u64) ;  /* 0x0000000000cc7944 */ /* 0x000fea0003c00000 */
[----:B------:R-:W-:Y:S01]  /*2580*/  IMAD.MOV.U32 R6, RZ, RZ, R8 ;  /* 0x000000ffff067224 */ /* 0x000fe200078e0008 */
[----:B------:R-:W-:-:S07]  /*2590*/  MOV R7, R9 ;  /* 0x0000000900077202 */ /* 0x000fce0000000f00 */
.L_x_578:
[----:B------:R-:W-:Y:S05]  /*25a0*/  BSYNC.RECONVERGENT B0 ;  /* 0x0000000000007941 */ /* 0x000fea0003800200 */
.L_x_576:
        /* <DEDUP_REMOVED lines=14> */
.L_x_581:
        /* <DEDUP_REMOVED lines=10> */
.L_x_580:
[----:B------:R-:W-:Y:S05]  /*2730*/  BSYNC.RECONVERGENT B0 ;  /* 0x0000000000007941 */ /* 0x000fea0003800200 */
.L_x_579:
[----:B------:R-:W-:Y:S05]  /*2740*/  @!P1 EXIT ;  /* 0x000000000000994d */ /* 0x000fea0003800000 */
[----:B------:R-:W-:Y:S01]  /*2750*/  IMAD.SHL.U32 R15, R5, 0x2, RZ ;  /* 0x00000002050f7824 */ /* 0x000fe200078e00ff */
[----:B------:R-:W-:Y:S01]  /*2760*/  SHF.R.U32.HI R17, RZ, 0x1f, R5 ;  /* 0x0000001fff117819 */ /* 0x000fe20000011605 */
[----:B------:R-:W0:Y:S01]  /*2770*/  LDCU UR5, c[0x0][0x3f8] ;  /* 0x00007f00ff0577ac */ /* 0x000e220008000800 */
[----:B------:R-:W1:Y:S05]  /*2780*/  LDCU.64 UR6, c[0x0][0x3a8] ;  /* 0x00007500ff0677ac */ /* 0x000e6a0008000a00 */
.L_x_582:
        /* <DEDUP_REMOVED lines=18> */
        .weak           $__internal_23_$__cuda_sm20_div_u64
        .type           $__internal_23_$__cuda_sm20_div_u64,@function
        .size           $__internal_23_$__cuda_sm20_div_u64,(.L_x_1689 - $__internal_23_$__cuda_sm20_div_u64)
$__internal_23_$__cuda_sm20_div_u64:
        /* <DEDUP_REMOVED lines=66> */
[----:B------:R-:W-:Y:S06]  /*2cd0*/  RET.REL.NODEC R6 `(_ZN2at6native51_GLOBAL__N__2c613397_18_DepthwiseConv2d_cu_9959487032conv_depthwise2d_backward_kernelILi5ELi1EN3c104HalfEiEEvNS_27GenericPackedTensorAccessorIKT1_Lm4ENS_16DefaultPtrTraitsEiEENS5_IS6_Lm4ES8_iEES9_T2_iiiiiiiiiiiiiii) ;  /* 0xffffffd006c87950 */ /* 0x000fec0003c3ffff */
.L_x_583:
        /* <DEDUP_REMOVED lines=10> */
.L_x_1689:


//--------------------- .text._ZN2at6native51_GLOBAL__N__2c613397_18_DepthwiseConv2d_cu_9959487032conv_depthwise2d_backward_kernelILi0ELi0EfiEEvNS_27GenericPackedTensorAccessorIKT1_Lm4ENS_16DefaultPtrTraitsEiEENS3_IS4_Lm4ES6_iEES7_T2_iiiiiiiiiiiiiii --------------------------
	.section	.text._ZN2at6native51_GLOBAL__N__2c613397_18_DepthwiseConv2d_cu_9959487032conv_depthwise2d_backward_kernelILi0ELi0EfiEEvNS_27GenericPackedTensorAccessorIKT1_Lm4ENS_16DefaultPtrTraitsEiEENS3_IS4_Lm4ES6_iEES7_T2_iiiiiiiiiiiiiii,"ax",@progbits
	.align	128
.text._ZN2at6native51_GLOBAL__N__2c613397_18_DepthwiseConv2d_cu_9959487032conv_depthwise2d_backward_kernelILi0ELi0EfiEEvNS_27GenericPackedTensorAccessorIKT1_Lm4ENS_16DefaultPtrTraitsEiEENS3_IS4_Lm4ES6_iEES7_T2_iiiiiiiiiiiiiii:
        .type           _ZN2at6native51_GLOBAL__N__2c613397_18_DepthwiseConv2d_cu_9959487032conv_depthwise2d_backward_kernelILi0ELi0EfiEEvNS_27GenericPackedTensorAccessorIKT1_Lm4ENS_16DefaultPtrTraitsEiEENS3_IS4_Lm4ES6_iEES7_T2_iiiiiiiiiiiiiii,@function
        .size           _ZN2at6native51_GLOBAL__N__2c613397_18_DepthwiseConv2d_cu_9959487032conv_depthwise2d_backward_kernelILi0ELi0EfiEEvNS_27GenericPackedTensorAccessorIKT1_Lm4ENS_16DefaultPtrTraitsEiEENS3_IS4_Lm4ES6_iEES7_T2_iiiiiiiiiiiiiii,(.L_x_1691 - _ZN2at6native51_GLOBAL__N__2c613397_18_DepthwiseConv2d_cu_9959487032conv_depthwise2d_backward_kernelILi0ELi0EfiEEvNS_27GenericPackedTensorAccessorIKT1_Lm4ENS_16DefaultPtrTraitsEiEENS3_IS4_Lm4ES6_iEES7_T2_iiiiiiiiiiiiiii)
        .other          _ZN2at6native51_GLOBAL__N__2c613397_18_DepthwiseConv2d_cu_9959487032conv_depthwise2d_backward_kernelILi0ELi0EfiEEvNS_27GenericPackedTensorAccessorIKT1_Lm4ENS_16DefaultPtrTraitsEiEENS3_IS4_Lm4ES6_iEES7_T2_iiiiiiiiiiiiiii,@"STO_CUDA_ENTRY STV_DEFAULT"
_ZN2at6native51_GLOBAL__N__2c613397_18_DepthwiseConv2d_cu_9959487032conv_depthwise2d_backward_kernelILi0ELi0EfiEEvNS_27GenericPackedTensorAccessorIKT1_Lm4ENS_16DefaultPtrTraitsEiEENS3_IS4_Lm4ES6_iEES7_T2_iiiiiiiiiiiiiii:
        /* <DEDUP_REMOVED lines=13> */
[----:B------:R1:W-:Y:S01]  /*00d0*/  STL [R1], R2 ;  /* 0x0000000201007387 */ /* 0x0003e20000100800 */
[----:B------:R-:W2:Y:S03]  /*00e0*/  LDCU UR5, c[0x0][0x400] ;  /* 0x00008000ff0577ac */ /* 0x000ea60008000800 */
[----:B------:R1:W-:Y:S01]  /*00f0*/  STL [R1+0x4], R3 ;  /* 0x0000040301007387 */ /* 0x0003e20000100800 */
[----:B------:R-:W3:Y:S01]  /*0100*/  LDCU.64 UR14, c[0x0][0x358] ;  /* 0x00006b00ff0e77ac */ /* 0x000ee20008000a00 */
[----:B0-----:R-:W-:Y:S01]  /*0110*/  IMAD R0, R5, UR4, RZ ;  /* 0x0000000405007c24 */ /* 0x001fe2000f8e02ff */
[----:B------:R-:W-:Y:S01]  /*0120*/  UMOV UR4, URZ ;  /* 0x000000ff00047c82 */ /* 0x000fe20008000000 */
[----:B--2---:R-:W-:-:S03]  /*0130*/  UISETP.GE.AND UP0, UPT, UR5, 0x1, UPT ;  /* 0x000000010500788c */ /* 0x004fc6000bf06270 */
[----:B------:R1:W-:Y:S06]  /*0140*/  STL [R1+0x10], R0 ;  /* 0x0000100001007387 */ /* 0x0003ec0000100800 */
[----:B---3--:R-:W-:Y:S05]  /*0150*/  BRA.U !UP0, `(.L_x_584) ;  /* 0x0000003508647547 */ /* 0x008fea000b800000 */
[----:B------:R-:W0:Y:S02]  /*0160*/  LDCU UR5, c[0x0][0x41c] ;  /* 0x00008380ff0577ac */ /* 0x000e240008000800 */
[----:B0-----:R-:W-:-:S09]  /*0170*/  UISETP.GE.AND UP0, UPT, UR5, 0x1, UPT ;  /* 0x000000010500788c */ /* 0x001fd2000bf06270 */
[----:B------:R-:W-:Y:S05]  /*0180*/  BRA.U !UP0, `(.L_x_585) ;  /* 0x0000002d08c47547 */ /* 0x000fea000b800000 */
[----:B------:R-:W0:Y:S02]  /*0190*/  LDCU UR4, c[0x0][0x418] ;  /* 0x00008300ff0477ac */ /* 0x000e240008000800 */
[----:B0-----:R-:W-:-:S09]  /*01a0*/  UISETP.GT.AND UP0, UPT, UR4, URZ, UPT ;  /* 0x000000ff0400728c */ /* 0x001fd2000bf04270 */
[----:B------:R-:W-:Y:S05]  /*01b0*/  BRA.U UP0, `(.L_x_586) ;  /* 0x00000001003c7547 */ /* 0x000fea000b800000 */
[----:B------:R-:W0:Y:S02]  /*01c0*/  LDCU.64 UR4, c[0x0][0x3a8] ;  /* 0x00007500ff0477ac */ /* 0x000e240008000a00 */
.L_x_587:
[----:B------:R-:W2:Y:S04]  /*01d0*/  LDL R5, [R1+0x10] ;  /* 0x0000100001057983 */ /* 0x000ea80000100800 */
[----:B------:R-:W0:Y:S04]  /*01e0*/  LDL.LU R4, [R1] ;  /* 0x0000000001047983 */ /* 0x000e280000300800 */
[----:B-1----:R-:W3:Y:S01]  /*01f0*/  LDL.LU R0, [R1+0x4] ;  /* 0x0000040001007983 */ /* 0x002ee20000300800 */
[----:B0-----:R-:W-:-:S04]  /*0200*/  LEA R2, P0, R4, UR4, 0x2 ;  /* 0x0000000404027c11 */ /* 0x001fc8000f8010ff */
[----:B---3--:R-:W-:Y:S02]  /*0210*/  LEA.HI.X R3, R4, UR5, R0, 0x2, P0 ;  /* 0x0000000504037c11 */ /* 0x008fe400080f1400 */
[----:B--2---:R-:W-:-:S03]  /*0220*/  IADD3 R4, P0, PT, R5, R4, RZ ;  /* 0x0000000405047210 */ /* 0x004fc60007f1e0ff */
[----:B------:R2:W-:Y:S02]  /*0230*/  STG.E desc[UR14][R2.64], RZ ;  /* 0x000000ff02007986 */ /* 0x0005e4000c10190e */
[----:B------:R-:W-:Y:S01]  /*0240*/  IMAD.X R0, RZ, RZ, R0, P0 ;  /* 0x000000ffff007224 */ /* 0x000fe200000e0600 */
[----:B------:R-:W-:Y:S01]  /*0250*/  ISETP.GE.U32.AND P0, PT, R4, UR6, PT ;  /* 0x0000000604007c0c */ /* 0x000fe2000bf06070 */
[----:B------:R2:W-:Y:S03]  /*0260*/  STL [R1], R4 ;  /* 0x0000000401007387 */ /* 0x0005e60000100800 */
[----:B------:R-:W-:Y:S01]  /*0270*/  ISETP.GE.AND.EX P0, PT, R0, UR13, PT, P0 ;  /* 0x0000000d00007c0c */ /* 0x000fe2000bf06300 */
[----:B------:R2:W-:-:S12]  /*0280*/  STL [R1+0x4], R0 ;  /* 0x0000040001007387 */ /* 0x0005d80000100800 */
[----:B--2---:R-:W-:Y:S05]  /*0290*/  @!P0 BRA `(.L_x_587) ;  /* 0xfffffffc00cc8947 */ /* 0x004fea000383ffff */
[----:B------:R-:W-:Y:S05]  /*02a0*/  EXIT ;  /* 0x000000000000794d */ /* 0x000fea0003800000 */
.L_x_586:
[----:B------:R-:W0:Y:S01]  /*02b0*/  LDCU.64 UR6, c[0x0][0x3d0] ;  /* 0x00007a00ff0677ac */ /* 0x000e220008000a00 */
[----:B------:R-:W-:Y:S01]  /*02c0*/  BSSY.RECONVERGENT B0, `(.L_x_588) ;  /* 0x00002dc000007945 */ /* 0x000fe20003800200 */
[----:B------:R-:W2:Y:S01]  /*02d0*/  LDCU UR8, c[0x0][0x430] ;  /* 0x00008600ff0877ac */ /* 0x000ea20008000800 */
[----:B------:R-:W3:Y:S01]  /*02e0*/  LDCU UR9, c[0x0][0x428] ;  /* 0x00008500ff0977ac */ /* 0x000ee20008000800 */
[----:B------:R-:W-:Y:S02]  /*02f0*/  ULOP3.LUT UR11, UR4, 0x7ffffffc, URZ, 0xc0, !UPT ;  /* 0x7ffffffc040b7892 */ /* 0x000fe4000f8ec0ff */
[----:B------:R-:W-:Y:S02]  /*0300*/  ULOP3.LUT UR10, UR4, 0x3, URZ, 0xc0, !UPT ;  /* 0x00000003040a7892 */ /* 0x000fe4000f8ec0ff */
[----:B------:R-:W-:Y:S02]  /*0310*/  UIMAD UR5, UR5, UR4, URZ ;  /* 0x00000004050572a4 */ /* 0x000fe4000f8e02ff */
[----:B0-----:R-:W-:Y:S01]  /*0320*/  UIADD3 UR6, UP0, UPT, UR6, 0x8, URZ ;  /* 0x0000000806067890 */ /* 0x001fe2000ff1e0ff */
[----:B------:R-:W0:Y:S01]  /*0330*/  LDCU UR18, c[0x0][0x430] ;  /* 0x00008600ff1277ac */ /* 0x000e220008000800 */
[----:B--2---:R-:W-:-:S02]  /*0340*/  UIADD3 UR8, UPT, UPT, -UR8, URZ, URZ ;  /* 0x000000ff08087290 */ /* 0x004fc4000fffe1ff */
[----:B------:R-:W-:Y:S02]  /*0350*/  UIADD3.X UR7, UPT, UPT, URZ, UR7, URZ, UP0, !UPT ;  /* 0x00000007ff077290 */ /* 0x000fe400087fe4ff */
[----:B------:R-:W-:Y:S02]  /*0360*/  UIADD3 UR16, UPT, UPT, -UR11, URZ, URZ ;  /* 0x000000ff0b107290 */ /* 0x000fe4000fffe1ff */
[----:B---3--:R-:W-:Y:S02]  /*0370*/  ULEA UR12, UR8, UR9, 0x1 ;  /* 0x00000009080c7291 */ /* 0x008fe4000f8e08ff */
[----:B------:R-:W-:-:S12]  /*0380*/  UIMAD UR4, UR8, 0x3, UR9 ;  /* 0x00000003080478a4 */ /* 0x000fd8000f8e0209 */
.L_x_607:
[----:B------:R-:W2:Y:S01]  /*0390*/  LDL R8, [R1] ;  /* 0x0000000001087983 */ /* 0x000ea20000100800 */
[----:B------:R-:W3:Y:S01]  /*03a0*/  LDC R20, c[0x0][0x408] ;  /* 0x00010200ff147b82 */ /* 0x000ee20000000800 */
[----:B------:R-:W4:Y:S01]  /*03b0*/  LDCU.64 UR8, c[0x0][0x428] ;  /* 0x00008500ff0877ac */ /* 0x000f220008000a00 */
[----:B------:R-:W-:Y:S01]  /*03c0*/  IMAD.MOV.U32 R29, RZ, RZ, RZ ;  /* 0x000000ffff1d7224 */ /* 0x000fe200078e00ff */
[----:B------:R-:W5:Y:S05]  /*03d0*/  LDCU UR17, c[0x0][0x430] ;  /* 0x00008600ff1177ac */ /* 0x000f6a0008000800 */
[----:B------:R-:W0:Y:S01]  /*03e0*/  LDC R26, c[0x0][0x40c] ;  /* 0x00010300ff1a7b82 */ /* 0x000e220000000800 */
[----:B---3--:R-:W-:-:S04]  /*03f0*/  IABS R5, R20 ;  /* 0x0000001400057213 */ /* 0x008fc80000000000 */
[----:B-1----:R-:W1:Y:S01]  /*0400*/  I2F.RP R0, R5 ;  /* 0x0000000500007306 */ /* 0x002e620000209400 */
[----:B0-----:R-:W-:-:S07]  /*0410*/  IABS R6, R26 ;  /* 0x0000001a00067213 */ /* 0x001fce0000000000 */
[----:B-1----:R-:W0:Y:S02]  /*0420*/  MUFU.RCP R0, R0 ;  /* 0x0000000000007308 */ /* 0x002e240000001000 */
[----:B0-----:R-:W-:-:S06]  /*0430*/  VIADD R3, R0, 0xffffffe ;  /* 0x0ffffffe00037836 */ /* 0x001fcc0000000000 */
[----:B------:R-:W0:Y:S02]  /*0440*/  F2I.FTZ.U32.TRUNC.NTZ R3, R3 ;  /* 0x0000000300037305 */ /* 0x000e24000021f000 */
[----:B0-----:R-:W-:-:S04]  /*0450*/  IMAD.MOV R2, RZ, RZ, -R3 ;  /* 0x000000ffff027224 */ /* 0x001fc800078e0a03 */
[----:B------:R-:W-:Y:S02]  /*0460*/  IMAD R7, R2, R5, RZ ;  /* 0x0000000502077224 */ /* 0x000fe400078e02ff */
[----:B------:R-:W-:-:S04]  /*0470*/  IMAD.MOV.U32 R2, RZ, RZ, RZ ;  /* 0x000000ffff027224 */ /* 0x000fc800078e00ff */
[----:B------:R-:W-:-:S04]  /*0480*/  IMAD.HI.U32 R0, R3, R7, R2 ;  /* 0x0000000703007227 */ /* 0x000fc800078e0002 */
[----:B------:R-:W-:-:S04]  /*0490*/  IMAD.MOV.U32 R2, RZ, RZ, R6 ;  /* 0x000000ffff027224 */ /* 0x000fc800078e0006 */
[----:B------:R-:W0:Y:S08]  /*04a0*/  I2F.RP R6, R2 ;  /* 0x0000000200067306 */ /* 0x000e300000209400 */
[----:B0-----:R-:W0:Y:S01]  /*04b0*/  MUFU.RCP R6, R6 ;  /* 0x0000000600067308 */ /* 0x001e220000001000 */
[----:B--2---:R-:W-:Y:S01]  /*04c0*/  IABS R4, R8 ;  /* 0x0000000800047213 */ /* 0x004fe20000000000 */
[C---:B----4-:R-:W-:Y:S01]  /*04d0*/  VIADD R13, R8.reuse, UR8 ;  /* 0x00000008080d7c36 */ /* 0x050fe20008000000 */
[----:B------:R-:W-:-:S03]  /*04e0*/  LOP3.LUT R3, R8, R20, RZ, 0x3c, !PT ;  /* 0x0000001408037212 */ /* 0x000fc600078e3cff */
[----:B------:R-:W-:Y:S01]  /*04f0*/  IMAD.HI.U32 R25, R0, R4, RZ ;  /* 0x0000000400197227 */ /* 0x000fe200078e00ff */
[----:B------:R-:W-:-:S04]  /*0500*/  ISETP.GE.AND P2, PT, R3, RZ, PT ;  /* 0x000000ff0300720c */ /* 0x000fc80003f46270 */
[----:B------:R-:W-:-:S05]  /*0510*/  IADD3 R0, PT, PT, -R25, RZ, RZ ;  /* 0x000000ff19007210 */ /* 0x000fca0007ffe1ff */
[----:B------:R-:W-:Y:S02]  /*0520*/  IMAD R0, R5, R0, R4 ;  /* 0x0000000005007224 */ /* 0x000fe400078e0204 */
[----:B0-----:R-:W-:-:S03]  /*0530*/  VIADD R4, R6, 0xffffffe ;  /* 0x0ffffffe06047836 */ /* 0x001fc60000000000 */
[----:B------:R-:W-:-:S13]  /*0540*/  ISETP.GT.U32.AND P1, PT, R5, R0, PT ;  /* 0x000000000500720c */ /* 0x000fda0003f24070 */
[----:B------:R-:W-:Y:S02]  /*0550*/  @!P1 IMAD.IADD R0, R0, 0x1, -R5 ;  /* 0x0000000100009824 */ /* 0x000fe400078e0a05 */
[----:B------:R-:W-:Y:S01]  /*0560*/  @!P1 VIADD R25, R25, 0x1 ;  /* 0x0000000119199836 */ /* 0x000fe20000000000 */
[----:B------:R-:W-:Y:S02]  /*0570*/  ISETP.NE.AND P1, PT, R20, RZ, PT ;  /* 0x000000ff1400720c */ /* 0x000fe40003f25270 */
[----:B------:R-:W-:Y:S02]  /*0580*/  ISETP.GE.U32.AND P0, PT, R0, R5, PT ;  /* 0x000000050000720c */ /* 0x000fe40003f06070 */
[----:B------:R-:W0:Y:S01]  /*0590*/  LDC R0, c[0x0][0x3fc] ;  /* 0x0000ff00ff007b82 */ /* 0x000e220000000800 */
[----:B------:R1:W2:Y:S02]  /*05a0*/  F2I.FTZ.U32.TRUNC.NTZ R5, R4 ;  /* 0x0000000400057305 */ /* 0x0002a4000021f000 */
[----:B-1----:R-:W-:-:S08]  /*05b0*/  IMAD.MOV.U32 R4, RZ, RZ, RZ ;  /* 0x000000ffff047224 */ /* 0x002fd000078e00ff */
[----:B------:R-:W-:Y:S02]  /*05c0*/  @P0 VIADD R25, R25, 0x1 ;  /* 0x0000000119190836 */ /* 0x000fe40000000000 */
[----:B--2---:R-:W-:Y:S02]  /*05d0*/  IMAD.MOV R7, RZ, RZ, -R5 ;  /* 0x000000ffff077224 */ /* 0x004fe400078e0a05 */
[----:B------:R-:W-:Y:S01]  /*05e0*/  @!P2 IMAD.MOV R25, RZ, RZ, -R25 ;  /* 0x000000ffff19a224 */ /* 0x000fe200078e0a19 */
[----:B------:R-:W-:Y:S01]  /*05f0*/  @!P1 LOP3.LUT R25, RZ, R20, RZ, 0x33, !PT ;  /* 0x00000014ff199212 */ /* 0x000fe200078e33ff */
[----:B------:R-:W-:-:S03]  /*0600*/  IMAD R7, R7, R2, RZ ;  /* 0x0000000207077224 */ /* 0x000fc600078e02ff */
[----:B------:R-:W-:Y:S01]  /*0610*/  IABS R6, R25 ;  /* 0x0000001900067213 */ /* 0x000fe20000000000 */
[----:B------:R-:W-:Y:S01]  /*0620*/  IMAD.HI.U32 R4, R5, R7, R4 ;  /* 0x0000000705047227 */ /* 0x000fe200078e0004 */
[----:B0-----:R-:W-:Y:S02]  /*0630*/  IABS R3, R0 ;  /* 0x0000000000037213 */ /* 0x001fe40000000000 */
[----:B------:R-:W-:Y:S01]  /*0640*/  MOV R5, R6 ;  /* 0x0000000600057202 */ /* 0x000fe20000000f00 */
[----:B------:R-:W-:Y:S01]  /*0650*/  IMAD R20, R25, R20, RZ ;  /* 0x0000001419147224 */ /* 0x000fe200078e02ff */
[----:B------:R-:W0:Y:S03]  /*0660*/  I2F.RP R6, R3 ;  /* 0x0000000300067306 */ /* 0x000e260000209400 */
[----:B------:R-:W-:Y:S01]  /*0670*/  IMAD.HI.U32 R4, R4, R5, RZ ;  /* 0x0000000504047227 */ /* 0x000fe200078e00ff */
[----:B-----5:R-:W-:-:S02]  /*0680*/  IADD3 R24, PT, PT, R13, -UR17, -R20 ;  /* 0x800000110d187c10 */ /* 0x020fc4000fffe814 */
[C---:B------:R-:W-:Y:S01]  /*0690*/  IADD3 R23, PT, PT, -R20.reuse, UR12, R8 ;  /* 0x0000000c14177c10 */ /* 0x040fe2000fffe108 */
[----:B------:R-:W-:Y:S01]  /*06a0*/  IMAD.MOV R7, RZ, RZ, -R4 ;  /* 0x000000ffff077224 */ /* 0x000fe200078e0a04 */
[----:B------:R-:W-:Y:S01]  /*06b0*/  IADD3 R22, PT, PT, -R20, UR4, R8 ;  /* 0x0000000414167c10 */ /* 0x000fe2000fffe108 */
[----:B------:R-:W-:Y:S02]  /*06c0*/  IMAD.IADD R21, R13, 0x1, -R20 ;  /* 0x000000010d157824 */ /* 0x000fe400078e0a14 */
        /* <DEDUP_REMOVED lines=8> */
[C---:B------:R-:W-:Y:S01]  /*0750*/  LOP3.LUT R2, R25.reuse, R26, RZ, 0x3c, !PT ;  /* 0x0000001a19027212 */ /* 0x040fe200078e3cff */
[----:B------:R-:W0:Y:S01]  /*0760*/  F2I.FTZ.U32.TRUNC.NTZ R5, R7 ;  /* 0x0000000700057305 */ /* 0x000e22000021f000 */
[----:B------:R-:W-:Y:S02]  /*0770*/  VIADD R25, R25, UR9 ;  /* 0x0000000919197c36 */ /* 0x000fe40008000000 */
        /* <DEDUP_REMOVED lines=19> */
[----:B------:R-:W-:-:S04]  /*08b0*/  LOP3.LUT R2, R9, R0, RZ, 0x3c, !PT ;  /* 0x0000000009027212 */ /* 0x000fc800078e3cff */
[----:B------:R-:W-:-:S07]  /*08c0*/  ISETP.GE.AND P2, PT, R2, RZ, PT ;  /* 0x000000ff0200720c */ /* 0x000fce0003f46270 */
[----:B------:R-:W-:-:S04]  /*08d0*/  @P0 VIADD R4, R4, 0x1 ;  /* 0x0000000104040836 */ /* 0x000fc80000000000 */
[----:B------:R-:W-:-:S04]  /*08e0*/  IMAD.MOV.U32 R10, RZ, RZ, R4 ;  /* 0x000000ffff0a7224 */ /* 0x000fc800078e0004 */
[----:B------:R-:W-:Y:S01]  /*08f0*/  @!P2 IMAD.MOV R10, RZ, RZ, -R10 ;  /* 0x000000ffff0aa224 */ /* 0x000fe200078e0a0a */
[----:B------:R-:W-:-:S04]  /*0900*/  @!P1 LOP3.LUT R10, RZ, R0, RZ, 0x33, !PT ;  /* 0x00000000ff0a9212 */ /* 0x000fc800078e33ff */
[----:B------:R-:W-:Y:S01]  /*0910*/  IADD3 R3, PT, PT, -R10, RZ, RZ ;  /* 0x000000ff0a037210 */ /* 0x000fe20007ffe1ff */
[----:B------:R-:W-:Y:S04]  /*0920*/  STL [R1+0x8], R10 ;  /* 0x0000080a01007387 */ /* 0x000fe80000100800 */
[----:B------:R-:W-:-:S05]  /*0930*/  IMAD R0, R0, R3, R9 ;  /* 0x0000000300007224 */ /* 0x000fca00078e0209 */
[----:B------:R0:W-:Y:S02]  /*0940*/  STL [R1+0xc], R0 ;  /* 0x00000c0001007387 */ /* 0x0001e40000100800 */
[----:B0-----:R-:W-:-:S07]  /*0950*/  IMAD.MOV.U32 R0, RZ, RZ, RZ ;  /* 0x000000ffff007224 */ /* 0x001fce00078e00ff */
.L_x_606:
[----:B------:R-:W2:Y:S01]  /*0960*/  LDL R2, [R1+0xc] ;  /* 0x00000c0001027983 */ /* 0x000ea20000100800 */
[----:B------:R-:W2:Y:S03]  /*0970*/  LDCU.64 UR8, c[0x0][0x400] ;  /* 0x00008000ff0877ac */ /* 0x000ea60008000a00 */
[----:B------:R-:W3:Y:S01]  /*0980*/  LDL R3, [R1+0x8] ;  /* 0x0000080001037983 */ /* 0x000ee20000100800 */
[----:B--2---:R-:W-:Y:S02]  /*0990*/  IMAD R4, R2, UR8, R29 ;  /* 0x0000000802047c24 */ /* 0x004fe4000f8e021d */
[----:B------:R-:W-:Y:S02]  /*09a0*/  VIADD R29, R29, 0x1 ;  /* 0x000000011d1d7836 */ /* 0x000fe40000000000 */
[----:B---3--:R-:W-:Y:S02]  /*09b0*/  IMAD R3, R3, UR9, R4 ;  /* 0x0000000903037c24 */ /* 0x008fe4000f8e0204 */
[----:B------:R-:W-:Y:S01]  /*09c0*/  IMAD.MOV.U32 R2, RZ, RZ, RZ ;  /* 0x000000ffff027224 */ /* 0x000fe200078e00ff */
[----:B------:R-:W-:Y:S01]  /*09d0*/  ISETP.NE.AND P2, PT, R29, UR8, PT ;  /* 0x000000081d007c0c */ /* 0x000fe2000bf45270 */
[----:B------:R-:W-:-:S12]  /*09e0*/  IMAD R4, R4, UR5, RZ ;  /* 0x0000000504047c24 */ /* 0x000fd8000f8e02ff */
.L_x_605:
[----:B------:R-:W0:Y:S01]  /*09f0*/  LDC R10, c[0x0][0x424] ;  /* 0x00010900ff0a7b82 */ /* 0x000e220000000800 */
[----:B------:R-:W1:Y:S02]  /*0a00*/  LDCU UR8, c[0x0][0x434] ;  /* 0x00008680ff0877ac */ /* 0x000e640008000800 */
[C---:B-1----:R-:W-:Y:S01]  /*0a10*/  IMAD R6, R2.reuse, UR8, R26 ;  /* 0x0000000802067c24 */ /* 0x042fe2000f8e021a */
[----:B------:R-:W1:Y:S01]  /*0a20*/  LDCU.64 UR8, c[0x0][0x418] ;  /* 0x00008300ff0877ac */ /* 0x000e620008000a00 */
[----:B------:R-:W-:Y:S02]  /*0a30*/  VIADD R2, R2, 0x1 ;  /* 0x0000000102027836 */ /* 0x000fe40000000000 */
[----:B------:R-:W-:Y:S01]  /*0a40*/  IMAD.IADD R5, R25, 0x1, -R6 ;  /* 0x0000000119057824 */ /* 0x000fe200078e0a06 */
[----:B0-----:R-:W-:Y:S01]  /*0a50*/  IABS R8, R10 ;  /* 0x0000000a00087213 */ /* 0x001fe20000000000 */
[----:B------:R-:W-:-:S03]  /*0a60*/  IMAD.MOV.U32 R6, RZ, RZ, RZ ;  /* 0x000000ffff067224 */ /* 0x000fc600078e00ff */
[----:B------:R-:W0:Y:S01]  /*0a70*/  I2F.RP R9, R8 ;  /* 0x0000000800097306 */ /* 0x000e220000209400 */
[----:B------:R-:W-:Y:S01]  /*0a80*/  ISETP.GE.AND P4, PT, R5, RZ, PT ;  /* 0x000000ff0500720c */ /* 0x000fe20003f86270 */
[----:B-1----:R-:W-:Y:S01]  /*0a90*/  UISETP.GE.U32.AND UP0, UPT, UR8, 0x4, UPT ;  /* 0x000000040800788c */ /* 0x002fe2000bf06070 */
[----:B------:R-:W-:-:S05]  /*0aa0*/  ISETP.NE.AND P3, PT, R2, UR9, PT ;  /* 0x0000000902007c0c */ /* 0x000fca000bf65270 */
[----:B0-----:R-:W0:Y:S02]  /*0ab0*/  MUFU.RCP R9, R9 ;  /* 0x0000000900097308 */ /* 0x001e240000001000 */
[----:B0-----:R-:W-:Y:S02]  /*0ac0*/  IADD3 R7, PT, PT, R9, 0xffffffe, RZ ;  /* 0x0ffffffe09077810 */ /* 0x001fe40007ffe0ff */
[----:B------:R-:W-:-:S04]  /*0ad0*/  IABS R9, R5 ;  /* 0x0000000500097213 */ /* 0x000fc80000000000 */
[----:B------:R-:W0:Y:S02]  /*0ae0*/  F2I.FTZ.U32.TRUNC.NTZ R7, R7 ;  /* 0x0000000700077305 */ /* 0x000e24000021f000 */
[----:B0-----:R-:W-:-:S04]  /*0af0*/  IMAD.MOV R11, RZ, RZ, -R7 ;  /* 0x000000ffff0b7224 */ /* 0x001fc800078e0a07 */
[----:B------:R-:W-:-:S04]  /*0b00*/  IMAD R11, R11, R8, RZ ;  /* 0x000000080b0b7224 */ /* 0x000fc800078e02ff */
[----:B------:R-:W-:-:S04]  /*0b10*/  IMAD.HI.U32 R6, R7, R11, R6 ;  /* 0x0000000b07067227 */ /* 0x000fc800078e0006 */
[----:B------:R-:W-:Y:S02]  /*0b20*/  IMAD.MOV.U32 R11, RZ, RZ, RZ ;  /* 0x000000ffff0b7224 */ /* 0x000fe400078e00ff */
[----:B------:R-:W-:-:S04]  /*0b30*/  IMAD.HI.U32 R6, R6, R9, RZ ;  /* 0x0000000906067227 */ /* 0x000fc800078e00ff */
[----:B------:R-:W-:Y:S02]  /*0b40*/  IMAD.MOV R6, RZ, RZ, -R6 ;  /* 0x000000ffff067224 */ /* 0x000fe400078e0a06 */
[----:B------:R-:W-:Y:S02]  /*0b50*/  IMAD.MOV.U32 R7, RZ, RZ, R4 ;  /* 0x000000ffff077224 */ /* 0x000fe400078e0004 */
[----:B------:R-:W-:-:S05]  /*0b60*/  IMAD R6, R8, R6, R9 ;  /* 0x0000000608067224 */ /* 0x000fca00078e0209 */
[----:B------:R-:W-:-:S13]  /*0b70*/  ISETP.GT.U32.AND P0, PT, R8, R6, PT ;  /* 0x000000060800720c */ /* 0x000fda0003f04070 */
[----:B------:R-:W-:Y:S01]  /*0b80*/  @!P0 IMAD.IADD R6, R6, 0x1, -R8 ;  /* 0x0000000106068824 */ /* 0x000fe200078e0a08 */
[----:B------:R-:W-:-:S04]  /*0b90*/  ISETP.NE.AND P0, PT, R10, RZ, PT ;  /* 0x000000ff0a00720c */ /* 0x000fc80003f05270 */
[----:B------:R-:W-:-:S13]  /*0ba0*/  ISETP.GT.U32.AND P1, PT, R8, R6, PT ;  /* 0x000000060800720c */ /* 0x000fda0003f24070 */
[----:B------:R-:W-:-:S05]  /*0bb0*/  @!P1 IMAD.IADD R6, R6, 0x1, -R8 ;  /* 0x0000000106069824 */ /* 0x000fca00078e0a08 */
[----:B------:R-:W-:Y:S02]  /*0bc0*/  @!P4 IADD3 R6, PT, PT, -R6, RZ, RZ ;  /* 0x000000ff0606c210 */ /* 0x000fe40007ffe1ff */
[----:B------:R-:W-:Y:S01]  /*0bd0*/  @!P0 LOP3.LUT R6, RZ, R10, RZ, 0x33, !PT ;  /* 0x0000000aff068212 */ /* 0x000fe200078e33ff */
[----:B------:R-:W-:Y:S06]  /*0be0*/  BRA.U !UP0, `(.L_x_589) ;  /* 0x0000001508107547 */ /* 0x000fec000b800000 */
[----:B------:R-:W-:Y:S01]  /*0bf0*/  ISETP.NE.AND P4, PT, R6, RZ, PT ;  /* 0x000000ff0600720c */ /* 0x000fe20003f85270 */
[----:B------:R-:W-:Y:S01]  /*0c00*/  IMAD.MOV.U32 R8, RZ, RZ, R21 ;  /* 0x000000ffff087224 */ /* 0x000fe200078e0015 */
[----:B------:R-:W-:Y:S01]  /*0c10*/  MOV R7, R4 ;  /* 0x0000000400077202 */ /* 0x000fe20000000f00 */
[----:B------:R-:W-:Y:S02]  /*0c20*/  IMAD.MOV.U32 R9, RZ, RZ, R22 ;  /* 0x000000ffff097224 */ /* 0x000fe400078e0016 */
[----:B------:R-:W-:Y:S02]  /*0c30*/  IMAD.MOV.U32 R10, RZ, RZ, R23 ;  /* 0x000000ffff0a7224 */ /* 0x000fe400078e0017 */
[----:B------:R-:W-:Y:S02]  /*0c40*/  IMAD.MOV.U32 R11, RZ, RZ, R24 ;  /* 0x000000ffff0b7224 */ /* 0x000fe400078e0018 */
[----:B------:R-:W-:-:S07]  /*0c50*/  IMAD.U32 R12, RZ, RZ, UR16 ;  /* 0x00000010ff0c7e24 */ /* 0x000fce000f8e00ff */
.L_x_598:
[----:B------:R-:W-:Y:S01]  /*0c60*/  IMAD.U32 R14, RZ, RZ, UR6 ;  /* 0x00000006ff0e7e24 */ /* 0x000fe2000f8e00ff */
[----:B------:R-:W-:Y:S01]  /*0c70*/  BSSY.RECONVERGENT B1, `(.L_x_590) ;  /* 0x000004d000017945 */ /* 0x000fe20003800200 */
[----:B------:R-:W-:Y:S02]  /*0c80*/  IMAD.U32 R15, RZ, RZ, UR7 ;  /* 0x00000007ff0f7e24 */ /* 0x000fe4000f8e00ff */
[----:B------:R-:W-:Y:S01]  /*0c90*/  IMAD.WIDE R14, R7, 0x4, R14 ;  /* 0x00000004070e7825 */ /* 0x000fe200078e020e */
[----:B------:R-:W-:Y:S06]  /*0ca0*/  @P4 BRA `(.L_x_591) ;  /* 0x0000000400244947 */ /* 0x000fec0003800000 */
[----:B------:R-:W0:Y:S01]  /*0cb0*/  LDC R19, c[0x0][0x420] ;  /* 0x00010800ff137b82 */ /* 0x000e220000000800 */
        /* <DEDUP_REMOVED lines=30> */
[----:B------:R-:W-:-:S04]  /*0ea0*/  @P5 VIADD R16, R16, 0x1 ;  /* 0x0000000110105836 */ /* 0x000fc80000000000 */
[----:B------:R-:W-:-:S04]  /*0eb0*/  IMAD.MOV.U32 R19, RZ, RZ, R16 ;  /* 0x000000ffff137224 */ /* 0x000fc800078e0010 */
[----:B------:R-:W-:Y:S01]  /*0ec0*/  @!P6 IMAD.MOV R19, RZ, RZ, -R19 ;  /* 0x000000ffff13e224 */ /* 0x000fe200078e0a13 */
[----:B0-----:R-:W-:-:S04]  /*0ed0*/  IABS R28, R18 ;  /* 0x00000012001c7213 */ /* 0x001fc80000000000 */
[----:B------:R-:W-:Y:S01]  /*0ee0*/  SEL R27, R27, R19, !P1 ;  /* 0x000000131b1b7207 */ /* 0x000fe20004800000 */
        /* <DEDUP_REMOVED lines=18> */
[----:B------:R-:W-:Y:S02]  /*1010*/  ISETP.GE.AND P1, PT, R16, RZ, PT ;  /* 0x000000ff1000720c */ /* 0x000fe40003f26270 */
[----:B------:R-:W0:Y:S05]  /*1020*/  LDC.64 R16, c[0x0][0x410] ;  /* 0x00010400ff107b82 */ /* 0x000e2a0000000a00 */
        /* <DEDUP_REMOVED lines=14> */
[----:B------:R-:W2:Y:S04]  /*1110*/  LDG.E R18, desc[UR14][R14.64+-0x8] ;  /* 0xfffff80e0e127981 */ /* 0x000ea8000c1e1900 */
[----:B------:R-:W2:Y:S02]  /*1120*/  LDG.E R16, desc[UR14][R16.64] ;  /* 0x0000000e10107981 */ /* 0x000ea4000c1e1900 */
[----:B--2---:R-:W-:-:S07]  /*1130*/  FFMA.FTZ R0, R18, R16, R0 ;  /* 0x0000001012007223 */ /* 0x004fce0000010000 */
.L_x_591:
[----:B------:R-:W-:Y:S05]  /*1140*/  BSYNC.RECONVERGENT B1 ;  /* 0x0000000000017941 */ /* 0x000fea0003800200 */
.L_x_590:
[----:B------:R-:W-:Y:S04]  /*1150*/  BSSY.RECONVERGENT B1, `(.L_x_592) ;  /* 0x000004b000017945 */ /* 0x000fe80003800200 */
[----:B------:R-:W-:Y:S05]  /*1160*/  @P4 BRA `(.L_x_593) ;  /* 0x0000000400244947 */ /* 0x000fea0003800000 */
        /* <DEDUP_REMOVED lines=31> */
[----:B------:R-:W-:-:S05]  /*1360*/  @P5 IADD3 R16, PT, PT, R16, 0x1, RZ ;  /* 0x0000000110105810 */ /* 0x000fca0007ffe0ff */
[----:B------:R-:W-:-:S04]  /*1370*/  IMAD.MOV.U32 R19, RZ, RZ, R16 ;  /* 0x000000ffff137224 */ /* 0x000fc800078e0010 */
[----:B------:R-:W-:Y:S01]  /*1380*/  @!P6 IMAD.MOV R19, RZ, RZ, -R19 ;  /* 0x000000ffff13e224 */ /* 0x000fe200078e0a13 */
[----:B0-----:R-:W-:-:S04]  /*1390*/  IABS R28, R18 ;  /* 0x00000012001c7213 */ /* 0x001fc80000000000 */
[----:B------:R-:W0:Y:S01]  /*13a0*/  I2F.RP R17, R28 ;  /* 0x0000001c00117306 */ /* 0x000e220000209400 */
[----:B------:R-:W-:-:S07]  /*13b0*/  SEL R27, R27, R19, !P1 ;  /* 0x000000131b1b7207 */ /* 0x000fce0004800000 */
        /* <DEDUP_REMOVED lines=36> */
.L_x_593:
[----:B------:R-:W-:Y:S05]  /*1600*/  BSYNC.RECONVERGENT B1 ;  /* 0x0000000000017941 */ /* 0x000fea0003800200 */
.L_x_592:
        /* <DEDUP_REMOVED lines=75> */
.L_x_595:
[----:B------:R-:W-:Y:S05]  /*1ac0*/  BSYNC.RECONVERGENT B1 ;  /* 0x0000000000017941 */ /* 0x000fea0003800200 */
.L_x_594:
        /* <DEDUP_REMOVED lines=34> */
[----:B------:R-:W-:-:S05]  /*1cf0*/  IMAD.MOV.U32 R19, RZ, RZ, R16 ;  /* 0x000000ffff137224 */ /* 0x000fca00078e0010 */
[----:B------:R-:W-:Y:S02]  /*1d00*/  @!P6 IADD3 R19, PT, PT, -R19, RZ, RZ ;  /* 0x000000ff1313e210 */ /* 0x000fe40007ffe1ff */
[----:B0-----:R-:W-:Y:S02]  /*1d10*/  IABS R28, R18 ;  /* 0x00000012001c7213 */ /* 0x001fe40000000000 */
[----:B------:R-:W-:Y:S02]  /*1d20*/  SEL R27, R27, R19, !P1 ;  /* 0x000000131b1b7207 */ /* 0x000fe40004800000 */
        /* <DEDUP_REMOVED lines=31> */
[----:B------:R-:W-:Y:S01]  /*1f20*/  IMAD R17, R3, R17, R28 ;  /* 0x0000001103117224 */ /* 0x000fe200078e021c */
[----:B------:R-:W2:Y:S03]  /*1f30*/  LDG.E R15, desc[UR14][R14.64+0x4] ;  /* 0x0000040e0e0f7981 */ /* 0x000ea6000c1e1900 */
[----:B------:R-:W-:-:S04]  /*1f40*/  IMAD R17, R17, R16, R27 ;  /* 0x0000001011117224 */ /* 0x000fc800078e021b */
[----:B0-----:R-:W-:-:S06]  /*1f50*/  IMAD.WIDE R16, R17, 0x4, R18 ;  /* 0x0000000411107825 */ /* 0x001fcc00078e0212 */
[----:B------:R-:W2:Y:S02]  /*1f60*/  LDG.E R16, desc[UR14][R16.64] ;  /* 0x0000000e10107981 */ /* 0x000ea4000c1e1900 */
[----:B--2---:R-:W-:-:S07]  /*1f70*/  FFMA.FTZ R0, R15, R16, R0 ;  /* 0x000000100f007223 */ /* 0x004fce0000010000 */
.L_x_597:
[----:B------:R-:W-:Y:S05]  /*1f80*/  BSYNC.RECONVERGENT B1 ;  /* 0x0000000000017941 */ /* 0x000fea0003800200 */
.L_x_596:
        /* <DEDUP_REMOVED lines=9> */
[----:B------:R-:W-:-:S07]  /*2020*/  IMAD.U32 R11, RZ, RZ, UR11 ;  /* 0x0000000bff0b7e24 */ /* 0x000fce000f8e00ff */
.L_x_589:
[----:B------:R-:W-:-:S09]  /*2030*/  UISETP.NE.AND UP0, UPT, UR10, URZ, UPT ;  /* 0x000000ff0a00728c */ /* 0x000fd2000bf05270 */
[----:B------:R-:W-:Y:S05]  /*2040*/  BRA.U !UP0, `(.L_x_599) ;  /* 0x0000000d08c07547 */ /* 0x000fea000b800000 */
[----:B------:R-:W0:Y:S01]  /*2050*/  LDC.64 R8, c[0x0][0x3d0] ;  /* 0x0000f400ff087b82 */ /* 0x000e220000000a00 */
[----:B------:R-:W-:Y:S01]  /*2060*/  ISETP.NE.AND P4, PT, R6, RZ, PT ;  /* 0x000000ff0600720c */ /* 0x000fe20003f85270 */
[----:B------:R-:W-:Y:S06]  /*2070*/  BSSY.RECONVERGENT B1, `(.L_x_600) ;  /* 0x000004f000017945 */ /* 0x000fec0003800200 */
[----:B------:R-:W1:Y:S01]  /*2080*/  LDC R10, c[0x0][0x430] ;  /* 0x00010c00ff0a7b82 */ /* 0x000e620000000800 */
[----:B0-----:R-:W-:-:S04]  /*2090*/  IMAD.WIDE R6, R7, 0x4, R8 ;  /* 0x0000000407067825 */ /* 0x001fc800078e0208 */
[----:B-1----:R-:W-:Y:S01]  /*20a0*/  IMAD R11, R11, R10, R20 ;  /* 0x0000000a0b0b7224 */ /* 0x002fe200078e0214 */
[----:B------:R-:W-:Y:S06]  /*20b0*/  @P4 BRA `(.L_x_601) ;  /* 0x0000000400284947 */ /* 0x000fec0003800000 */
[----:B------:R-:W0:Y:S01]  /*20c0*/  LDC R16, c[0x0][0x420] ;  /* 0x00010800ff107b82 */ /* 0x000e220000000800 */
[----:B------:R-:W-:Y:S02]  /*20d0*/  IMAD.IADD R14, R13, 0x1, -R11 ;  /* 0x000000010d0e7824 */ /* 0x000fe400078e0a0b */
[----:B------:R-:W-:-:S03]  /*20e0*/  IMAD.MOV.U32 R8, RZ, RZ, RZ ;  /* 0x000000ffff087224 */ /* 0x000fc600078e00ff */
        /* <DEDUP_REMOVED lines=8> */
[----:B------:R-:W-:-:S04]  /*2170*/  IMAD R12, R12, R15, RZ ;  /* 0x0000000f0c0c7224 */ /* 0x000fc800078e02ff */
[----:B------:R-:W-:-:S06]  /*2180*/  IMAD.HI.U32 R12, R9, R12, R8 ;  /* 0x0000000c090c7227 */ /* 0x000fcc00078e0008 */
        /* <DEDUP_REMOVED lines=20> */
[----:B------:R-:W-:-:S03]  /*22d0*/  ISETP.GE.AND P6, PT, R14, RZ, PT ;  /* 0x000000ff0e00720c */ /* 0x000fc60003fc6270 */
[----:B------:R-:W-:Y:S01]  /*22e0*/  IMAD.MOV.U32 R14, RZ, RZ, R12 ;  /* 0x000000ffff0e7224 */ /* 0x000fe200078e000c */
[-C--:B0-----:R-:W-:Y:S02]  /*22f0*/  IABS R19, R18.reuse ;  /* 0x0000001200137213 */ /* 0x081fe40000000000 */
[----:B------:R-:W-:Y:S02]  /*2300*/  LOP3.LUT R16, R5, R18, RZ, 0x3c, !PT ;  /* 0x0000001205107212 */ /* 0x000fe400078e3cff */
[----:B------:R-:W0:Y:S05]  /*2310*/  I2F.RP R9, R19 ;  /* 0x0000001300097306 */ /* 0x000e2a0000209400 */
[----:B------:R-:W-:-:S04]  /*2320*/  @!P6 IADD3 R14, PT, PT, -R14, RZ, RZ ;  /* 0x000000ff0e0ee210 */ /* 0x000fc80007ffe1ff */
[----:B------:R-:W-:Y:S01]  /*2330*/  SEL R17, R17, R14, !P0 ;  /* 0x0000000e11117207 */ /* 0x000fe20004000000 */
        /* <DEDUP_REMOVED lines=18> */
[----:B------:R-:W-:-:S04]  /*2460*/  IMAD.MOV.U32 R12, RZ, RZ, R15 ;  /* 0x000000ffff0c7224 */ /* 0x000fc800078e000f */
[----:B------:R-:W-:-:S06]  /*2470*/  @!P5 IMAD.MOV R12, RZ, RZ, -R12 ;  /* 0x000000ffff0cd224 */ /* 0x000fcc00078e0a0c */
        /* <DEDUP_REMOVED lines=14> */
.L_x_601:
[----:B------:R-:W-:Y:S05]  /*2560*/  BSYNC.RECONVERGENT B1 ;  /* 0x0000000000017941 */ /* 0x000fea0003800200 */
.L_x_600:
[----:B------:R-:W-:Y:S01]  /*2570*/  UISETP.NE.AND UP0, UPT, UR10, 0x1, UPT ;  /* 0x000000010a00788c */ /* 0x000fe2000bf05270 */
[----:B------:R-:W-:Y:S08]  /*2580*/  BSSY.RECONVERGENT B1, `(.L_x_599) ;  /* 0x000009c000017945 */ /* 0x000ff00003800200 */
[----:B------:R-:W-:Y:S05]  /*2590*/  BRA.U !UP0, `(.L_x_602) ;  /* 0x0000000908687547 */ /* 0x000fea000b800000 */
[----:B------:R-:W-:Y:S01]  /*25a0*/  BSSY.RECONVERGENT B2, `(.L_x_603) ;  /* 0x000004d000027945 */ /* 0x000fe20003800200 */
[----:B------:R-:W-:-:S03]  /*25b0*/  IMAD.IADD R11, R11, 0x1, R10 ;  /* 0x000000010b0b7824 */ /* 0x000fc600078e020a */
[----:B------:R-:W-:Y:S05]  /*25c0*/  @P4 BRA `(.L_x_604) ;  /* 0x0000000400284947 */ /* 0x000fea0003800000 */
        /* <DEDUP_REMOVED lines=38> */
[----:B------:R-:W-:-:S05]  /*2830*/  @!P6 IMAD.MOV R14, RZ, RZ, -R14 ;  /* 0x000000ffff0ee224 */ /* 0x000fca00078e0a0e */
        /* <DEDUP_REMOVED lines=19> */
[----:B------:R-:W-:-:S05]  /*2970*/  MOV R12, R15 ;  /* 0x0000000f000c7202 */ /* 0x000fca0000000f00 */
[----:B------:R-:W-:-:S04]  /*2980*/  @!P5 IMAD.MOV R12, RZ, RZ, -R12 ;  /* 0x000000ffff0cd224 */ /* 0x000fc800078e0a0c */
        /* <DEDUP_REMOVED lines=14> */
.L_x_604:
[----:B------:R-:W-:Y:S05]  /*2a70*/  BSYNC.RECONVERGENT B2 ;  /* 0x0000000000027941 */ /* 0x000fea0003800200 */
.L_x_603:
[----:B------:R-:W-:-:S09]  /*2a80*/  UISETP.NE.AND UP0, UPT, UR10, 0x2, UPT ;  /* 0x000000020a00788c */ /* 0x000fd2000bf05270 */
[----:B------:R-:W-:Y:S05]  /*2a90*/  BRA.U !UP0, `(.L_x_602) ;  /* 0x0000000508287547 */ /* 0x000fea000b800000 */
[----:B------:R-:W-:Y:S01]  /*2aa0*/  IADD3 R14, PT, PT, R13, -R10, -R11 ;  /* 0x8000000a0d0e7210 */ /* 0x000fe20007ffe80b */
[----:B------:R-:W-:Y:S06]  /*2ab0*/  @P4 BRA `(.L_x_602) ;  /* 0x0000000400204947 */ /* 0x000fec0003800000 */
[----:B------:R-:W0:Y:S01]  /*2ac0*/  LDC R15, c[0x0][0x420] ;  /* 0x00010800ff0f7b82 */ /* 0x000e220000000800 */
[----:B------:R-:W-:Y:S01]  /*2ad0*/  IMAD.MOV.U32 R8, RZ, RZ, RZ ;  /* 0x000000ffff087224 */ /* 0x000fe200078e00ff */
        /* <DEDUP_REMOVED lines=41> */
[----:B------:R-:W-:Y:S02]  /*2d70*/  IABS R8, R5 ;  /* 0x0000000500087213 */ /* 0x000fe40000000000 */
[----:B------:R-:W-:-:S03]  /*2d80*/  LOP3.LUT R5, R5, R11, RZ, 0x3c, !PT ;  /* 0x0000000b05057212 */ /* 0x000fc600078e3cff */
[----:B------:R-:W-:Y:S01]  /*2d90*/  IMAD.HI.U32 R19, R19, R8, RZ ;  /* 0x0000000813137227 */ /* 0x000fe200078e00ff */
[----:B------:R-:W-:Y:S02]  /*2da0*/  ISETP.GE.AND P4, PT, R5, RZ, PT ;  /* 0x000000ff0500720c */ /* 0x000fe40003f86270 */
[----:B------:R-:W-:Y:S02]  /*2db0*/  SEL R5, R12, R10, !P0 ;  /* 0x0000000a0c057207 */ /* 0x000fe40004000000 */
        /* <DEDUP_REMOVED lines=24> */
.L_x_602:
[----:B------:R-:W-:Y:S05]  /*2f40*/  BSYNC.RECONVERGENT B1 ;  /* 0x0000000000017941 */ /* 0x000fea0003800200 */
.L_x_599:
[----:B------:R-:W0:Y:S02]  /*2f50*/  LDCU UR8, c[0x0][0x418] ;  /* 0x00008300ff0877ac */ /* 0x000e240008000800 */
[----:B0-----:R-:W-:Y:S01]  /*2f60*/  VIADD R4, R4, UR8 ;  /* 0x0000000804047c36 */ /* 0x001fe20008000000 */
[----:B------:R-:W-:Y:S06]  /*2f70*/  @P3 BRA `(.L_x_605) ;  /* 0xffffffd8009c3947 */ /* 0x000fec000383ffff */
[----:B------:R-:W-:Y:S05]  /*2f80*/  @P2 BRA `(.L_x_606) ;  /* 0xffffffd800742947 */ /* 0x000fea000383ffff */
[----:B------:R-:W2:Y:S01]  /*2f90*/  LDL R7, [R1+0x10] ;  /* 0x0000100001077983 */ /* 0x000ea20000100800 */
[----:B------:R-:W0:Y:S03]  /*2fa0*/  LDCU.64 UR8, c[0x0][0x3a8] ;  /* 0x00007500ff0877ac */ /* 0x000e260008000a00 */
[----:B------:R-:W0:Y:S01]  /*2fb0*/  LDL.LU R6, [R1] ;  /* 0x0000000001067983 */ /* 0x000e220000300800 */
[----:B------:R-:W1:Y:S03]  /*2fc0*/  LDCU UR17, c[0x0][0x3f8] ;  /* 0x00007f00ff1177ac */ /* 0x000e660008000800 */
[----:B------:R-:W3:Y:S01]  /*2fd0*/  LDL.LU R5, [R1+0x4] ;  /* 0x0000040001057983 */ /* 0x000ee20000300800 */
[----:B0-----:R-:W-:-:S04]  /*2fe0*/  LEA R2, P0, R6, UR8, 0x2 ;  /* 0x0000000806027c11 */ /* 0x001fc8000f8010ff */
[----:B---3--:R-:W-:Y:S02]  /*2ff0*/  LEA.HI.X R3, R6, UR9, R5, 0x2, P0 ;  /* 0x0000000906037c11 */ /* 0x008fe400080f1405 */
[----:B--2---:R-:W-:-:S03]  /*3000*/  IADD3 R6, P0, PT, R7, R6, RZ ;  /* 0x0000000607067210 */ /* 0x004fc60007f1e0ff */
[----:B------:R2:W-:Y:S02]  /*3010*/  STG.E desc[UR14][R2.64], R0 ;  /* 0x0000000002007986 */ /* 0x0005e4000c10190e */
[----:B------:R-:W-:Y:S01]  /*3020*/  IMAD.X R5, RZ, RZ, R5, P0 ;  /* 0x000000ffff057224 */ /* 0x000fe200000e0605 */
[----:B-1----:R-:W-:Y:S01]  /*3030*/  ISETP.GE.U32.AND P0, PT, R6, UR17, PT ;  /* 0x0000001106007c0c */ /* 0x002fe2000bf06070 */
[----:B------:R2:W-:Y:S03]  /*3040*/  STL [R1], R6 ;  /* 0x0000000601007387 */ /* 0x0005e60000100800 */
[----:B------:R-:W-:Y:S01]  /*3050*/  ISETP.GE.AND.EX P0, PT, R5, UR13, PT, P0 ;  /* 0x0000000d05007c0c */ /* 0x000fe2000bf06300 */
[----:B------:R2:W-:-:S12]  /*3060*/  STL [R1+0x4], R5 ;  /* 0x0000040501007387 */ /* 0x0005d80000100800 */
[----:B--2---:R-:W-:Y:S05]  /*3070*/  @!P0 BRA `(.L_x_607) ;  /* 0xffffffd000c48947 */ /* 0x004fea000383ffff */
[----:B------:R-:W-:Y:S05]  /*3080*/  BSYNC.RECONVERGENT B0 ;  /* 0x0000000000007941 */ /* 0x000fea0003800200 */
.L_x_588:
[----:B------:R-:W-:Y:S05]  /*3090*/  EXIT ;  /* 0x000000000000794d */ /* 0x000fea0003800000 */
.L_x_585:
[----:B-1----:R-:W2:Y:S04]  /*30a0*/  LDL R3, [R1+0x10] ;  /* 0x0000100001037983 */ /* 0x002ea80000100800 */
[----:B------:R-:W3:Y:S04]  /*30b0*/  LDL R2, [R1] ;  /* 0x0000000001027983 */ /* 0x000ee80000100800 */
[----:B------:R-:W4:Y:S01]  /*30c0*/  LDL R0, [R1+0x4] ;  /* 0x0000040001007983 */ /* 0x000f220000100800 */
[----:B------:R-:W-:Y:S01]  /*30d0*/  BSSY.RECONVERGENT B0, `(.L_x_608) ;  /* 0x0000027000007945 */ /* 0x000fe20003800200 */
[----:B--2---:R-:W-:-:S05]  /*30e0*/  IMAD.MOV.U32 R7, RZ, RZ, R3 ;  /* 0x000000ffff077224 */ /* 0x004fca00078e0003 */
[----:B---3--:R-:W-:-:S04]  /*30f0*/  IADD3 R4, P0, PT, R7, R2, RZ ;  /* 0x0000000207047210 */ /* 0x008fc80007f1e0ff */
[C---:B------:R-:W-:Y:S01]  /*3100*/  ISETP.GT.U32.AND P1, PT, R4.reuse, UR6, PT ;  /* 0x0000000604007c0c */ /* 0x040fe2000bf24070 */
[----:B----4-:R-:W-:Y:S01]  /*3110*/  IMAD.X R5, RZ, RZ, R0, P0 ;  /* 0x000000ffff057224 */ /* 0x010fe200000e0600 */
        /* <DEDUP_REMOVED lines=21> */
[----:B------:R-:W-:-:S05]  /*3270*/  IMAD R3, R7, R3, R6 ;  /* 0x0000000307037224 */ /* 0x000fca00078e0206 */
[----:B------:R-:W-:-:S13]  /*3280*/  ISETP.GE.U32.AND P0, PT, R3, R7, PT ;  /* 0x000000070300720c */ /* 0x000fda0003f06070 */
[----:B------:R-:W-:Y:S02]  /*3290*/  @P0 IMAD.IADD R3, R3, 0x1, -R7 ;  /* 0x0000000103030824 */ /* 0x000fe400078e0a07 */
[----:B------:R-:W-:-:S03]  /*32a0*/  @P0 VIADD R2, R2, 0x1 ;  /* 0x0000000102020836 */ /* 0x000fc60000000000 */
[----:B------:R-:W-:Y:S01]  /*32b0*/  ISETP.GE.U32.AND P1, PT, R3, R7, PT ;  /* 0x000000070300720c */ /* 0x000fe20003f26070 */
[----:B------:R-:W-:-:S12]  /*32c0*/  IMAD.MOV.U32 R3, RZ, RZ, RZ ;  /* 0x000000ffff037224 */ /* 0x000fd800078e00ff */
[----:B------:R-:W-:Y:S01]  /*32d0*/  @P1 VIADD R2, R2, 0x1 ;  /* 0x0000000102021836 */ /* 0x000fe20000000000 */
[----:B------:R-:W-:Y:S01]  /*32e0*/  @!P2 LOP3.LUT R2, RZ, R7, RZ, 0x33, !PT ;  /* 0x00000007ff02a212 */ /* 0x000fe200078e33ff */
[----:B------:R-:W-:Y:S06]  /*32f0*/  BRA `(.L_x_610) ;  /* 0x0000000000107947 */ /* 0x000fec0003800000 */
.L_x_609:
[----:B------:R-:W-:Y:S01]  /*3300*/  IMAD.MOV.U32 R3, RZ, RZ, R6 ;  /* 0x000000ffff037224 */ /* 0x000fe200078e0006 */
[----:B------:R-:W-:Y:S02]  /*3310*/  MOV R6, R7 ;  /* 0x0000000700067202 */ /* 0x000fe40000000f00 */
[----:B------:R-:W-:-:S07]  /*3320*/  MOV R4, 0x3340 ;  /* 0x0000334000047802 */ /* 0x000fce0000000f00 */
[----:B------:R-:W-:Y:S05]  /*3330*/  CALL.REL.NOINC `($__internal_24_$__cuda_sm20_div_u64) ;  /* 0x00000008007c7944 */ /* 0x000fea0003c00000 */
.L_x_610:
[----:B------:R-:W-:Y:S05]  /*3340*/  BSYNC.RECONVERGENT B0 ;  /* 0x0000000000007941 */ /* 0x000fea0003800200 */
.L_x_608:
        /* <DEDUP_REMOVED lines=14> */
.L_x_613:
[----:B------:R-:W2:Y:S04]  /*3430*/  LDL R8, [R1+0x10] ;  /* 0x0000100001087983 */ /* 0x000ea80000100800 */
[----:B------:R-:W3:Y:S04]  /*3440*/  LDL.LU R7, [R1] ;  /* 0x0000000001077983 */ /* 0x000ee80000300800 */
[----:B------:R-:W4:Y:S01]  /*3450*/  LDL.LU R6, [R1+0x4] ;  /* 0x0000040001067983 */ /* 0x000f220000300800 */
[----:B---3--:R-:W-:-:S04]  /*3460*/  LEA R2, P0, R7, UR4, 0x2 ;  /* 0x0000000407027c11 */ /* 0x008fc8000f8010ff */
[--C-:B----4-:R-:W-:Y:S02]  /*3470*/  LEA.HI.X R3, R7, UR5, R6.reuse, 0x2, P0 ;  /* 0x0000000507037c11 */ /* 0x110fe400080f1406 */
[----:B--2---:R-:W-:Y:S02]  /*3480*/  IADD3 R7, P2, PT, R8, R7, RZ ;  /* 0x0000000708077210 */ /* 0x004fe40007f5e0ff */
[----:B------:R-:W-:Y:S01]  /*3490*/  IADD3 R0, P0, PT, R0, 0x1, RZ ;  /* 0x0000000100007810 */ /* 0x000fe20007f1e0ff */
[----:B------:R0:W-:Y:S02]  /*34a0*/  STG.E desc[UR14][R2.64], RZ ;  /* 0x000000ff02007986 */ /* 0x0001e4000c10190e */
[----:B------:R-:W-:Y:S02]  /*34b0*/  IMAD.X R6, RZ, RZ, R6, P2 ;  /* 0x000000ffff067224 */ /* 0x000fe400010e0606 */
[----:B------:R-:W-:Y:S01]  /*34c0*/  IMAD.X R4, RZ, RZ, R4, P0 ;  /* 0x000000ffff047224 */ /* 0x000fe200000e0604 */
[----:B------:R-:W-:-:S02]  /*34d0*/  ISETP.NE.U32.AND P0, PT, R0, R5, PT ;  /* 0x000000050000720c */ /* 0x000fc40003f05070 */
[----:B------:R0:W-:Y:S02]  /*34e0*/  STL [R1+0x4], R6 ;  /* 0x0000040601007387 */ /* 0x0001e40000100800 */
[----:B------:R-:W-:Y:S02]  /*34f0*/  ISETP.NE.AND.EX P0, PT, R4, RZ, PT, P0 ;  /* 0x000000ff0400720c */ /* 0x000fe40003f05300 */
[----:B------:R0:W-:Y:S11]  /*3500*/  STL [R1], R7 ;  /* 0x0000000701007387 */ /* 0x0001f60000100800 */
[----:B0-----:R-:W-:Y:S05]  /*3510*/  @P0 BRA `(.L_x_613) ;  /* 0xfffffffc00c40947 */ /* 0x001fea000383ffff */
.L_x_612:
[----:B------:R-:W-:Y:S05]  /*3520*/  BSYNC.RECONVERGENT B0 ;  /* 0x0000000000007941 */ /* 0x000fea0003800200 */
.L_x_611:
[----:B------:R-:W-:Y:S05]  /*3530*/  @!P1 EXIT ;  /* 0x000000000000994d */ /* 0x000fea0003800000 */
[----:B------:R-:W2:Y:S01]  /*3540*/  LDL.LU R2, [R1+0x10] ;  /* 0x0000100001027983 */ /* 0x000ea20000300800 */
[----:B------:R-:W0:Y:S01]  /*3550*/  LDCU UR6, c[0x0][0x3f8] ;  /* 0x00007f00ff0677ac */ /* 0x000e220008000800 */
[----:B------:R-:W1:Y:S01]  /*3560*/  LDCU.64 UR4, c[0x0][0x3a8] ;  /* 0x00007500ff0477ac */ /* 0x000e620008000a00 */
[----:B--2---:R-:W-:Y:S02]  /*3570*/  SHF.L.U32 R11, R2, 0x2, RZ ;  /* 0x00000002020b7819 */ /* 0x004fe400000006ff */
[----:B01----:R-:W-:-:S07]  /*3580*/  SHF.R.U32.HI R13, RZ, 0x1e, R2 ;  /* 0x0000001eff0d7819 */ /* 0x003fce0000011602 */
.L_x_614:
[----:B------:R-:W2:Y:S04]  /*3590*/  LDL.LU R10, [R1] ;  /* 0x00000000010a7983 */ /* 0x000ea80000300800 */
[----:B------:R-:W3:Y:S01]  /*35a0*/  LDL.LU R0, [R1+0x4] ;  /* 0x0000040001007983 */ /* 0x000ee20000300800 */
[----:B--2---:R-:W-:-:S04]  /*35b0*/  LEA R8, P0, R10, UR4, 0x2 ;  /* 0x000000040a087c11 */ /* 0x004fc8000f8010ff */
[----:B---3--:R-:W-:Y:S02]  /*35c0*/  LEA.HI.X R9, R10, UR5, R0, 0x2, P0 ;  /* 0x000000050a097c11 */ /* 0x008fe400080f1400 */
[----:B------:R-:W-:-:S03]  /*35d0*/  IADD3 R2, P0, PT, R11, R8, RZ ;  /* 0x000000080b027210 */ /* 0x000fc60007f1e0ff */
[----:B------:R0:W-:Y:S02]  /*35e0*/  STG.E desc[UR14][R8.64], RZ ;  /* 0x000000ff08007986 */ /* 0x0001e4000c10190e */
[----:B------:R-:W-:Y:S01]  /*35f0*/  IMAD.X R3, R13, 0x1, R9, P0 ;  /* 0x000000010d037824 */ /* 0x000fe200000e0609 */
[----:B------:R-:W-:-:S04]  /*3600*/  IADD3 R4, P0, PT, R11, R2, RZ ;  /* 0x000000020b047210 */ /* 0x000fc80007f1e0ff */
[----:B------:R0:W-:Y:S01]  /*3610*/  STG.E desc[UR14][R2.64], RZ ;  /* 0x000000ff02007986 */ /* 0x0001e2000c10190e */
[----:B------:R-:W-:Y:S01]  /*3620*/  IMAD.X R5, R13, 0x1, R3, P0 ;  /* 0x000000010d057824 */ /* 0x000fe200000e0603 */
[----:B------:R-:W-:-:S04]  /*3630*/  IADD3 R6, P0, PT, R11, R4, RZ ;  /* 0x000000040b067210 */ /* 0x000fc80007f1e0ff */
[----:B------:R0:W-:Y:S01]  /*3640*/  STG.E desc[UR14][R4.64], RZ ;  /* 0x000000ff04007986 */ /* 0x0001e2000c10190e */
[----:B------:R-:W-:Y:S01]  /*3650*/  IMAD.X R7, R13, 0x1, R5, P0 ;  /* 0x000000010d077824 */ /* 0x000fe200000e0605 */
[----:B------:R-:W-:-:S04]  /*3660*/  IADD3 R10, P0, PT, R11, R10, RZ ;  /* 0x0000000a0b0a7210 */ /* 0x000fc80007f1e0ff */
[----:B------:R0:W-:Y:S01]  /*3670*/  STG.E desc[UR14][R6.64], RZ ;  /* 0x000000ff06007986 */ /* 0x0001e2000c10190e */
[----:B------:R-:W-:Y:S01]  /*3680*/  IMAD.X R0, R13, 0x1, R0, P0 ;  /* 0x000000010d007824 */ /* 0x000fe200000e0600 */
[----:B------:R-:W-:Y:S02]  /*3690*/  ISETP.GE.U32.AND P0, PT, R10, UR6, PT ;  /* 0x000000060a007c0c */ /* 0x000fe4000bf06070 */
[----:B------:R0:W-:Y:S02]  /*36a0*/  STL [R1], R10 ;  /* 0x0000000a01007387 */ /* 0x0001e40000100800 */
[----:B------:R-:W-:Y:S02]  /*36b0*/  ISETP.GE.AND.EX P0, PT, R0, UR13, PT, P0 ;  /* 0x0000000d00007c0c */ /* 0x000fe4000bf06300 */
[----:B------:R0:W-:Y:S11]  /*36c0*/  STL [R1+0x4], R0 ;  /* 0x0000040001007387 */ /* 0x0001f60000100800 */
[----:B0-----:R-:W-:Y:S05]  /*36d0*/  @!P0 BRA `(.L_x_614) ;  /* 0xfffffffc00ac8947 */ /* 0x001fea000383ffff */
[----:B------:R-:W-:Y:S05]  /*36e0*/  EXIT ;  /* 0x000000000000794d */ /* 0x000fea0003800000 */
.L_x_584:
[----:B-1----:R-:W2:Y:S04]  /*36f0*/  LDL R2, [R1] ;  /* 0x0000000001027983 */ /* 0x002ea80000100800 */
[----:B------:R-:W2:Y:S04]  /*3700*/  LDL R8, [R1+0x10] ;  /* 0x0000100001087983 */ /* 0x000ea80000100800 */
[----:B------:R-:W3:Y:S01]  /*3710*/  LDL R0, [R1+0x4] ;  /* 0x0000040001007983 */ /* 0x000ee20000100800 */
[----:B------:R-:W-:Y:S01]  /*3720*/  BSSY.RECONVERGENT B0, `(.L_x_615) ;  /* 0x0000026000007945 */ /* 0x000fe20003800200 */
[----:B--2---:R-:W-:-:S04]  /*3730*/  IADD3 R3, P1, PT, R8, R2, RZ ;  /* 0x0000000208037210 */ /* 0x004fc80007f3e0ff */
[C---:B------:R-:W-:Y:S01]  /*3740*/  ISETP.GT.U32.AND P0, PT, R3.reuse, UR6, PT ;  /* 0x0000000603007c0c */ /* 0x040fe2000bf04070 */
[----:B---3--:R-:W-:Y:S01]  /*3750*/  IMAD.X R2, RZ, RZ, R0, P1 ;  /* 0x000000ffff027224 */ /* 0x008fe200008e0600 */
        /* <DEDUP_REMOVED lines=11> */
[----:B------:R-:W-:Y:S01]  /*3810*/  IADD3 R7, PT, PT, RZ, -R8, RZ ;  /* 0x80000008ff077210 */ /* 0x000fe20007ffe0ff */
[----:B------:R-:W-:Y:S01]  /*3820*/  IMAD.MOV.U32 R2, RZ, RZ, RZ ;  /* 0x000000ffff027224 */ /* 0x000fe200078e00ff */
[----:B------:R-:W-:-:S05]  /*3830*/  ISETP.NE.U32.AND P2, PT, R8, RZ, PT ;  /* 0x000000ff0800720c */ /* 0x000fca0003f45070 */
[----:B0-----:R-:W0:Y:S02]  /*3840*/  MUFU.RCP R5, R5 ;  /* 0x0000000500057308 */ /* 0x001e240000001000 */
[----:B0-----:R-:W-:-:S06]  /*3850*/  VIADD R6, R5, 0xffffffe ;  /* 0x0ffffffe05067836 */ /* 0x001fcc0000000000 */
[----:B------:R-:W0:Y:S02]  /*3860*/  F2I.FTZ.U32.TRUNC.NTZ R3, R6 ;  /* 0x0000000600037305 */ /* 0x000e24000021f000 */
[----:B0-----:R-:W-:-:S04]  /*3870*/  IMAD R7, R7, R3, RZ ;  /* 0x0000000307077224 */ /* 0x001fc800078e02ff */
        /* <DEDUP_REMOVED lines=12> */
.L_x_616:
[----:B------:R-:W-:Y:S01]  /*3940*/  MOV R3, R4 ;  /* 0x0000000400037202 */ /* 0x000fe20000000f00 */
[----:B------:R-:W-:Y:S01]  /*3950*/  IMAD.MOV.U32 R6, RZ, RZ, R8 ;  /* 0x000000ffff067224 */ /* 0x000fe200078e0008 */
[----:B------:R-:W-:-:S07]  /*3960*/  MOV R4, 0x3980 ;  /* 0x0000398000047802 */ /* 0x000fce0000000f00 */
[----:B------:R-:W-:Y:S05]  /*3970*/  CALL.REL.NOINC `($__internal_24_$__cuda_sm20_div_u64) ;  /* 0x0000000000ec7944 */ /* 0x000fea0003c00000 */
.L_x_617:
[----:B------:R-:W-:Y:S05]  /*3980*/  BSYNC.RECONVERGENT B0 ;  /* 0x0000000000007941 */ /* 0x000fea0003800200 */
.L_x_615:
        /* <DEDUP_REMOVED lines=14> */
.L_x_620:
[----:B------:R-:W2:Y:S04]  /*3a70*/  LDL R8, [R1+0x10] ;  /* 0x0000100001087983 */ /* 0x000ea80000100800 */
[----:B------:R-:W3:Y:S04]  /*3a80*/  LDL.LU R7, [R1] ;  /* 0x0000000001077983 */ /* 0x000ee80000300800 */
[----:B------:R-:W4:Y:S01]  /*3a90*/  LDL.LU R6, [R1+0x4] ;  /* 0x0000040001067983 */ /* 0x000f220000300800 */
[----:B---3--:R-:W-:-:S04]  /*3aa0*/  LEA R2, P0, R7, UR4, 0x2 ;  /* 0x0000000407027c11 */ /* 0x008fc8000f8010ff */
[----:B----4-:R-:W-:Y:S02]  /*3ab0*/  LEA.HI.X R3, R7, UR5, R6, 0x2, P0 ;  /* 0x0000000507037c11 */ /* 0x010fe400080f1406 */
[----:B--2---:R-:W-:Y:S02]  /*3ac0*/  IADD3 R7, P2, PT, R8, R7, RZ ;  /* 0x0000000708077210 */ /* 0x004fe40007f5e0ff */
[----:B------:R-:W-:Y:S01]  /*3ad0*/  IADD3 R0, P0, PT, R0, 0x1, RZ ;  /* 0x0000000100007810 */ /* 0x000fe20007f1e0ff */
[----:B------:R0:W-:Y:S01]  /*3ae0*/  STG.E desc[UR14][R2.64], RZ ;  /* 0x000000ff02007986 */ /* 0x0001e2000c10190e */
[----:B------:R-:W-:-:S03]  /*3af0*/  IADD3.X R6, PT, PT, RZ, R6, RZ, P2, !PT ;  /* 0x00000006ff067210 */ /* 0x000fc600017fe4ff */
[----:B------:R-:W-:Y:S01]  /*3b00*/  IMAD.X R4, RZ, RZ, R4, P0 ;  /* 0x000000ffff047224 */ /* 0x000fe200000e0604 */
[----:B------:R-:W-:Y:S01]  /*3b10*/  ISETP.NE.U32.AND P0, PT, R0, R5, PT ;  /* 0x000000050000720c */ /* 0x000fe20003f05070 */
[----:B------:R0:W-:Y:S03]  /*3b20*/  STL [R1+0x4], R6 ;  /* 0x0000040601007387 */ /* 0x0001e60000100800 */
[----:B------:R-:W-:Y:S01]  /*3b30*/  ISETP.NE.AND.EX P0, PT, R4, RZ, PT, P0 ;  /* 0x000000ff0400720c */ /* 0x000fe20003f05300 */
[----:B------:R0:W-:-:S12]  /*3b40*/  STL [R1], R7 ;  /* 0x0000000701007387 */ /* 0x0001d80000100800 */
[----:B0-----:R-:W-:Y:S05]  /*3b50*/  @P0 BRA `(.L_x_620) ;  /* 0xfffffffc00c40947 */ /* 0x001fea000383ffff */
.L_x_619:
[----:B------:R-:W-:Y:S05]  /*3b60*/  BSYNC.RECONVERGENT B0 ;  /* 0x0000000000007941 */ /* 0x000fea0003800200 */
.L_x_618:
[----:B------:R-:W-:Y:S05]  /*3b70*/  @!P1 EXIT ;  /* 0x000000000000994d */ /* 0x000fea0003800000 */
[----:B------:R-:W2:Y:S01]  /*3b80*/  LDL.LU R2, [R1+0x10] ;  /* 0x0000100001027983 */ /* 0x000ea20000300800 */
[----:B------:R-:W0:Y:S01]  /*3b90*/  LDCU UR6, c[0x0][0x3f8] ;  /* 0x00007f00ff0677ac */ /* 0x000e220008000800 */
[----:B------:R-:W1:Y:S01]  /*3ba0*/  LDCU.64 UR4, c[0x0][0x3a8] ;  /* 0x00007500ff0477ac */ /* 0x000e620008000a00 */
[----:B--2---:R-:W-:Y:S01]  /*3bb0*/  IMAD.SHL.U32 R11, R2, 0x4, RZ ;  /* 0x00000004020b7824 */ /* 0x004fe200078e00ff */
[----:B01----:R-:W-:-:S07]  /*3bc0*/  SHF.R.U32.HI R13, RZ, 0x1e, R2 ;  /* 0x0000001eff0d7819 */ /* 0x003fce0000011602 */
.L_x_621:
        /* <DEDUP_REMOVED lines=22> */
        .weak           $__internal_24_$__cuda_sm20_div_u64
        .type           $__internal_24_$__cuda_sm20_div_u64,@function
        .size           $__internal_24_$__cuda_sm20_div_u64,(.L_x_1691 - $__internal_24_$__cuda_sm20_div_u64)
$__internal_24_$__cuda_sm20_div_u64:
        /* <DEDUP_REMOVED lines=15> */
[----:B------:R-:W-:-:S04]  /*3e20*/  IMAD.HI.U32 R10, P1, R9, R13, R10 ;  /* 0x0000000d090a7227 */ /* 0x000fc8000782000a */
[----:B------:R-:W-:Y:S01]  /*3e30*/  IMAD.X R5, R5, 0x1, R9, P0 ;  /* 0x0000000105057824 */ /* 0x000fe200000e0609 */
[----:B------:R-:W-:-:S04]  /*3e40*/  IADD3 R11, P2, PT, R7, R10, RZ ;  /* 0x0000000a070b7210 */ /* 0x000fc80007f5e0ff */
[----:B------:R-:W-:Y:S01]  /*3e50*/  IADD3.X R5, PT, PT, RZ, RZ, R5, P2, P1 ;  /* 0x000000ffff057210 */ /* 0x000fe200017e2405 */
[----:B------:R-:W-:-:S04]  /*3e60*/  IMAD.WIDE.U32 R8, R11, R6, RZ ;  /* 0x000000060b087225 */ /* 0x000fc800078e00ff */
        /* <DEDUP_REMOVED lines=28> */
[----:B------:R-:W-:Y:S02]  /*4030*/  IADD3 R3, P1, PT, -R6, R11, RZ ;  /* 0x0000000b06037210 */ /* 0x000fe40007f3e1ff */
[C---:B------:R-:W-:Y:S01]  /*4040*/  ISETP.GE.U32.AND.EX P0, PT, R10.reuse, UR4, PT, P0 ;  /* 0x000000040a007c0c */ /* 0x040fe2000bf06100 */
[----:B------:R-:W-:Y:S01]  /*4050*/  IMAD.X R8, RZ, RZ, R5, P2 ;  /* 0x000000ffff087224 */ /* 0x000fe200010e0605 */
[----:B------:R-:W-:Y:S02]  /*4060*/  IADD3.X R9, PT, PT, R10, ~UR4, RZ, P1, !PT ;  /* 0x800000040a097c10 */ /* 0x000fe40008ffe4ff */
[----:B------:R-:W-:Y:S02]  /*4070*/  SEL R7, R2, R7, P0 ;  /* 0x0000000702077207 */ /* 0x000fe40000000000 */
[----:B------:R-:W-:-:S02]  /*4080*/  SEL R3, R3, R11, P0 ;  /* 0x0000000b03037207 */ /* 0x000fc40000000000 */
[----:B------:R-:W-:Y:S01]  /*4090*/  SEL R8, R8, R5, P0 ;  /* 0x0000000508087207 */ /* 0x000fe20000000000 */
[----:B------:R-:W-:Y:S01]  /*40a0*/  IMAD.MOV.U32 R5, RZ, RZ, 0x0 ;  /* 0x00000000ff057424 */ /* 0x000fe200078e00ff */
[----:B------:R-:W-:Y:S02]  /*40b0*/  IADD3 R2, P2, PT, R7, 0x1, RZ ;  /* 0x0000000107027810 */ /* 0x000fe40007f5e0ff */
[----:B------:R-:W-:Y:S02]  /*40c0*/  SEL R9, R9, R10, P0 ;  /* 0x0000000a09097207 */ /* 0x000fe40000000000 */
[----:B------:R-:W-:Y:S01]  /*40d0*/  ISETP.GE.U32.AND P0, PT, R3, R6, PT ;  /* 0x000000060300720c */ /* 0x000fe20003f06070 */
[----:B------:R-:W-:Y:S01]  /*40e0*/  IMAD.X R3, RZ, RZ, R8, P2 ;  /* 0x000000ffff037224 */ /* 0x000fe200010e0608 */
[----:B------:R-:W-:Y:S02]  /*40f0*/  ISETP.NE.U32.AND P1, PT, R6, RZ, PT ;  /* 0x000000ff0600720c */ /* 0x000fe40003f25070 */
[----:B------:R-:W-:-:S02]  /*4100*/  ISETP.GE.U32.AND.EX P0, PT, R9, UR4, PT, P0 ;  /* 0x0000000409007c0c */ /* 0x000fc4000bf06100 */
[----:B------:R-:W-:Y:S02]  /*4110*/  ISETP.NE.AND.EX P1, PT, RZ, UR4, PT, P1 ;  /* 0x00000004ff007c0c */ /* 0x000fe4000bf25310 */
[----:B------:R-:W-:Y:S02]  /*4120*/  SEL R2, R2, R7, P0 ;  /* 0x0000000702027207 */ /* 0x000fe40000000000 */
[----:B------:R-:W-:Y:S02]  /*4130*/  SEL R3, R3, R8, P0 ;  /* 0x0000000803037207 */ /* 0x000fe40000000000 */
[----:B------:R-:W-:Y:S02]  /*4140*/  SEL R2, R2, 0xffffffff, P1 ;  /* 0xffffffff02027807 */ /* 0x000fe40000800000 */
[----:B------:R-:W-:Y:S01]  /*4150*/  SEL R3, R3, 0xffffffff, P1 ;  /* 0xffffffff03037807 */ /* 0x000fe20000800000 */
[----:B------:R-:W-:Y:S06]  /*4160*/  RET.REL.NODEC R4 `(_ZN2at6native51_GLOBAL__N__2c613397_18_DepthwiseConv2d_cu_9959487032conv_depthwise2d_backward_kernelILi0ELi0EfiEEvNS_27GenericPackedTensorAccessorIKT1_Lm4ENS_16DefaultPtrTraitsEiEENS3_IS4_Lm4ES6_iEES7_T2_iiiiiiiiiiiiiii) ;  /* 0xffffffbc04a47950 */ /* 0x000fec0003c3ffff */
.L_x_622:
        /* <DEDUP_REMOVED lines=9> */
.L_x_1691:


//--------------------- .text._ZN2at6native51_GLOBAL__N__2c613397_18_DepthwiseConv2d_cu_9959487032conv_depthwise2d_backward_kernelILi0ELi2EfiEEvNS_27GenericPackedTensorAccessorIKT1_Lm4ENS_16DefaultPtrTraitsEiEENS3_IS4_Lm4ES6_iEES7_T2_iiiiiiiiiiiiiii --------------------------
	.section	.text._ZN2at6native51_GLOBAL__N__2c613397_18_DepthwiseConv2d_cu_9959487032conv_depthwise2d_backward_kernelILi0ELi2EfiEEvNS_27GenericPackedTensorAccessorIKT1_Lm4ENS_16DefaultPtrTraitsEiEENS3_IS4_Lm4ES6_iEES7_T2_iiiiiiiiiiiiiii,"ax",@progbits
	.align	128
.text._ZN2at6native51_GLOBAL__N__2c613397_18_DepthwiseConv2d_cu_9959487032conv_depthwise2d_backward_kernelILi0ELi2EfiEEvNS_27GenericPackedTensorAccessorIKT1_Lm4ENS_16DefaultPtrTraitsEiEENS3_IS4_Lm4ES6_iEES7_T2_iiiiiiiiiiiiiii:
        .type           _ZN2at6native51_GLOBAL__N__2c613397_18_DepthwiseConv2d_cu_9959487032conv_depthwise2d_backward_kernelILi0ELi2EfiEEvNS_27GenericPackedTensorAccessorIKT1_Lm4ENS_16DefaultPtrTraitsEiEENS3_IS4_Lm4ES6_iEES7_T2_iiiiiiiiiiiiiii,@function
        .size           _ZN2at6native51_GLOBAL__N__2c613397_18_DepthwiseConv2d_cu_9959487032conv_depthwise2d_backward_kernelILi0ELi2EfiEEvNS_27GenericPackedTensorAccessorIKT1_Lm4ENS_16DefaultPtrTraitsEiEENS3_IS4_Lm4ES6_iEES7_T2_iiiiiiiiiiiiiii,(.L_x_1693 - _ZN2at6native51_GLOBAL__N__2c613397_18_DepthwiseConv2d_cu_9959487032conv_depthwise2d_backward_kernelILi0ELi2EfiEEvNS_27GenericPackedTensorAccessorIKT1_Lm4ENS_16DefaultPtrTraitsEiEENS3_IS4_Lm4ES6_iEES7_T2_iiiiiiiiiiiiiii)
        .other          _ZN2at6native51_GLOBAL__N__2c613397_18_DepthwiseConv2d_cu_9959487032conv_depthwise2d_backward_kernelILi0ELi2EfiEEvNS_27GenericPackedTensorAccessorIKT1_Lm4ENS_16DefaultPtrTraitsEiEENS3_IS4_Lm4ES6_iEES7_T2_iiiiiiiiiiiiiii,@"STO_CUDA_ENTRY STV_DEFAULT"
_ZN2at6native51_GLOBAL__N__2c613397_18_DepthwiseConv2d_cu_9959487032conv_depthwise2d_backward_kernelILi0ELi2EfiEEvNS_27GenericPackedTensorAccessorIKT1_Lm4ENS_16DefaultPtrTraitsEiEENS3_IS4_Lm4ES6_iEES7_T2_iiiiiiiiiiiiiii:
        /* <DEDUP_REMOVED lines=26> */
.L_x_626:
[----:B0-----:R-:W-:-:S04]  /*01a0*/  LEA R4, P0, R12, UR4, 0x2 ;  /* 0x000000040c047c11 */ /* 0x001fc8000f8010ff */
[----:B------:R-:W-:Y:S02]  /*01b0*/  LEA.HI.X R5, R12, UR5, R13, 0x2, P0 ;  /* 0x000000050c057c11 */ /* 0x000fe400080f140d */
[----:B------:R-:W-:-:S03]  /*01c0*/  IADD3 R12, P0, PT, R3, R12, RZ ;  /* 0x0000000c030c7210 */ /* 0x000fc60007f1e0ff */
[----:B------:R1:W-:Y:S02]  /*01d0*/  STG.E desc[UR8][R4.64], RZ ;  /* 0x000000ff04007986 */ /* 0x0003e4000c101908 */
[----:B------:R-:W-:Y:S01]  /*01e0*/  IMAD.X R13, RZ, RZ, R13, P0 ;  /* 0x000000ffff0d7224 */ /* 0x000fe200000e060d */
[----:B------:R-:W-:-:S04]  /*01f0*/  ISETP.GE.U32.AND P0, PT, R12, UR10, PT ;  /* 0x0000000a0c007c0c */ /* 0x000fc8000bf06070 */
[----:B------:R-:W-:-:S13]  /*0200*/  ISETP.GE.AND.EX P0, PT, R13, UR7, PT, P0 ;  /* 0x000000070d007c0c */ /* 0x000fda000bf06300 */
[----:B-1----:R-:W-:Y:S05]  /*0210*/  @!P0 BRA `(.L_x_626) ;  /* 0xfffffffc00e08947 */ /* 0x002fea000383ffff */
[----:B------:R-:W-:Y:S05]  /*0220*/  EXIT ;  /* 0x000000000000794d */ /* 0x000fea0003800000 */
.L_x_625:
        /* <DEDUP_REMOVED lines=13> */
[----:B------:R-:W0:Y:S02]  /*0300*/  I2F.RP R4, R0 ;  /* 0x0000000000047306 */ /* 0x000e240000209400 */
[----:B------:R-:W-:Y:S02]  /*0310*/  IMAD.HI.U32 R3, R3, R9, R2 ;  /* 0x0000000903037227 */ /* 0x000fe400078e0002 */
[----:B------:R-:W2:Y:S04]  /*0320*/  LDC R9, c[0x0][0x3fc] ;  /* 0x0000ff00ff097b82 */ /* 0x000ea80000000800 */
[----:B------:R-:W-:-:S04]  /*0330*/  IMAD.HI.U32 R6, R3, R8, RZ ;  /* 0x0000000803067227 */ /* 0x000fc800078e00ff */
[----:B------:R-:W-:Y:S01]  /*0340*/  IMAD.MOV R2, RZ, RZ, -R6 ;  /* 0x000000ffff027224 */ /* 0x000fe200078e0a06 */
[----:B0-----:R-:W0:Y:S03]  /*0350*/  MUFU.RCP R4, R4 ;  /* 0x0000000400047308 */ /* 0x001e260000001000 */
[----:B------:R-:W-:-:S05]  /*0360*/  IMAD R2, R5, R2, R8 ;  /* 0x0000000205027224 */ /* 0x000fca00078e0208 */
[----:B------:R-:W-:Y:S01]  /*0370*/  ISETP.GT.U32.AND P1, PT, R5, R2, PT ;  /* 0x000000020500720c */ /* 0x000fe20003f24070 */
[----:B0-----:R-:W-:Y:S01]  /*0380*/  VIADD R3, R4, 0xffffffe ;  /* 0x0ffffffe04037836 */ /* 0x001fe20000000000 */
[----:B--2---:R-:W-:-:S11]  /*0390*/  IABS R4, R9 ;  /* 0x0000000900047213 */ /* 0x004fd60000000000 */
[----:B------:R-:W-:Y:S02]  /*03a0*/  @!P1 IMAD.IADD R2, R2, 0x1, -R5 ;  /* 0x0000000102029824 */ /* 0x000fe400078e0a05 */
[----:B------:R-:W-:Y:S01]  /*03b0*/  @!P1 VIADD R6, R6, 0x1 ;  /* 0x0000000106069836 */ /* 0x000fe20000000000 */
[----:B------:R-:W-:Y:S01]  /*03c0*/  ISETP.NE.AND P1, PT, R7, RZ, PT ;  /* 0x000000ff0700720c */ /* 0x000fe20003f25270 */
[----:B------:R-:W0:Y:S01]  /*03d0*/  F2I.FTZ.U32.TRUNC.NTZ R3, R3 ;  /* 0x0000000300037305 */ /* 0x000e22000021f000 */
[----:B------:R-:W-:Y:S02]  /*03e0*/  ISETP.GE.U32.AND P0, PT, R2, R5, PT ;  /* 0x000000050200720c */ /* 0x000fe40003f06070 */
[----:B------:R-:W-:-:S04]  /*03f0*/  LOP3.LUT R2, R12, R7, RZ, 0x3c, !PT ;  /* 0x000000070c027212 */ /* 0x000fc800078e3cff */
[----:B------:R-:W-:Y:S01]  /*0400*/  ISETP.GE.AND P2, PT, R2, RZ, PT ;  /* 0x000000ff0200720c */ /* 0x000fe20003f46270 */
[----:B------:R-:W-:-:S06]  /*0410*/  IMAD.MOV.U32 R2, RZ, RZ, RZ ;  /* 0x000000ffff027224 */ /* 0x000fcc00078e00ff */
[----:B------:R-:W-:Y:S02]  /*0420*/  @P0 VIADD R6, R6, 0x1 ;  /* 0x0000000106060836 */ /* 0x000fe40000000000 */
[----:B0-----:R-:W-:-:S04]  /*0430*/  IMAD.MOV R5, RZ, RZ, -R3 ;  /* 0x000000ffff057224 */ /* 0x001fc800078e0a03 */
[----:B------:R-:W-:Y:S01]  /*0440*/  @!P2 IMAD.MOV R6, RZ, RZ, -R6 ;  /* 0x000000ffff06a224 */ /* 0x000fe200078e0a06 */
[----:B------:R-:W-:Y:S01]  /*0450*/  @!P1 LOP3.LUT R6, RZ, R7, RZ, 0x33, !PT ;  /* 0x00000007ff069212 */ /* 0x000fe200078e33ff */
[----:B------:R-:W-:-:S03]  /*0460*/  IMAD R5, R5, R0, RZ ;  /* 0x0000000005057224 */ /* 0x000fc600078e02ff */
[----:B------:R-:W-:Y:S01]  /*0470*/  IABS R8, R6 ;  /* 0x0000000600087213 */ /* 0x000fe20000000000 */
[----:B------:R-:W-:Y:S02]  /*0480*/  IMAD.HI.U32 R2, R3, R5, R2 ;  /* 0x0000000503027227 */ /* 0x000fe400078e0002 */
[----:B------:R-:W0:Y:S02]  /*0490*/  I2F.RP R5, R4 ;  /* 0x0000000400057306 */ /* 0x000e240000209400 */
[----:B------:R-:W-:Y:S02]  /*04a0*/  IMAD.MOV.U32 R3, RZ, RZ, R8 ;  /* 0x000000ffff037224 */ /* 0x000fe400078e0008 */
[----:B------:R-:W-:Y:S02]  /*04b0*/  IMAD R7, R6, R7, RZ ;  /* 0x0000000706077224 */ /* 0x000fe400078e02ff */
        /* <DEDUP_REMOVED lines=9> */
[C---:B------:R-:W-:Y:S01]  /*0550*/  LOP3.LUT R0, R6.reuse, R11, RZ, 0x3c, !PT ;  /* 0x0000000b06007212 */ /* 0x040fe200078e3cff */
[----:B------:R0:W2:Y:S01]  /*0560*/  F2I.FTZ.U32.TRUNC.NTZ R3, R8 ;  /* 0x0000000800037305 */ /* 0x0000a2000021f000 */
[----:B------:R-:W-:Y:S01]  /*0570*/  ISETP.NE.AND P1, PT, R11, RZ, PT ;  /* 0x000000ff0b00720c */ /* 0x000fe20003f25270 */
[----:B-1----:R-:W-:Y:S01]  /*0580*/  VIADD R6, R6, UR5 ;  /* 0x0000000506067c36 */ /* 0x002fe20008000000 */
[----:B------:R-:W-:Y:S01]  /*0590*/  ISETP.GE.AND P2, PT, R0, RZ, PT ;  /* 0x000000ff0000720c */ /* 0x000fe20003f46270 */
[----:B0-----:R-:W-:-:S06]  /*05a0*/  VIADD R8, R12, UR4 ;  /* 0x000000040c087c36 */ /* 0x001fcc0008000000 */
[----:B------:R-:W-:-:S04]  /*05b0*/  @P0 VIADD R2, R2, 0x1 ;  /* 0x0000000102020836 */ /* 0x000fc80000000000 */
[----:B------:R-:W-:Y:S02]  /*05c0*/  IMAD.MOV.U32 R14, RZ, RZ, R2 ;  /* 0x000000ffff0e7224 */ /* 0x000fe400078e0002 */
[----:B--2---:R-:W-:Y:S02]  /*05d0*/  IMAD.MOV R5, RZ, RZ, -R3 ;  /* 0x000000ffff057224 */ /* 0x004fe400078e0a03 */
        /* <DEDUP_REMOVED lines=19> */
[----:B------:R-:W-:-:S05]  /*0710*/  @P0 VIADD R10, R10, 0x1 ;  /* 0x000000010a0a0836 */ /* 0x000fca0000000000 */
[----:B------:R-:W-:Y:S02]  /*0720*/  @!P2 IADD3 R10, PT, PT, -R10, RZ, RZ ;  /* 0x000000ff0a0aa210 */ /* 0x000fe40007ffe1ff */
[----:B------:R-:W-:-:S05]  /*0730*/  @!P1 LOP3.LUT R10, RZ, R9, RZ, 0x33, !PT ;  /* 0x00000009ff0a9212 */ /* 0x000fca00078e33ff */
[----:B------:R-:W-:-:S04]  /*0740*/  IMAD.MOV R0, RZ, RZ, -R10 ;  /* 0x000000ffff007224 */ /* 0x000fc800078e0a0a */
[----:B------:R-:W-:-:S07]  /*0750*/  IMAD R9, R9, R0, R14 ;  /* 0x0000000009097224 */ /* 0x000fce00078e020e */
.L_x_644:
[----:B------:R-:W0:Y:S01]  /*0760*/  LDCU UR6, c[0x0][0x400] ;  /* 0x00008000ff0677ac */ /* 0x000e220008000800 */
[----:B------:R-:W-:Y:S01]  /*0770*/  IMAD.MOV.U32 R2, RZ, RZ, RZ ;  /* 0x000000ffff027224 */ /* 0x000fe200078e00ff */
[----:B------:R-:W1:Y:S01]  /*0780*/  LDCU.64 UR4, c[0x0][0x418] ;  /* 0x00008300ff0477ac */ /* 0x000e620008000a00 */
[----:B0-----:R-:W-:Y:S02]  /*0790*/  IMAD R3, R9, UR6, R4 ;  /* 0x0000000609037c24 */ /* 0x001fe4000f8e0204 */
[----:B------:R-:W-:Y:S01]  /*07a0*/  VIADD R4, R4, 0x1 ;  /* 0x0000000104047836 */ /* 0x000fe20000000000 */
[----:B-1----:R-:W-:-:S04]  /*07b0*/  UIMAD UR4, UR5, UR4, URZ ;  /* 0x00000004050472a4 */ /* 0x002fc8000f8e02ff */
[----:B------:R-:W-:Y:S02]  /*07c0*/  ISETP.NE.AND P2, PT, R4, UR6, PT ;  /* 0x0000000604007c0c */ /* 0x000fe4000bf45270 */
[----:B------:R-:W-:-:S11]  /*07d0*/  IMAD R0, R3, UR4, RZ ;  /* 0x0000000403007c24 */ /* 0x000fd6000f8e02ff */
.L_x_643:
[----:B------:R-:W0:Y:S01]  /*07e0*/  LDCU UR4, c[0x0][0x434] ;  /* 0x00008680ff0477ac */ /* 0x000e220008000800 */
[----:B------:R-:W1:Y:S01]  /*07f0*/  LDC.64 R14, c[0x0][0x418] ;  /* 0x00010600ff0e7b82 */ /* 0x000e620000000a00 */
[----:B------:R-:W-:Y:S01]  /*0800*/  IMAD.MOV.U32 R16, RZ, RZ, RZ ;  /* 0x000000ffff107224 */ /* 0x000fe200078e00ff */
[----:B------:R-:W2:Y:S01]  /*0810*/  LDCU UR5, c[0x0][0x414] ;  /* 0x00008280ff0577ac */ /* 0x000ea20008000800 */
[----:B------:R-:W3:Y:S01]  /*0820*/  LDCU UR6, c[0x0][0x404] ;  /* 0x00008080ff0677ac */ /* 0x000ee20008000800 */
[C---:B0-----:R-:W-:Y:S02]  /*0830*/  IMAD R17, R2.reuse, UR4, R11 ;  /* 0x0000000402117c24 */ /* 0x041fe4000f8e020b */
[----:B------:R-:W-:Y:S02]  /*0840*/  VIADD R2, R2, 0x1 ;  /* 0x0000000102027836 */ /* 0x000fe40000000000 */
[----:B------:R-:W-:Y:S01]  /*0850*/  IMAD.IADD R17, R6, 0x1, -R17 ;  /* 0x0000000106117824 */ /* 0x000fe200078e0a11 */
[----:B-1----:R-:W-:Y:S01]  /*0860*/  ISETP.GE.U32.AND P1, PT, R14, 0x4, PT ;  /* 0x000000040e00780c */ /* 0x002fe20003f26070 */
[----:B---3--:R-:W-:-:S03]  /*0870*/  IMAD R19, R10, UR6, R3 ;  /* 0x000000060a137c24 */ /* 0x008fc6000f8e0203 */
[----:B------:R-:W-:Y:S02]  /*0880*/  SHF.R.S32.HI R18, RZ, 0x1, R17 ;  /* 0x00000001ff127819 */ /* 0x000fe40000011411 */
[----:B------:R-:W-:Y:S02]  /*0890*/  ISETP.NE.AND P3, PT, R2, R15, PT ;  /* 0x0000000f0200720c */ /* 0x000fe40003f65270 */
[C---:B--2---:R-:W-:Y:S02]  /*08a0*/  ISETP.GE.AND P0, PT, R18.reuse, UR5, PT ;  /* 0x0000000512007c0c */ /* 0x044fe4000bf06270 */
[----:B------:R-:W-:Y:S02]  /*08b0*/  LOP3.LUT R20, R17, 0x1, RZ, 0xc0, !PT ;  /* 0x0000000111147812 */ /* 0x000fe400078ec0ff */
[----:B------:R-:W-:Y:S01]  /*08c0*/  ISETP.GT.AND P0, PT, R18, -0x1, !P0 ;  /* 0xffffffff1200780c */ /* 0x000fe20004704270 */
[----:B------:R-:W-:Y:S02]  /*08d0*/  IMAD R18, R19, UR5, R18 ;  /* 0x0000000513127c24 */ /* 0x000fe4000f8e0212 */
[----:B------:R-:W-:Y:S01]  /*08e0*/  IMAD.MOV.U32 R19, RZ, RZ, R0 ;  /* 0x000000ffff137224 */ /* 0x000fe200078e0000 */
[----:B------:R-:W-:Y:S09]  /*08f0*/  @!P1 BRA `(.L_x_627) ;  /* 0x0000000400609947 */ /* 0x000ff20003800000 */
[----:B------:R-:W0:Y:S01]  /*0900*/  LDCU UR11, c[0x0][0x430] ;  /* 0x00008600ff0b77ac */ /* 0x000e220008000800 */
[----:B------:R-:W-:Y:S01]  /*0910*/  LOP3.LUT R21, R14, 0x7ffffffc, RZ, 0xc0, !PT ;  /* 0x7ffffffc0e157812 */ /* 0x000fe200078ec0ff */
[C---:B------:R-:W-:Y:S01]  /*0920*/  IMAD.IADD R23, R8.reuse, 0x1, -R7 ;  /* 0x0000000108177824 */ /* 0x040fe200078e0a07 */
[----:B------:R-:W1:Y:S01]  /*0930*/  LDCU UR5, c[0x0][0x428] ;  /* 0x00008500ff0577ac */ /* 0x000e620008000800 */
[----:B------:R-:W-:Y:S02]  /*0940*/  IMAD.MOV.U32 R19, RZ, RZ, R0 ;  /* 0x000000ffff137224 */ /* 0x000fe400078e0000 */
[----:B------:R-:W-:Y:S01]  /*0950*/  IMAD.MOV R22, RZ, RZ, -R21 ;  /* 0x000000ffff167224 */ /* 0x000fe200078e0a15 */
[----:B0-----:R-:W-:Y:S02]  /*0960*/  UIADD3 UR4, UPT, UPT, -UR11, URZ, URZ ;  /* 0x000000ff0b047290 */ /* 0x001fe4000fffe1ff */
[----:B------:R-:W-:Y:S02]  /*0970*/  IADD3 R25, PT, PT, R8, -UR11, -R7 ;  /* 0x8000000b08197c10 */ /* 0x000fe4000fffe807 */
[----:B-1----:R-:W-:-:S02]  /*0980*/  ULEA UR6, UR4, UR5, 0x1 ;  /* 0x0000000504067291 */ /* 0x002fc4000f8e08ff */
[----:B------:R-:W-:-:S04]  /*0990*/  UIMAD UR4, UR4, 0x3, UR5 ;  /* 0x00000003040478a4 */ /* 0x000fc8000f8e0205 */
[C-C-:B------:R-:W-:Y:S02]  /*09a0*/  IADD3 R27, PT, PT, -R7.reuse, UR6, R12.reuse ;  /* 0x00000006071b7c10 */ /* 0x140fe4000fffe10c */
[----:B------:R-:W-:-:S07]  /*09b0*/  IADD3 R29, PT, PT, -R7, UR4, R12 ;  /* 0x00000004071d7c10 */ /* 0x000fce000fffe10c */
.L_x_636:
[----:B------:R-:W0:Y:S01]  /*09c0*/  LDC.64 R14, c[0x0][0x3d0] ;  /* 0x0000f400ff0e7b82 */ /* 0x000e220000000a00 */
[C---:B------:R-:W-:Y:S01]  /*09d0*/  LOP3.LUT P1, RZ, R20.reuse, 0x1, R23, 0xf8, !PT ;  /* 0x0000000114ff7812 */ /* 0x040fe2000782f817 */
[----:B------:R-:W-:Y:S01]  /*09e0*/  BSSY.RECONVERGENT B0, `(.L_x_628) ;  /* 0x0000012000007945 */ /* 0x000fe20003800200 */
[C---:B------:R-:W-:Y:S02]  /*09f0*/  LOP3.LUT P4, RZ, R20.reuse, 0x1, R25, 0xf8, !PT ;  /* 0x0000000114ff7812 */ /* 0x040fe4000788f819 */
[C---:B------:R-:W-:Y:S02]  /*0a00*/  LOP3.LUT P5, RZ, R20.reuse, 0x1, R27, 0xf8, !PT ;  /* 0x0000000114ff7812 */ /* 0x040fe400078af81b */
[----:B------:R-:W-:Y:S01]  /*0a10*/  LOP3.LUT P6, RZ, R20, 0x1, R29, 0xf8, !PT ;  /* 0x0000000114ff7812 */ /* 0x000fe200078cf81d */
[----:B0-----:R-:W-:-:S06]  /*0a20*/  IMAD.WIDE R14, R19, 0x4, R14 ;  /* 0x00000004130e7825 */ /* 0x001fcc00078e020e */
[----:B------:R-:W-:Y:S06]  /*0a30*/  @P1 BRA `(.L_x_629) ;  /* 0x0000000000301947 */ /* 0x000fec0003800000 */
[----:B------:R-:W0:Y:S01]  /*0a40*/  LDC R17, c[0x0][0x410] ;  /* 0x00010400ff117b82 */ /* 0x000e220000000800 */
[----:B------:R-:W-:-:S04]  /*0a50*/  SHF.R.S32.HI R24, RZ, 0x1, R23 ;  /* 0x00000001ff187819 */ /* 0x000fc80000011417 */
[----:B0-----:R-:W-:-:S04]  /*0a60*/  ISETP.GE.AND P1, PT, R24, R17, PT ;  /* 0x000000111800720c */ /* 0x001fc80003f26270 */
[----:B------:R-:W-:-:S04]  /*0a70*/  ISETP.GT.AND P1, PT, R24, -0x1, !P1 ;  /* 0xffffffff1800780c */ /* 0x000fc80004f24270 */
[----:B------:R-:W-:-:S13]  /*0a80*/  PLOP3.LUT P1, PT, P0, P1, PT, 0x80, 0x8 ;  /* 0x000000000008781c */ /* 0x000fda0000723070 */
[----:B------:R-:W-:Y:S05]  /*0a90*/  @!P1 BRA `(.L_x_629) ;  /* 0x0000000000189947 */ /* 0x000fea0003800000 */
[----:B------:R-:W-:Y:S02]  /*0aa0*/  IMAD R24, R18, R17, R24 ;  /* 0x0000001112187224 */ /* 0x000fe400078e0218 */
[----:B------:R-:W0:Y:S02]  /*0ab0*/  LDC.64 R16, c[0x0][0x380] ;  /* 0x0000e000ff107b82 */ /* 0x000e240000000a00 */
[----:B0-----:R-:W-:Y:S02]  /*0ac0*/  IMAD.WIDE R16, R24, 0x4, R16 ;  /* 0x0000000418107825 */ /* 0x001fe400078e0210 */
[----:B------:R-:W2:Y:S04]  /*0ad0*/  LDG.E R24, desc[UR8][R14.64] ;  /* 0x000000080e187981 */ /* 0x000ea8000c1e1900 */
[----:B------:R-:W2:Y:S02]  /*0ae0*/  LDG.E R16, desc[UR8][R16.64] ;  /* 0x0000000810107981 */ /* 0x000ea4000c1e1900 */
[----:B--2---:R-:W-:-:S07]  /*0af0*/  FFMA.FTZ R5, R24, R16, R5 ;  /* 0x0000001018057223 */ /* 0x004fce0000010005 */
.L_x_629:
[----:B------:R-:W-:Y:S05]  /*0b00*/  BSYNC.RECONVERGENT B0 ;  /* 0x0000000000007941 */ /* 0x000fea0003800200 */
.L_x_628:
        /* <DEDUP_REMOVED lines=14> */
.L_x_631:
[----:B------:R-:W-:Y:S05]  /*0bf0*/  BSYNC.RECONVERGENT B0 ;  /* 0x0000000000007941 */ /* 0x000fea0003800200 */
.L_x_630:
        /* <DEDUP_REMOVED lines=14> */
.L_x_633:
[----:B------:R-:W-:Y:S05]  /*0ce0*/  BSYNC.RECONVERGENT B0 ;  /* 0x0000000000007941 */ /* 0x000fea0003800200 */
.L_x_632:
        /* <DEDUP_REMOVED lines=9> */
[----:B------:R-:W2:Y:S01]  /*0d80*/  LDG.E R14, desc[UR8][R14.64+0xc] ;  /* 0x00000c080e0e7981 */ /* 0x000ea2000c1e1900 */
[----:B------:R-:W0:Y:S02]  /*0d90*/  LDC.64 R16, c[0x0][0x380] ;  /* 0x0000e000ff107b82 */ /* 0x000e240000000a00 */
[----:B0-----:R-:W-:-:S06]  /*0da0*/  IMAD.WIDE R16, R24, 0x4, R16 ;  /* 0x0000000418107825 */ /* 0x001fcc00078e0210 */
[----:B------:R-:W2:Y:S02]  /*0db0*/  LDG.E R16, desc[UR8][R16.64] ;  /* 0x0000000810107981 */ /* 0x000ea4000c1e1900 */
[----:B--2---:R-:W-:-:S07]  /*0dc0*/  FFMA.FTZ R5, R14, R16, R5 ;  /* 0x000000100e057223 */ /* 0x004fce0000010005 */
.L_x_635:
[----:B------:R-:W-:Y:S05]  /*0dd0*/  BSYNC.RECONVERGENT B0 ;  /* 0x0000000000007941 */ /* 0x000fea0003800200 */
.L_x_634:
[----:B------:R-:W-:Y:S02]  /*0de0*/  VIADD R22, R22, 0x4 ;  /* 0x0000000416167836 */ /* 0x000fe40000000000 */
[----:B------:R-:W-:Y:S02]  /*0df0*/  IMAD R14, RZ, RZ, -UR12 ;  /* 0x8000000cff0e7e24 */ /* 0x000fe4000f8e02ff */
[----:B------:R-:W-:Y:S01]  /*0e00*/  VIADD R19, R19, 0x4 ;  /* 0x0000000413137836 */ /* 0x000fe20000000000 */
[----:B------:R-:W-:Y:S01]  /*0e10*/  ISETP.NE.AND P1, PT, R22, RZ, PT ;  /* 0x000000ff1600720c */ /* 0x000fe20003f25270 */
[C---:B------:R-:W-:Y:S02]  /*0e20*/  IMAD R25, R14.reuse, 0x4, R25 ;  /* 0x000000040e197824 */ /* 0x040fe400078e0219 */
[C---:B------:R-:W-:Y:S02]  /*0e30*/  IMAD R27, R14.reuse, 0x4, R27 ;  /* 0x000000040e1b7824 */ /* 0x040fe400078e021b */
[----:B------:R-:W-:-:S02]  /*0e40*/  IMAD R29, R14, 0x4, R29 ;  /* 0x000000040e1d7824 */ /* 0x000fc400078e021d */
[----:B------:R-:W-:-:S06]  /*0e50*/  IMAD R23, R14, 0x4, R23 ;  /* 0x000000040e177824 */ /* 0x000fcc00078e0217 */
[----:B------:R-:W-:Y:S05]  /*0e60*/  @P1 BRA `(.L_x_636) ;  /* 0xfffffff800d41947 */ /* 0x000fea000383ffff */
[----:B------:R-:W-:-:S07]  /*0e70*/  IMAD.MOV.U32 R16, RZ, RZ, R21 ;  /* 0x000000ffff107224 */ /* 0x000fce00078e0015 */
.L_x_627:
[----:B------:R-:W0:Y:S02]  /*0e80*/  LDC R22, c[0x0][0x418] ;  /* 0x00010600ff167b82 */ /* 0x000e240000000800 */
[----:B0-----:R-:W-:-:S04]  /*0e90*/  LOP3.LUT R22, R22, 0x3, RZ, 0xc0, !PT ;  /* 0x0000000316167812 */ /* 0x001fc800078ec0ff */
[----:B------:R-:W-:-:S13]  /*0ea0*/  ISETP.NE.AND P1, PT, R22, RZ, PT ;  /* 0x000000ff1600720c */ /* 0x000fda0003f25270 */
[----:B------:R-:W-:Y:S05]  /*0eb0*/  @!P1 BRA `(.L_x_637) ;  /* 0x0000000400009947 */ /* 0x000fea0003800000 */
[----:B------:R-:W0:Y:S01]  /*0ec0*/  LDC R21, c[0x0][0x430] ;  /* 0x00010c00ff157b82 */ /* 0x000e220000000800 */
[----:B------:R-:W-:Y:S01]  /*0ed0*/  BSSY.RECONVERGENT B0, `(.L_x_638) ;  /* 0x0000014000007945 */ /* 0x000fe20003800200 */
[----:B------:R-:W-:Y:S01]  /*0ee0*/  ISETP.NE.AND P4, PT, R22, 0x1, PT ;  /* 0x000000011600780c */ /* 0x000fe20003f85270 */
[----:B0-----:R-:W-:-:S04]  /*0ef0*/  IMAD R23, R16, R21, R7 ;  /* 0x0000001510177224 */ /* 0x001fc800078e0207 */
[----:B------:R-:W-:-:S05]  /*0f00*/  IMAD.IADD R15, R8, 0x1, -R23 ;  /* 0x00000001080f7824 */ /* 0x000fca00078e0a17 */
[----:B------:R-:W-:-:S13]  /*0f10*/  LOP3.LUT P1, RZ, R20, 0x1, R15, 0xf8, !PT ;  /* 0x0000000114ff7812 */ /* 0x000fda000782f80f */
[----:B------:R-:W-:Y:S05]  /*0f20*/  @P1 BRA `(.L_x_639) ;  /* 0x0000000000381947 */ /* 0x000fea0003800000 */
[----:B------:R-:W0:Y:S01]  /*0f30*/  LDC R24, c[0x0][0x410] ;  /* 0x00010400ff187b82 */ /* 0x000e220000000800 */
[----:B------:R-:W-:-:S04]  /*0f40*/  SHF.R.S32.HI R25, RZ, 0x1, R15 ;  /* 0x00000001ff197819 */ /* 0x000fc8000001140f */
[----:B0-----:R-:W-:-:S04]  /*0f50*/  ISETP.GE.AND P1, PT, R25, R24, PT ;  /* 0x000000181900720c */ /* 0x001fc80003f26270 */
[----:B------:R-:W-:-:S04]  /*0f60*/  ISETP.GT.AND P1, PT, R25, -0x1, !P1 ;  /* 0xffffffff1900780c */ /* 0x000fc80004f24270 */
[----:B------:R-:W-:-:S13]  /*0f70*/  PLOP3.LUT P1, PT, P0, P1, PT, 0x80, 0x8 ;  /* 0x000000000008781c */ /* 0x000fda0000723070 */
[----:B------:R-:W-:Y:S05]  /*0f80*/  @!P1 BRA `(.L_x_639) ;  /* 0x0000000000209947 */ /* 0x000fea0003800000 */
[----:B------:R-:W0:Y:S01]  /*0f90*/  LDC.64 R14, c[0x0][0x380] ;  /* 0x0000e000ff0e7b82 */ /* 0x000e220000000a00 */
[----:B------:R-:W-:-:S07]  /*0fa0*/  IMAD R25, R18, R24, R25 ;  /* 0x0000001812197224 */ /* 0x000fce00078e0219 */
[----:B------:R-:W1:Y:S01]  /*0fb0*/  LDC.64 R16, c[0x0][0x3d0] ;  /* 0x0000f400ff107b82 */ /* 0x000e620000000a00 */
[----:B0-----:R-:W-:-:S06]  /*0fc0*/  IMAD.WIDE R14, R25, 0x4, R14 ;  /* 0x00000004190e7825 */ /* 0x001fcc00078e020e */
[----:B------:R-:W2:Y:S01]  /*0fd0*/  LDG.E R14, desc[UR8][R14.64] ;  /* 0x000000080e0e7981 */ /* 0x000ea2000c1e1900 */
[----:B-1----:R-:W-:-:S06]  /*0fe0*/  IMAD.WIDE R16, R19, 0x4, R16 ;  /* 0x0000000413107825 */ /* 0x002fcc00078e0210 */
[----:B------:R-:W2:Y:S02]  /*0ff0*/  LDG.E R16, desc[UR8][R16.64] ;  /* 0x0000000810107981 */ /* 0x000ea4000c1e1900 */
[----:B--2---:R-:W-:-:S07]  /*1000*/  FFMA.FTZ R5, R16, R14, R5 ;  /* 0x0000000e10057223 */ /* 0x004fce0000010005 */
.L_x_639:
[----:B------:R-:W-:Y:S05]  /*1010*/  BSYNC.RECONVERGENT B0 ;  /* 0x0000000000007941 */ /* 0x000fea0003800200 */
.L_x_638:
[----:B------:R-:W-:Y:S04]  /*1020*/  BSSY.RECONVERGENT B0, `(.L_x_637) ;  /* 0x0000029000007945 */ /* 0x000fe80003800200 */
[----:B------:R-:W-:Y:S05]  /*1030*/  @!P4 BRA `(.L_x_640) ;  /* 0x00000000009cc947 */ /* 0x000fea0003800000 */
[----:B------:R-:W-:Y:S01]  /*1040*/  IADD3 R23, PT, PT, R23, R21, RZ ;  /* 0x0000001517177210 */ /* 0x000fe20007ffe0ff */
[----:B------:R-:W-:Y:S01]  /*1050*/  BSSY.RECONVERGENT B1, `(.L_x_641) ;  /* 0x0000013000017945 */ /* 0x000fe20003800200 */
[----:B------:R-:W-:-:S03]  /*1060*/  ISETP.NE.AND P4, PT, R22, 0x2, PT ;  /* 0x000000021600780c */ /* 0x000fc60003f85270 */
        /* <DEDUP_REMOVED lines=17> */
.L_x_642:
[----:B------:R-:W-:Y:S05]  /*1180*/  BSYNC.RECONVERGENT B1 ;  /* 0x0000000000017941 */ /* 0x000fea0003800200 */
.L_x_641:
[----:B------:R-:W-:Y:S05]  /*1190*/  @!P4 BRA `(.L_x_640) ;  /* 0x000000000044c947 */ /* 0x000fea0003800000 */
[----:B------:R-:W-:-:S04]  /*11a0*/  IADD3 R21, PT, PT, R8, -R21, -R23 ;  /* 0x8000001508157210 */ /* 0x000fc80007ffe817 */
        /* <DEDUP_REMOVED lines=16> */
.L_x_640:
[----:B------:R-:W-:Y:S05]  /*12b0*/  BSYNC.RECONVERGENT B0 ;  /* 0x0000000000007941 */ /* 0x000fea0003800200 */
.L_x_637:
[----:B------:R-:W0:Y:S02]  /*12c0*/  LDCU UR4, c[0x0][0x418] ;  /* 0x00008300ff0477ac */ /* 0x000e240008000800 */
[----:B0-----:R-:W-:Y:S01]  /*12d0*/  VIADD R0, R0, UR4 ;  /* 0x0000000400007c36 */ /* 0x001fe20008000000 */
[----:B------:R-:W-:Y:S06]  /*12e0*/  @P3 BRA `(.L_x_643) ;  /* 0xfffffff4003c3947 */ /* 0x000fec000383ffff */
[----:B------:R-:W-:Y:S05]  /*12f0*/  @P2 BRA `(.L_x_644) ;  /* 0xfffffff400182947 */ /* 0x000fea000383ffff */
[----:B------:R-:W0:Y:S01]  /*1300*/  LDCU UR4, c[0x0][0x360] ;  /* 0x00006c00ff0477ac */ /* 0x000e220008000800 */
[----:B------:R-:W0:Y:S01]  /*1310*/  LDC R0, c[0x0][0x370] ;  /* 0x0000dc00ff007b82 */ /* 0x000e220000000800 */
[----:B------:R-:W1:Y:S01]  /*1320*/  LDCU.64 UR14, c[0x0][0x3a8] ;  /* 0x00007500ff0e77ac */ /* 0x000e620008000a00 */
[----:B------:R-:W2:Y:S01]  /*1330*/  LDCU UR5, c[0x0][0x3f8] ;  /* 0x00007f00ff0577ac */ /* 0x000ea20008000800 */
[----:B-1----:R-:W-:Y:S01]  /*1340*/  LEA R2, P0, R12, UR14, 0x2 ;  /* 0x0000000e0c027c11 */ /* 0x002fe2000f8010ff */
[----:B0-----:R-:W-:-:S03]  /*1350*/  IMAD R7, R0, UR4, RZ ;  /* 0x0000000400077c24 */ /* 0x001fc6000f8e02ff */
[----:B------:R-:W-:Y:S01]  /*1360*/  LEA.HI.X R3, R12, UR15, R13, 0x2, P0 ;  /* 0x0000000f0c037c11 */ /* 0x000fe200080f140d */
[----:B--2---:R-:W-:Y:S01]  /*1370*/  USHF.R.S32.HI UR4, URZ, 0x1f, UR5 ;  /* 0x0000001fff047899 */ /* 0x004fe20008011405 */
[----:B------:R-:W-:-:S03]  /*1380*/  IADD3 R12, P0, PT, R7, R12, RZ ;  /* 0x0000000c070c7210 */ /* 0x000fc60007f1e0ff */
[----:B------:R0:W-:Y:S02]  /*1390*/  STG.E desc[UR8][R2.64], R5 ;  /* 0x0000000502007986 */ /* 0x0001e4000c101908 */
[----:B------:R-:W-:Y:S01]  /*13a0*/  IMAD.X R13, RZ, RZ, R13, P0 ;  /* 0x000000ffff0d7224 */ /* 0x000fe200000e060d */
[----:B------:R-:W-:-:S04]  /*13b0*/  ISETP.GE.U32.AND P0, PT, R12, UR5, PT ;  /* 0x000000050c007c0c */ /* 0x000fc8000bf06070 */
[----:B------:R-:W-:-:S13]  /*13c0*/  ISETP.GE.AND.EX P0, PT, R13, UR4, PT, P0 ;  /* 0x000000040d007c0c */ /* 0x000fda000bf06300 */
[----:B0-----:R-:W-:Y:S05]  /*13d0*/  @!P0 BRA `(.L_x_625) ;  /* 0xffffffec00948947 */ /* 0x001fea000383ffff */
[----:B------:R-:W-:Y:S05]  /*13e0*/  EXIT ;  /* 0x000000000000794d */ /* 0x000fea0003800000 */
.L_x_624:
        /* <DEDUP_REMOVED lines=34> */
.L_x_646:
[----:B------:R-:W-:Y:S01]  /*1610*/  IMAD.MOV.U32 R5, RZ, RZ, R8 ;  /* 0x000000ffff057224 */ /* 0x000fe200078e0008 */
[----:B------:R-:W-:-:S07]  /*1620*/  MOV R4, 0x1640 ;  /* 0x0000164000047802 */ /* 0x000fce0000000f00 */
[----:B------:R-:W-:Y:S05]  /*1630*/  CALL.REL.NOINC `($__internal_25_$__cuda_sm20_div_u64) ;  /* 0x00000008002c7944 */ /* 0x000fea0003c00000 */
[----:B------:R-:W-:Y:S02]  /*1640*/  IMAD.MOV.U32 R4, RZ, RZ, R2 ;  /* 0x000000ffff047224 */ /* 0x000fe400078e0002 */
[----:B------:R-:W-:-:S07]  /*1650*/  IMAD.MOV.U32 R5, RZ, RZ, R7 ;  /* 0x000000ffff057224 */ /* 0x000fce00078e0007 */
.L_x_647:
[----:B------:R-:W-:Y:S05]  /*1660*/  BSYNC.RECONVERGENT B0 ;  /* 0x0000000000007941 */ /* 0x000fea0003800200 */
.L_x_645:
        /* <DEDUP_REMOVED lines=14> */
.L_x_650:
[----:B------:R-:W-:-:S04]  /*1750*/  LEA R4, P0, R12, UR4, 0x2 ;  /* 0x000000040c047c11 */ /* 0x000fc8000f8010ff */
[--C-:B------:R-:W-:Y:S02]  /*1760*/  LEA.HI.X R5, R12, UR5, R13.reuse, 0x2, P0 ;  /* 0x000000050c057c11 */ /* 0x100fe400080f140d */
[----:B------:R-:W-:Y:S02]  /*1770*/  IADD3 R0, P0, PT, R0, 0x1, RZ ;  /* 0x0000000100007810 */ /* 0x000fe40007f1e0ff */
[----:B------:R-:W-:Y:S01]  /*1780*/  IADD3 R12, P2, PT, R3, R12, RZ ;  /* 0x0000000c030c7210 */ /* 0x000fe20007f5e0ff */
[----:B------:R0:W-:Y:S02]  /*1790*/  STG.E desc[UR8][R4.64], RZ ;  /* 0x000000ff04007986 */ /* 0x0001e4000c101908 */
[----:B------:R-:W-:Y:S01]  /*17a0*/  IMAD.X R2, RZ, RZ, R2, P0 ;  /* 0x000000ffff027224 */ /* 0x000fe200000e0602 */
[----:B------:R-:W-:Y:S01]  /*17b0*/  ISETP.NE.U32.AND P0, PT, R0, R7, PT ;  /* 0x000000070000720c */ /* 0x000fe20003f05070 */
[----:B------:R-:W-:-:S03]  /*17c0*/  IMAD.X R13, RZ, RZ, R13, P2 ;  /* 0x000000ffff0d7224 */ /* 0x000fc600010e060d */
[----:B------:R-:W-:-:S13]  /*17d0*/  ISETP.NE.AND.EX P0, PT, R2, RZ, PT, P0 ;  /* 0x000000ff0200720c */ /* 0x000fda0003f05300 */
[----:B0-----:R-:W-:Y:S05]  /*17e0*/  @P0 BRA `(.L_x_650) ;  /* 0xfffffffc00d80947 */ /* 0x001fea000383ffff */
.L_x_649:
[----:B------:R-:W-:Y:S05]  /*17f0*/  BSYNC.RECONVERGENT B0 ;  /* 0x0000000000007941 */ /* 0x000fea0003800200 */
.L_x_648:
[----:B------:R-:W-:Y:S05]  /*1800*/  @!P1 EXIT ;  /* 0x000000000000994d */ /* 0x000fea0003800000 */
[----:B------:R-:W-:Y:S01]  /*1810*/  SHF.L.U32 R11, R3, 0x2, RZ ;  /* 0x00000002030b7819 */ /* 0x000fe200000006ff */
[----:B------:R-:W0:Y:S01]  /*1820*/  LDCU UR6, c[0x0][0x3f8] ;  /* 0x00007f00ff0677ac */ /* 0x000e220008000800 */
[----:B------:R-:W-:Y:S01]  /*1830*/  SHF.R.U32.HI R15, RZ, 0x1e, R3 ;  /* 0x0000001eff0f7819 */ /* 0x000fe20000011603 */
[----:B------:R-:W1:Y:S06]  /*1840*/  LDCU.64 UR4, c[0x0][0x3a8] ;  /* 0x00007500ff0477ac */ /* 0x000e6c0008000a00 */
.L_x_651:
[----:B-1----:R-:W-:-:S04]  /*1850*/  LEA R8, P0, R12, UR4, 0x2 ;  /* 0x000000040c087c11 */ /* 0x002fc8000f8010ff */
[----:B------:R-:W-:Y:S02]  /*1860*/  LEA.HI.X R9, R12, UR5, R13, 0x2, P0 ;  /* 0x000000050c097c11 */ /* 0x000fe400080f140d */
        /* <DEDUP_REMOVED lines=12> */
[----:B0-----:R-:W-:-:S04]  /*1930*/  ISETP.GE.U32.AND P0, PT, R12, UR6, PT ;  /* 0x000000060c007c0c */ /* 0x001fc8000bf06070 */
[----:B------:R-:W-:-:S13]  /*1940*/  ISETP.GE.AND.EX P0, PT, R13, UR7, PT, P0 ;  /* 0x000000070d007c0c */ /* 0x000fda000bf06300 */
[----:B--2---:R-:W-:Y:S05]  /*1950*/  @!P0 BRA `(.L_x_651) ;  /* 0xfffffffc00bc8947 */ /* 0x004fea000383ffff */
[----:B------:R-:W-:Y:S05]  /*1960*/  EXIT ;  /* 0x000000000000794d */ /* 0x000fea0003800000 */
.L_x_623:
        /* <DEDUP_REMOVED lines=34> */
.L_x_653:
[----:B------:R-:W-:Y:S01]  /*1b90*/  IMAD.MOV.U32 R5, RZ, RZ, R6 ;  /* 0x000000ffff057224 */ /* 0x000fe200078e0006 */
[----:B------:R-:W-:-:S07]  /*1ba0*/  MOV R4, 0x1bc0 ;  /* 0x00001bc000047802 */ /* 0x000fce0000000f00 */
[----:B------:R-:W-:Y:S05]  /*1bb0*/  CALL.REL.NOINC `($__internal_25_$__cuda_sm20_div_u64) ;  /* 0x0000000000cc7944 */ /* 0x000fea0003c00000 */
[----:B------:R-:W-:Y:S02]  /*1bc0*/  IMAD.MOV.U32 R4, RZ, RZ, R2 ;  /* 0x000000ffff047224 */ /* 0x000fe400078e0002 */
[----:B------:R-:W-:-:S07]  /*1bd0*/  IMAD.MOV.U32 R5, RZ, RZ, R7 ;  /* 0x000000ffff057224 */ /* 0x000fce00078e0007 */
.L_x_654:
[----:B------:R-:W-:Y:S05]  /*1be0*/  BSYNC.RECONVERGENT B0 ;  /* 0x0000000000007941 */ /* 0x000fea0003800200 */
.L_x_652:
        /* <DEDUP_REMOVED lines=14> */
.L_x_657:
[----:B------:R-:W-:-:S04]  /*1cd0*/  LEA R4, P0, R12, UR4, 0x2 ;  /* 0x000000040c047c11 */ /* 0x000fc8000f8010ff */
[----:B------:R-:W-:Y:S02]  /*1ce0*/  LEA.HI.X R5, R12, UR5, R13, 0x2, P0 ;  /* 0x000000050c057c11 */ /* 0x000fe400080f140d */
[----:B------:R-:W-:Y:S02]  /*1cf0*/  IADD3 R0, P0, PT, R0, 0x1, RZ ;  /* 0x0000000100007810 */ /* 0x000fe40007f1e0ff */
[----:B------:R-:W-:Y:S01]  /*1d00*/  IADD3 R12, P2, PT, R3, R12, RZ ;  /* 0x0000000c030c7210 */ /* 0x000fe20007f5e0ff */
[----:B------:R0:W-:Y:S02]  /*1d10*/  STG.E desc[UR8][R4.64], RZ ;  /* 0x000000ff04007986 */ /* 0x0001e4000c101908 */
[----:B------:R-:W-:Y:S01]  /*1d20*/  IMAD.X R2, RZ, RZ, R2, P0 ;  /* 0x000000ffff027224 */ /* 0x000fe200000e0602 */
[----:B------:R-:W-:Y:S02]  /*1d30*/  ISETP.NE.U32.AND P0, PT, R0, R7, PT ;  /* 0x000000070000720c */ /* 0x000fe40003f05070 */
[----:B------:R-:W-:-:S02]  /*1d40*/  IADD3.X R13, PT, PT, RZ, R13, RZ, P2, !PT ;  /* 0x0000000dff0d7210 */ /* 0x000fc400017fe4ff */
[----:B------:R-:W-:-:S13]  /*1d50*/  ISETP.NE.AND.EX P0, PT, R2, RZ, PT, P0 ;  /* 0x000000ff0200720c */ /* 0x000fda0003f05300 */
[----:B0-----:R-:W-:Y:S05]  /*1d60*/  @P0 BRA `(.L_x_657) ;  /* 0xfffffffc00d80947 */ /* 0x001fea000383ffff */
.L_x_656:
[----:B------:R-:W-:Y:S05]  /*1d70*/  BSYNC.RECONVERGENT B0 ;  /* 0x0000000000007941 */ /* 0x000fea0003800200 */
.L_x_655:
[----:B------:R-:W-:Y:S05]  /*1d80*/  @!P1 EXIT ;  /* 0x000000000000994d */ /* 0x000fea0003800000 */
[----:B------:R-:W-:Y:S01]  /*1d90*/  IMAD.SHL.U32 R11, R3, 0x4, RZ ;  /* 0x00000004030b7824 */ /* 0x000fe200078e00ff */
[----:B------:R-:W-:Y:S01]  /*1da0*/  SHF.R.U32.HI R15, RZ, 0x1e, R3 ;  /* 0x0000001eff0f7819 */ /* 0x000fe20000011603 */
[----:B------:R-:W0:Y:S01]  /*1db0*/  LDCU UR6, c[0x0][0x3f8] ;  /* 0x00007f00ff0677ac */ /* 0x000e220008000800 */
[----:B------:R-:W1:Y:S05]  /*1dc0*/  LDCU.64 UR4, c[0x0][0x3a8] ;  /* 0x00007500ff0477ac */ /* 0x000e6a0008000a00 */
.L_x_658:
        /* <DEDUP_REMOVED lines=18> */
        .weak           $__internal_25_$__cuda_sm20_div_u64
        .type           $__internal_25_$__cuda_sm20_div_u64,@function
        .size           $__internal_25_$__cuda_sm20_div_u64,(.L_x_1693 - $__internal_25_$__cuda_sm20_div_u64)
$__internal_25_$__cuda_sm20_div_u64:
        /* <DEDUP_REMOVED lines=68> */
[----:B------:R-:W-:Y:S06]  /*2330*/  RET.REL.NODEC R4 `(_ZN2at6native51_GLOBAL__N__2c613397_18_DepthwiseConv2d_cu_9959487032conv_depthwise2d_backward_kernelILi0ELi2EfiEEvNS_27GenericPackedTensorAccessorIKT1_Lm4ENS_16DefaultPtrTraitsEiEENS3_IS4_Lm4ES6_iEES7_T2_iiiiiiiiiiiiiii) ;  /* 0xffffffdc04307950 */ /* 0x000fec0003c3ffff */
.L_x_659:
        /* <DEDUP_REMOVED lines=12> */
.L_x_1693:


//--------------------- .text._ZN2at6native51_GLOBAL__N__2c613397_18_DepthwiseConv2d_cu_9959487032conv_depthwise2d_backward_kernelILi0ELi1EfiEEvNS_27GenericPackedTensorAccessorIKT1_Lm4ENS_16DefaultPtrTraitsEiEENS3_IS4_Lm4ES6_iEES7_T2_iiiiiiiiiiiiiii --------------------------
	.section	.text._ZN2at6native51_GLOBAL__N__2c613397_18_DepthwiseConv2d_cu_9959487032conv_depthwise2d_backward_kernelILi0ELi1EfiEEvNS_27GenericPackedTensorAccessorIKT1_Lm4ENS_16DefaultPtrTraitsEiEENS3_IS4_Lm4ES6_iEES7_T2_iiiiiiiiiiiiiii,"ax",@progbits
	.align	128
.text._ZN2at6native51_GLOBAL__N__2c613397_18_DepthwiseConv2d_cu_9959487032conv_depthwise2d_backward_kernelILi0ELi1EfiEEvNS_27GenericPackedTensorAccessorIKT1_Lm4ENS_16DefaultPtrTraitsEiEENS3_IS4_Lm4ES6_iEES7_T2_iiiiiiiiiiiiiii:
        .type           _ZN2at6native51_GLOBAL__N__2c613397_18_DepthwiseConv2d_cu_9959487032conv_depthwise2d_backward_kernelILi0ELi1EfiEEvNS_27GenericPackedTensorAccessorIKT1_Lm4ENS_16DefaultPtrTraitsEiEENS3_IS4_Lm4ES6_iEES7_T2_iiiiiiiiiiiiiii,@function
        .size           _ZN2at6native51_GLOBAL__N__2c613397_18_DepthwiseConv2d_cu_9959487032conv_depthwise2d_backward_kernelILi0ELi1EfiEEvNS_27GenericPackedTensorAccessorIKT1_Lm4ENS_16DefaultPtrTraitsEiEENS3_IS4_Lm4ES6_iEES7_T2_iiiiiiiiiiiiiii,(.L_x_1695 - _ZN2at6native51_GLOBAL__N__2c613397_18_DepthwiseConv2d_cu_9959487032conv_depthwise2d_backward_kernelILi0ELi1EfiEEvNS_27GenericPackedTensorAccessorIKT1_Lm4ENS_16DefaultPtrTraitsEiEENS3_IS4_Lm4ES6_iEES7_T2_iiiiiiiiiiiiiii)
        .other          _ZN2at6native51_GLOBAL__N__2c613397_18_DepthwiseConv2d_cu_9959487032conv_depthwise2d_backward_kernelILi0ELi1EfiEEvNS_27GenericPackedTensorAccessorIKT1_Lm4ENS_16DefaultPtrTraitsEiEENS3_IS4_Lm4ES6_iEES7_T2_iiiiiiiiiiiiiii,@"STO_CUDA_ENTRY STV_DEFAULT"
_ZN2at6native51_GLOBAL__N__2c613397_18_DepthwiseConv2d_cu_9959487032conv_depthwise2d_backward_kernelILi0ELi1EfiEEvNS_27GenericPackedTensorAccessorIKT1_Lm4ENS_16DefaultPtrTraitsEiEENS3_IS4_Lm4ES6_iEES7_T2_iiiiiiiiiiiiiii:
        /* <DEDUP_REMOVED lines=26> */
.L_x_663:
        /* <DEDUP_REMOVED lines=9> */
.L_x_662:
        /* <DEDUP_REMOVED lines=12> */
.L_x_673:
        /* <DEDUP_REMOVED lines=18> */
[----:B0-----:R-:W-:Y:S02]  /*0410*/  IMAD.MOV.U32 R6, RZ, RZ, RZ ;  /* 0x000000ffff067224 */ /* 0x001fe400078e00ff */
[----:B-1----:R-:W-:-:S04]  /*0420*/  IMAD.MOV R4, RZ, RZ, -R7 ;  /* 0x000000ffff047224 */ /* 0x002fc800078e0a07 */
[----:B------:R-:W-:Y:S01]  /*0430*/  IMAD R13, R4, R11, RZ ;  /* 0x0000000b040d7224 */ /* 0x000fe200078e02ff */
[----:B------:R-:W-:-:S03]  /*0440*/  MOV R4, R8 ;  /* 0x0000000800047202 */ /* 0x000fc60000000f00 */
        /* <DEDUP_REMOVED lines=10> */
[----:B------:R-:W-:Y:S01]  /*04f0*/  @!P1 IMAD.IADD R4, R4, 0x1, -R11 ;  /* 0x0000000104049824 */ /* 0x000fe200078e0a0b */
[----:B------:R-:W-:Y:S02]  /*0500*/  @!P1 IADD3 R2, PT, PT, R2, 0x1, RZ ;  /* 0x0000000102029810 */ /* 0x000fe40007ffe0ff */
        /* <DEDUP_REMOVED lines=9> */
[----:B------:R-:W-:Y:S02]  /*05a0*/  IMAD.MOV.U32 R8, RZ, RZ, R2 ;  /* 0x000000ffff087224 */ /* 0x000fe400078e0002 */
[----:B-1----:R-:W-:Y:S02]  /*05b0*/  IMAD.MOV R2, RZ, RZ, -R7 ;  /* 0x000000ffff027224 */ /* 0x002fe400078e0a07 */
[----:B------:R-:W-:Y:S01]  /*05c0*/  @!P2 IMAD.MOV R8, RZ, RZ, -R8 ;  /* 0x000000ffff08a224 */ /* 0x000fe200078e0a08 */
[----:B------:R-:W-:Y:S01]  /*05d0*/  @!P1 LOP3.LUT R8, RZ, R9, RZ, 0x33, !PT ;  /* 0x00000009ff089212 */ /* 0x000fe200078e33ff */
[----:B------:R-:W-:-:S03]  /*05e0*/  IMAD R11, R2, R13, RZ ;  /* 0x0000000d020b7224 */ /* 0x000fc600078e02ff */
[----:B------:R-:W-:Y:S01]  /*05f0*/  IABS R2, R8 ;  /* 0x0000000800027213 */ /* 0x000fe20000000000 */
[----:B------:R-:W-:Y:S01]  /*0600*/  IMAD.HI.U32 R6, R7, R11, R6 ;  /* 0x0000000b07067227 */ /* 0x000fe200078e0006 */
[----:B--2---:R-:W0:Y:S03]  /*0610*/  MUFU.RCP R4, R4 ;  /* 0x0000000400047308 */ /* 0x004e260000001000 */
[----:B------:R-:W-:Y:S02]  /*0620*/  IMAD R9, R8, R9, RZ ;  /* 0x0000000908097224 */ /* 0x000fe400078e02ff */
[----:B------:R-:W-:-:S03]  /*0630*/  IMAD.HI.U32 R6, R6, R2, RZ ;  /* 0x0000000206067227 */ /* 0x000fc600078e00ff */
[C-C-:B------:R-:W-:Y:S02]  /*0640*/  IADD3 R14, PT, PT, -R9.reuse, UR15, R0.reuse ;  /* 0x0000000f090e7c10 */ /* 0x140fe4000fffe100 */
[----:B------:R-:W-:Y:S02]  /*0650*/  IADD3 R7, PT, PT, -R6, RZ, RZ ;  /* 0x000000ff06077210 */ /* 0x000fe40007ffe1ff */
[C-C-:B------:R-:W-:Y:S02]  /*0660*/  IADD3 R16, PT, PT, -R9.reuse, UR17, R0.reuse ;  /* 0x0000001109107c10 */ /* 0x140fe4000fffe100 */
[----:B------:R-:W-:Y:S01]  /*0670*/  IADD3 R17, PT, PT, -R9, UR18, R0 ;  /* 0x0000001209117c10 */ /* 0x000fe2000fffe100 */
[----:B------:R-:W-:Y:S01]  /*0680*/  IMAD R2, R13, R7, R2 ;  /* 0x000000070d027224 */ /* 0x000fe200078e0202 */
[----:B------:R-:W-:Y:S01]  /*0690*/  IADD3 R18, PT, PT, -R9, UR5, R0 ;  /* 0x0000000509127c10 */ /* 0x000fe2000fffe100 */
[----:B0-----:R-:W-:-:S03]  /*06a0*/  VIADD R7, R4, 0xffffffe ;  /* 0x0ffffffe04077836 */ /* 0x001fc60000000000 */
[----:B------:R-:W-:-:S03]  /*06b0*/  ISETP.GT.U32.AND P1, PT, R13, R2, PT ;  /* 0x000000020d00720c */ /* 0x000fc60003f24070 */
[----:B------:R-:W0:Y:S10]  /*06c0*/  F2I.FTZ.U32.TRUNC.NTZ R7, R7 ;  /* 0x0000000700077305 */ /* 0x000e34000021f000 */
        /* <DEDUP_REMOVED lines=36> */
[----:B------:R-:W-:-:S07]  /*0910*/  IADD3 R12, PT, PT, R7, -UR21, -R9 ;  /* 0x80000015070c7c10 */ /* 0x000fce000fffe809 */
.L_x_672:
[----:B------:R-:W0:Y:S01]  /*0920*/  LDCU.64 UR14, c[0x0][0x400] ;  /* 0x00008000ff0e77ac */ /* 0x000e220008000a00 */
[----:B------:R-:W-:Y:S01]  /*0930*/  HFMA2 R21, -RZ, RZ, 0, 0 ;  /* 0x00000000ff157431 */ /* 0x000fe200000001ff */
[----:B------:R-:W1:Y:S01]  /*0940*/  LDCU.64 UR8, c[0x0][0x418] ;  /* 0x00008300ff0877ac */ /* 0x000e620008000a00 */
[----:B0-----:R-:W-:Y:S02]  /*0950*/  IMAD R23, R6, UR14, R11 ;  /* 0x0000000e06177c24 */ /* 0x001fe4000f8e020b */
[----:B------:R-:W-:Y:S01]  /*0960*/  VIADD R11, R11, 0x1 ;  /* 0x000000010b0b7836 */ /* 0x000fe20000000000 */
[----:B-1----:R-:W-:Y:S01]  /*0970*/  UIMAD UR5, UR9, UR8, URZ ;  /* 0x00000008090572a4 */ /* 0x002fe2000f8e02ff */
[----:B------:R-:W-:-:S03]  /*0980*/  IMAD R19, R2, UR15, R23 ;  /* 0x0000000f02137c24 */ /* 0x000fc6000f8e0217 */
[----:B------:R-:W-:Y:S02]  /*0990*/  ISETP.NE.AND P5, PT, R11, UR14, PT ;  /* 0x0000000e0b007c0c */ /* 0x000fe4000bfa5270 */
[----:B------:R-:W-:-:S11]  /*09a0*/  IMAD R20, R23, UR5, RZ ;  /* 0x0000000517147c24 */ /* 0x000fd6000f8e02ff */
.L_x_671:
[----:B------:R-:W0:Y:S01]  /*09b0*/  LDCU UR5, c[0x0][0x434] ;  /* 0x00008680ff0577ac */ /* 0x000e220008000800 */
[----:B------:R-:W-:Y:S02]  /*09c0*/  IMAD.MOV.U32 R22, RZ, RZ, RZ ;  /* 0x000000ffff167224 */ /* 0x000fe400078e00ff */
[----:B------:R-:W-:Y:S01]  /*09d0*/  IMAD.MOV.U32 R38, RZ, RZ, R20 ;  /* 0x000000ffff267224 */ /* 0x000fe200078e0014 */
[----:B------:R-:W1:Y:S01]  /*09e0*/  LDCU.64 UR14, c[0x0][0x418] ;  /* 0x00008300ff0e77ac */ /* 0x000e620008000a00 */
[----:B------:R-:W2:Y:S01]  /*09f0*/  LDCU UR8, c[0x0][0x414] ;  /* 0x00008280ff0877ac */ /* 0x000ea20008000800 */
[C---:B0-----:R-:W-:Y:S02]  /*0a00*/  IMAD R29, R21.reuse, UR5, R4 ;  /* 0x00000005151d7c24 */ /* 0x041fe4000f8e0204 */
[----:B------:R-:W-:Y:S01]  /*0a10*/  VIADD R21, R21, 0x1 ;  /* 0x0000000115157836 */ /* 0x000fe20000000000 */
[----:B-1----:R-:W-:Y:S01]  /*0a20*/  UISETP.GE.U32.AND UP1, UPT, UR14, 0x8, UPT ;  /* 0x000000080e00788c */ /* 0x002fe2000bf26070 */
[----:B------:R-:W-:-:S03]  /*0a30*/  IMAD.IADD R24, R8, 0x1, -R29 ;  /* 0x0000000108187824 */ /* 0x000fc600078e0a1d */
[----:B------:R-:W-:Y:S01]  /*0a40*/  ISETP.NE.AND P6, PT, R21, UR15, PT ;  /* 0x0000000f15007c0c */ /* 0x000fe2000bfc5270 */
[----:B--2---:R-:W-:Y:S01]  /*0a50*/  IMAD R23, R19, UR8, R24 ;  /* 0x0000000813177c24 */ /* 0x004fe2000f8e0218 */
[----:B------:R-:W-:-:S04]  /*0a60*/  ISETP.GE.AND P0, PT, R24, UR8, PT ;  /* 0x0000000818007c0c */ /* 0x000fc8000bf06270 */
[----:B------:R-:W-:Y:S01]  /*0a70*/  ISETP.GT.AND P0, PT, R24, -0x1, !P0 ;  /* 0xffffffff1800780c */ /* 0x000fe20004704270 */
[----:B------:R-:W-:-:S12]  /*0a80*/  BRA.U !UP1, `(.L_x_665) ;  /* 0x00000005099c7547 */ /* 0x000fd8000b800000 */
[----:B------:R-:W0:Y:S01]  /*0a90*/  LDCU UR5, c[0x0][0x410] ;  /* 0x00008200ff0577ac */ /* 0x000e220008000800 */
[----:B------:R-:W-:Y:S01]  /*0aa0*/  IMAD R22, R19, UR8, R8 ;  /* 0x0000000813167c24 */ /* 0x000fe2000f8e0208 */
[----:B------:R-:W-:Y:S01]  /*0ab0*/  IADD3 R36, PT, PT, -R9, R7, RZ ;  /* 0x0000000709247210 */ /* 0x000fe20007ffe1ff */
[----:B------:R-:W-:Y:S02]  /*0ac0*/  IMAD.U32 R40, RZ, RZ, UR20 ;  /* 0x00000014ff287e24 */ /* 0x000fe4000f8e00ff */
[----:B------:R-:W-:Y:S02]  /*0ad0*/  IMAD.IADD R29, R22, 0x1, -R29 ;  /* 0x00000001161d7824 */ /* 0x000fe400078e0a1d */
[----:B------:R-:W-:Y:S02]  /*0ae0*/  IMAD.MOV.U32 R38, RZ, RZ, R20 ;  /* 0x000000ffff267224 */ /* 0x000fe400078e0014 */
        /* <DEDUP_REMOVED lines=8> */
.L_x_666:
[C---:B------:R-:W-:Y:S01]  /*0b70*/  ISETP.GE.AND P1, PT, R36.reuse, UR22, PT ;  /* 0x0000001624007c0c */ /* 0x040fe2000bf26270 */
[----:B------:R-:W-:Y:S02]  /*0b80*/  IMAD.U32 R28, RZ, RZ, UR6 ;  /* 0x00000006ff1c7e24 */ /* 0x000fe4000f8e00ff */
[----:B------:R-:W-:Y:S01]  /*0b90*/  IMAD.U32 R29, RZ, RZ, UR7 ;  /* 0x00000007ff1d7e24 */ /* 0x000fe2000f8e00ff */
[----:B------:R-:W-:Y:S01]  /*0ba0*/  ISETP.GT.AND P1, PT, R36, -0x1, !P1 ;  /* 0xffffffff2400780c */ /* 0x000fe20004f24270 */
[----:B------:R-:W-:-:S03]  /*0bb0*/  IMAD.WIDE R28, R38, 0x4, R28 ;  /* 0x00000004261c7825 */ /* 0x000fc600078e021c */
[----:B------:R-:W-:-:S13]  /*0bc0*/  PLOP3.LUT P1, PT, P0, P1, PT, 0x80, 0x8 ;  /* 0x000000000008781c */ /* 0x000fda0000723070 */
[----:B------:R-:W0:Y:S01]  /*0bd0*/  @P1 LDC.64 R30, c[0x0][0x380] ;  /* 0x0000e000ff1e1b82 */ /* 0x000e220000000a00 */
[----:B------:R-:W2:Y:S01]  /*0be0*/  @P1 LDG.E R33, desc[UR10][R28.64+-0x10] ;  /* 0xfffff00a1c211981 */ /* 0x000ea2000c1e1900 */
[----:B0-----:R-:W-:-:S06]  /*0bf0*/  @P1 IMAD.WIDE R30, R24, 0x4, R30 ;  /* 0x00000004181e1825 */ /* 0x001fcc00078e021e */
[----:B------:R-:W2:Y:S01]  /*0c00*/  @P1 LDG.E R30, desc[UR10][R30.64] ;  /* 0x0000000a1e1e1981 */ /* 0x000ea2000c1e1900 */
[----:B------:R-:W-:-:S05]  /*0c10*/  VIADD R32, R36, -UR23 ;  /* 0x8000001724207c36 */ /* 0x000fca0008000000 */
[C---:B------:R-:W-:Y:S02]  /*0c20*/  IADD3 R34, PT, PT, R32.reuse, -UR23, RZ ;  /* 0x8000001720227c10 */ /* 0x040fe4000fffe0ff */
[----:B------:R-:W-:Y:S02]  /*0c30*/  ISETP.GE.AND P2, PT, R32, UR22, PT ;  /* 0x0000001620007c0c */ /* 0x000fe4000bf46270 */
[C---:B------:R-:W-:Y:S01]  /*0c40*/  ISETP.GE.AND P3, PT, R34.reuse, UR22, PT ;  /* 0x0000001622007c0c */ /* 0x040fe2000bf66270 */
[----:B------:R-:W-:Y:S01]  /*0c50*/  VIADD R42, R34, -UR23 ;  /* 0x80000017222a7c36 */ /* 0x000fe20008000000 */
[----:B------:R-:W-:Y:S02]  /*0c60*/  ISETP.GT.AND P2, PT, R32, -0x1, !P2 ;  /* 0xffffffff2000780c */ /* 0x000fe40005744270 */
[----:B------:R-:W-:Y:S02]  /*0c70*/  ISETP.GT.AND P3, PT, R34, -0x1, !P3 ;  /* 0xffffffff2200780c */ /* 0x000fe40005f64270 */
[----:B------:R-:W-:-:S02]  /*0c80*/  ISETP.GE.AND P4, PT, R42, UR22, PT ;  /* 0x000000162a007c0c */ /* 0x000fc4000bf86270 */
[----:B------:R-:W-:Y:S02]  /*0c90*/  PLOP3.LUT P2, PT, P0, P2, PT, 0x80, 0x8 ;  /* 0x000000000008781c */ /* 0x000fe40000745070 */
[----:B------:R-:W-:Y:S02]  /*0ca0*/  ISETP.GT.AND P4, PT, R42, -0x1, !P4 ;  /* 0xffffffff2a00780c */ /* 0x000fe40006784270 */
[----:B------:R-:W-:Y:S02]  /*0cb0*/  PLOP3.LUT P3, PT, P0, P3, PT, 0x80, 0x8 ;  /* 0x000000000008781c */ /* 0x000fe40000767070 */
[----:B------:R-:W-:-:S07]  /*0cc0*/  PLOP3.LUT P4, PT, P0, P4, PT, 0x80, 0x8 ;  /* 0x000000000008781c */ /* 0x000fce0000789070 */
[----:B------:R-:W3:Y:S04]  /*0cd0*/  @P2 LDG.E R43, desc[UR10][R28.64+-0xc] ;  /* 0xfffff40a1c2b2981 */ /* 0x000ee8000c1e1900 */
[----:B------:R-:W0:Y:S01]  /*0ce0*/  @P3 LDC.64 R34, c[0x0][0x380] ;  /* 0x0000e000ff223b82 */ /* 0x000e220000000a00 */
[----:B------:R-:W4:Y:S04]  /*0cf0*/  @P3 LDG.E R45, desc[UR10][R28.64+-0x8] ;  /* 0xfffff80a1c2d3981 */ /* 0x000f28000c1e1900 */
[----:B------:R-:W5:Y:S01]  /*0d00*/  @P4 LDG.E R47, desc[UR10][R28.64+-0x4] ;  /* 0xfffffc0a1c2f4981 */ /* 0x000f62000c1e1900 */
[----:B0-----:R-:W-:-:S06]  /*0d10*/  @P3 IMAD.WIDE R34, R25, 0x4, R34 ;  /* 0x0000000419223825 */ /* 0x001fcc00078e0222 */
[----:B------:R-:W4:Y:S01]  /*0d20*/  @P3 LDG.E R34, desc[UR10][R34.64] ;  /* 0x0000000a22223981 */ /* 0x000f22000c1e1900 */
[----:B--2---:R-:W-:Y:S02]  /*0d30*/  @P1 FFMA.FTZ R10, R33, R30, R10 ;  /* 0x0000001e210a1223 */ /* 0x004fe4000001000a */
[----:B------:R-:W0:Y:S08]  /*0d40*/  @P2 LDC.64 R30, c[0x0][0x380] ;  /* 0x0000e000ff1e2b82 */ /* 0x000e300000000a00 */
[----:B------:R-:W1:Y:S01]  /*0d50*/  @P4 LDC.64 R32, c[0x0][0x380] ;  /* 0x0000e000ff204b82 */ /* 0x000e620000000a00 */
[----:B0-----:R-:W-:-:S06]  /*0d60*/  @P2 IMAD.WIDE R30, R22, 0x4, R30 ;  /* 0x00000004161e2825 */ /* 0x001fcc00078e021e */
[----:B------:R-:W3:Y:S01]  /*0d70*/  @P2 LDG.E R30, desc[UR10][R30.64] ;  /* 0x0000000a1e1e2981 */ /* 0x000ee2000c1e1900 */
[----:B-1----:R-:W-:-:S06]  /*0d80*/  @P4 IMAD.WIDE R32, R26, 0x4, R32 ;  /* 0x000000041a204825 */ /* 0x002fcc00078e0220 */
[----:B------:R-:W5:Y:S01]  /*0d90*/  @P4 LDG.E R32, desc[UR10][R32.64] ;  /* 0x0000000a20204981 */ /* 0x000f62000c1e1900 */
[----:B------:R-:W-:-:S05]  /*0da0*/  VIADD R42, R42, -UR23 ;  /* 0x800000172a2a7c36 */ /* 0x000fca0008000000 */
[----:B------:R-:W-:-:S04]  /*0db0*/  ISETP.GE.AND P1, PT, R42, UR22, PT ;  /* 0x000000162a007c0c */ /* 0x000fc8000bf26270 */
[----:B------:R-:W-:-:S04]  /*0dc0*/  ISETP.GT.AND P1, PT, R42, -0x1, !P1 ;  /* 0xffffffff2a00780c */ /* 0x000fc80004f24270 */
[----:B------:R-:W-:Y:S01]  /*0dd0*/  PLOP3.LUT P1, PT, P0, P1, PT, 0x80, 0x8 ;  /* 0x000000000008781c */ /* 0x000fe20000723070 */
[----:B------:R-:W-:Y:S02]  /*0de0*/  VIADD R42, R42, -UR23 ;  /* 0x800000172a2a7c36 */ /* 0x000fe40008000000 */
[----:B---3--:R-:W-:-:S10]  /*0df0*/  @P2 FFMA.FTZ R10, R43, R30, R10 ;  /* 0x0000001e2b0a2223 */ /* 0x008fd4000001000a */
[----:B------:R-:W0:Y:S01]  /*0e00*/  @P1 LDC.64 R30, c[0x0][0x380] ;  /* 0x0000e000ff1e1b82 */ /* 0x000e220000000a00 */
[----:B----4-:R-:W-:Y:S02]  /*0e10*/  @P3 FFMA.FTZ R10, R45, R34, R10 ;  /* 0x000000222d0a3223 */ /* 0x010fe4000001000a */
[----:B------:R-:W2:Y:S02]  /*0e20*/  @P1 LDG.E R45, desc[UR10][R28.64] ;  /* 0x0000000a1c2d1981 */ /* 0x000ea4000c1e1900 */
[----:B-----5:R-:W-:Y:S01]  /*0e30*/  @P4 FFMA.FTZ R10, R47, R32, R10 ;  /* 0x000000202f0a4223 */ /* 0x020fe2000001000a */
[C---:B------:R-:W-:Y:S01]  /*0e40*/  VIADD R32, R42.reuse, -UR23 ;  /* 0x800000172a207c36 */ /* 0x040fe20008000000 */
[----:B------:R-:W-:-:S04]  /*0e50*/  ISETP.GE.AND P4, PT, R42, UR22, PT ;  /* 0x000000162a007c0c */ /* 0x000fc8000bf86270 */
[C---:B------:R-:W-:Y:S02]  /*0e60*/  IADD3 R33, PT, PT, R32.reuse, -UR23, RZ ;  /* 0x8000001720217c10 */ /* 0x040fe4000fffe0ff */
[----:B------:R-:W-:Y:S02]  /*0e70*/  ISETP.GE.AND P3, PT, R32, UR22, PT ;  /* 0x0000001620007c0c */ /* 0x000fe4000bf66270 */
[----:B------:R-:W-:Y:S02]  /*0e80*/  ISETP.GT.AND P4, PT, R42, -0x1, !P4 ;  /* 0xffffffff2a00780c */ /* 0x000fe40006784270 */
[----:B------:R-:W-:Y:S02]  /*0e90*/  ISETP.GE.AND P2, PT, R33, UR22, PT ;  /* 0x0000001621007c0c */ /* 0x000fe4000bf46270 */
[----:B------:R-:W-:Y:S02]  /*0ea0*/  ISETP.GT.AND P3, PT, R32, -0x1, !P3 ;  /* 0xffffffff2000780c */ /* 0x000fe40005f64270 */
[----:B------:R-:W-:-:S02]  /*0eb0*/  PLOP3.LUT P4, PT, P0, P4, PT, 0x80, 0x8 ;  /* 0x000000000008781c */ /* 0x000fc40000789070 */
[----:B------:R-:W-:Y:S02]  /*0ec0*/  ISETP.GT.AND P2, PT, R33, -0x1, !P2 ;  /* 0xffffffff2100780c */ /* 0x000fe40005744270 */
[----:B------:R-:W-:Y:S02]  /*0ed0*/  PLOP3.LUT P3, PT, P0, P3, PT, 0x80, 0x8 ;  /* 0x000000000008781c */ /* 0x000fe40000767070 */
[----:B------:R-:W-:Y:S01]  /*0ee0*/  PLOP3.LUT P2, PT, P0, P2, PT, 0x80, 0x8 ;  /* 0x000000000008781c */ /* 0x000fe20000745070 */
[----:B0-----:R-:W-:-:S06]  /*0ef0*/  @P1 IMAD.WIDE R42, R27, 0x4, R30 ;  /* 0x000000041b2a1825 */ /* 0x001fcc00078e021e */
[----:B------:R-:W0:Y:S01]  /*0f00*/  @P4 LDC.64 R30, c[0x0][0x380] ;  /* 0x0000e000ff1e4b82 */ /* 0x000e220000000a00 */
[----:B------:R-:W2:Y:S04]  /*0f10*/  @P1 LDG.E R42, desc[UR10][R42.64] ;  /* 0x0000000a2a2a1981 */ /* 0x000ea8000c1e1900 */
[----:B------:R-:W3:Y:S03]  /*0f20*/  @P3 LDG.E R47, desc[UR10][R28.64+0x8] ;  /* 0x0000080a1c2f3981 */ /* 0x000ee6000c1e1900 */
[----:B------:R-:W1:Y:S01]  /*0f30*/  @P3 LDC.64 R34, c[0x0][0x380] ;  /* 0x0000e000ff223b82 */ /* 0x000e620000000a00 */
[----:B------:R-:W4:Y:S04]  /*0f40*/  @P2 LDG.E R49, desc[UR10][R28.64+0xc] ;  /* 0x00000c0a1c312981 */ /* 0x000f28000c1e1900 */
[----:B------:R-:W5:Y:S03]  /*0f50*/  @P4 LDG.E R43, desc[UR10][R28.64+0x4] ;  /* 0x0000040a1c2b4981 */ /* 0x000f66000c1e1900 */
[----:B------:R-:W1:Y:S01]  /*0f60*/  @P2 LDC.64 R32, c[0x0][0x380] ;  /* 0x0000e000ff202b82 */ /* 0x000e620000000a00 */
[----:B0-----:R-:W-:-:S06]  /*0f70*/  @P4 IMAD.WIDE R30, R37, 0x4, R30 ;  /* 0x00000004251e4825 */ /* 0x001fcc00078e021e */
[----:B------:R-:W5:Y:S01]  /*0f80*/  @P4 LDG.E R30, desc[UR10][R30.64] ;  /* 0x0000000a1e1e4981 */ /* 0x000f62000c1e1900 */
[----:B-1----:R-:W-:-:S06]  /*0f90*/  @P3 IMAD.WIDE R34, R39, 0x4, R34 ;  /* 0x0000000427223825 */ /* 0x002fcc00078e0222 */
[----:B------:R-:W3:Y:S01]  /*0fa0*/  @P3 LDG.E R34, desc[UR10][R34.64] ;  /* 0x0000000a22223981 */ /* 0x000ee2000c1e1900 */
[----:B------:R-:W-:-:S06]  /*0fb0*/  @P2 IMAD.WIDE R32, R41, 0x4, R32 ;  /* 0x0000000429202825 */ /* 0x000fcc00078e0220 */
[----:B------:R-:W4:Y:S01]  /*0fc0*/  @P2 LDG.E R32, desc[UR10][R32.64] ;  /* 0x0000000a20202981 */ /* 0x000f22000c1e1900 */
[----:B------:R-:W-:Y:S02]  /*0fd0*/  VIADD R40, R40, 0x8 ;  /* 0x0000000828287836 */ /* 0x000fe40000000000 */
[----:B------:R-:W-:Y:S02]  /*0fe0*/  VIADD R38, R38, 0x8 ;  /* 0x0000000826267836 */ /* 0x000fe40000000000 */
[----:B--2---:R-:W-:Y:S01]  /*0ff0*/  @P1 FFMA.FTZ R10, R45, R42, R10 ;  /* 0x0000002a2d0a1223 */ /* 0x004fe2000001000a */
[----:B------:R-:W-:Y:S01]  /*1000*/  ISETP.NE.AND P1, PT, R40, RZ, PT ;  /* 0x000000ff2800720c */ /* 0x000fe20003f25270 */
[----:B------:R-:W-:-:S04]  /*1010*/  IMAD R42, RZ, RZ, -UR23 ;  /* 0x80000017ff2a7e24 */ /* 0x000fc8000f8e02ff */
[C---:B------:R-:W-:Y:S01]  /*1020*/  IMAD R36, R42.reuse, 0x8, R36 ;  /* 0x000000082a247824 */ /* 0x040fe200078e0224 */
[C---:B------:R-:W-:Y:S01]  /*1030*/  LEA R22, R42.reuse, R22, 0x3 ;  /* 0x000000162a167211 */ /* 0x040fe200078e18ff */
[C---:B------:R-:W-:Y:S01]  /*1040*/  IMAD R24, R42.reuse, 0x8, R24 ;  /* 0x000000082a187824 */ /* 0x040fe200078e0218 */
[C---:B------:R-:W-:Y:S01]  /*1050*/  LEA R39, R42.reuse, R39, 0x3 ;  /* 0x000000272a277211 */ /* 0x040fe200078e18ff */
[C---:B------:R-:W-:Y:S02]  /*1060*/  IMAD R25, R42.reuse, 0x8, R25 ;  /* 0x000000082a197824 */ /* 0x040fe400078e0219 */
[C---:B------:R-:W-:Y:S02]  /*1070*/  IMAD R26, R42.reuse, 0x8, R26 ;  /* 0x000000082a1a7824 */ /* 0x040fe400078e021a */
[C---:B------:R-:W-:Y:S02]  /*1080*/  IMAD R27, R42.reuse, 0x8, R27 ;  /* 0x000000082a1b7824 */ /* 0x040fe400078e021b */
[----:B------:R-:W-:-:S02]  /*1090*/  IMAD R37, R42, 0x8, R37 ;  /* 0x000000082a257824 */ /* 0x000fc400078e0225 */
[----:B------:R-:W-:Y:S02]  /*10a0*/  IMAD R41, R42, 0x8, R41 ;  /* 0x000000082a297824 */ /* 0x000fe400078e0229 */
[----:B-----5:R-:W-:-:S04]  /*10b0*/  @P4 FFMA.FTZ R10, R43, R30, R10 ;  /* 0x0000001e2b0a4223 */ /* 0x020fc8000001000a */
[----:B---3--:R-:W-:-:S04]  /*10c0*/  @P3 FFMA.FTZ R10, R47, R34, R10 ;  /* 0x000000222f0a3223 */ /* 0x008fc8000001000a */
[----:B----4-:R-:W-:Y:S01]  /*10d0*/  @P2 FFMA.FTZ R10, R49, R32, R10 ;  /* 0x00000020310a2223 */ /* 0x010fe2000001000a */
[----:B------:R-:W-:Y:S06]  /*10e0*/  @P1 BRA `(.L_x_666) ;  /* 0xfffffff800a01947 */ /* 0x000fec000383ffff */
[----:B------:R-:W-:-:S07]  /*10f0*/  IMAD.U32 R22, RZ, RZ, UR13 ;  /* 0x0000000dff167e24 */ /* 0x000fce000f8e00ff */
.L_x_665:
[----:B------:R-:W-:-:S09]  /*1100*/  UISETP.NE.AND UP1, UPT, UR12, URZ, UPT ;  /* 0x000000ff0c00728c */ /* 0x000fd2000bf25270 */
[----:B------:R-:W-:Y:S05]  /*1110*/  BRA.U !UP1, `(.L_x_667) ;  /* 0x0000000509987547 */ /* 0x000fea000b800000 */
[----:B------:R-:W-:Y:S01]  /*1120*/  UISETP.NE.AND UP1, UPT, UR4, URZ, UPT ;  /* 0x000000ff0400728c */ /* 0x000fe2000bf25270 */
[----:B------:R-:W-:Y:S10]  /*1130*/  BRA.U !UP0, `(.L_x_668) ;  /* 0x0000000108c47547 */ /* 0x000ff4000b800000 */
[----:B------:R-:W0:Y:S01]  /*1140*/  LDCU UR5, c[0x0][0x430] ;  /* 0x00008600ff0577ac */ /* 0x000e220008000800 */
[----:B------:R-:W1:Y:S01]  /*1150*/  LDC.64 R32, c[0x0][0x3d0] ;  /* 0x0000f400ff207b82 */ /* 0x000e620000000a00 */
[----:B------:R-:W2:Y:S01]  /*1160*/  LDCU UR8, c[0x0][0x410] ;  /* 0x00008200ff0877ac */ /* 0x000ea20008000800 */
[----:B0-----:R-:W-:-:S04]  /*1170*/  IMAD R24, R22, UR5, R9 ;  /* 0x0000000516187c24 */ /* 0x001fc8000f8e0209 */
[----:B------:R-:W-:Y:S01]  /*1180*/  IMAD.IADD R34, R7, 0x1, -R24 ;  /* 0x0000000107227824 */ /* 0x000fe200078e0a18 */
[----:B------:R-:W-:Y:S01]  /*1190*/  IADD3 R24, PT, PT, R24, UR5, RZ ;  /* 0x0000000518187c10 */ /* 0x000fe2000fffe0ff */
[----:B-1----:R-:W-:-:S03]  /*11a0*/  IMAD.WIDE R32, R38, 0x4, R32 ;  /* 0x0000000426207825 */ /* 0x002fc600078e0220 */
[----:B--2---:R-:W-:Y:S01]  /*11b0*/  ISETP.GE.AND P1, PT, R34, UR8, PT ;  /* 0x0000000822007c0c */ /* 0x004fe2000bf26270 */
[C---:B------:R-:W-:Y:S02]  /*11c0*/  IMAD.IADD R36, R7.reuse, 0x1, -R24 ;  /* 0x0000000107247824 */ /* 0x040fe400078e0a18 */
[----:B------:R-:W-:Y:S01]  /*11d0*/  VIADD R24, R24, UR5 ;  /* 0x0000000518187c36 */ /* 0x000fe20008000000 */
[----:B------:R-:W-:Y:S02]  /*11e0*/  ISETP.GT.AND P1, PT, R34, -0x1, !P1 ;  /* 0xffffffff2200780c */ /* 0x000fe40004f24270 */
[C---:B------:R-:W-:Y:S01]  /*11f0*/  ISETP.GE.AND P2, PT, R36.reuse, UR8, PT ;  /* 0x0000000824007c0c */ /* 0x040fe2000bf46270 */
[----:B------:R-:W-:Y:S01]  /*1200*/  IMAD.IADD R40, R7, 0x1, -R24 ;  /* 0x0000000107287824 */ /* 0x000fe200078e0a18 */
[----:B------:R-:W-:Y:S02]  /*1210*/  PLOP3.LUT P1, PT, P0, P1, PT, 0x80, 0x8 ;  /* 0x000000000008781c */ /* 0x000fe40000723070 */
[----:B------:R-:W-:-:S02]  /*1220*/  ISETP.GT.AND P2, PT, R36, -0x1, !P2 ;  /* 0xffffffff2400780c */ /* 0x000fc40005744270 */
[C---:B------:R-:W-:Y:S02]  /*1230*/  ISETP.GE.AND P4, PT, R40.reuse, UR8, PT ;  /* 0x0000000828007c0c */ /* 0x040fe4000bf86270 */
[----:B------:R-:W-:Y:S02]  /*1240*/  IADD3 R42, PT, PT, R7, -UR5, -R24 ;  /* 0x80000005072a7c10 */ /* 0x000fe4000fffe818 */
[----:B------:R-:W-:Y:S02]  /*1250*/  PLOP3.LUT P2, PT, P0, P2, PT, 0x80, 0x8 ;  /* 0x000000000008781c */ /* 0x000fe40000745070 */
[----:B------:R-:W-:Y:S02]  /*1260*/  ISETP.GT.AND P4, PT, R40, -0x1, !P4 ;  /* 0xffffffff2800780c */ /* 0x000fe40006784270 */
[C---:B------:R-:W-:Y:S01]  /*1270*/  ISETP.GE.AND P3, PT, R42.reuse, UR8, PT ;  /* 0x000000082a007c0c */ /* 0x040fe2000bf66270 */
[----:B------:R-:W0:Y:S01]  /*1280*/  @P1 LDC.64 R30, c[0x0][0x380] ;  /* 0x0000e000ff1e1b82 */ /* 0x000e220000000a00 */
[----:B------:R-:W-:Y:S01]  /*1290*/  PLOP3.LUT P4, PT, P0, P4, PT, 0x80, 0x8 ;  /* 0x000000000008781c */ /* 0x000fe20000789070 */
[----:B------:R-:W-:Y:S01]  /*12a0*/  @P1 IMAD R35, R23, UR8, R34 ;  /* 0x0000000817231c24 */ /* 0x000fe2000f8e0222 */
[----:B------:R-:W-:-:S04]  /*12b0*/  ISETP.GT.AND P3, PT, R42, -0x1, !P3 ;  /* 0xffffffff2a00780c */ /* 0x000fc80005f64270 */
[----:B------:R-:W-:Y:S01]  /*12c0*/  PLOP3.LUT P3, PT, P0, P3, PT, 0x80, 0x8 ;  /* 0x000000000008781c */ /* 0x000fe20000767070 */
[----:B------:R-:W1:Y:S01]  /*12d0*/  @P2 LDC.64 R28, c[0x0][0x380] ;  /* 0x0000e000ff1c2b82 */ /* 0x000e620000000a00 */
[----:B------:R-:W-:-:S07]  /*12e0*/  @P2 IMAD R37, R23, UR8, R36 ;  /* 0x0000000817252c24 */ /* 0x000fce000f8e0224 */
[----:B------:R-:W2:Y:S04]  /*12f0*/  @P4 LDC.64 R24, c[0x0][0x380] ;  /* 0x0000e000ff184b82 */ /* 0x000ea80000000a00 */
[----:B------:R-:W3:Y:S04]  /*1300*/  @P3 LDG.E R41, desc[UR10][R32.64+0xc] ;  /* 0x00000c0a20293981 */ /* 0x000ee8000c1e1900 */
[----:B------:R-:W4:Y:S01]  /*1310*/  @P3 LDC.64 R26, c[0x0][0x380] ;  /* 0x0000e000ff1a3b82 */ /* 0x000f220000000a00 */
[----:B0-----:R-:W-:Y:S02]  /*1320*/  @P1 IMAD.WIDE R30, R35, 0x4, R30 ;  /* 0x00000004231e1825 */ /* 0x001fe400078e021e */
[----:B------:R-:W5:Y:S02]  /*1330*/  @P1 LDG.E R35, desc[UR10][R32.64] ;  /* 0x0000000a20231981 */ /* 0x000f64000c1e1900 */
[----:B------:R-:W-:-:S02]  /*1340*/  @P3 IMAD R39, R23, UR8, R42 ;  /* 0x0000000817273c24 */ /* 0x000fc4000f8e022a */
[----:B------:R-:W5:Y:S01]  /*1350*/  @P1 LDG.E R30, desc[UR10][R30.64] ;  /* 0x0000000a1e1e1981 */ /* 0x000f62000c1e1900 */
[----:B-1----:R-:W-:-:S04]  /*1360*/  @P2 IMAD.WIDE R28, R37, 0x4, R28 ;  /* 0x00000004251c2825 */ /* 0x002fc800078e021c */
[----:B------:R-:W-:Y:S02]  /*1370*/  @P4 IMAD R37, R23, UR8, R40 ;  /* 0x0000000817254c24 */ /* 0x000fe4000f8e0228 */
[----:B------:R-:W3:Y:S02]  /*1380*/  @P2 LDG.E R28, desc[UR10][R28.64] ;  /* 0x0000000a1c1c2981 */ /* 0x000ee4000c1e1900 */
[----:B--2---:R-:W-:Y:S02]  /*1390*/  @P4 IMAD.WIDE R24, R37, 0x4, R24 ;  /* 0x0000000425184825 */ /* 0x004fe400078e0218 */
[----:B------:R-:W3:Y:S04]  /*13a0*/  @P2 LDG.E R37, desc[UR10][R32.64+0x4] ;  /* 0x0000040a20252981 */ /* 0x000ee8000c1e1900 */
[----:B------:R-:W2:Y:S01]  /*13b0*/  @P4 LDG.E R24, desc[UR10][R24.64] ;  /* 0x0000000a18184981 */ /* 0x000ea2000c1e1900 */
[----:B----4-:R-:W-:-:S03]  /*13c0*/  @P3 IMAD.WIDE R26, R39, 0x4, R26 ;  /* 0x00000004271a3825 */ /* 0x010fc600078e021a */
[----:B------:R-:W2:Y:S04]  /*13d0*/  @P4 LDG.E R39, desc[UR10][R32.64+0x8] ;  /* 0x0000080a20274981 */ /* 0x000ea8000c1e1900 */
[----:B------:R-:W4:Y:S01]  /*13e0*/  @P3 LDG.E R26, desc[UR10][R26.64] ;  /* 0x0000000a1a1a3981 */ /* 0x000f22000c1e1900 */
[----:B------:R-:W-:Y:S01]  /*13f0*/  VIADD R22, R22, 0x4 ;  /* 0x0000000416167836 */ /* 0x000fe20000000000 */
[----:B------:R-:W-:Y:S01]  /*1400*/  IADD3 R38, PT, PT, R38, 0x4, RZ ;  /* 0x0000000426267810 */ /* 0x000fe20007ffe0ff */
[----:B-----5:R-:W-:-:S04]  /*1410*/  @P1 FFMA.FTZ R10, R35, R30, R10 ;  /* 0x0000001e230a1223 */ /* 0x020fc8000001000a */
[----:B---3--:R-:W-:-:S04]  /*1420*/  @P2 FFMA.FTZ R10, R37, R28, R10 ;  /* 0x0000001c250a2223 */ /* 0x008fc8000001000a */
[----:B--2---:R-:W-:-:S04]  /*1430*/  @P4 FFMA.FTZ R10, R39, R24, R10 ;  /* 0x00000018270a4223 */ /* 0x004fc8000001000a */
[----:B----4-:R-:W-:-:S07]  /*1440*/  @P3 FFMA.FTZ R10, R41, R26, R10 ;  /* 0x0000001a290a3223 */ /* 0x010fce000001000a */
.L_x_668:
[----:B------:R-:W-:Y:S04]  /*1450*/  BSSY.RECONVERGENT B1, `(.L_x_667) ;  /* 0x0000032000017945 */ /* 0x000fe80003800200 */
[----:B------:R-:W-:Y:S05]  /*1460*/  BRA.U !UP1, `(.L_x_669) ;  /* 0x0000000109c07547 */ /* 0x000fea000b800000 */
[----:B------:R-:W0:Y:S01]  /*1470*/  LDCU UR5, c[0x0][0x418] ;  /* 0x00008300ff0577ac */ /* 0x000e220008000800 */
[----:B------:R-:W-:Y:S02]  /*1480*/  UISETP.NE.AND UP1, UPT, UR4, 0x1, UPT ;  /* 0x000000010400788c */ /* 0x000fe4000bf25270 */
[----:B0-----:R-:W-:-:S07]  /*1490*/  ULOP3.LUT UP2, URZ, UR5, 0x1, URZ, 0xc0, !UPT ;  /* 0x0000000105ff7892 */ /* 0x001fce000f84c0ff */
[----:B------:R-:W-:Y:S05]  /*14a0*/  BRA.U !UP1, `(.L_x_670) ;  /* 0x00000001096c7547 */ /* 0x000fea000b800000 */
[----:B------:R-:W0:Y:S01]  /*14b0*/  LDCU UR5, c[0x0][0x430] ;  /* 0x00008600ff0577ac */ /* 0x000e220008000800 */
[----:B------:R-:W1:Y:S01]  /*14c0*/  LDC.64 R24, c[0x0][0x3d0] ;  /* 0x0000f400ff187b82 */ /* 0x000e620000000a00 */
[----:B------:R-:W2:Y:S01]  /*14d0*/  LDCU UR8, c[0x0][0x410] ;  /* 0x00008200ff0877ac */ /* 0x000ea20008000800 */
[----:B0-----:R-:W-:-:S04]  /*14e0*/  IMAD R32, R22, UR5, R9 ;  /* 0x0000000516207c24 */ /* 0x001fc8000f8e0209 */
[C-C-:B------:R-:W-:Y:S01]  /*14f0*/  IMAD.IADD R30, R7.reuse, 0x1, -R32.reuse ;  /* 0x00000001071e7824 */ /* 0x140fe200078e0a20 */
[----:B------:R-:W-:Y:S01]  /*1500*/  IADD3 R32, PT, PT, R7, -UR5, -R32 ;  /* 0x8000000507207c10 */ /* 0x000fe2000fffe820 */
[----:B-1----:R-:W-:-:S03]  /*1510*/  IMAD.WIDE R24, R38, 0x4, R24 ;  /* 0x0000000426187825 */ /* 0x002fc600078e0218 */
[----:B--2---:R-:W-:Y:S02]  /*1520*/  ISETP.GE.AND P1, PT, R30, UR8, PT ;  /* 0x000000081e007c0c */ /* 0x004fe4000bf26270 */
[----:B------:R-:W-:Y:S02]  /*1530*/  ISETP.GE.AND P2, PT, R32, UR8, PT ;  /* 0x0000000820007c0c */ /* 0x000fe4000bf46270 */
[----:B------:R-:W-:Y:S02]  /*1540*/  ISETP.GT.AND P1, PT, R30, -0x1, !P1 ;  /* 0xffffffff1e00780c */ /* 0x000fe40004f24270 */
[----:B------:R-:W-:Y:S02]  /*1550*/  ISETP.GT.AND P2, PT, R32, -0x1, !P2 ;  /* 0xffffffff2000780c */ /* 0x000fe40005744270 */
[----:B------:R-:W-:Y:S02]  /*1560*/  PLOP3.LUT P1, PT, P0, P1, PT, 0x80, 0x8 ;  /* 0x000000000008781c */ /* 0x000fe40000723070 */
[----:B------:R-:W-:-:S11]  /*1570*/  PLOP3.LUT P2, PT, P0, P2, PT, 0x80, 0x8 ;  /* 0x000000000008781c */ /* 0x000fd60000745070 */
[----:B------:R-:W0:Y:S01]  /*1580*/  @P1 LDC.64 R28, c[0x0][0x380] ;  /* 0x0000e000ff1c1b82 */ /* 0x000e220000000a00 */
[C---:B------:R-:W-:Y:S02]  /*1590*/  @P1 IMAD R31, R23.reuse, UR8, R30 ;  /* 0x00000008171f1c24 */ /* 0x040fe4000f8e021e */
[----:B------:R-:W-:-:S05]  /*15a0*/  @P2 IMAD R33, R23, UR8, R32 ;  /* 0x0000000817212c24 */ /* 0x000fca000f8e0220 */
[----:B------:R-:W1:Y:S01]  /*15b0*/  @P2 LDC.64 R26, c[0x0][0x380] ;  /* 0x0000e000ff1a2b82 */ /* 0x000e620000000a00 */
[----:B0-----:R-:W-:Y:S02]  /*15c0*/  @P1 IMAD.WIDE R28, R31, 0x4, R28 ;  /* 0x000000041f1c1825 */ /* 0x001fe400078e021c */
[----:B------:R-:W2:Y:S04]  /*15d0*/  @P1 LDG.E R31, desc[UR10][R24.64] ;  /* 0x0000000a181f1981 */ /* 0x000ea8000c1e1900 */
[----:B------:R-:W2:Y:S01]  /*15e0*/  @P1 LDG.E R28, desc[UR10][R28.64] ;  /* 0x0000000a1c1c1981 */ /* 0x000ea2000c1e1900 */
[----:B-1----:R-:W-:-:S03]  /*15f0*/  @P2 IMAD.WIDE R26, R33, 0x4, R26 ;  /* 0x00000004211a2825 */ /* 0x002fc600078e021a */
[----:B------:R-:W3:Y:S04]  /*1600*/  @P2 LDG.E R33, desc[UR10][R24.64+0x4] ;  /* 0x0000040a18212981 */ /* 0x000ee8000c1e1900 */
[----:B------:R-:W3:Y:S01]  /*1610*/  @P2 LDG.E R26, desc[UR10][R26.64] ;  /* 0x0000000a1a1a2981 */ /* 0x000ee2000c1e1900 */
[----:B------:R-:W-:Y:S02]  /*1620*/  VIADD R22, R22, 0x2 ;  /* 0x0000000216167836 */ /* 0x000fe40000000000 */
[----:B------:R-:W-:Y:S02]  /*1630*/  VIADD R38, R38, 0x2 ;  /* 0x0000000226267836 */ /* 0x000fe40000000000 */
[----:B--2---:R-:W-:-:S04]  /*1640*/  @P1 FFMA.FTZ R10, R31, R28, R10 ;  /* 0x0000001c1f0a1223 */ /* 0x004fc8000001000a */
[----:B---3--:R-:W-:-:S07]  /*1650*/  @P2 FFMA.FTZ R10, R33, R26, R10 ;  /* 0x0000001a210a2223 */ /* 0x008fce000001000a */
.L_x_670:
[----:B------:R-:W-:Y:S05]  /*1660*/  BRA.U !UP2, `(.L_x_669) ;  /* 0x000000010a407547 */ /* 0x000fea000b800000 */
[----:B------:R-:W0:Y:S01]  /*1670*/  LDCU UR5, c[0x0][0x430] ;  /* 0x00008600ff0577ac */ /* 0x000e220008000800 */
[----:B------:R-:W1:Y:S01]  /*1680*/  LDC R29, c[0x0][0x410] ;  /* 0x00010400ff1d7b82 */ /* 0x000e620000000800 */
        /* <DEDUP_REMOVED lines=14> */
.L_x_669:
[----:B------:R-:W-:Y:S05]  /*1770*/  BSYNC.RECONVERGENT B1 ;  /* 0x0000000000017941 */ /* 0x000fea0003800200 */
.L_x_667:
[----:B------:R-:W0:Y:S02]  /*1780*/  LDCU UR5, c[0x0][0x418] ;  /* 0x00008300ff0577ac */ /* 0x000e240008000800 */
[----:B0-----:R-:W-:Y:S01]  /*1790*/  IADD3 R20, PT, PT, R20, UR5, RZ ;  /* 0x0000000514147c10 */ /* 0x001fe2000fffe0ff */
[----:B------:R-:W-:Y:S06]  /*17a0*/  @P6 BRA `(.L_x_671) ;  /* 0xfffffff000806947 */ /* 0x000fec000383ffff */
[----:B------:R-:W-:Y:S05]  /*17b0*/  @P5 BRA `(.L_x_672) ;  /* 0xfffffff000585947 */ /* 0x000fea000383ffff */
[----:B------:R-:W0:Y:S01]  /*17c0*/  LDCU.64 UR8, c[0x0][0x3a8] ;  /* 0x00007500ff0877ac */ /* 0x000e220008000a00 */
[----:B------:R-:W1:Y:S01]  /*17d0*/  LDCU UR5, c[0x0][0x3f8] ;  /* 0x00007f00ff0577ac */ /* 0x000e620008000800 */
[----:B0-----:R-:W-:-:S04]  /*17e0*/  LEA R6, P0, R0, UR8, 0x2 ;  /* 0x0000000800067c11 */ /* 0x001fc8000f8010ff */
[----:B------:R-:W-:Y:S02]  /*17f0*/  LEA.HI.X R7, R0, UR9, R3, 0x2, P0 ;  /* 0x0000000900077c11 */ /* 0x000fe400080f1403 */
[----:B------:R-:W-:-:S03]  /*1800*/  IADD3 R0, P0, PT, R5, R0, RZ ;  /* 0x0000000005007210 */ /* 0x000fc60007f1e0ff */
[----:B------:R0:W-:Y:S02]  /*1810*/  STG.E desc[UR10][R6.64], R10 ;  /* 0x0000000a06007986 */ /* 0x0001e4000c10190a */
[----:B------:R-:W-:Y:S01]  /*1820*/  IMAD.X R3, RZ, RZ, R3, P0 ;  /* 0x000000ffff037224 */ /* 0x000fe200000e0603 */
[----:B-1----:R-:W-:-:S04]  /*1830*/  ISETP.GE.U32.AND P0, PT, R0, UR5, PT ;  /* 0x0000000500007c0c */ /* 0x002fc8000bf06070 */
[----:B------:R-:W-:-:S13]  /*1840*/  ISETP.GE.AND.EX P0, PT, R3, UR19, PT, P0 ;  /* 0x0000001303007c0c */ /* 0x000fda000bf06300 */
[----:B0-----:R-:W-:Y:S05]  /*1850*/  @!P0 BRA `(.L_x_673) ;  /* 0xffffffe800a48947 */ /* 0x001fea000383ffff */
[----:B------:R-:W-:Y:S05]  /*1860*/  BSYNC.RECONVERGENT B0 ;  /* 0x0000000000007941 */ /* 0x000fea0003800200 */
.L_x_664:
[----:B------:R-:W-:Y:S05]  /*1870*/  EXIT ;  /* 0x000000000000794d */ /* 0x000fea0003800000 */
.L_x_661:
        /* <DEDUP_REMOVED lines=24> */
[----:B------:R-:W-:Y:S02]  /*1a00*/  HFMA2 R7, -RZ, RZ, 0, 0 ;  /* 0x00000000ff077431 */ /* 0x000fe400000001ff */
        /* <DEDUP_REMOVED lines=9> */
.L_x_675:
[----:B------:R-:W-:Y:S01]  /*1aa0*/  IMAD.MOV.U32 R6, RZ, RZ, R10 ;  /* 0x000000ffff067224 */ /* 0x000fe200078e000a */
[----:B------:R-:W-:-:S07]  /*1ab0*/  MOV R4, 0x1ad0 ;  /* 0x00001ad000047802 */ /* 0x000fce0000000f00 */
[----:B------:R-:W-:Y:S05]  /*1ac0*/  CALL.REL.NOINC `($__internal_26_$__cuda_sm20_div_u64) ;  /* 0x00000008002c7944 */ /* 0x000fea0003c00000 */
[----:B------:R-:W-:Y:S02]  /*1ad0*/  IMAD.MOV.U32 R6, RZ, RZ, R8 ;  /* 0x000000ffff067224 */ /* 0x000fe400078e0008 */
[----:B------:R-:W-:-:S07]  /*1ae0*/  IMAD.MOV.U32 R7, RZ, RZ, R9 ;  /* 0x000000ffff077224 */ /* 0x000fce00078e0009 */
.L_x_676:
[----:B------:R-:W-:Y:S05]  /*1af0*/  BSYNC.RECONVERGENT B0 ;  /* 0x0000000000007941 */ /* 0x000fea0003800200 */
.L_x_674:
        /* <DEDUP_REMOVED lines=14> */
.L_x_679:
        /* <DEDUP_REMOVED lines=10> */
.L_x_678:
[----:B------:R-:W-:Y:S05]  /*1c80*/  BSYNC.RECONVERGENT B0 ;  /* 0x0000000000007941 */ /* 0x000fea0003800200 */
.L_x_677:
[----:B------:R-:W-:Y:S05]  /*1c90*/  @!P1 EXIT ;  /* 0x000000000000994d */ /* 0x000fea0003800000 */
[----:B------:R-:W-:Y:S01]  /*1ca0*/  SHF.L.U32 R13, R5, 0x2, RZ ;  /* 0x00000002050d7819 */ /* 0x000fe200000006ff */
[----:B------:R-:W0:Y:S01]  /*1cb0*/  LDCU UR6, c[0x0][0x3f8] ;  /* 0x00007f00ff0677ac */ /* 0x000e220008000800 */
[----:B------:R-:W-:Y:S01]  /*1cc0*/  SHF.R.U32.HI R15, RZ, 0x1e, R5 ;  /* 0x0000001eff0f7819 */ /* 0x000fe20000011605 */
[----:B------:R-:W1:Y:S06]  /*1cd0*/  LDCU.64 UR4, c[0x0][0x3a8] ;  /* 0x00007500ff0477ac */ /* 0x000e6c0008000a00 */
.L_x_680:
        /* <DEDUP_REMOVED lines=18> */
.L_x_660:
        /* <DEDUP_REMOVED lines=34> */
.L_x_682:
[----:B------:R-:W-:Y:S01]  /*2020*/  IMAD.MOV.U32 R6, RZ, RZ, R8 ;  /* 0x000000ffff067224 */ /* 0x000fe200078e0008 */
[----:B------:R-:W-:-:S07]  /*2030*/  MOV R4, 0x2050 ;  /* 0x0000205000047802 */ /* 0x000fce0000000f00 */
[----:B------:R-:W-:Y:S05]  /*2040*/  CALL.REL.NOINC `($__internal_26_$__cuda_sm20_div_u64) ;  /* 0x0000000000cc7944 */ /* 0x000fea0003c00000 */
[----:B------:R-:W-:Y:S01]  /*2050*/  MOV R6, R8 ;  /* 0x0000000800067202 */ /* 0x000fe20000000f00 */
[----:B------:R-:W-:-:S07]  /*2060*/  IMAD.MOV.U32 R7, RZ, RZ, R9 ;  /* 0x000000ffff077224 */ /* 0x000fce00078e0009 */
.L_x_683:
[----:B------:R-:W-:Y:S05]  /*2070*/  BSYNC.RECONVERGENT B0 ;  /* 0x0000000000007941 */ /* 0x000fea0003800200 */
.L_x_681:
        /* <DEDUP_REMOVED lines=14> */
.L_x_686:
        /* <DEDUP_REMOVED lines=10> */
.L_x_685:
[----:B------:R-:W-:Y:S05]  /*2200*/  BSYNC.RECONVERGENT B0 ;  /* 0x0000000000007941 */ /* 0x000fea0003800200 */
.L_x_684:
[----:B------:R-:W-:Y:S05]  /*2210*/  @!P1 EXIT ;  /* 0x000000000000994d */ /* 0x000fea0003800000 */
[----:B------:R-:W-:Y:S01]  /*2220*/  IMAD.SHL.U32 R13, R5, 0x4, RZ ;  /* 0x00000004050d7824 */ /* 0x000fe200078e00ff */
[----:B------:R-:W-:Y:S01]  /*2230*/  SHF.R.U32.HI R15, RZ, 0x1e, R5 ;  /* 0x0000001eff0f7819 */ /* 0x000fe20000011605 */
[----:B------:R-:W0:Y:S01]  /*2240*/  LDCU UR6, c[0x0][0x3f8] ;  /* 0x00007f00ff0677ac */ /* 0x000e220008000800 */
[----:B------:R-:W1:Y:S05]  /*2250*/  LDCU.64 UR4, c[0x0][0x3a8] ;  /* 0x00007500ff0477ac */ /* 0x000e6a0008000a00 */
.L_x_687:
[----:B-1----:R-:W-:-:S04]  /*2260*/  LEA R4, P0, R0, UR4, 0x2 ;  /* 0x0000000400047c11 */ /* 0x002fc8000f8010ff */
[----:B------:R-:W-:Y:S02]  /*2270*/  LEA.HI.X R5, R0, UR5, R3, 0x2, P0 ;  /* 0x0000000500057c11 */ /* 0x000fe400080f1403 */
[----:B------:R-:W-:-:S03]  /*2280*/  IADD3 R6, P0, PT, R13, R4, RZ ;  /* 0x000000040d067210 */ /* 0x000fc60007f1e0ff */
[----:B------:R2:W-:Y:S02]  /*2290*/  STG.E desc[UR10][R4.64], RZ ;  /* 0x000000ff04007986 */ /* 0x0005e4000c10190a */
[----:B------:R-:W-:Y:S01]  /*22a0*/  IMAD.X R7, R15, 0x1, R5, P0 ;  /* 0x000000010f077824 */ /* 0x000fe200000e0605 */
[----:B------:R-:W-:-:S04]  /*22b0*/  IADD3 R8, P0, PT, R13, R6, RZ ;  /* 0x000000060d087210 */ /* 0x000fc80007f1e0ff */
[----:B------:R-:W-:Y:S01]  /*22c0*/  IADD3.X R9, PT, PT, R15, R7, RZ, P0, !PT ;  /* 0x000000070f097210 */ /* 0x000fe200007fe4ff */
[----:B------:R2:W-:Y:S01]  /*22d0*/  STG.E desc[UR10][R6.64], RZ ;  /* 0x000000ff06007986 */ /* 0x0005e2000c10190a */
[----:B------:R-:W-:-:S03]  /*22e0*/  IADD3 R10, P0, PT, R13, R8, RZ ;  /* 0x000000080d0a7210 */ /* 0x000fc60007f1e0ff */
[----:B------:R2:W-:Y:S02]  /*22f0*/  STG.E desc[UR10][R8.64], RZ ;  /* 0x000000ff08007986 */ /* 0x0005e4000c10190a */
        /* <DEDUP_REMOVED lines=8> */
        .weak           $__internal_26_$__cuda_sm20_div_u64
        .type           $__internal_26_$__cuda_sm20_div_u64,@function
        .size           $__internal_26_$__cuda_sm20_div_u64,(.L_x_1695 - $__internal_26_$__cuda_sm20_div_u64)
$__internal_26_$__cuda_sm20_div_u64:
        /* <DEDUP_REMOVED lines=48> */
[----:B------:R-:W-:Y:S02]  /*2680*/  IADD3 R8, P1, PT, -R5, R12, RZ ;  /* 0x0000000c05087210 */ /* 0x000fe40007f3e1ff */
[----:B------:R-:W-:Y:S02]  /*2690*/  IADD3 R6, P2, PT, R11, 0x1, RZ ;  /* 0x000000010b067810 */ /* 0x000fe40007f5e0ff */
[C---:B------:R-:W-:Y:S02]  /*26a0*/  ISETP.GE.U32.AND.EX P0, PT, R14.reuse, UR4, PT, P0 ;  /* 0x000000040e007c0c */ /* 0x040fe4000bf06100 */
[----:B------:R-:W-:Y:S02]  /*26b0*/  IADD3.X R9, PT, PT, R14, ~UR4, RZ, P1, !PT ;  /* 0x800000040e097c10 */ /* 0x000fe40008ffe4ff */
[----:B------:R-:W-:Y:S02]  /*26c0*/  IADD3.X R7, PT, PT, RZ, R10, RZ, P2, !PT ;  /* 0x0000000aff077210 */ /* 0x000fe400017fe4ff */
        /* <DEDUP_REMOVED lines=10> */
[----:B------:R-:W-:Y:S01]  /*2770*/  ISETP.NE.AND.EX P1, PT, RZ, UR4, PT, P1 ;  /* 0x00000004ff007c0c */ /* 0x000fe2000bf25310 */
[----:B------:R-:W-:Y:S01]  /*2780*/  IMAD.MOV.U32 R6, RZ, RZ, R4 ;  /* 0x000000ffff067224 */ /* 0x000fe200078e0004 */
[----:B------:R-:W-:Y:S02]  /*2790*/  SEL R8, R8, R11, P0 ;  /* 0x0000000b08087207 */ /* 0x000fe40000000000 */
[----:B------:R-:W-:Y:S02]  /*27a0*/  SEL R9, R9, R10, P0 ;  /* 0x0000000a09097207 */ /* 0x000fe40000000000 */
[----:B------:R-:W-:Y:S02]  /*27b0*/  SEL R8, R8, 0xffffffff, P1 ;  /* 0xffffffff08087807 */ /* 0x000fe40000800000 */
[----:B------:R-:W-:Y:S01]  /*27c0*/  SEL R9, R9, 0xffffffff, P1 ;  /* 0xffffffff09097807 */ /* 0x000fe20000800000 */
[----:B------:R-:W-:Y:S06]  /*27d0*/  RET.REL.NODEC R6 `(_ZN2at6native51_GLOBAL__N__2c613397_18_DepthwiseConv2d_cu_9959487032conv_depthwise2d_backward_kernelILi0ELi1EfiEEvNS_27GenericPackedTensorAccessorIKT1_Lm4ENS_16DefaultPtrTraitsEiEENS3_IS4_Lm4ES6_iEES7_T2_iiiiiiiiiiiiiii) ;  /* 0xffffffd806087950 */ /* 0x000fec0003c3ffff */
.L_x_688:
        /* <DEDUP_REMOVED lines=10> */
.L_x_1695:


//--------------------- .text._ZN2at6native51_GLOBAL__N__2c613397_18_DepthwiseConv2d_cu_9959487032conv_depthwise2d_backward_kernelILi1ELi0EfiEEvNS_27GenericPackedTensorAccessorIKT1_Lm4ENS_16DefaultPtrTraitsEiEENS3_IS4_Lm4ES6_iEES7_T2_iiiiiiiiiiiiiii --------------------------
	.section	.text._ZN2at6native51_GLOBAL__N__2c613397_18_DepthwiseConv2d_cu_9959487032conv_depthwise2d_backward_kernelILi1ELi0EfiEEvNS_27GenericPackedTensorAccessorIKT1_Lm4ENS_16DefaultPtrTraitsEiEENS3_IS4_Lm4ES6_iEES7_T2_iiiiiiiiiiiiiii,"ax",@progbits
	.align	128
.text._ZN2at6native51_GLOBAL__N__2c613397_18_DepthwiseConv2d_cu_9959487032conv_depthwise2d_backward_kernelILi1ELi0EfiEEvNS_27GenericPackedTensorAccessorIKT1_Lm4ENS_16DefaultPtrTraitsEiEENS3_IS4_Lm4ES6_iEES7_T2_iiiiiiiiiiiiiii:
        .type           _ZN2at6native51_GLOBAL__N__2c613397_18_DepthwiseConv2d_cu_9959487032conv_depthwise2d_backward_kernelILi1ELi0EfiEEvNS_27GenericPackedTensorAccessorIKT1_Lm4ENS_16DefaultPtrTraitsEiEENS3_IS4_Lm4ES6_iEES7_T2_iiiiiiiiiiiiiii,@function
        .size           _ZN2at6native51_GLOBAL__N__2c613397_18_DepthwiseConv2d_cu_9959487032conv_depthwise2d_backward_kernelILi1ELi0EfiEEvNS_27GenericPackedTensorAccessorIKT1_Lm4ENS_16DefaultPtrTraitsEiEENS3_IS4_Lm4ES6_iEES7_T2_iiiiiiiiiiiiiii,(.L_x_1697 - _ZN2at6native51_GLOBAL__N__2c613397_18_DepthwiseConv2d_cu_9959487032conv_depthwise2d_backward_kernelILi1ELi0EfiEEvNS_27GenericPackedTensorAccessorIKT1_Lm4ENS_16DefaultPtrTraitsEiEENS3_IS4_Lm4ES6_iEES7_T2_iiiiiiiiiiiiiii)
        .other          _ZN2at6native51_GLOBAL__N__2c613397_18_DepthwiseConv2d_cu_9959487032conv_depthwise2d_backward_kernelILi1ELi0EfiEEvNS_27GenericPackedTensorAccessorIKT1_Lm4ENS_16DefaultPtrTraitsEiEENS3_IS4_Lm4ES6_iEES7_T2_iiiiiiiiiiiiiii,@"STO_CUDA_ENTRY STV_DEFAULT"
_ZN2at6native51_GLOBAL__N__2c613397_18_DepthwiseConv2d_cu_9959487032conv_depthwise2d_backward_kernelILi1ELi0EfiEEvNS_27GenericPackedTensorAccessorIKT1_Lm4ENS_16DefaultPtrTraitsEiEENS3_IS4_Lm4ES6_iEES7_T2_iiiiiiiiiiiiiii:
        /* <DEDUP_REMOVED lines=20> */
.L_x_714:
        /* <DEDUP_REMOVED lines=19> */
[----:B------:R-:W-:-:S04]  /*0270*/  IMAD.HI.U32 R8, R7, R11, R6 ;  /* 0x0000000b07087227 */ /* 0x000fc800078e0006 */
[----:B------:R-:W-:Y:S02]  /*0280*/  IMAD.MOV.U32 R6, RZ, RZ, R12 ;  /* 0x000000ffff067224 */ /* 0x000fe400078e000c */
[----:B------:R-:W-:Y:S02]  /*0290*/  IMAD.HI.U32 R11, R8, R13, RZ ;  /* 0x0000000d080b7227 */ /* 0x000fe400078e00ff */
[----:B------:R-:W0:Y:S02]  /*02a0*/  I2F.RP R14, R6 ;  /* 0x00000006000e7306 */ /* 0x000e240000209400 */
[----:B--2---:R-:W-:Y:S01]  /*02b0*/  VIADD R16, R16, 0xffffffe ;  /* 0x0ffffffe10107836 */ /* 0x004fe20000000000 */
        /* <DEDUP_REMOVED lines=9> */
[----:B------:R-:W0:Y:S01]  /*0350*/  LDC R10, c[0x0][0x3fc] ;  /* 0x0000ff00ff0a7b82 */ /* 0x000e220000000800 */
[----:B------:R-:W-:Y:S02]  /*0360*/  LOP3.LUT R7, R0, R9, RZ, 0x3c, !PT ;  /* 0x0000000900077212 */ /* 0x000fe400078e3cff */
[----:B------:R2:W3:Y:S02]  /*0370*/  F2I.FTZ.U32.TRUNC.NTZ R13, R12 ;  /* 0x0000000c000d7305 */ /* 0x0004e4000021f000 */
[----:B------:R-:W-:-:S06]  /*0380*/  ISETP.GE.AND P2, PT, R7, RZ, PT ;  /* 0x000000ff0700720c */ /* 0x000fcc0003f46270 */
[----:B------:R-:W-:Y:S02]  /*0390*/  @P0 VIADD R11, R11, 0x1 ;  /* 0x000000010b0b0836 */ /* 0x000fe40000000000 */
[----:B--2---:R-:W-:Y:S02]  /*03a0*/  HFMA2 R12, -RZ, RZ, 0, 0 ;  /* 0x00000000ff0c7431 */ /* 0x004fe400000001ff */
[----:B---3--:R-:W-:-:S03]  /*03b0*/  IMAD.MOV R7, RZ, RZ, -R13 ;  /* 0x000000ffff077224 */ /* 0x008fc600078e0a0d */
[----:B------:R-:W-:Y:S01]  /*03c0*/  @!P2 IMAD.MOV R11, RZ, RZ, -R11 ;  /* 0x000000ffff0ba224 */ /* 0x000fe200078e0a0b */
[----:B------:R-:W-:Y:S01]  /*03d0*/  @!P1 LOP3.LUT R11, RZ, R9, RZ, 0x33, !PT ;  /* 0x00000009ff0b9212 */ /* 0x000fe200078e33ff */
[----:B------:R-:W-:Y:S01]  /*03e0*/  IMAD R7, R7, R6, RZ ;  /* 0x0000000607077224 */ /* 0x000fe200078e02ff */
[----:B0-----:R-:W-:Y:S02]  /*03f0*/  IABS R14, R10 ;  /* 0x0000000a000e7213 */ /* 0x001fe40000000000 */
[----:B------:R-:W-:Y:S01]  /*0400*/  IABS R8, R11 ;  /* 0x0000000b00087213 */ /* 0x000fe20000000000 */
        /* <DEDUP_REMOVED lines=14> */
[----:B------:R0:W2:Y:S03]  /*04f0*/  F2I.FTZ.U32.TRUNC.NTZ R13, R12 ;  /* 0x0000000c000d7305 */ /* 0x0000a6000021f000 */
[----:B------:R-:W-:-:S05]  /*0500*/  ISETP.GE.AND P2, PT, R6, RZ, PT ;  /* 0x000000ff0600720c */ /* 0x000fca0003f46270 */
[----:B------:R-:W3:Y:S01]  /*0510*/  F2I.FTZ.U32.TRUNC.NTZ R7, R16 ;  /* 0x0000001000077305 */ /* 0x000ee2000021f000 */
[----:B0-----:R-:W-:Y:S02]  /*0520*/  IMAD.MOV.U32 R12, RZ, RZ, RZ ;  /* 0x000000ffff0c7224 */ /* 0x001fe400078e00ff */
[----:B------:R-:W-:Y:S01]  /*0530*/  @P0 VIADD R15, R15, 0x1 ;  /* 0x000000010f0f0836 */ /* 0x000fe20000000000 */
[----:B--2---:R-:W-:-:S04]  /*0540*/  IADD3 R17, PT, PT, RZ, -R13, RZ ;  /* 0x8000000dff117210 */ /* 0x004fc80007ffe0ff */
[----:B------:R-:W-:Y:S01]  /*0550*/  @!P2 IMAD.MOV R15, RZ, RZ, -R15 ;  /* 0x000000ffff0fa224 */ /* 0x000fe200078e0a0f */
[----:B------:R-:W-:Y:S01]  /*0560*/  @!P1 LOP3.LUT R15, RZ, R4, RZ, 0x33, !PT ;  /* 0x00000004ff0f9212 */ /* 0x000fe200078e33ff */
[----:B------:R-:W-:-:S03]  /*0570*/  IMAD R17, R17, R14, RZ ;  /* 0x0000000e11117224 */ /* 0x000fc600078e02ff */
[----:B------:R-:W-:Y:S02]  /*0580*/  IABS R6, R15 ;  /* 0x0000000f00067213 */ /* 0x000fe40000000000 */
[----:B------:R-:W-:Y:S01]  /*0590*/  IADD3 R8, PT, PT, -R15, RZ, RZ ;  /* 0x000000ff0f087210 */ /* 0x000fe20007ffe1ff */
[----:B------:R-:W-:-:S04]  /*05a0*/  IMAD.HI.U32 R12, R13, R17, R12 ;  /* 0x000000110d0c7227 */ /* 0x000fc800078e000c */
[----:B------:R-:W-:Y:S02]  /*05b0*/  IMAD.MOV.U32 R17, RZ, RZ, R6 ;  /* 0x000000ffff117224 */ /* 0x000fe400078e0006 */
[----:B-1----:R-:W-:Y:S02]  /*05c0*/  VIADD R13, R11, UR5 ;  /* 0x000000050b0d7c36 */ /* 0x002fe40008000000 */
[----:B------:R-:W-:-:S04]  /*05d0*/  IMAD.HI.U32 R12, R12, R17, RZ ;  /* 0x000000110c0c7227 */ /* 0x000fc800078e00ff */
[----:B------:R-:W-:Y:S02]  /*05e0*/  IMAD.MOV R6, RZ, RZ, -R12 ;  /* 0x000000ffff067224 */ /* 0x000fe400078e0a0c */
[----:B---3--:R-:W-:Y:S02]  /*05f0*/  IMAD.MOV R19, RZ, RZ, -R7 ;  /* 0x000000ffff137224 */ /* 0x008fe400078e0a07 */
[----:B------:R-:W-:Y:S02]  /*0600*/  IMAD R4, R4, R8, R13 ;  /* 0x0000000804047224 */ /* 0x000fe400078e020d */
[C---:B------:R-:W-:Y:S02]  /*0610*/  IMAD R13, R14.reuse, R6, R17 ;  /* 0x000000060e0d7224 */ /* 0x040fe400078e0211 */
[----:B------:R-:W-:Y:S01]  /*0620*/  IMAD R17, R19, R22, RZ ;  /* 0x0000001613117224 */ /* 0x000fe200078e02ff */
[----:B------:R-:W-:Y:S01]  /*0630*/  IABS R23, R4 ;  /* 0x0000000400177213 */ /* 0x000fe20000000000 */
[----:B------:R-:W-:Y:S01]  /*0640*/  IMAD.MOV.U32 R6, RZ, RZ, RZ ;  /* 0x000000ffff067224 */ /* 0x000fe200078e00ff */
[----:B------:R-:W-:-:S02]  /*0650*/  ISETP.GT.U32.AND P1, PT, R14, R13, PT ;  /* 0x0000000d0e00720c */ /* 0x000fc40003f24070 */
[----:B------:R-:W-:Y:S01]  /*0660*/  ISETP.GE.AND P4, PT, R4, RZ, PT ;  /* 0x000000ff0400720c */ /* 0x000fe20003f86270 */
[----:B------:R-:W-:-:S04]  /*0670*/  IMAD.HI.U32 R6, R7, R17, R6 ;  /* 0x0000001107067227 */ /* 0x000fc800078e0006 */
        /* <DEDUP_REMOVED lines=13> */
[--C-:B------:R-:W-:Y:S02]  /*0750*/  @!P2 IMAD.IADD R23, R23, 0x1, -R22.reuse ;  /* 0x000000011717a824 */ /* 0x100fe400078e0a16 */
[----:B------:R-:W-:Y:S01]  /*0760*/  MOV R6, R12 ;  /* 0x0000000c00067202 */ /* 0x000fe20000000f00 */
[----:B------:R-:W-:Y:S02]  /*0770*/  VIADD R12, R0, UR4 ;  /* 0x00000004000c7c36 */ /* 0x000fe40008000000 */
[----:B------:R-:W-:Y:S01]  /*0780*/  IMAD.IADD R14, R23, 0x1, -R22 ;  /* 0x00000001170e7824 */ /* 0x000fe200078e0a16 */
[----:B------:R-:W-:Y:S01]  /*0790*/  ISETP.GT.U32.AND P0, PT, R22, R23, PT ;  /* 0x000000171600720c */ /* 0x000fe20003f04070 */
[----:B------:R-:W-:Y:S02]  /*07a0*/  IMAD R7, R9, R7, R12 ;  /* 0x0000000709077224 */ /* 0x000fe400078e020c */
[----:B------:R-:W-:Y:S01]  /*07b0*/  @!P3 IMAD.MOV R6, RZ, RZ, -R6 ;  /* 0x000000ffff06b224 */ /* 0x000fe200078e0a06 */
[----:B------:R-:W-:-:S02]  /*07c0*/  SEL R9, R14, R23, !P0 ;  /* 0x000000170e097207 */ /* 0x000fc40004000000 */
[----:B0-----:R-:W-:Y:S02]  /*07d0*/  ISETP.GE.U32.AND P0, PT, R13, 0x4, PT ;  /* 0x000000040d00780c */ /* 0x001fe40003f06070 */
[----:B------:R-:W-:Y:S02]  /*07e0*/  @!P1 LOP3.LUT R6, RZ, R10, RZ, 0x33, !PT ;  /* 0x0000000aff069212 */ /* 0x000fe400078e33ff */
[----:B------:R-:W-:Y:S02]  /*07f0*/  ISETP.NE.AND P3, PT, R21, RZ, PT ;  /* 0x000000ff1500720c */ /* 0x000fe40003f65270 */
[----:B------:R-:W-:Y:S01]  /*0800*/  @!P4 IADD3 R9, PT, PT, -R9, RZ, RZ ;  /* 0x000000ff0909c210 */ /* 0x000fe20007ffe1ff */
[----:B------:R-:W-:-:S03]  /*0810*/  IMAD.MOV R11, RZ, RZ, -R6 ;  /* 0x000000ffff0b7224 */ /* 0x000fc600078e0a06 */
[----:B------:R-:W-:Y:S01]  /*0820*/  SEL R9, R18, R9, !P3 ;  /* 0x0000000912097207 */ /* 0x000fe20005800000 */
[----:B------:R-:W-:Y:S02]  /*0830*/  IMAD R12, R10, R11, R15 ;  /* 0x0000000b0a0c7224 */ /* 0x000fe400078e020f */
[----:B------:R-:W-:Y:S02]  /*0840*/  IMAD.MOV.U32 R10, RZ, RZ, RZ ;  /* 0x000000ffff0a7224 */ /* 0x000fe400078e00ff */
[----:B------:R-:W-:Y:S01]  /*0850*/  IMAD R11, R12, R13, RZ ;  /* 0x0000000d0c0b7224 */ /* 0x000fe200078e02ff */
[----:B------:R-:W-:Y:S06]  /*0860*/  @!P0 BRA `(.L_x_690) ;  /* 0x0000002400808947 */ /* 0x000fec0003800000 */
        /* <DEDUP_REMOVED lines=37> */
[----:B------:R-:W-:Y:S02]  /*0ac0*/  ISETP.GE.U32.AND P6, PT, R23, R22, PT ;  /* 0x000000161700720c */ /* 0x000fe40003fc6070 */
[----:B------:R-:W-:-:S04]  /*0ad0*/  LOP3.LUT R14, R7, R14, RZ, 0x3c, !PT ;  /* 0x0000000e070e7212 */ /* 0x000fc800078e3cff */
[----:B------:R-:W-:-:S03]  /*0ae0*/  ISETP.GE.AND P5, PT, R14, RZ, PT ;  /* 0x000000ff0e00720c */ /* 0x000fc60003fa6270 */
[----:B------:R-:W-:Y:S01]  /*0af0*/  @P1 VIADD R16, R16, 0x1 ;  /* 0x0000000110101836 */ /* 0x000fe20000000000 */
[----:B------:R-:W-:Y:S01]  /*0b00*/  ISETP.GE.AND P1, PT, R15, RZ, PT ;  /* 0x000000ff0f00720c */ /* 0x000fe20003f26270 */
[----:B------:R-:W-:-:S05]  /*0b10*/  VIADD R15, R8, 0x1 ;  /* 0x00000001080f7836 */ /* 0x000fca0000000000 */
[----:B------:R-:W-:-:S03]  /*0b20*/  SEL R15, R15, R8, !P2 ;  /* 0x000000080f0f7207 */ /* 0x000fc60005000000 */
[----:B------:R-:W-:Y:S01]  /*0b30*/  @!P5 IMAD.MOV R16, RZ, RZ, -R16 ;  /* 0x000000ffff10d224 */ /* 0x000fe200078e0a10 */
[----:B------:R-:W-:-:S04]  /*0b40*/  @P6 IADD3 R15, PT, PT, R15, 0x1, RZ ;  /* 0x000000010f0f6810 */ /* 0x000fc80007ffe0ff */
        /* <DEDUP_REMOVED lines=16> */
[----:B------:R-:W3:Y:S02]  /*0c50*/  LDG.E R16, desc[UR6][R16.64] ;  /* 0x0000000610107981 */ /* 0x000ee4000c1e1900 */
[----:B--2---:R-:W-:-:S06]  /*0c60*/  IMAD.WIDE R14, R13, 0x4, R14 ;  /* 0x000000040d0e7825 */ /* 0x004fcc00078e020e */
[----:B------:R-:W3:Y:S02]  /*0c70*/  LDG.E R15, desc[UR6][R14.64] ;  /* 0x000000060e0f7981 */ /* 0x000ee4000c1e1900 */
[----:B---3--:R-:W-:-:S07]  /*0c80*/  FFMA.FTZ R20, R16, R15, RZ ;  /* 0x0000000f10147223 */ /* 0x008fce00000100ff */
.L_x_692:
[----:B------:R-:W-:Y:S05]  /*0c90*/  BSYNC.RECONVERGENT B0 ;  /* 0x0000000000007941 */ /* 0x000fea0003800200 */
.L_x_691:
        /* <DEDUP_REMOVED lines=60> */
[----:B------:R-:W2:Y:S04]  /*1060*/  LDG.E R14, desc[UR6][R14.64] ;  /* 0x000000060e0e7981 */ /* 0x000ea8000c1e1900 */
[----:B------:R-:W2:Y:S02]  /*1070*/  LDG.E R17, desc[UR6][R16.64] ;  /* 0x0000000610117981 */ /* 0x000ea4000c1e1900 */
[----:B--2---:R-:W-:-:S07]  /*1080*/  FFMA.FTZ R20, R17, R14, R20 ;  /* 0x0000000e11147223 */ /* 0x004fce0000010014 */
.L_x_694:
[----:B------:R-:W-:Y:S05]  /*1090*/  BSYNC.RECONVERGENT B0 ;  /* 0x0000000000007941 */ /* 0x000fea0003800200 */
.L_x_693:
        /* <DEDUP_REMOVED lines=59> */
[----:B------:R-:W3:Y:S02]  /*1450*/  LDG.E R15, desc[UR6][R14.64] ;  /* 0x000000060e0f7981 */ /* 0x000ee4000c1e1900 */
[----:B------:R-:W-:-:S04]  /*1460*/  IMAD R13, R13, R12, R25 ;  /* 0x0000000c0d0d7224 */ /* 0x000fc800078e0219 */
[----:B--2---:R-:W-:-:S06]  /*1470*/  IMAD.WIDE R16, R13, 0x4, R16 ;  /* 0x000000040d107825 */ /* 0x004fcc00078e0210 */
[----:B------:R-:W3:Y:S02]  /*1480*/  LDG.E R16, desc[UR6][R16.64] ;  /* 0x0000000610107981 */ /* 0x000ee4000c1e1900 */
[----:B---3--:R-:W-:-:S07]  /*1490*/  FFMA.FTZ R20, R15, R16, R20 ;  /* 0x000000100f147223 */ /* 0x008fce0000010014 */
.L_x_696:
[----:B------:R-:W-:Y:S05]  /*14a0*/  BSYNC.RECONVERGENT B0 ;  /* 0x0000000000007941 */ /* 0x000fea0003800200 */
.L_x_695:
        /* <DEDUP_REMOVED lines=32> */
[----:B------:R-:W-:Y:S01]  /*16b0*/  LOP3.LUT R21, R4, R21, RZ, 0x3c, !PT ;  /* 0x0000001504157212 */ /* 0x000fe200078e3cff */
[----:B------:R-:W-:Y:S01]  /*16c0*/  @!P2 VIADD R8, R8, 0x1 ;  /* 0x000000010808a836 */ /* 0x000fe20000000000 */
[----:B------:R-:W-:Y:S02]  /*16d0*/  LOP3.LUT R14, R7, R14, RZ, 0x3c, !PT ;  /* 0x0000000e070e7212 */ /* 0x000fe400078e3cff */
[----:B------:R-:W-:Y:S02]  /*16e0*/  ISETP.GE.AND P6, PT, R21, RZ, PT ;  /* 0x000000ff1500720c */ /* 0x000fe40003fc6270 */
[----:B------:R-:W-:-:S03]  /*16f0*/  ISETP.GE.AND P2, PT, R14, RZ, PT ;  /* 0x000000ff0e00720c */ /* 0x000fc60003f46270 */
[----:B------:R-:W-:Y:S02]  /*1700*/  @P5 IADD3 R16, PT, PT, R16, 0x1, RZ ;  /* 0x0000000110105810 */ /* 0x000fe40007ffe0ff */
[----:B------:R-:W-:-:S06]  /*1710*/  @P1 VIADD R8, R8, 0x1 ;  /* 0x0000000108081836 */ /* 0x000fcc0000000000 */
        /* <DEDUP_REMOVED lines=24> */
.L_x_698:
[----:B------:R-:W-:Y:S05]  /*18a0*/  BSYNC.RECONVERGENT B0 ;  /* 0x0000000000007941 */ /* 0x000fea0003800200 */
.L_x_697:
[----:B------:R-:W-:Y:S01]  /*18b0*/  IADD3 R18, PT, PT, -R10, 0x4, RZ ;  /* 0x000000040a127810 */ /* 0x000fe20007ffe1ff */
[C---:B------:R-:W-:Y:S01]  /*18c0*/  VIADD R15, R11.reuse, 0x2 ;  /* 0x000000020b0f7836 */ /* 0x040fe20000000000 */
[----:B------:R-:W-:Y:S01]  /*18d0*/  LEA R25, R2, R19, 0x2 ;  /* 0x0000001302197211 */ /* 0x000fe200078e10ff */
[C---:B------:R-:W-:Y:S01]  /*18e0*/  VIADD R17, R11.reuse, 0x3 ;  /* 0x000000030b117836 */ /* 0x040fe20000000000 */
[----:B------:R-:W-:Y:S01]  /*18f0*/  ISETP.NE.AND P0, PT, R18, RZ, PT ;  /* 0x000000ff1200720c */ /* 0x000fe20003f05270 */
[-C--:B------:R-:W-:Y:S02]  /*1900*/  IMAD R13, R11, R2.reuse, R2 ;  /* 0x000000020b0d7224 */ /* 0x080fe400078e0202 */
[-C--:B------:R-:W-:Y:S02]  /*1910*/  IMAD R15, R15, R2.reuse, RZ ;  /* 0x000000020f0f7224 */ /* 0x080fe400078e02ff */
[----:B------:R-:W-:Y:S02]  /*1920*/  IMAD R17, R17, R2, RZ ;  /* 0x0000000211117224 */ /* 0x000fe400078e02ff */
[----:B------:R-:W-:-:S02]  /*1930*/  IMAD R19, R2, 0x4, R13 ;  /* 0x0000000402137824 */ /* 0x000fc400078e020d */
[C---:B------:R-:W-:Y:S02]  /*1940*/  IMAD R21, R2.reuse, 0x4, R15 ;  /* 0x0000000402157824 */ /* 0x040fe400078e020f */
[----:B------:R-:W-:Y:S02]  /*1950*/  IMAD R23, R2, 0x4, R17 ;  /* 0x0000000402177824 */ /* 0x000fe400078e0211 */
[----:B------:R-:W-:Y:S05]  /*1960*/  @!P0 BRA `(.L_x_690) ;  /* 0x0000001400408947 */ /* 0x000fea0003800000 */
[----:B------:R-:W0:Y:S02]  /*1970*/  LDCU UR4, c[0x0][0x414] ;  /* 0x00008280ff0477ac */ /* 0x000e240008000800 */
[----:B0-----:R-:W-:-:S06]  /*1980*/  USHF.L.U32 UR4, UR4, 0x2, URZ ;  /* 0x0000000204047899 */ /* 0x001fcc00080006ff */
[----:B------:R-:W-:-:S07]  /*1990*/  IMAD.U32 R8, RZ, RZ, UR4 ;  /* 0x00000004ff087e24 */ /* 0x000fce000f8e00ff */
.L_x_707:
        /* <DEDUP_REMOVED lines=74> */
[----:B------:R-:W3:Y:S02]  /*1e40*/  LDG.E R17, desc[UR6][R16.64] ;  /* 0x0000000610117981 */ /* 0x000ee4000c1e1900 */
[----:B------:R-:W-:-:S04]  /*1e50*/  IMAD R13, R13, R12, R27 ;  /* 0x0000000c0d0d7224 */ /* 0x000fc800078e021b */
[----:B--2---:R-:W-:-:S06]  /*1e60*/  IMAD.WIDE R14, R13, 0x4, R14 ;  /* 0x000000040d0e7825 */ /* 0x004fcc00078e020e */
[----:B------:R-:W3:Y:S02]  /*1e70*/  LDG.E R14, desc[UR6][R14.64] ;  /* 0x000000060e0e7981 */ /* 0x000ee4000c1e1900 */
[----:B---3--:R-:W-:-:S07]  /*1e80*/  FFMA.FTZ R20, R17, R14, R20 ;  /* 0x0000000e11147223 */ /* 0x008fce0000010014 */
.L_x_700:
[----:B------:R-:W-:Y:S05]  /*1e90*/  BSYNC.RECONVERGENT B0 ;  /* 0x0000000000007941 */ /* 0x000fea0003800200 */
.L_x_699:
        /* <DEDUP_REMOVED lines=74> */
[----:B------:R-:W3:Y:S02]  /*2340*/  LDG.E R17, desc[UR6][R16.64] ;  /* 0x0000000610117981 */ /* 0x000ee4000c1e1900 */
[----:B------:R-:W-:-:S04]  /*2350*/  IMAD R13, R13, R12, R27 ;  /* 0x0000000c0d0d7224 */ /* 0x000fc800078e021b */
[----:B--2---:R-:W-:-:S06]  /*2360*/  IMAD.WIDE R14, R13, 0x4, R14 ;  /* 0x000000040d0e7825 */ /* 0x004fcc00078e020e */
[----:B------:R-:W3:Y:S02]  /*2370*/  LDG.E R14, desc[UR6][R14.64] ;  /* 0x000000060e0e7981 */ /* 0x000ee4000c1e1900 */
[----:B---3--:R-:W-:-:S07]  /*2380*/  FFMA.FTZ R20, R17, R14, R20 ;  /* 0x0000000e11147223 */ /* 0x008fce0000010014 */
.L_x_702:
[----:B------:R-:W-:Y:S05]  /*2390*/  BSYNC.RECONVERGENT B0 ;  /* 0x0000000000007941 */ /* 0x000fea0003800200 */
.L_x_701:
        /* <DEDUP_REMOVED lines=75> */
[----:B------:R-:W3:Y:S02]  /*2850*/  LDG.E R17, desc[UR6][R16.64] ;  /* 0x0000000610117981 */ /* 0x000ee4000c1e1900 */
[----:B------:R-:W-:-:S04]  /*2860*/  IMAD.IADD R13, R13, 0x1, R24 ;  /* 0x000000010d0d7824 */ /* 0x000fc800078e0218 */
[----:B------:R-:W-:-:S04]  /*2870*/  IMAD R13, R13, R12, R27 ;  /* 0x0000000c0d0d7224 */ /* 0x000fc800078e021b */
[----:B--2---:R-:W-:-:S06]  /*2880*/  IMAD.WIDE R14, R13, 0x4, R14 ;  /* 0x000000040d0e7825 */ /* 0x004fcc00078e020e */
[----:B------:R-:W3:Y:S02]  /*2890*/  LDG.E R14, desc[UR6][R14.64] ;  /* 0x000000060e0e7981 */ /* 0x000ee4000c1e1900 */
[----:B---3--:R-:W-:-:S07]  /*28a0*/  FFMA.FTZ R20, R17, R14, R20 ;  /* 0x0000000e11147223 */ /* 0x008fce0000010014 */
.L_x_704:
[----:B------:R-:W-:Y:S05]  /*28b0*/  BSYNC.RECONVERGENT B0 ;  /* 0x0000000000007941 */ /* 0x000fea0003800200 */
.L_x_703:
        /* <DEDUP_REMOVED lines=81> */
.L_x_706:
[----:B------:R-:W-:Y:S05]  /*2dd0*/  BSYNC.RECONVERGENT B0 ;  /* 0x0000000000007941 */ /* 0x000fea0003800200 */
.L_x_705:
[----:B------:R-:W0:Y:S01]  /*2de0*/  LDC R13, c[0x0][0x414] ;  /* 0x00010500ff0d7b82 */ /* 0x000e220000000800 */
[----:B------:R-:W-:Y:S01]  /*2df0*/  IADD3 R18, PT, PT, R18, 0x4, RZ ;  /* 0x0000000412127810 */ /* 0x000fe20007ffe0ff */
[C---:B------:R-:W-:Y:S02]  /*2e00*/  IMAD R19, R2.reuse, 0x4, R19 ;  /* 0x0000000402137824 */ /* 0x040fe400078e0213 */
[----:B------:R-:W-:Y:S01]  /*2e10*/  IMAD R21, R2, 0x4, R21 ;  /* 0x0000000402157824 */ /* 0x000fe200078e0215 */
[----:B------:R-:W-:Y:S01]  /*2e20*/  ISETP.NE.AND P0, PT, R18, RZ, PT ;  /* 0x000000ff1200720c */ /* 0x000fe20003f05270 */
[C---:B------:R-:W-:Y:S02]  /*2e30*/  IMAD R23, R2.reuse, 0x4, R23 ;  /* 0x0000000402177824 */ /* 0x040fe400078e0217 */
[----:B------:R-:W-:Y:S02]  /*2e40*/  IMAD R25, R2, 0x4, R25 ;  /* 0x0000000402197824 */ /* 0x000fe400078e0219 */
[----:B0-----:R-:W-:-:S08]  /*2e50*/  IMAD R8, R13, 0x4, R8 ;  /* 0x000000040d087824 */ /* 0x001fd000078e0208 */
[----:B------:R-:W-:Y:S05]  /*2e60*/  @P0 BRA `(.L_x_707) ;  /* 0xffffffe800cc0947 */ /* 0x000fea000383ffff */
.L_x_690:
[----:B------:R-:W0:Y:S02]  /*2e70*/  LDC R8, c[0x0][0x400] ;  /* 0x00010000ff087b82 */ /* 0x000e240000000800 */
[----:B0-----:R-:W-:-:S04]  /*2e80*/  LOP3.LUT R8, R8, 0x3, RZ, 0xc0, !PT ;  /* 0x0000000308087812 */ /* 0x001fc800078ec0ff */
[----:B------:R-:W-:-:S13]  /*2e90*/  ISETP.NE.AND P0, PT, R8, RZ, PT ;  /* 0x000000ff0800720c */ /* 0x000fda0003f05270 */
[----:B------:R-:W-:Y:S05]  /*2ea0*/  @!P0 BRA `(.L_x_708) ;  /* 0x0000000c00e88947 */ /* 0x000fea0003800000 */
[----:B------:R-:W-:Y:S01]  /*2eb0*/  ISETP.NE.AND P0, PT, R9, RZ, PT ;  /* 0x000000ff0900720c */ /* 0x000fe20003f05270 */
[----:B------:R-:W-:Y:S01]  /*2ec0*/  BSSY.RECONVERGENT B0, `(.L_x_709) ;  /* 0x0000051000007945 */ /* 0x000fe20003800200 */
[----:B------:R-:W-:-:S11]  /*2ed0*/  IADD3 R11, PT, PT, R11, R10, RZ ;  /* 0x0000000a0b0b7210 */ /* 0x000fd60007ffe0ff */
        /* <DEDUP_REMOVED lines=50> */
[----:B------:R-:W-:Y:S01]  /*3200*/  IMAD R13, R18, R19, R13 ;  /* 0x00000013120d7224 */ /* 0x000fe200078e020d */
[----:B------:R-:W-:-:S04]  /*3210*/  SEL R19, R15, R14, !P2 ;  /* 0x0000000e0f137207 */ /* 0x000fc80005000000 */
[----:B------:R-:W-:-:S13]  /*3220*/  ISETP.GT.U32.AND P5, PT, R18, R13, PT ;  /* 0x0000000d1200720c */ /* 0x000fda0003fa4070 */
[----:B------:R-:W-:Y:S02]  /*3230*/  @!P5 IMAD.IADD R13, R13, 0x1, -R18 ;  /* 0x000000010d0dd824 */ /* 0x000fe400078e0a12 */
[----:B------:R-:W-:-:S03]  /*3240*/  @!P5 VIADD R21, R21, 0x1 ;  /* 0x000000011515d836 */ /* 0x000fc60000000000 */
[----:B------:R-:W-:Y:S02]  /*3250*/  ISETP.GE.U32.AND P1, PT, R13, R18, PT ;  /* 0x000000120d00720c */ /* 0x000fe40003f26070 */
[----:B------:R-:W0:Y:S11]  /*3260*/  LDC.64 R12, c[0x0][0x410] ;  /* 0x00010400ff0c7b82 */ /* 0x000e360000000a00 */
        /* <DEDUP_REMOVED lines=21> */
[----:B---3--:R-:W-:-:S07]  /*33c0*/  FFMA.FTZ R20, R17, R14, R20 ;  /* 0x0000000e11147223 */ /* 0x008fce0000010014 */
.L_x_710:
[----:B------:R-:W-:Y:S05]  /*33d0*/  BSYNC.RECONVERGENT B0 ;  /* 0x0000000000007941 */ /* 0x000fea0003800200 */
.L_x_709:
        /* <DEDUP_REMOVED lines=84> */
.L_x_713:
[----:B------:R-:W-:Y:S05]  /*3920*/  BSYNC.RECONVERGENT B1 ;  /* 0x0000000000017941 */ /* 0x000fea0003800200 */
.L_x_712:
        /* <DEDUP_REMOVED lines=35> */
[----:B------:R-:W-:Y:S02]  /*3b60*/  @!P3 IADD3 R13, PT, PT, -R13, RZ, RZ ;  /* 0x000000ff0d0db210 */ /* 0x000fe40007ffe1ff */
        /* <DEDUP_REMOVED lines=41> */
[----:B------:R-:W3:Y:S02]  /*3e00*/  LDG.E R15, desc[UR6][R14.64] ;  /* 0x000000060e0f7981 */ /* 0x000ee4000c1e1900 */
[----:B--2---:R-:W-:-:S06]  /*3e10*/  IMAD.WIDE R12, R9, 0x4, R12 ;  /* 0x00000004090c7825 */ /* 0x004fcc00078e020c */
[----:B------:R-:W3:Y:S02]  /*3e20*/  LDG.E R12, desc[UR6][R12.64] ;  /* 0x000000060c0c7981 */ /* 0x000ee4000c1e1900 */
[----:B---3--:R-:W-:-:S07]  /*3e30*/  FFMA.FTZ R20, R15, R12, R20 ;  /* 0x0000000c0f147223 */ /* 0x008fce0000010014 */
.L_x_711:
[----:B------:R-:W-:Y:S05]  /*3e40*/  BSYNC.RECONVERGENT B0 ;  /* 0x0000000000007941 */ /* 0x000fea0003800200 */
.L_x_708:
[----:B------:R-:W0:Y:S01]  /*3e50*/  LDCU.64 UR8, c[0x0][0x3a8] ;  /* 0x00007500ff0877ac */ /* 0x000e220008000a00 */
[----:B------:R-:W1:Y:S01]  /*3e60*/  LDCU UR4, c[0x0][0x3f8] ;  /* 0x00007f00ff0477ac */ /* 0x000e620008000800 */
[----:B------:R-:W2:Y:S01]  /*3e70*/  LDCU UR5, c[0x0][0x3f8] ;  /* 0x00007f00ff0577ac */ /* 0x000ea20008000800 */
[----:B0-----:R-:W-:-:S04]  /*3e80*/  LEA R6, P0, R0, UR8, 0x2 ;  /* 0x0000000800067c11 */ /* 0x001fc8000f8010ff */
[----:B------:R-:W-:Y:S01]  /*3e90*/  LEA.HI.X R7, R0, UR9, R3, 0x2, P0 ;  /* 0x0000000900077c11 */ /* 0x000fe200080f1403 */
[----:B-1----:R-:W-:Y:S01]  /*3ea0*/  USHF.R.S32.HI UR4, URZ, 0x1f, UR4 ;  /* 0x0000001fff047899 */ /* 0x002fe20008011404 */
[----:B------:R-:W-:-:S03]  /*3eb0*/  IADD3 R0, P0, PT, R5, R0, RZ ;  /* 0x0000000005007210 */ /* 0x000fc60007f1e0ff */
[----:B------:R0:W-:Y:S02]  /*3ec0*/  STG.E desc[UR6][R6.64], R20 ;  /* 0x0000001406007986 */ /* 0x0001e4000c101906 */
[----:B------:R-:W-:Y:S01]  /*3ed0*/  IMAD.X R3, RZ, RZ, R3, P0 ;  /* 0x000000ffff037224 */ /* 0x000fe200000e0603 */
[----:B--2---:R-:W-:-:S04]  /*3ee0*/  ISETP.GE.U32.AND P0, PT, R0, UR5, PT ;  /* 0x0000000500007c0c */ /* 0x004fc8000bf06070 */
[----:B------:R-:W-:-:S13]  /*3ef0*/  ISETP.GE.AND.EX P0, PT, R3, UR4, PT, P0 ;  /* 0x0000000403007c0c */ /* 0x000fda000bf06300 */
[----:B0-----:R-:W-:Y:S05]  /*3f00*/  @!P0 BRA `(.L_x_714) ;  /* 0xffffffc0008c8947 */ /* 0x001fea000383ffff */
[----:B------:R-:W-:Y:S05]  /*3f10*/  EXIT ;  /* 0x000000000000794d */ /* 0x000fea0003800000 */
.L_x_689:
        /* <DEDUP_REMOVED lines=27> */
[----:B------:R-:W-:Y:S01]  /*40d0*/  IMAD R4, R5, R7, R4 ;  /* 0x0000000705047224 */ /* 0x000fe200078e0204 */
[----:B------:R-:W-:-:S04]  /*40e0*/  MOV R7, RZ ;  /* 0x000000ff00077202 */ /* 0x000fc80000000f00 */
[----:B------:R-:W-:-:S13]  /*40f0*/  ISETP.GE.U32.AND P0, PT, R4, R5, PT ;  /* 0x000000050400720c */ /* 0x000fda0003f06070 */
[----:B------:R-:W-:Y:S02]  /*4100*/  @P0 IMAD.IADD R4, R4, 0x1, -R5 ;  /* 0x0000000104040824 */ /* 0x000fe400078e0a05 */
[----:B------:R-:W-:-:S03]  /*4110*/  @P0 VIADD R6, R6, 0x1 ;  /* 0x0000000106060836 */ /* 0x000fc60000000000 */
[----:B------:R-:W-:-:S13]  /*4120*/  ISETP.GE.U32.AND P1, PT, R4, R5, PT ;  /* 0x000000050400720c */ /* 0x000fda0003f26070 */
[----:B------:R-:W-:Y:S01]  /*4130*/  @P1 VIADD R6, R6, 0x1 ;  /* 0x0000000106061836 */ /* 0x000fe20000000000 */
[----:B------:R-:W-:Y:S01]  /*4140*/  @!P2 LOP3.LUT R6, RZ, R5, RZ, 0x33, !PT ;  /* 0x00000005ff06a212 */ /* 0x000fe200078e33ff */
[----:B------:R-:W-:Y:S06]  /*4150*/  BRA `(.L_x_717) ;  /* 0x0000000000107947 */ /* 0x000fec0003800000 */
.L_x_716:
[----:B------:R-:W-:-:S07]  /*4160*/  MOV R6, 0x4180 ;  /* 0x0000418000067802 */ /* 0x000fce0000000f00 */
[----:B------:R-:W-:Y:S05]  /*4170*/  CALL.REL.NOINC `($__internal_27_$__cuda_sm20_div_u64) ;  /* 0x0000000000cc7944 */ /* 0x000fea0003c00000 */
[----:B------:R-:W-:Y:S02]  /*4180*/  IMAD.MOV.U32 R6, RZ, RZ, R4 ;  /* 0x000000ffff067224 */ /* 0x000fe400078e0004 */
[----:B------:R-:W-:-:S07]  /*4190*/  IMAD.MOV.U32 R7, RZ, RZ, R9 ;  /* 0x000000ffff077224 */ /* 0x000fce00078e0009 */
.L_x_717:
[----:B------:R-:W-:Y:S05]  /*41a0*/  BSYNC.RECONVERGENT B0 ;  /* 0x0000000000007941 */ /* 0x000fea0003800200 */
.L_x_715:
        /* <DEDUP_REMOVED lines=14> */
.L_x_720:
        /* <DEDUP_REMOVED lines=10> */
.L_x_719:
[----:B------:R-:W-:Y:S05]  /*4330*/  BSYNC.RECONVERGENT B0 ;  /* 0x0000000000007941 */ /* 0x000fea0003800200 */
.L_x_718:
[----:B------:R-:W-:Y:S05]  /*4340*/  @!P1 EXIT ;  /* 0x000000000000994d */ /* 0x000fea0003800000 */
[----:B------:R-:W-:Y:S01]  /*4350*/  IMAD.SHL.U32 R13, R5, 0x4, RZ ;  /* 0x00000004050d7824 */ /* 0x000fe200078e00ff */
[----:B------:R-:W-:Y:S01]  /*4360*/  SHF.R.U32.HI R15, RZ, 0x1e, R5 ;  /* 0x0000001eff0f7819 */ /* 0x000fe20000011605 */
[----:B------:R-:W0:Y:S01]  /*4370*/  LDCU UR5, c[0x0][0x3f8] ;  /* 0x00007f00ff0577ac */ /* 0x000e220008000800 */
[----:B------:R-:W1:Y:S05]  /*4380*/  LDCU.64 UR8, c[0x0][0x3a8] ;  /* 0x00007500ff0877ac */ /* 0x000e6a0008000a00 */
.L_x_721:
        /* <DEDUP_REMOVED lines=9> */
[----:B------:R-:W-:Y:S01]  /*4420*/  IADD3.X R9, PT, PT, R15, R7, RZ, P0, !PT ;  /* 0x000000070f097210 */ /* 0x000fe200007fe4ff */
[----:B------:R2:W-:Y:S01]  /*4430*/  STG.E desc[UR6][R6.64], RZ ;  /* 0x000000ff06007986 */ /* 0x0005e2000c101906 */
[----:B------:R-:W-:-:S03]  /*4440*/  IADD3 R0, P0, PT, R13, R0, RZ ;  /* 0x000000000d007210 */ /* 0x000fc60007f1e0ff */
[----:B------:R2:W-:Y:S02]  /*4450*/  STG.E desc[UR6][R8.64], RZ ;  /* 0x000000ff08007986 */ /* 0x0005e4000c101906 */
[----:B------:R-:W-:Y:S01]  /*4460*/  IMAD.X R3, R15, 0x1, R3, P0 ;  /* 0x000000010f037824 */ /* 0x000fe200000e0603 */
[----:B0-----:R-:W-:-:S04]  /*4470*/  ISETP.GE.U32.AND P0, PT, R0, UR5, PT ;  /* 0x0000000500007c0c */ /* 0x001fc8000bf06070 */
[----:B------:R-:W-:-:S13]  /*4480*/  ISETP.GE.AND.EX P0, PT, R3, UR4, PT, P0 ;  /* 0x0000000403007c0c */ /* 0x000fda000bf06300 */
[----:B--2---:R-:W-:Y:S05]  /*4490*/  @!P0 BRA `(.L_x_721) ;  /* 0xfffffffc00bc8947 */ /* 0x004fea000383ffff */
[----:B------:R-:W-:Y:S05]  /*44a0*/  EXIT ;  /* 0x000000000000794d */ /* 0x000fea0003800000 */
        .weak           $__internal_27_$__cuda_sm20_div_u64
        .type           $__internal_27_$__cuda_sm20_div_u64,@function
        .size           $__internal_27_$__cuda_sm20_div_u64,(.L_x_1697 - $__internal_27_$__cuda_sm20_div_u64)
$__internal_27_$__cuda_sm20_div_u64:
        /* <DEDUP_REMOVED lines=65> */
[----:B------:R-:W-:Y:S06]  /*48c0*/  RET.REL.NODEC R6 `(_ZN2at6native51_GLOBAL__N__2c613397_18_DepthwiseConv2d_cu_9959487032conv_depthwise2d_backward_kernelILi1ELi0EfiEEvNS_27GenericPackedTensorAccessorIKT1_Lm4ENS_16DefaultPtrTraitsEiEENS3_IS4_Lm4ES6_iEES7_T2_iiiiiiiiiiiiiii) ;  /* 0xffffffb406cc7950 */ /* 0x000fec0003c3ffff */
.L_x_722:
        /* <DEDUP_REMOVED lines=11> */
.L_x_1697:


//--------------------- .text._ZN2at6native51_GLOBAL__N__2c613397_18_DepthwiseConv2d_cu_9959487032conv_depthwise2d_backward_kernelILi1ELi2EfiEEvNS_27GenericPackedTensorAccessorIKT1_Lm4ENS_16DefaultPtrTraitsEiEENS3_IS4_Lm4ES6_iEES7_T2_iiiiiiiiiiiiiii --------------------------
	.section	.text._ZN2at6native51_GLOBAL__N__2c613397_18_DepthwiseConv2d_cu_9959487032conv_depthwise2d_backward_kernelILi1ELi2EfiEEvNS_27GenericPackedTensorAccessorIKT1_Lm4ENS_16DefaultPtrTraitsEiEENS3_IS4_Lm4ES6_iEES7_T2_iiiiiiiiiiiiiii,"ax",@progbits
	.align	128
.text._ZN2at6native51_GLOBAL__N__2c613397_18_DepthwiseConv2d_cu_9959487032conv_depthwise2d_backward_kernelILi1ELi2EfiEEvNS_27GenericPackedTensorAccessorIKT1_Lm4ENS_16DefaultPtrTraitsEiEENS3_IS4_Lm4ES6_iEES7_T2_iiiiiiiiiiiiiii:
        .type           _ZN2at6native51_GLOBAL__N__2c613397_18_DepthwiseConv2d_cu_9959487032conv_depthwise2d_backward_kernelILi1ELi2EfiEEvNS_27GenericPackedTensorAccessorIKT1_Lm4ENS_16DefaultPtrTraitsEiEENS3_IS4_Lm4ES6_iEES7_T2_iiiiiiiiiiiiiii,@function
        .size           _ZN2at6native51_GLOBAL__N__2c613397_18_DepthwiseConv2d_cu_9959487032conv_depthwise2d_backward_kernelILi1ELi2EfiEEvNS_27GenericPackedTensorAccessorIKT1_Lm4ENS_16DefaultPtrTraitsEiEENS3_IS4_Lm4ES6_iEES7_T2_iiiiiiiiiiiiiii,(.L_x_1699 - _ZN2at6native51_GLOBAL__N__2c613397_18_DepthwiseConv2d_cu_9959487032conv_depthwise2d_backward_kernelILi1ELi2EfiEEvNS_27GenericPackedTensorAccessorIKT1_Lm4ENS_16DefaultPtrTraitsEiEENS3_IS4_Lm4ES6_iEES7_T2_iiiiiiiiiiiiiii)
        .other          _ZN2at6native51_GLOBAL__N__2c613397_18_DepthwiseConv2d_cu_9959487032conv_depthwise2d_backward_kernelILi1ELi2EfiEEvNS_27GenericPackedTensorAccessorIKT1_Lm4ENS_16DefaultPtrTraitsEiEENS3_IS4_Lm4ES6_iEES7_T2_iiiiiiiiiiiiiii,@"STO_CUDA_ENTRY STV_DEFAULT"
_ZN2at6native51_GLOBAL__N__2c613397_18_DepthwiseConv2d_cu_9959487032conv_depthwise2d_backward_kernelILi1ELi2EfiEEvNS_27GenericPackedTensorAccessorIKT1_Lm4ENS_16DefaultPtrTraitsEiEENS3_IS4_Lm4ES6_iEES7_T2_iiiiiiiiiiiiiii:
        /* <DEDUP_REMOVED lines=14> */
[----:B------:R-:W-:Y:S01]  /*00e0*/  MOV R4, R5 ;  /* 0x0000000500047202 */ /* 0x000fe20000000f00 */
[----:B------:R-:W2:Y:S01]  /*00f0*/  LDCU.64 UR6, c[0x0][0x358] ;  /* 0x00006b00ff0677ac */ /* 0x000ea20008000a00 */
[----:B-1----:R-:W-:Y:S01]  /*0100*/  IMAD R5, R7, UR4, RZ ;  /* 0x0000000407057c24 */ /* 0x002fe2000f8e02ff */
[----:B0-----:R-:W-:-:S13]  /*0110*/  ISETP.GE.AND P0, PT, R6, 0x1, PT ;  /* 0x000000010600780c */ /* 0x001fda0003f06270 */
[----:B--2---:R-:W-:Y:S05]  /*0120*/  @!P0 BRA `(.L_x_723) ;  /* 0x0000002000008947 */ /* 0x004fea0003800000 */
[----:B------:R-:W0:Y:S01]  /*0130*/  LDC.64 R8, c[0x0][0x418] ;  /* 0x00010600ff087b82 */ /* 0x000e220000000a00 */
[----:B------:R-:W-:Y:S01]  /*0140*/  LOP3.LUT R6, R6, 0x3, RZ, 0xc0, !PT ;  /* 0x0000000306067812 */ /* 0x000fe200078ec0ff */
[----:B0-----:R-:W-:-:S07]  /*0150*/  IMAD R7, R9, R8, RZ ;  /* 0x0000000809077224 */ /* 0x001fce00078e02ff */
.L_x_733:
[----:B------:R-:W0:Y:S01]  /*0160*/  LDC R0, c[0x0][0x408] ;  /* 0x00010200ff007b82 */ /* 0x000e220000000800 */
[----:B------:R-:W-:Y:S01]  /*0170*/  IABS R12, R3 ;  /* 0x00000003000c7213 */ /* 0x000fe20000000000 */
[----:B------:R-:W1:Y:S06]  /*0180*/  LDCU.64 UR4, c[0x0][0x428] ;  /* 0x00008500ff0477ac */ /* 0x000e6c0008000a00 */
[----:B------:R-:W2:Y:S08]  /*0190*/  LDC R2, c[0x0][0x40c] ;  /* 0x00010300ff027b82 */ /* 0x000eb00000000800 */
[----:B------:R-:W3:Y:S01]  /*01a0*/  LDC R23, c[0x0][0x400] ;  /* 0x00010000ff177b82 */ /* 0x000ee20000000800 */
[----:B0-----:R-:W-:-:S07]  /*01b0*/  IABS R11, R0 ;  /* 0x00000000000b7213 */ /* 0x001fce0000000000 */
[----:B------:R-:W0:Y:S01]  /*01c0*/  LDC.64 R16, c[0x0][0x410] ;  /* 0x00010400ff107b82 */ /* 0x000e220000000a00 */
[----:B------:R-:W4:Y:S01]  /*01d0*/  I2F.RP R10, R11 ;  /* 0x0000000b000a7306 */ /* 0x000f220000209400 */
[----:B--2---:R-:W-:-:S07]  /*01e0*/  IABS R14, R2 ;  /* 0x00000002000e7213 */ /* 0x004fce0000000000 */
[----:B----4-:R-:W2:Y:S02]  /*01f0*/  MUFU.RCP R10, R10 ;  /* 0x0000000a000a7308 */ /* 0x010ea40000001000 */
[----:B--2---:R-:W-:-:S06]  /*0200*/  VIADD R9, R10, 0xffffffe ;  /* 0x0ffffffe0a097836 */ /* 0x004fcc0000000000 */
[----:B------:R-:W2:Y:S02]  /*0210*/  F2I.FTZ.U32.TRUNC.NTZ R9, R9 ;  /* 0x0000000900097305 */ /* 0x000ea4000021f000 */
[----:B--2---:R-:W-:-:S05]  /*0220*/  IADD3 R8, PT, PT, RZ, -R9, RZ ;  /* 0x80000009ff087210 */ /* 0x004fca0007ffe0ff */
[----:B------:R-:W-:Y:S02]  /*0230*/  IMAD R13, R8, R11, RZ ;  /* 0x0000000b080d7224 */ /* 0x000fe400078e02ff */
[----:B------:R-:W-:-:S04]  /*0240*/  IMAD.MOV.U32 R8, RZ, RZ, RZ ;  /* 0x000000ffff087224 */ /* 0x000fc800078e00ff */
[----:B------:R-:W-:Y:S01]  /*0250*/  IMAD.HI.U32 R10, R9, R13, R8 ;  /* 0x0000000d090a7227 */ /* 0x000fe200078e0008 */
[----:B------:R-:W-:-:S04]  /*0260*/  MOV R8, R14 ;  /* 0x0000000e00087202 */ /* 0x000fc80000000f00 */
[----:B------:R-:W2:Y:S01]  /*0270*/  I2F.RP R14, R8 ;  /* 0x00000008000e7306 */ /* 0x000ea20000209400 */
[----:B------:R-:W-:-:S04]  /*0280*/  IMAD.HI.U32 R9, R10, R12, RZ ;  /* 0x0000000c0a097227 */ /* 0x000fc800078e00ff */
[----:B------:R-:W-:-:S04]  /*0290*/  IMAD.MOV R10, RZ, RZ, -R9 ;  /* 0x000000ffff0a7224 */ /* 0x000fc800078e0a09 */
[----:B------:R-:W-:-:S05]  /*02a0*/  IMAD R10, R11, R10, R12 ;  /* 0x0000000a0b0a7224 */ /* 0x000fca00078e020c */
[----:B------:R-:W-:Y:S01]  /*02b0*/  ISETP.GT.U32.AND P1, PT, R11, R10, PT ;  /* 0x0000000a0b00720c */ /* 0x000fe20003f24070 */
[----:B--2---:R-:W2:-:S12]  /*02c0*/  MUFU.RCP R14, R14 ;  /* 0x0000000e000e7308 */ /* 0x004e980000001000 */
[-C--:B------:R-:W-:Y:S02]  /*02d0*/  @!P1 IADD3 R10, PT, PT, R10, -R11.reuse, RZ ;  /* 0x8000000b0a0a9210 */ /* 0x080fe40007ffe0ff */
[----:B------:R-:W-:Y:S02]  /*02e0*/  @!P1 IADD3 R9, PT, PT, R9, 0x1, RZ ;  /* 0x0000000109099810 */ /* 0x000fe40007ffe0ff */
[----:B------:R-:W-:Y:S01]  /*02f0*/  ISETP.GE.U32.AND P0, PT, R10, R11, PT ;  /* 0x0000000b0a00720c */ /* 0x000fe20003f06070 */
[----:B--2---:R-:W-:Y:S01]  /*0300*/  VIADD R12, R14, 0xffffffe ;  /* 0x0ffffffe0e0c7836 */ /* 0x004fe20000000000 */
[----:B------:R-:W-:Y:S01]  /*0310*/  LOP3.LUT R10, R3, R0, RZ, 0x3c, !PT ;  /* 0x00000000030a7212 */ /* 0x000fe200078e3cff */
[----:B------:R-:W2:Y:S01]  /*0320*/  LDC R11, c[0x0][0x3fc] ;  /* 0x0000ff00ff0b7b82 */ /* 0x000ea20000000800 */
[----:B------:R-:W-:Y:S01]  /*0330*/  ISETP.NE.AND P1, PT, R0, RZ, PT ;  /* 0x000000ff0000720c */ /* 0x000fe20003f25270 */
[----:B------:R4:W5:Y:S01]  /*0340*/  F2I.FTZ.U32.TRUNC.NTZ R13, R12 ;  /* 0x0000000c000d7305 */ /* 0x000962000021f000 */
[----:B------:R-:W-:-:S07]  /*0350*/  ISETP.GE.AND P2, PT, R10, RZ, PT ;  /* 0x000000ff0a00720c */ /* 0x000fce0003f46270 */
[----:B------:R-:W-:Y:S01]  /*0360*/  @P0 IADD3 R9, PT, PT, R9, 0x1, RZ ;  /* 0x0000000109090810 */ /* 0x000fe20007ffe0ff */
[----:B----4-:R-:W-:-:S05]  /*0370*/  HFMA2 R12, -RZ, RZ, 0, 0 ;  /* 0x00000000ff0c7431 */ /* 0x010fca00000001ff */
[----:B------:R-:W-:Y:S01]  /*0380*/  @!P2 IADD3 R9, PT, PT, -R9, RZ, RZ ;  /* 0x000000ff0909a210 */ /* 0x000fe20007ffe1ff */
[----:B-----5:R-:W-:Y:S01]  /*0390*/  IMAD.MOV R15, RZ, RZ, -R13 ;  /* 0x000000ffff0f7224 */ /* 0x020fe200078e0a0d */
[----:B------:R-:W-:-:S03]  /*03a0*/  @!P1 LOP3.LUT R9, RZ, R0, RZ, 0x33, !PT ;  /* 0x00000000ff099212 */ /* 0x000fc600078e33ff */
[----:B------:R-:W-:Y:S01]  /*03b0*/  IMAD R15, R15, R8, RZ ;  /* 0x000000080f0f7224 */ /* 0x000fe200078e02ff */
[----:B------:R-:W-:Y:S02]  /*03c0*/  IABS R14, R9 ;  /* 0x00000009000e7213 */ /* 0x000fe40000000000 */
[----:B--2---:R-:W-:Y:S01]  /*03d0*/  IABS R10, R11 ;  /* 0x0000000b000a7213 */ /* 0x004fe20000000000 */
[----:B------:R-:W-:-:S03]  /*03e0*/  IMAD.HI.U32 R12, R13, R15, R12 ;  /* 0x0000000f0d0c7227 */ /* 0x000fc600078e000c */
[----:B------:R-:W2:Y:S01]  /*03f0*/  I2F.RP R15, R10 ;  /* 0x0000000a000f7306 */ /* 0x000ea20000209400 */
[----:B------:R-:W-:-:S04]  /*0400*/  IMAD.MOV.U32 R13, RZ, RZ, R14 ;  /* 0x000000ffff0d7224 */ /* 0x000fc800078e000e */
[----:B------:R-:W-:-:S05]  /*0410*/  IMAD.HI.U32 R14, R12, R13, RZ ;  /* 0x0000000d0c0e7227 */ /* 0x000fca00078e00ff */
[----:B------:R-:W-:-:S05]  /*0420*/  IADD3 R12, PT, PT, -R14, RZ, RZ ;  /* 0x000000ff0e0c7210 */ /* 0x000fca0007ffe1ff */
[C---:B------:R-:W-:Y:S01]  /*0430*/  IMAD R13, R8.reuse, R12, R13 ;  /* 0x0000000c080d7224 */ /* 0x040fe200078e020d */
[----:B--2---:R-:W2:Y:S04]  /*0440*/  MUFU.RCP R15, R15 ;  /* 0x0000000f000f7308 */ /* 0x004ea80000001000 */
[----:B------:R-:W-:-:S13]  /*0450*/  ISETP.GT.U32.AND P1, PT, R8, R13, PT ;  /* 0x0000000d0800720c */ /* 0x000fda0003f24070 */
[-C--:B------:R-:W-:Y:S01]  /*0460*/  @!P1 IADD3 R13, PT, PT, R13, -R8.reuse, RZ ;  /* 0x800000080d0d9210 */ /* 0x080fe20007ffe0ff */
[----:B--2---:R-:W-:Y:S01]  /*0470*/  VIADD R12, R15, 0xffffffe ;  /* 0x0ffffffe0f0c7836 */ /* 0x004fe20000000000 */
[----:B------:R-:W-:Y:S02]  /*0480*/  @!P1 IADD3 R14, PT, PT, R14, 0x1, RZ ;  /* 0x000000010e0e9810 */ /* 0x000fe40007ffe0ff */
[----:B------:R-:W-:Y:S02]  /*0490*/  ISETP.GE.U32.AND P0, PT, R13, R8, PT ;  /* 0x000000080d00720c */ /* 0x000fe40003f06070 */
[----:B------:R-:W-:Y:S01]  /*04a0*/  LOP3.LUT R8, R9, R2, RZ, 0x3c, !PT ;  /* 0x0000000209087212 */ /* 0x000fe200078e3cff */
[----:B------:R2:W4:Y:S01]  /*04b0*/  F2I.FTZ.U32.TRUNC.NTZ R13, R12 ;  /* 0x0000000c000d7305 */ /* 0x000522000021f000 */
[----:B------:R-:W-:Y:S02]  /*04c0*/  ISETP.NE.AND P1, PT, R2, RZ, PT ;  /* 0x000000ff0200720c */ /* 0x000fe40003f25270 */
[----:B------:R-:W-:-:S02]  /*04d0*/  ISETP.GE.AND P2, PT, R8, RZ, PT ;  /* 0x000000ff0800720c */ /* 0x000fc40003f46270 */
[----:B--2---:R-:W-:-:S05]  /*04e0*/  MOV R12, RZ ;  /* 0x000000ff000c7202 */ /* 0x004fca0000000f00 */
[----:B------:R-:W-:Y:S01]  /*04f0*/  @P0 IADD3 R14, PT, PT, R14, 0x1, RZ ;  /* 0x000000010e0e0810 */ /* 0x000fe20007ffe0ff */
[----:B----4-:R-:W-:-:S05]  /*0500*/  IMAD.MOV R15, RZ, RZ, -R13 ;  /* 0x000000ffff0f7224 */ /* 0x010fca00078e0a0d */
[----:B------:R-:W-:Y:S02]  /*0510*/  @!P2 IADD3 R14, PT, PT, -R14, RZ, RZ ;  /* 0x000000ff0e0ea210 */ /* 0x000fe40007ffe1ff */
[----:B------:R-:W-:Y:S01]  /*0520*/  @!P1 LOP3.LUT R14, RZ, R2, RZ, 0x33, !PT ;  /* 0x00000002ff0e9212 */ /* 0x000fe200078e33ff */
[----:B------:R-:W-:Y:S01]  /*0530*/  IMAD R15, R15, R10, RZ ;  /* 0x0000000a0f0f7224 */ /* 0x000fe200078e02ff */
[----:B------:R-:W-:Y:S02]  /*0540*/  ISETP.NE.AND P2, PT, R11, RZ, PT ;  /* 0x000000ff0b00720c */ /* 0x000fe40003f45270 */
[----:B------:R-:W-:Y:S01]  /*0550*/  IABS R8, R14 ;  /* 0x0000000e00087213 */ /* 0x000fe20000000000 */
[----:B------:R-:W-:-:S04]  /*0560*/  IMAD.HI.U32 R12, R13, R15, R12 ;  /* 0x0000000f0d0c7227 */ /* 0x000fc800078e000c */
[----:B------:R-:W-:Y:S02]  /*0570*/  IMAD.MOV.U32 R13, RZ, RZ, R8 ;  /* 0x000000ffff0d7224 */ /* 0x000fe400078e0008 */
[----:B-1----:R-:W-:Y:S02]  /*0580*/  VIADD R15, R3, UR4 ;  /* 0x00000004030f7c36 */ /* 0x002fe40008000000 */
[----:B------:R-:W-:-:S05]  /*0590*/  IMAD.HI.U32 R8, R12, R13, RZ ;  /* 0x0000000d0c087227 */ /* 0x000fca00078e00ff */
[----:B------:R-:W-:-:S05]  /*05a0*/  IADD3 R12, PT, PT, -R8, RZ, RZ ;  /* 0x000000ff080c7210 */ /* 0x000fca0007ffe1ff */
[----:B------:R-:W-:-:S05]  /*05b0*/  IMAD R13, R10, R12, R13 ;  /* 0x0000000c0a0d7224 */ /* 0x000fca00078e020d */
[----:B------:R-:W-:-:S13]  /*05c0*/  ISETP.GT.U32.AND P1, PT, R10, R13, PT ;  /* 0x0000000d0a00720c */ /* 0x000fda0003f24070 */
[----:B------:R-:W-:Y:S01]  /*05d0*/  @!P1 IADD3 R13, PT, PT, R13, -R10, RZ ;  /* 0x8000000a0d0d9210 */ /* 0x000fe20007ffe0ff */
[----:B------:R-:W-:-:S03]  /*05e0*/  @!P1 VIADD R8, R8, 0x1 ;  /* 0x0000000108089836 */ /* 0x000fc60000000000 */
[----:B------:R-:W-:Y:S02]  /*05f0*/  ISETP.GE.U32.AND P0, PT, R13, R10, PT ;  /* 0x0000000a0d00720c */ /* 0x000fe40003f06070 */
[----:B------:R-:W-:Y:S02]  /*0600*/  LOP3.LUT R10, R14, R11, RZ, 0x3c, !PT ;  /* 0x0000000b0e0a7212 */ /* 0x000fe400078e3cff */
[C---:B------:R-:W-:Y:S02]  /*0610*/  IADD3 R13, PT, PT, R9.reuse, UR5, RZ ;  /* 0x00000005090d7c10 */ /* 0x040fe4000fffe0ff */
[----:B------:R-:W-:Y:S02]  /*0620*/  ISETP.GE.AND P3, PT, R10, RZ, PT ;  /* 0x000000ff0a00720c */ /* 0x000fe40003f66270 */
[----:B------:R-:W-:Y:S02]  /*0630*/  IADD3 R10, PT, PT, -R9, RZ, RZ ;  /* 0x000000ff090a7210 */ /* 0x000fe40007ffe1ff */
[----:B------:R-:W-:-:S03]  /*0640*/  IADD3 R9, PT, PT, -R14, RZ, RZ ;  /* 0x000000ff0e097210 */ /* 0x000fc60007ffe1ff */
[----:B------:R-:W-:Y:S01]  /*0650*/  @P0 IADD3 R8, PT, PT, R8, 0x1, RZ ;  /* 0x0000000108080810 */ /* 0x000fe20007ffe0ff */
[----:B------:R-:W-:Y:S02]  /*0660*/  IMAD R0, R0, R10, R15 ;  /* 0x0000000a00007224 */ /* 0x000fe400078e020f */
[----:B------:R-:W-:-:S03]  /*0670*/  IMAD R13, R2, R9, R13 ;  /* 0x00000009020d7224 */ /* 0x000fc600078e020d */
[----:B------:R-:W-:Y:S01]  /*0680*/  @!P3 IMAD.MOV R8, RZ, RZ, -R8 ;  /* 0x000000ffff08b224 */ /* 0x000fe200078e0a08 */
[----:B------:R-:W-:Y:S02]  /*0690*/  @!P2 LOP3.LUT R8, RZ, R11, RZ, 0x33, !PT ;  /* 0x0000000bff08a212 */ /* 0x000fe400078e33ff */
[----:B---3--:R-:W-:Y:S02]  /*06a0*/  ISETP.GE.U32.AND P2, PT, R23, 0x4, PT ;  /* 0x000000041700780c */ /* 0x008fe40003f46070 */
[----:B------:R-:W-:Y:S02]  /*06b0*/  SHF.R.S32.HI R9, RZ, 0x1, R0 ;  /* 0x00000001ff097819 */ /* 0x000fe40000011400 */
[----:B------:R-:W-:Y:S02]  /*06c0*/  SHF.R.S32.HI R10, RZ, 0x1, R13 ;  /* 0x00000001ff0a7819 */ /* 0x000fe4000001140d */
[----:B------:R-:W-:Y:S02]  /*06d0*/  IADD3 R2, PT, PT, -R8, RZ, RZ ;  /* 0x000000ff08027210 */ /* 0x000fe40007ffe1ff */
[----:B0-----:R-:W-:-:S02]  /*06e0*/  ISETP.GE.AND P1, PT, R9, R16, PT ;  /* 0x000000100900720c */ /* 0x001fc40003f26270 */
[C---:B------:R-:W-:Y:S01]  /*06f0*/  ISETP.GE.AND P0, PT, R10.reuse, R17, PT ;  /* 0x000000110a00720c */ /* 0x040fe20003f06270 */
[----:B------:R-:W-:Y:S01]  /*0700*/  IMAD R20, R11, R2, R14 ;  /* 0x000000020b147224 */ /* 0x000fe200078e020e */
[----:B------:R-:W-:Y:S01]  /*0710*/  ISETP.LT.OR P1, PT, R9, RZ, P1 ;  /* 0x000000ff0900720c */ /* 0x000fe20000f21670 */
[----:B------:R-:W-:Y:S01]  /*0720*/  HFMA2 R2, -RZ, RZ, 0, 0 ;  /* 0x00000000ff027431 */ /* 0x000fe200000001ff */
[----:B------:R-:W-:Y:S01]  /*0730*/  ISETP.LT.OR P0, PT, R10, RZ, P0 ;  /* 0x000000ff0a00720c */ /* 0x000fe20000701670 */
[----:B------:R-:W-:Y:S01]  /*0740*/  IMAD.MOV.U32 R14, RZ, RZ, RZ ;  /* 0x000000ffff0e7224 */ /* 0x000fe200078e00ff */
[----:B------:R-:W-:Y:S01]  /*0750*/  LOP3.LUT R11, R13, 0x1, R0, 0xc8, !PT ;  /* 0x000000010d0b7812 */ /* 0x000fe200078ec800 */
[----:B------:R-:W-:Y:S01]  /*0760*/  IMAD R12, R20, R23, RZ ;  /* 0x00000017140c7224 */ /* 0x000fe200078e02ff */
[----:B------:R-:W-:Y:S01]  /*0770*/  PLOP3.LUT P1, PT, P0, P1, PT, 0xf8, 0x8f ;  /* 0x00000000008f781c */ /* 0x000fe20000723f70 */
[----:B------:R-:W-:-:S12]  /*0780*/  @!P2 BRA `(.L_x_724) ;  /* 0x000000140070a947 */ /* 0x000fd80003800000 */
        /* <DEDUP_REMOVED lines=8> */
[----:B------:R-:W-:Y:S01]  /*0810*/  IMAD R0, R0, R16, R9 ;  /* 0x0000001000007224 */ /* 0x000fe200078e0209 */
[----:B------:R-:W-:Y:S02]  /*0820*/  MOV R2, RZ ;  /* 0x000000ff00027202 */ /* 0x000fe40000000f00 */
[----:B------:R-:W2:Y:S01]  /*0830*/  @!P2 LDC.64 R28, c[0x0][0x3d0] ;  /* 0x0000f400ff1cab82 */ /* 0x000ea20000000a00 */
[----:B-1----:R-:W-:-:S06]  /*0840*/  @!P2 IMAD.WIDE R18, R24, 0x4, R18 ;  /* 0x000000041812a825 */ /* 0x002fcc00078e0212 */
[----:B------:R-:W3:Y:S01]  /*0850*/  @!P2 LDG.E R18, desc[UR6][R18.64] ;  /* 0x000000061212a981 */ /* 0x000ee2000c1e1900 */
[----:B0-----:R-:W-:-:S05]  /*0860*/  @!P2 IMAD.WIDE R14, R0, 0x4, R14 ;  /* 0x00000004000ea825 */ /* 0x001fca00078e020e */
[----:B------:R0:W3:Y:S02]  /*0870*/  @!P2 LDG.E R25, desc[UR6][R14.64] ;  /* 0x000000060e19a981 */ /* 0x0000e4000c1e1900 */
[----:B0-----:R-:W0:Y:S01]  /*0880*/  @!P2 LDC.64 R14, c[0x0][0x380] ;  /* 0x0000e000ff0eab82 */ /* 0x001e220000000a00 */
[----:B------:R-:W-:-:S05]  /*0890*/  IMAD R21, R13, R17, R17 ;  /* 0x000000110d157224 */ /* 0x000fca00078e0211 */
[----:B------:R-:W-:-:S05]  /*08a0*/  IADD3 R20, PT, PT, R10, R21, RZ ;  /* 0x000000150a147210 */ /* 0x000fca0007ffe0ff */
[----:B------:R-:W-:-:S04]  /*08b0*/  IMAD R20, R20, R16, R9 ;  /* 0x0000001014147224 */ /* 0x000fc800078e0209 */
[----:B0-----:R-:W-:-:S05]  /*08c0*/  @!P2 IMAD.WIDE R14, R20, 0x4, R14 ;  /* 0x00000004140ea825 */ /* 0x001fca00078e020e */
[----:B------:R0:W4:Y:S02]  /*08d0*/  @!P2 LDG.E R26, desc[UR6][R14.64] ;  /* 0x000000060e1aa981 */ /* 0x000124000c1e1900 */
[----:B0-----:R-:W0:Y:S01]  /*08e0*/  @!P2 LDC.64 R14, c[0x0][0x380] ;  /* 0x0000e000ff0eab82 */ /* 0x001e220000000a00 */
[----:B------:R-:W-:Y:S01]  /*08f0*/  IADD3 R21, PT, PT, R13, 0x2, RZ ;  /* 0x000000020d157810 */ /* 0x000fe20007ffe0ff */
[----:B------:R-:W-:-:S04]  /*0900*/  IMAD R27, R12, R7, R7 ;  /* 0x000000070c1b7224 */ /* 0x000fc800078e0207 */
[----:B------:R-:W-:Y:S02]  /*0910*/  IMAD R21, R21, R17, R10 ;  /* 0x0000001115157224 */ /* 0x000fe400078e020a */
[----:B--2---:R-:W-:-:S04]  /*0920*/  @!P2 IMAD.WIDE R28, R27, 0x4, R28 ;  /* 0x000000041b1ca825 */ /* 0x004fc800078e021c */
[----:B------:R-:W-:Y:S01]  /*0930*/  IMAD R21, R21, R16, R9 ;  /* 0x0000001015157224 */ /* 0x000fe200078e0209 */
[----:B------:R-:W4:Y:S03]  /*0940*/  @!P2 LDG.E R22, desc[UR6][R28.64] ;  /* 0x000000061c16a981 */ /* 0x000f26000c1e1900 */
[----:B0-----:R-:W-:-:S05]  /*0950*/  @!P2 IMAD.WIDE R14, R21, 0x4, R14 ;  /* 0x00000004150ea825 */ /* 0x001fca00078e020e */
[----:B------:R0:W2:Y:S02]  /*0960*/  @!P2 LDG.E R28, desc[UR6][R14.64] ;  /* 0x000000060e1ca981 */ /* 0x0000a4000c1e1900 */
[----:B0-----:R-:W0:Y:S01]  /*0970*/  @!P2 LDC.64 R14, c[0x0][0x380] ;  /* 0x0000e000ff0eab82 */ /* 0x001e220000000a00 */
[----:B---3--:R-:W-:-:S07]  /*0980*/  @!P2 FFMA.FTZ R2, R18, R25, RZ ;  /* 0x000000191202a223 */ /* 0x008fce00000100ff */
[----:B------:R-:W1:Y:S01]  /*0990*/  @!P2 LDC.64 R18, c[0x0][0x3d0] ;  /* 0x0000f400ff12ab82 */ /* 0x000e620000000a00 */
[----:B------:R-:W-:-:S04]  /*09a0*/  VIADD R25, R12, 0x2 ;  /* 0x000000020c197836 */ /* 0x000fc80000000000 */
[----:B------:R-:W-:-:S04]  /*09b0*/  IMAD R25, R25, R7, RZ ;  /* 0x0000000719197224 */ /* 0x000fc800078e02ff */
[----:B-1----:R-:W-:-:S06]  /*09c0*/  @!P2 IMAD.WIDE R18, R25, 0x4, R18 ;  /* 0x000000041912a825 */ /* 0x002fcc00078e0212 */
[----:B------:R-:W2:Y:S01]  /*09d0*/  @!P2 LDG.E R19, desc[UR6][R18.64] ;  /* 0x000000061213a981 */ /* 0x000ea2000c1e1900 */
[----:B------:R-:W-:-:S05]  /*09e0*/  IADD3 R13, PT, PT, R13, 0x3, RZ ;  /* 0x000000030d0d7810 */ /* 0x000fca0007ffe0ff */
[----:B------:R-:W-:Y:S02]  /*09f0*/  IMAD R13, R13, R17, R10 ;  /* 0x000000110d0d7224 */ /* 0x000fe400078e020a */
[----:B----4-:R-:W-:Y:S01]  /*0a00*/  @!P2 FFMA.FTZ R2, R22, R26, R2 ;  /* 0x0000001a1602a223 */ /* 0x010fe20000010002 */
[----:B------:R-:W-:Y:S02]  /*0a10*/  VIADD R26, R12, 0x3 ;  /* 0x000000030c1a7836 */ /* 0x000fe40000000000 */
[----:B------:R-:W-:Y:S02]  /*0a20*/  IMAD R22, R13, R16, R9 ;  /* 0x000000100d167224 */ /* 0x000fe400078e0209 */
[----:B------:R-:W-:Y:S02]  /*0a30*/  IMAD R26, R26, R7, RZ ;  /* 0x000000071a1a7224 */ /* 0x000fe400078e02ff */
[----:B0-----:R-:W-:-:S06]  /*0a40*/  @!P2 IMAD.WIDE R14, R22, 0x4, R14 ;  /* 0x00000004160ea825 */ /* 0x001fcc00078e020e */
[----:B------:R-:W3:Y:S01]  /*0a50*/  @!P2 LDG.E R14, desc[UR6][R14.64] ;  /* 0x000000060e0ea981 */ /* 0x000ee2000c1e1900 */
[----:B--2---:R-:W-:Y:S02]  /*0a60*/  @!P2 FFMA.FTZ R2, R19, R28, R2 ;  /* 0x0000001c1302a223 */ /* 0x004fe40000010002 */
[----:B------:R-:W0:Y:S02]  /*0a70*/  @!P2 LDC.64 R18, c[0x0][0x3d0] ;  /* 0x0000f400ff12ab82 */ /* 0x000e240000000a00 */
[----:B0-----:R-:W-:-:S06]  /*0a80*/  @!P2 IMAD.WIDE R18, R26, 0x4, R18 ;  /* 0x000000041a12a825 */ /* 0x001fcc00078e0212 */
[----:B------:R0:W3:Y:S01]  /*0a90*/  @!P2 LDG.E R19, desc[UR6][R18.64] ;  /* 0x000000061213a981 */ /* 0x0000e2000c1e1900 */
[----:B------:R-:W-:Y:S01]  /*0aa0*/  LOP3.LUT R23, R23, 0x7ffffffc, RZ, 0xc0, !PT ;  /* 0x7ffffffc17177812 */ /* 0x000fe200078ec0ff */
[----:B------:R-:W-:-:S03]  /*0ab0*/  IMAD R13, R17, R16, RZ ;  /* 0x00000010110d7224 */ /* 0x000fc600078e02ff */
[----:B------:R-:W-:-:S04]  /*0ac0*/  IADD3 R17, PT, PT, -R23, 0x4, RZ ;  /* 0x0000000417117810 */ /* 0x000fc80007ffe1ff */
[----:B------:R-:W-:Y:S01]  /*0ad0*/  ISETP.NE.AND P0, PT, R17, RZ, PT ;  /* 0x000000ff1100720c */ /* 0x000fe20003f05270 */
[C---:B0-----:R-:W-:Y:S01]  /*0ae0*/  IMAD R18, R7.reuse, 0x4, R25 ;  /* 0x0000000407127824 */ /* 0x041fe200078e0219 */
[----:B------:R-:W-:Y:S01]  /*0af0*/  LEA R16, R7, R27, 0x2 ;  /* 0x0000001b07107211 */ /* 0x000fe200078e10ff */
[----:B------:R-:W-:Y:S01]  /*0b00*/  IMAD R25, R13, 0x4, R0 ;  /* 0x000000040d197824 */ /* 0x000fe200078e0200 */
[C---:B------:R-:W-:Y:S02]  /*0b10*/  LEA R26, R7.reuse, R26, 0x2 ;  /* 0x0000001a071a7211 */ /* 0x040fe400078e10ff */
[----:B------:R-:W-:Y:S02]  /*0b20*/  LEA R24, R7, R24, 0x2 ;  /* 0x0000001807187211 */ /* 0x000fe400078e10ff */
[C---:B------:R-:W-:Y:S02]  /*0b30*/  LEA R15, R13.reuse, R20, 0x2 ;  /* 0x000000140d0f7211 */ /* 0x040fe400078e10ff */
[----:B------:R-:W-:Y:S01]  /*0b40*/  LEA R21, R13, R21, 0x2 ;  /* 0x000000150d157211 */ /* 0x000fe200078e10ff */
[----:B---3--:R-:W-:Y:S01]  /*0b50*/  @!P2 FFMA.FTZ R2, R19, R14, R2 ;  /* 0x0000000e1302a223 */ /* 0x008fe20000010002 */
[----:B------:R-:W-:Y:S01]  /*0b60*/  MOV R14, R23 ;  /* 0x00000017000e7202 */ /* 0x000fe20000000f00 */
[----:B------:R-:W-:Y:S01]  /*0b70*/  IMAD R19, R13, 0x4, R22 ;  /* 0x000000040d137824 */ /* 0x000fe200078e0216 */
[----:B------:R-:W-:Y:S06]  /*0b80*/  @!P0 BRA `(.L_x_724) ;  /* 0x0000001000708947 */ /* 0x000fec0003800000 */
[----:B------:R-:W-:Y:S01]  /*0b90*/  MOV R0, R17 ;  /* 0x0000001100007202 */ /* 0x000fe20000000f00 */
[----:B------:R-:W-:Y:S01]  /*0ba0*/  IMAD.MOV.U32 R20, RZ, RZ, R26 ;  /* 0x000000ffff147224 */ /* 0x000fe200078e001a */
[----:B------:R-:W-:Y:S02]  /*0bb0*/  MOV R17, R21 ;  /* 0x0000001500117202 */ /* 0x000fe40000000f00 */
[----:B------:R-:W-:Y:S02]  /*0bc0*/  ISETP.GE.AND P0, PT, R0, RZ, PT ;  /* 0x000000ff0000720c */ /* 0x000fe40003f06270 */
[----:B------:R-:W-:Y:S02]  /*0bd0*/  MOV R21, R25 ;  /* 0x0000001900157202 */ /* 0x000fe40000000f00 */
[----:B------:R-:W-:-:S09]  /*0be0*/  MOV R22, R24 ;  /* 0x0000001800167202 */ /* 0x000fd20000000f00 */
[----:B------:R-:W-:Y:S05]  /*0bf0*/  @P0 BRA `(.L_x_725) ;  /* 0x0000000c00b00947 */ /* 0x000fea0003800000 */
[----:B------:R-:W-:Y:S01]  /*0c00*/  IMAD.MOV R24, RZ, RZ, -R0 ;  /* 0x000000ffff187224 */ /* 0x000fe200078e0a00 */
[----:B------:R-:W-:-:S04]  /*0c10*/  PLOP3.LUT P0, PT, PT, PT, PT, 0x80, 0x8 ;  /* 0x000000000008781c */ /* 0x000fc80003f0f070 */
[----:B------:R-:W-:-:S13]  /*0c20*/  ISETP.GT.AND P3, PT, R24, 0xc, PT ;  /* 0x0000000c1800780c */ /* 0x000fda0003f64270 */
[----:B------:R-:W-:Y:S05]  /*0c30*/  @!P3 BRA `(.L_x_726) ;  /* 0x000000080060b947 */ /* 0x000fea0003800000 */
[----:B------:R-:W-:-:S13]  /*0c40*/  PLOP3.LUT P0, PT, PT, PT, PT, 0x8, 0x80 ;  /* 0x000000000080781c */ /* 0x000fda0003f0e170 */
.L_x_727:
[----:B------:R-:W0:Y:S01]  /*0c50*/  @!P2 LDC.64 R24, c[0x0][0x3d0] ;  /* 0x0000f400ff18ab82 */ /* 0x000e220000000a00 */
[----:B------:R-:W1:Y:S07]  /*0c60*/  LDCU.64 UR4, c[0x0][0x410] ;  /* 0x00008200ff0477ac */ /* 0x000e6e0008000a00 */
[----:B------:R-:W2:Y:S01]  /*0c70*/  @!P2 LDC.64 R26, c[0x0][0x380] ;  /* 0x0000e000ff1aab82 */ /* 0x000ea20000000a00 */
[----:B0-----:R-:W-:-:S05]  /*0c80*/  @!P2 IMAD.WIDE R24, R22, 0x4, R24 ;  /* 0x000000041618a825 */ /* 0x001fca00078e0218 */
[----:B------:R0:W3:Y:S01]  /*0c90*/  @!P2 LDG.E R13, desc[UR6][R24.64] ;  /* 0x00000006180da981 */ /* 0x0000e2000c1e1900 */
[----:B--2---:R-:W-:-:S06]  /*0ca0*/  @!P2 IMAD.WIDE R26, R21, 0x4, R26 ;  /* 0x00000004151aa825 */ /* 0x004fcc00078e021a */
[----:B------:R-:W3:Y:S01]  /*0cb0*/  @!P2 LDG.E R26, desc[UR6][R26.64] ;  /* 0x000000061a1aa981 */ /* 0x000ee2000c1e1900 */
[----:B0-----:R-:W0:Y:S02]  /*0cc0*/  @!P2 LDC.64 R24, c[0x0][0x3d0] ;  /* 0x0000f400ff18ab82 */ /* 0x001e240000000a00 */
[----:B0-----:R-:W-:-:S05]  /*0cd0*/  @!P2 IMAD.WIDE R24, R16, 0x4, R24 ;  /* 0x000000041018a825 */ /* 0x001fca00078e0218 */
[----:B------:R0:W2:Y:S02]  /*0ce0*/  @!P2 LDG.E R14, desc[UR6][R24.64] ;  /* 0x00000006180ea981 */ /* 0x0000a4000c1e1900 */
[----:B0-----:R-:W0:Y:S02]  /*0cf0*/  @!P2 LDC.64 R24, c[0x0][0x380] ;  /* 0x0000e000ff18ab82 */ /* 0x001e240000000a00 */
[----:B0-----:R-:W-:-:S05]  /*0d00*/  @!P2 IMAD.WIDE R24, R15, 0x4, R24 ;  /* 0x000000040f18a825 */ /* 0x001fca00078e0218 */
[----:B------:R0:W2:Y:S02]  /*0d10*/  @!P2 LDG.E R27, desc[UR6][R24.64] ;  /* 0x00000006181ba981 */ /* 0x0000a4000c1e1900 */
[----:B0-----:R-:W0:Y:S02]  /*0d20*/  @!P2 LDC.64 R24, c[0x0][0x3d0] ;  /* 0x0000f400ff18ab82 */ /* 0x001e240000000a00 */
[----:B0-----:R-:W-:-:S04]  /*0d30*/  @!P2 IMAD.WIDE R24, R18, 0x4, R24 ;  /* 0x000000041218a825 */ /* 0x001fc800078e0218 */
[----:B---3--:R-:W-:Y:S02]  /*0d40*/  @!P2 FFMA.FTZ R2, R13, R26, R2 ;  /* 0x0000001a0d02a223 */ /* 0x008fe40000010002 */
[----:B------:R0:W3:Y:S02]  /*0d50*/  @!P2 LDG.E R13, desc[UR6][R24.64] ;  /* 0x00000006180da981 */ /* 0x0000e4000c1e1900 */
[----:B0-----:R-:W0:Y:S01]  /*0d60*/  @!P2 LDC.64 R24, c[0x0][0x3d0] ;  /* 0x0000f400ff18ab82 */ /* 0x001e220000000a00 */
[----:B--2---:R-:W-:-:S07]  /*0d70*/  @!P2 FFMA.FTZ R2, R14, R27, R2 ;  /* 0x0000001b0e02a223 */ /* 0x004fce0000010002 */
[----:B------:R-:W2:Y:S02]  /*0d80*/  @!P2 LDC.64 R26, c[0x0][0x380] ;  /* 0x0000e000ff1aab82 */ /* 0x000ea40000000a00 */
[----:B--2---:R-:W-:-:S06]  /*0d90*/  @!P2 IMAD.WIDE R26, R17, 0x4, R26 ;  /* 0x00000004111aa825 */ /* 0x004fcc00078e021a */
[----:B------:R-:W3:Y:S01]  /*0da0*/  @!P2 LDG.E R26, desc[UR6][R26.64] ;  /* 0x000000061a1aa981 */ /* 0x000ee2000c1e1900 */
[----:B0-----:R-:W-:-:S05]  /*0db0*/  @!P2 IMAD.WIDE R24, R20, 0x4, R24 ;  /* 0x000000041418a825 */ /* 0x001fca00078e0218 */
[----:B------:R0:W2:Y:S02]  /*0dc0*/  @!P2 LDG.E R29, desc[UR6][R24.64] ;  /* 0x00000006181da981 */ /* 0x0000a4000c1e1900 */
[----:B0-----:R-:W0:Y:S01]  /*0dd0*/  @!P2 LDC.64 R24, c[0x0][0x380] ;  /* 0x0000e000ff18ab82 */ /* 0x001e220000000a00 */
[----:B-1----:R-:W-:Y:S01]  /*0de0*/  UIMAD UR4, UR5, UR4, URZ ;  /* 0x00000004050472a4 */ /* 0x002fe2000f8e02ff */
[----:B0-----:R-:W-:-:S05]  /*0df0*/  @!P2 IMAD.WIDE R24, R19, 0x4, R24 ;  /* 0x000000041318a825 */ /* 0x001fca00078e0218 */
[----:B------:R0:W2:Y:S02]  /*0e00*/  @!P2 LDG.E R14, desc[UR6][R24.64] ;  /* 0x00000006180ea981 */ /* 0x0000a4000c1e1900 */
[----:B0-----:R-:W0:Y:S01]  /*0e10*/  @!P2 LDC.64 R24, c[0x0][0x380] ;  /* 0x0000e000ff18ab82 */ /* 0x001e220000000a00 */
[----:B------:R-:W-:Y:S01]  /*0e20*/  LEA R22, R7, R22, 0x2 ;  /* 0x0000001607167211 */ /* 0x000fe200078e10ff */
[----:B---3--:R-:W-:-:S06]  /*0e30*/  @!P2 FFMA.FTZ R2, R13, R26, R2 ;  /* 0x0000001a0d02a223 */ /* 0x008fcc0000010002 */
[----:B------:R-:W1:Y:S01]  /*0e40*/  @!P2 LDC.64 R26, c[0x0][0x3d0] ;  /* 0x0000f400ff1aab82 */ /* 0x000e620000000a00 */
[----:B------:R-:W-:-:S05]  /*0e50*/  MOV R13, UR4 ;  /* 0x00000004000d7c02 */ /* 0x000fca0008000f00 */
[----:B------:R-:W-:-:S04]  /*0e60*/  IMAD R21, R13, 0x4, R21 ;  /* 0x000000040d157824 */ /* 0x000fc800078e0215 */
[----:B0-----:R-:W-:-:S06]  /*0e70*/  @!P2 IMAD.WIDE R24, R21, 0x4, R24 ;  /* 0x000000041518a825 */ /* 0x001fcc00078e0218 */
[----:B------:R-:W3:Y:S01]  /*0e80*/  @!P2 LDG.E R24, desc[UR6][R24.64] ;  /* 0x000000061818a981 */ /* 0x000ee2000c1e1900 */
[----:B-1----:R-:W-:-:S06]  /*0e90*/  @!P2 IMAD.WIDE R26, R22, 0x4, R26 ;  /* 0x00000004161aa825 */ /* 0x002fcc00078e021a */
[----:B------:R-:W3:Y:S01]  /*0ea0*/  @!P2 LDG.E R27, desc[UR6][R26.64] ;  /* 0x000000061a1ba981 */ /* 0x000ee2000c1e1900 */
[----:B--2---:R-:W-:Y:S02]  /*0eb0*/  @!P2 FFMA.FTZ R2, R29, R14, R2 ;  /* 0x0000000e1d02a223 */ /* 0x004fe40000010002 */
[----:B------:R-:W0:Y:S01]  /*0ec0*/  @!P2 LDC.64 R28, c[0x0][0x3d0] ;  /* 0x0000f400ff1cab82 */ /* 0x000e220000000a00 */
[----:B------:R-:W-:-:S05]  /*0ed0*/  LEA R16, R7, R16, 0x2 ;  /* 0x0000001007107211 */ /* 0x000fca00078e10ff */
[----:B0-----:R-:W-:-:S06]  /*0ee0*/  @!P2 IMAD.WIDE R28, R16, 0x4, R28 ;  /* 0x00000004101ca825 */ /* 0x001fcc00078e021c */
[----:B------:R-:W2:Y:S01]  /*0ef0*/  @!P2 LDG.E R29, desc[UR6][R28.64] ;  /* 0x000000061c1da981 */ /* 0x000ea2000c1e1900 */
[----:B---3--:R-:W-:Y:S02]  /*0f00*/  @!P2 FFMA.FTZ R2, R27, R24, R2 ;  /* 0x000000181b02a223 */ /* 0x008fe40000010002 */
[----:B------:R-:W0:Y:S01]  /*0f10*/  @!P2 LDC.64 R26, c[0x0][0x380] ;  /* 0x0000e000ff1aab82 */ /* 0x000e220000000a00 */
[----:B------:R-:W-:-:S05]  /*0f20*/  LEA R24, R13, R15, 0x2 ;  /* 0x0000000f0d187211 */ /* 0x000fca00078e10ff */
[----:B0-----:R-:W-:-:S05]  /*0f30*/  @!P2 IMAD.WIDE R26, R24, 0x4, R26 ;  /* 0x00000004181aa825 */ /* 0x001fca00078e021a */
[----:B------:R0:W2:Y:S01]  /*0f40*/  @!P2 LDG.E R14, desc[UR6][R26.64] ;  /* 0x000000061a0ea981 */ /* 0x0000a2000c1e1900 */
[----:B------:R-:W-:Y:S01]  /*0f50*/  IMAD R18, R7, 0x4, R18 ;  /* 0x0000000407127824 */ /* 0x000fe200078e0212 */
[----:B0-----:R-:W-:Y:S01]  /*0f60*/  LEA R27, R13, R17, 0x2 ;  /* 0x000000110d1b7211 */ /* 0x001fe200078e10ff */
[----:B--2---:R-:W-:Y:S02]  /*0f70*/  @!P2 FFMA.FTZ R2, R29, R14, R2 ;  /* 0x0000000e1d02a223 */ /* 0x004fe40000010002 */
[----:B------:R-:W0:Y:S08]  /*0f80*/  @!P2 LDC.64 R14, c[0x0][0x380] ;  /* 0x0000e000ff0eab82 */ /* 0x000e300000000a00 */
[----:B------:R-:W1:Y:S01]  /*0f90*/  @!P2 LDC.64 R28, c[0x0][0x3d0] ;  /* 0x0000f400ff1cab82 */ /* 0x000e620000000a00 */
[----:B0-----:R-:W-:-:S06]  /*0fa0*/  @!P2 IMAD.WIDE R14, R27, 0x4, R14 ;  /* 0x000000041b0ea825 */ /* 0x001fcc00078e020e */
[----:B------:R-:W2:Y:S01]  /*0fb0*/  @!P2 LDG.E R14, desc[UR6][R14.64] ;  /* 0x000000060e0ea981 */ /* 0x000ea2000c1e1900 */
[----:B-1----:R-:W-:-:S05]  /*0fc0*/  @!P2 IMAD.WIDE R28, R18, 0x4, R28 ;  /* 0x00000004121ca825 */ /* 0x002fca00078e021c */
[----:B------:R0:W2:Y:S02]  /*0fd0*/  @!P2 LDG.E R17, desc[UR6][R28.64] ;  /* 0x000000061c11a981 */ /* 0x0000a4000c1e1900 */
[----:B0-----:R-:W0:Y:S01]  /*0fe0*/  @!P2 LDC.64 R28, c[0x0][0x3d0] ;  /* 0x0000f400ff1cab82 */ /* 0x001e220000000a00 */
[----:B------:R-:W-:Y:S01]  /*0ff0*/  LEA R26, R7, R20, 0x2 ;  /* 0x00000014071a7211 */ /* 0x000fe200078e10ff */
[----:B------:R-:W-:-:S04]  /*1000*/  IMAD R25, R13, 0x4, R19 ;  /* 0x000000040d197824 */ /* 0x000fc800078e0213 */
[----:B0-----:R-:W-:-:S04]  /*1010*/  @!P2 IMAD.WIDE R28, R26, 0x4, R28 ;  /* 0x000000041a1ca825 */ /* 0x001fc800078e021c */
[----:B--2---:R-:W-:Y:S02]  /*1020*/  @!P2 FFMA.FTZ R2, R17, R14, R2 ;  /* 0x0000000e1102a223 */ /* 0x004fe40000010002 */
[----:B------:R-:W0:Y:S01]  /*1030*/  @!P2 LDC.64 R14, c[0x0][0x380] ;  /* 0x0000e000ff0eab82 */ /* 0x000e220000000a00 */
[----:B------:R1:W2:Y:S07]  /*1040*/  @!P2 LDG.E R17, desc[UR6][R28.64] ;  /* 0x000000061c11a981 */ /* 0x0002ae000c1e1900 */
[----:B-1----:R-:W1:Y:S01]  /*1050*/  @!P2 LDC.64 R28, c[0x0][0x3d0] ;  /* 0x0000f400ff1cab82 */ /* 0x002e620000000a00 */
[----:B0-----:R-:W-:-:S05]  /*1060*/  @!P2 IMAD.WIDE R14, R25, 0x4, R14 ;  /* 0x00000004190ea825 */ /* 0x001fca00078e020e */
[----:B------:R0:W2:Y:S02]  /*1070*/  @!P2 LDG.E R19, desc[UR6][R14.64] ;  /* 0x000000060e13a981 */ /* 0x0000a4000c1e1900 */
[----:B0-----:R-:W0:Y:S01]  /*1080*/  @!P2 LDC.64 R14, c[0x0][0x380] ;  /* 0x0000e000ff0eab82 */ /* 0x001e220000000a00 */
[----:B------:R-:W-:Y:S02]  /*1090*/  LEA R22, R7, R22, 0x2 ;  /* 0x0000001607167211 */ /* 0x000fe400078e10ff */
[----:B------:R-:W-:-:S03]  /*10a0*/  LEA R21, R13, R21, 0x2 ;  /* 0x000000150d157211 */ /* 0x000fc600078e10ff */
[----:B-1----:R-:W-:-:S04]  /*10b0*/  @!P2 IMAD.WIDE R28, R22, 0x4, R28 ;  /* 0x00000004161ca825 */ /* 0x002fc800078e021c */
[----:B0-----:R-:W-:-:S04]  /*10c0*/  @!P2 IMAD.WIDE R14, R21, 0x4, R14 ;  /* 0x00000004150ea825 */ /* 0x001fc800078e020e */
[----:B--2---:R-:W-:Y:S02]  /*10d0*/  @!P2 FFMA.FTZ R2, R17, R19, R2 ;  /* 0x000000131102a223 */ /* 0x004fe40000010002 */
[----:B------:R0:W2:Y:S04]  /*10e0*/  @!P2 LDG.E R17, desc[UR6][R28.64] ;  /* 0x000000061c11a981 */ /* 0x0000a8000c1e1900 */
[----:B------:R1:W2:Y:S01]  /*10f0*/  @!P2 LDG.E R19, desc[UR6][R14.64] ;  /* 0x000000060e13a981 */ /* 0x0002a2000c1e1900 */
[----:B0-----:R-:W0:Y:S08]  /*1100*/  @!P2 LDC.64 R28, c[0x0][0x3d0] ;  /* 0x0000f400ff1cab82 */ /* 0x001e300000000a00 */
[----:B-1----:R-:W1:Y:S01]  /*1110*/  @!P2 LDC.64 R14, c[0x0][0x380] ;  /* 0x0000e000ff0eab82 */ /* 0x002e620000000a00 */
[----:B------:R-:W-:Y:S01]  /*1120*/  LEA R24, R13, R24, 0x2 ;  /* 0x000000180d187211 */ /* 0x000fe200078e10ff */
[----:B------:R-:W-:-:S04]  /*1130*/  IMAD R20, R7, 0x4, R16 ;  /* 0x0000000407147824 */ /* 0x000fc800078e0210 */
[----:B0-----:R-:W-:-:S04]  /*1140*/  @!P2 IMAD.WIDE R28, R20, 0x4, R28 ;  /* 0x00000004141ca825 */ /* 0x001fc800078e021c */
[----:B-1----:R-:W-:-:S05]  /*1150*/  @!P2 IMAD.WIDE R14, R24, 0x4, R14 ;  /* 0x00000004180ea825 */ /* 0x002fca00078e020e */
[----:B------:R0:W3:Y:S02]  /*1160*/  @!P2 LDG.E R16, desc[UR6][R14.64] ;  /* 0x000000060e10a981 */ /* 0x0000e4000c1e1900 */
[----:B0-----:R-:W0:Y:S01]  /*1170*/  @!P2 LDC.64 R14, c[0x0][0x380] ;  /* 0x0000e000ff0eab82 */ /* 0x001e220000000a00 */
[----:B--2---:R-:W-:Y:S02]  /*1180*/  @!P2 FFMA.FTZ R2, R17, R19, R2 ;  /* 0x000000131102a223 */ /* 0x004fe40000010002 */
[----:B------:R-:W3:Y:S01]  /*1190*/  @!P2 LDG.E R17, desc[UR6][R28.64] ;  /* 0x000000061c11a981 */ /* 0x000ee2000c1e1900 */
[----:B------:R-:W-:Y:S01]  /*11a0*/  LEA R18, R7, R18, 0x2 ;  /* 0x0000001207127211 */ /* 0x000fe200078e10ff */
[----:B------:R-:W-:-:S04]  /*11b0*/  IMAD R19, R13, 0x4, R27 ;  /* 0x000000040d137824 */ /* 0x000fc800078e021b */
[----:B0-----:R-:W-:-:S05]  /*11c0*/  @!P2 IMAD.WIDE R14, R19, 0x4, R14 ;  /* 0x00000004130ea825 */ /* 0x001fca00078e020e */
[----:B------:R0:W2:Y:S02]  /*11d0*/  @!P2 LDG.E R27, desc[UR6][R14.64] ;  /* 0x000000060e1ba981 */ /* 0x0000a4000c1e1900 */
[----:B0-----:R-:W0:Y:S01]  /*11e0*/  @!P2 LDC.64 R14, c[0x0][0x380] ;  /* 0x0000e000ff0eab82 */ /* 0x001e220000000a00 */
[----:B---3--:R-:W-:-:S07]  /*11f0*/  @!P2 FFMA.FTZ R2, R17, R16, R2 ;  /* 0x000000101102a223 */ /* 0x008fce0000010002 */
[----:B------:R-:W1:Y:S02]  /*1200*/  @!P2 LDC.64 R16, c[0x0][0x3d0] ;  /* 0x0000f400ff10ab82 */ /* 0x000e640000000a00 */
[----:B-1----:R-:W-:-:S06]  /*1210*/  @!P2 IMAD.WIDE R16, R18, 0x4, R16 ;  /* 0x000000041210a825 */ /* 0x002fcc00078e0210 */
[----:B------:R-:W2:Y:S01]  /*1220*/  @!P2 LDG.E R17, desc[UR6][R16.64] ;  /* 0x000000061011a981 */ /* 0x000ea2000c1e1900 */
[----:B------:R-:W-:Y:S02]  /*1230*/  LEA R26, R7, R26, 0x2 ;  /* 0x0000001a071a7211 */ /* 0x000fe400078e10ff */
[----:B------:R-:W-:-:S05]  /*1240*/  LEA R25, R13, R25, 0x2 ;  /* 0x000000190d197211 */ /* 0x000fca00078e10ff */
[----:B0-----:R-:W-:-:S05]  /*1250*/  @!P2 IMAD.WIDE R14, R25, 0x4, R14 ;  /* 0x00000004190ea825 */ /* 0x001fca00078e020e */
[----:B------:R0:W3:Y:S02]  /*1260*/  @!P2 LDG.E R28, desc[UR6][R14.64] ;  /* 0x000000060e1ca981 */ /* 0x0000e4000c1e1900 */
[----:B0-----:R-:W0:Y:S01]  /*1270*/  @!P2 LDC.64 R14, c[0x0][0x380] ;  /* 0x0000e000ff0eab82 */ /* 0x001e220000000a00 */
[----:B--2---:R-:W-:-:S07]  /*1280*/  @!P2 FFMA.FTZ R2, R17, R27, R2 ;  /* 0x0000001b1102a223 */ /* 0x004fce0000010002 */
[----:B------:R-:W1:Y:S02]  /*1290*/  @!P2 LDC.64 R16, c[0x0][0x3d0] ;  /* 0x0000f400ff10ab82 */ /* 0x000e640000000a00 */
[----:B-1----:R-:W-:-:S05]  /*12a0*/  @!P2 IMAD.WIDE R16, R26, 0x4, R16 ;  /* 0x000000041a10a825 */ /* 0x002fca00078e0210 */
[----:B------:R1:W3:Y:S02]  /*12b0*/  @!P2 LDG.E R27, desc[UR6][R16.64] ;  /* 0x00000006101ba981 */ /* 0x0002e4000c1e1900 */
[----:B-1----:R-:W1:Y:S01]  /*12c0*/  @!P2 LDC.64 R16, c[0x0][0x3d0] ;  /* 0x0000f400ff10ab82 */ /* 0x002e620000000a00 */
[----:B------:R-:W-:Y:S01]  /*12d0*/  LEA R21, R13, R21, 0x2 ;  /* 0x000000150d157211 */ /* 0x000fe200078e10ff */
[----:B------:R-:W-:-:S04]  /*12e0*/  IMAD R22, R7, 0x4, R22 ;  /* 0x0000000407167824 */ /* 0x000fc800078e0216 */
[----:B0-----:R-:W-:-:S04]  /*12f0*/  @!P2 IMAD.WIDE R14, R21, 0x4, R14 ;  /* 0x00000004150ea825 */ /* 0x001fc800078e020e */
[----:B-1----:R-:W-:-:S04]  /*1300*/  @!P2 IMAD.WIDE R16, R22, 0x4, R16 ;  /* 0x000000041610a825 */ /* 0x002fc800078e0210 */
[----:B---3--:R-:W-:Y:S02]  /*1310*/  @!P2 FFMA.FTZ R2, R27, R28, R2 ;  /* 0x0000001c1b02a223 */ /* 0x008fe40000010002 */
[----:B------:R0:W2:Y:S04]  /*1320*/  @!P2 LDG.E R27, desc[UR6][R16.64] ;  /* 0x00000006101ba981 */ /* 0x0000a8000c1e1900 */
[----:B------:R1:W2:Y:S01]  /*1330*/  @!P2 LDG.E R28, desc[UR6][R14.64] ;  /* 0x000000060e1ca981 */ /* 0x0002a2000c1e1900 */
[----:B0-----:R-:W0:Y:S08]  /*1340*/  @!P2 LDC.64 R16, c[0x0][0x3d0] ;  /* 0x0000f400ff10ab82 */ /* 0x001e300000000a00 */
[----:B-1----:R-:W1:Y:S01]  /*1350*/  @!P2 LDC.64 R14, c[0x0][0x380] ;  /* 0x0000e000ff0eab82 */ /* 0x002e620000000a00 */
[----:B------:R-:W-:Y:S01]  /*1360*/  LEA R20, R7, R20, 0x2 ;  /* 0x0000001407147211 */ /* 0x000fe200078e10ff */
[----:B------:R-:W-:-:S04]  /*1370*/  IMAD R24, R13, 0x4, R24 ;  /* 0x000000040d187824 */ /* 0x000fc800078e0218 */
[----:B0-----:R-:W-:-:S04]  /*1380*/  @!P2 IMAD.WIDE R16, R20, 0x4, R16 ;  /* 0x000000041410a825 */ /* 0x001fc800078e0210 */
[----:B-1----:R-:W-:-:S04]  /*1390*/  @!P2 IMAD.WIDE R14, R24, 0x4, R14 ;  /* 0x00000004180ea825 */ /* 0x002fc800078e020e */
[----:B--2---:R-:W-:Y:S02]  /*13a0*/  @!P2 FFMA.FTZ R2, R27, R28, R2 ;  /* 0x0000001c1b02a223 */ /* 0x004fe40000010002 */
[----:B------:R0:W2:Y:S04]  /*13b0*/  @!P2 LDG.E R27, desc[UR6][R16.64] ;  /* 0x00000006101ba981 */ /* 0x0000a8000c1e1900 */
[----:B------:R1:W2:Y:S01]  /*13c0*/  @!P2 LDG.E R28, desc[UR6][R14.64] ;  /* 0x000000060e1ca981 */ /* 0x0002a2000c1e1900 */
[----:B0-----:R-:W0:Y:S08]  /*13d0*/  @!P2 LDC.64 R16, c[0x0][0x3d0] ;  /* 0x0000f400ff10ab82 */ /* 0x001e300000000a00 */
[----:B-1----:R-:W1:Y:S01]  /*13e0*/  @!P2 LDC.64 R14, c[0x0][0x380] ;  /* 0x0000e000ff0eab82 */ /* 0x002e620000000a00 */
[----:B------:R-:W-:-:S02]  /*13f0*/  LEA R18, R7, R18, 0x2 ;  /* 0x0000001207127211 */ /* 0x000fc400078e10ff */
[----:B------:R-:W-:-:S03]  /*1400*/  LEA R19, R13, R19, 0x2 ;  /* 0x000000130d137211 */ /* 0x000fc600078e10ff */
[----:B0-----:R-:W-:-:S04]  /*1410*/  @!P2 IMAD.WIDE R16, R18, 0x4, R16 ;  /* 0x000000041210a825 */ /* 0x001fc800078e0210 */
[----:B-1----:R-:W-:-:S04]  /*1420*/  @!P2 IMAD.WIDE R14, R19, 0x4, R14 ;  /* 0x00000004130ea825 */ /* 0x002fc800078e020e */
        /* <DEDUP_REMOVED lines=12> */
[----:B------:R-:W-:-:S04]  /*14f0*/  IADD3 R0, PT, PT, R0, 0x10, RZ ;  /* 0x0000001000007810 */ /* 0x000fc80007ffe0ff */
[----:B------:R-:W-:Y:S01]  /*1500*/  ISETP.GE.AND P3, PT, R0, -0xc, PT ;  /* 0xfffffff40000780c */ /* 0x000fe20003f66270 */
[----:B0-----:R-:W-:Y:S01]  /*1510*/  IMAD R17, R13, 0x4, R19 ;  /* 0x000000040d117824 */ /* 0x001fe200078e0213 */
[C---:B------:R-:W-:Y:S01]  /*1520*/  LEA R16, R7.reuse, R20, 0x2 ;  /* 0x0000001407107211 */ /* 0x040fe200078e10ff */
[C---:B------:R-:W-:Y:S01]  /*1530*/  IMAD R22, R7.reuse, 0x4, R22 ;  /* 0x0000000407167824 */ /* 0x040fe200078e0216 */
[C---:B------:R-:W-:Y:S01]  /*1540*/  LEA R18, R7.reuse, R18, 0x2 ;  /* 0x0000001207127211 */ /* 0x040fe200078e10ff */
[----:B------:R-:W-:Y:S01]  /*1550*/  IMAD R20, R7, 0x4, R26 ;  /* 0x0000000407147824 */ /* 0x000fe200078e021a */
[C---:B------:R-:W-:Y:S02]  /*1560*/  LEA R21, R13.reuse, R21, 0x2 ;  /* 0x000000150d157211 */ /* 0x040fe400078e10ff */
[C---:B-1----:R-:W-:Y:S02]  /*1570*/  LEA R15, R13.reuse, R24, 0x2 ;  /* 0x000000180d0f7211 */ /* 0x042fe400078e10ff */
[----:B------:R-:W-:Y:S01]  /*1580*/  LEA R19, R13, R25, 0x2 ;  /* 0x000000190d137211 */ /* 0x000fe200078e10ff */
[----:B--2---:R-:W-:-:S02]  /*1590*/  @!P2 FFMA.FTZ R2, R27, R28, R2 ;  /* 0x0000001c1b02a223 */ /* 0x004fc40000010002 */
[----:B------:R-:W-:Y:S05]  /*15a0*/  @!P3 BRA `(.L_x_727) ;  /* 0xfffffff400a8b947 */ /* 0x000fea000383ffff */
[----:B------:R-:W-:-:S07]  /*15b0*/  MOV R14, R23 ;  /* 0x00000017000e7202 */ /* 0x000fce0000000f00 */
.L_x_726:
[----:B------:R-:W-:-:S05]  /*15c0*/  IMAD.MOV R23, RZ, RZ, -R0 ;  /* 0x000000ffff177224 */ /* 0x000fca00078e0a00 */
[----:B------:R-:W-:-:S13]  /*15d0*/  ISETP.GT.AND P3, PT, R23, 0x4, PT ;  /* 0x000000041700780c */ /* 0x000fda0003f64270 */
[----:B------:R-:W-:Y:S05]  /*15e0*/  @!P3 BRA `(.L_x_728) ;  /* 0x00000004002cb947 */ /* 0x000fea0003800000 */
[----:B------:R-:W0:Y:S08]  /*15f0*/  @!P2 LDC.64 R26, c[0x0][0x3d0] ;  /* 0x0000f400ff1aab82 */ /* 0x000e300000000a00 */
[----:B------:R-:W1:Y:S01]  /*1600*/  @!P2 LDC.64 R24, c[0x0][0x380] ;  /* 0x0000e000ff18ab82 */ /* 0x000e620000000a00 */
[----:B0-----:R-:W-:-:S06]  /*1610*/  @!P2 IMAD.WIDE R26, R22, 0x4, R26 ;  /* 0x00000004161aa825 */ /* 0x001fcc00078e021a */
[----:B------:R-:W2:Y:S01]  /*1620*/  @!P2 LDG.E R27, desc[UR6][R26.64] ;  /* 0x000000061a1ba981 */ /* 0x000ea2000c1e1900 */
[----:B-1----:R-:W-:-:S06]  /*1630*/  @!P2 IMAD.WIDE R24, R21, 0x4, R24 ;  /* 0x000000041518a825 */ /* 0x002fcc00078e0218 */
[----:B------:R-:W2:Y:S02]  /*1640*/  @!P2 LDG.E R24, desc[UR6][R24.64] ;  /* 0x000000061818a981 */ /* 0x000ea4000c1e1900 */
[----:B--2---:R-:W-:Y:S02]  /*1650*/  @!P2 FFMA.FTZ R2, R27, R24, R2 ;  /* 0x000000181b02a223 */ /* 0x004fe40000010002 */
[----:B------:R-:W0:Y:S08]  /*1660*/  @!P2 LDC.64 R26, c[0x0][0x3d0] ;  /* 0x0000f400ff1aab82 */ /* 0x000e300000000a00 */
[----:B------:R-:W1:Y:S01]  /*1670*/  @!P2 LDC.64 R24, c[0x0][0x380] ;  /* 0x0000e000ff18ab82 */ /* 0x000e620000000a00 */
[----:B0-----:R-:W-:-:S05]  /*1680*/  @!P2 IMAD.WIDE R26, R16, 0x4, R26 ;  /* 0x00000004101aa825 */ /* 0x001fca00078e021a */
[----:B------:R0:W2:Y:S01]  /*1690*/  @!P2 LDG.E R23, desc[UR6][R26.64] ;  /* 0x000000061a17a981 */ /* 0x0000a2000c1e1900 */
[----:B-1----:R-:W-:-:S05]  /*16a0*/  @!P2 IMAD.WIDE R24, R15, 0x4, R24 ;  /* 0x000000040f18a825 */ /* 0x002fca00078e0218 */
[----:B------:R1:W2:Y:S01]  /*16b0*/  @!P2 LDG.E R28, desc[UR6][R24.64] ;  /* 0x00000006181ca981 */ /* 0x0002a2000c1e1900 */
[----:B0-----:R-:W0:Y:S08]  /*16c0*/  @!P2 LDC.64 R26, c[0x0][0x3d0] ;  /* 0x0000f400ff1aab82 */ /* 0x001e300000000a00 */
[----:B-1----:R-:W1:Y:S01]  /*16d0*/  @!P2 LDC.64 R24, c[0x0][0x380] ;  /* 0x0000e000ff18ab82 */ /* 0x002e620000000a00 */
[----:B0-----:R-:W-:-:S04]  /*16e0*/  @!P2 IMAD.WIDE R26, R18, 0x4, R26 ;  /* 0x00000004121aa825 */ /* 0x001fc800078e021a */
[----:B-1----:R-:W-:-:S04]  /*16f0*/  @!P2 IMAD.WIDE R24, R17, 0x4, R24 ;  /* 0x000000041118a825 */ /* 0x002fc800078e0218 */
[----:B--2---:R-:W-:Y:S02]  /*1700*/  @!P2 FFMA.FTZ R2, R23, R28, R2 ;  /* 0x0000001c1702a223 */ /* 0x004fe40000010002 */
[----:B------:R0:W2:Y:S04]  /*1710*/  @!P2 LDG.E R23, desc[UR6][R26.64] ;  /* 0x000000061a17a981 */ /* 0x0000a8000c1e1900 */
        /* <DEDUP_REMOVED lines=42> */
[----:B------:R-:W2:Y:S04]  /*19c0*/  @!P2 LDG.E R23, desc[UR6][R26.64] ;  /* 0x000000061a17a981 */ /* 0x000ea8000c1e1900 */
[----:B------:R-:W2:Y:S01]  /*19d0*/  @!P2 LDG.E R28, desc[UR6][R24.64] ;  /* 0x00000006181ca981 */ /* 0x000ea2000c1e1900 */
[----:B------:R-:W-:Y:S01]  /*19e0*/  VIADD R0, R0, 0x4 ;  /* 0x0000000400007836 */ /* 0x000fe20000000000 */
[----:B------:R-:W-:Y:S01]  /*19f0*/  PLOP3.LUT P0, PT, PT, PT, PT, 0x8, 0x80 ;  /* 0x000000000080781c */ /* 0x000fe20003f0e170 */
[----:B------:R-:W-:Y:S01]  /*1a00*/  IMAD R21, R13, 0x4, R21 ;  /* 0x000000040d157824 */ /* 0x000fe200078e0215 */
[C---:B------:R-:W-:Y:S01]  /*1a10*/  LEA R22, R7.reuse, R22, 0x2 ;  /* 0x0000001607167211 */ /* 0x040fe200078e10ff */
[----:B------:R-:W-:Y:S01]  /*1a20*/  IMAD R18, R7, 0x4, R18 ;  /* 0x0000000407127824 */ /* 0x000fe200078e0212 */
[----:B------:R-:W-:Y:S01]  /*1a30*/  IADD3 R0, PT, PT, R0, 0x4, RZ ;  /* 0x0000000400007810 */ /* 0x000fe20007ffe0ff */
[----:B------:R-:W-:Y:S01]  /*1a40*/  IMAD R19, R13, 0x4, R19 ;  /* 0x000000040d137824 */ /* 0x000fe200078e0213 */
[----:B------:R-:W-:-:S02]  /*1a50*/  LEA R16, R7, R16, 0x2 ;  /* 0x0000001007107211 */ /* 0x000fc400078e10ff */
[C---:B------:R-:W-:Y:S02]  /*1a60*/  LEA R15, R13.reuse, R15, 0x2 ;  /* 0x0000000f0d0f7211 */ /* 0x040fe400078e10ff */
[----:B------:R-:W-:Y:S02]  /*1a70*/  LEA R17, R13, R17, 0x2 ;  /* 0x000000110d117211 */ /* 0x000fe400078e10ff */
[----:B------:R-:W-:Y:S01]  /*1a80*/  LEA R20, R7, R20, 0x2 ;  /* 0x0000001407147211 */ /* 0x000fe200078e10ff */
[----:B--2---:R-:W-:-:S07]  /*1a90*/  @!P2 FFMA.FTZ R2, R23, R28, R2 ;  /* 0x0000001c1702a223 */ /* 0x004fce0000010002 */
.L_x_728:
[----:B------:R-:W-:-:S13]  /*1aa0*/  ISETP.EQ.AND P3, PT, R0, RZ, PT ;  /* 0x000000ff0000720c */ /* 0x000fda0003f62270 */
[----:B------:R-:W-:Y:S05]  /*1ab0*/  @!P0 BRA P3, `(.L_x_724) ;  /* 0x0000000000a48947 */ /* 0x000fea0001800000 */
.L_x_725:
[----:B------:R-:W0:Y:S02]  /*1ac0*/  LDC R14, c[0x0][0x400] ;  /* 0x00010000ff0e7b82 */ /* 0x000e240000000800 */
[----:B0-----:R-:W-:-:S07]  /*1ad0*/  LOP3.LUT R14, R14, 0x7ffffffc, RZ, 0xc0, !PT ;  /* 0x7ffffffc0e0e7812 */ /* 0x001fce00078ec0ff */
.L_x_729:
        /* <DEDUP_REMOVED lines=25> */
[----:B------:R-:W2:Y:S04]  /*1c70*/  @!P2 LDG.E R23, desc[UR6][R26.64] ;  /* 0x000000061a17a981 */ /* 0x000ea8000c1e1900 */
[----:B------:R-:W2:Y:S01]  /*1c80*/  @!P2 LDG.E R28, desc[UR6][R24.64] ;  /* 0x00000006181ca981 */ /* 0x000ea2000c1e1900 */
[----:B------:R-:W-:-:S04]  /*1c90*/  IADD3 R0, PT, PT, R0, 0x4, RZ ;  /* 0x0000000400007810 */ /* 0x000fc80007ffe0ff */
[----:B------:R-:W-:Y:S01]  /*1ca0*/  ISETP.NE.AND P0, PT, R0, RZ, PT ;  /* 0x000000ff0000720c */ /* 0x000fe20003f05270 */
[----:B------:R-:W-:Y:S01]  /*1cb0*/  IMAD R21, R13, 0x4, R21 ;  /* 0x000000040d157824 */ /* 0x000fe200078e0215 */
[C---:B------:R-:W-:Y:S01]  /*1cc0*/  LEA R22, R7.reuse, R22, 0x2 ;  /* 0x0000001607167211 */ /* 0x040fe200078e10ff */
[C---:B------:R-:W-:Y:S01]  /*1cd0*/  IMAD R18, R7.reuse, 0x4, R18 ;  /* 0x0000000407127824 */ /* 0x040fe200078e0212 */
[----:B------:R-:W-:Y:S01]  /*1ce0*/  LEA R16, R7, R16, 0x2 ;  /* 0x0000001007107211 */ /* 0x000fe200078e10ff */
[C---:B------:R-:W-:Y:S01]  /*1cf0*/  IMAD R19, R13.reuse, 0x4, R19 ;  /* 0x000000040d137824 */ /* 0x040fe200078e0213 */
[C---:B------:R-:W-:Y:S02]  /*1d00*/  LEA R15, R13.reuse, R15, 0x2 ;  /* 0x0000000f0d0f7211 */ /* 0x040fe400078e10ff */
[----:B------:R-:W-:Y:S02]  /*1d10*/  LEA R17, R13, R17, 0x2 ;  /* 0x000000110d117211 */ /* 0x000fe400078e10ff */
[----:B------:R-:W-:Y:S01]  /*1d20*/  LEA R20, R7, R20, 0x2 ;  /* 0x0000001407147211 */ /* 0x000fe200078e10ff */
[----:B--2---:R-:W-:-:S02]  /*1d30*/  @!P2 FFMA.FTZ R2, R23, R28, R2 ;  /* 0x0000001c1702a223 */ /* 0x004fc40000010002 */
[----:B------:R-:W-:Y:S05]  /*1d40*/  @P0 BRA `(.L_x_729) ;  /* 0xfffffffc00640947 */ /* 0x000fea000383ffff */
.L_x_724:
[----:B------:R-:W-:-:S13]  /*1d50*/  ISETP.NE.AND P0, PT, R6, RZ, PT ;  /* 0x000000ff0600720c */ /* 0x000fda0003f05270 */
[----:B------:R-:W-:Y:S05]  /*1d60*/  @!P0 BRA `(.L_x_730) ;  /* 0x0000000000c48947 */ /* 0x000fea0003800000 */
[----:B------:R-:W-:Y:S01]  /*1d70*/  ISETP.EQ.U32.OR P1, PT, R11, 0x1, P1 ;  /* 0x000000010b00780c */ /* 0x000fe20000f22470 */
[----:B------:R-:W-:Y:S01]  /*1d80*/  BSSY.RECONVERGENT B0, `(.L_x_731) ;  /* 0x0000011000007945 */ /* 0x000fe20003800200 */
[----:B------:R-:W-:Y:S02]  /*1d90*/  ISETP.NE.AND P0, PT, R6, 0x1, PT ;  /* 0x000000010600780c */ /* 0x000fe40003f05270 */
[----:B------:R-:W-:-:S09]  /*1da0*/  IADD3 R0, PT, PT, R12, R14, RZ ;  /* 0x0000000e0c007210 */ /* 0x000fd20007ffe0ff */
        /* <DEDUP_REMOVED lines=10> */
[----:B------:R-:W2:Y:S02]  /*1e50*/  LDG.E R15, desc[UR6][R14.64] ;  /* 0x000000060e0f7981 */ /* 0x000ea4000c1e1900 */
[----:B---3--:R-:W-:-:S06]  /*1e60*/  IMAD.WIDE R12, R11, 0x4, R12 ;  /* 0x000000040b0c7825 */ /* 0x008fcc00078e020c */
[----:B------:R-:W2:Y:S02]  /*1e70*/  LDG.E R12, desc[UR6][R12.64] ;  /* 0x000000060c0c7981 */ /* 0x000ea4000c1e1900 */
[----:B--2---:R-:W-:-:S07]  /*1e80*/  FFMA.FTZ R2, R15, R12, R2 ;  /* 0x0000000c0f027223 */ /* 0x004fce0000010002 */
.L_x_732:
[----:B------:R-:W-:Y:S05]  /*1e90*/  BSYNC.RECONVERGENT B0 ;  /* 0x0000000000007941 */ /* 0x000fea0003800200 */
.L_x_731:
[----:B------:R-:W-:Y:S05]  /*1ea0*/  @!P0 BRA `(.L_x_730) ;  /* 0x0000000000748947 */ /* 0x000fea0003800000 */
[----:B------:R-:W-:Y:S01]  /*1eb0*/  ISETP.EQ.OR P0, PT, R6, 0x2, P1 ;  /* 0x000000020600780c */ /* 0x000fe20000f02670 */
[----:B------:R-:W0:Y:S08]  /*1ec0*/  @!P1 LDC R11, c[0x0][0x404] ;  /* 0x00010100ff0b9b82 */ /* 0x000e300000000800 */
[----:B------:R-:W1:Y:S08]  /*1ed0*/  @!P1 LDC.64 R12, c[0x0][0x410] ;  /* 0x00010400ff0c9b82 */ /* 0x000e700000000a00 */
[----:B------:R-:W2:Y:S08]  /*1ee0*/  @!P0 LDC R25, c[0x0][0x404] ;  /* 0x00010100ff198b82 */ /* 0x000eb00000000800 */
[----:B------:R-:W3:Y:S01]  /*1ef0*/  @!P0 LDC.64 R14, c[0x0][0x410] ;  /* 0x00010400ff0e8b82 */ /* 0x000ee20000000a00 */
[----:B0-----:R-:W-:Y:S01]  /*1f00*/  @!P1 IMAD R24, R8, R11, R0 ;  /* 0x0000000b08189224 */ /* 0x001fe200078e0200 */
[----:B------:R-:W-:-:S06]  /*1f10*/  @!P0 IADD3 R11, PT, PT, R0, 0x2, RZ ;  /* 0x00000002000b8810 */ /* 0x000fcc0007ffe0ff */
[----:B------:R-:W0:Y:S01]  /*1f20*/  @!P1 LDC.64 R22, c[0x0][0x3d0] ;  /* 0x0000f400ff169b82 */ /* 0x000e220000000a00 */
[----:B-1----:R-:W-:-:S04]  /*1f30*/  @!P1 IMAD R13, R24, R13, R13 ;  /* 0x0000000d180d9224 */ /* 0x002fc800078e020d */
[----:B------:R-:W-:-:S03]  /*1f40*/  @!P1 IMAD.IADD R13, R10, 0x1, R13 ;  /* 0x000000010a0d9824 */ /* 0x000fc600078e020d */
[----:B------:R-:W1:Y:S01]  /*1f50*/  @!P1 LDC.64 R16, c[0x0][0x380] ;  /* 0x0000e000ff109b82 */ /* 0x000e620000000a00 */
[----:B--2---:R-:W-:Y:S02]  /*1f60*/  @!P0 IMAD R8, R8, R25, R11 ;  /* 0x0000001908088224 */ /* 0x004fe400078e020b */
[-C--:B------:R-:W-:Y:S02]  /*1f70*/  @!P1 IMAD R25, R0, R7.reuse, R7 ;  /* 0x0000000700199224 */ /* 0x080fe400078e0207 */
[----:B------:R-:W-:Y:S02]  /*1f80*/  @!P1 IMAD R13, R13, R12, R9 ;  /* 0x0000000c0d0d9224 */ /* 0x000fe400078e0209 */
[----:B------:R-:W-:Y:S01]  /*1f90*/  @!P0 IMAD R11, R11, R7, RZ ;  /* 0x000000070b0b8224 */ /* 0x000fe200078e02ff */
[----:B------:R-:W2:Y:S01]  /*1fa0*/  @!P0 LDC.64 R18, c[0x0][0x3d0] ;  /* 0x0000f400ff128b82 */ /* 0x000ea20000000a00 */
[----:B---3--:R-:W-:-:S04]  /*1fb0*/  @!P0 IMAD R8, R8, R15, R10 ;  /* 0x0000000f08088224 */ /* 0x008fc800078e020a */
[----:B------:R-:W-:-:S03]  /*1fc0*/  @!P0 IMAD R9, R8, R14, R9 ;  /* 0x0000000e08098224 */ /* 0x000fc600078e0209 */
[----:B------:R-:W3:Y:S01]  /*1fd0*/  @!P0 LDC.64 R20, c[0x0][0x380] ;  /* 0x0000e000ff148b82 */ /* 0x000ee20000000a00 */
[----:B0-----:R-:W-:-:S06]  /*1fe0*/  @!P1 IMAD.WIDE R22, R25, 0x4, R22 ;  /* 0x0000000419169825 */ /* 0x001fcc00078e0216 */
[----:B------:R-:W4:Y:S01]  /*1ff0*/  @!P1 LDG.E R23, desc[UR6][R22.64] ;  /* 0x0000000616179981 */ /* 0x000f22000c1e1900 */
[----:B-1----:R-:W-:-:S06]  /*2000*/  @!P1 IMAD.WIDE R16, R13, 0x4, R16 ;  /* 0x000000040d109825 */ /* 0x002fcc00078e0210 */
[----:B------:R-:W4:Y:S01]  /*2010*/  @!P1 LDG.E R16, desc[UR6][R16.64] ;  /* 0x0000000610109981 */ /* 0x000f22000c1e1900 */
[----:B--2---:R-:W-:-:S06]  /*2020*/  @!P0 IMAD.WIDE R18, R11, 0x4, R18 ;  /* 0x000000040b128825 */ /* 0x004fcc00078e0212 */
[----:B------:R-:W2:Y:S01]  /*2030*/  @!P0 LDG.E R19, desc[UR6][R18.64] ;  /* 0x0000000612138981 */ /* 0x000ea2000c1e1900 */
[----:B---3--:R-:W-:-:S06]  /*2040*/  @!P0 IMAD.WIDE R20, R9, 0x4, R20 ;  /* 0x0000000409148825 */ /* 0x008fcc00078e0214 */
[----:B------:R-:W2:Y:S01]  /*2050*/  @!P0 LDG.E R20, desc[UR6][R20.64] ;  /* 0x0000000614148981 */ /* 0x000ea2000c1e1900 */
[----:B----4-:R-:W-:-:S04]  /*2060*/  @!P1 FFMA.FTZ R2, R23, R16, R2 ;  /* 0x0000001017029223 */ /* 0x010fc80000010002 */
[----:B--2---:R-:W-:-:S07]  /*2070*/  @!P0 FFMA.FTZ R2, R19, R20, R2 ;  /* 0x0000001413028223 */ /* 0x004fce0000010002 */
.L_x_730:
[----:B------:R-:W0:Y:S01]  /*2080*/  LDCU.64 UR4, c[0x0][0x3a8] ;  /* 0x00007500ff0477ac */ /* 0x000e220008000a00 */
[----:B------:R-:W1:Y:S01]  /*2090*/  LDCU UR9, c[0x0][0x3f8] ;  /* 0x00007f00ff0977ac */ /* 0x000e620008000800 */
[----:B0-----:R-:W-:-:S04]  /*20a0*/  LEA R8, P0, R3, UR4, 0x2 ;  /* 0x0000000403087c11 */ /* 0x001fc8000f8010ff */
[----:B------:R-:W-:Y:S02]  /*20b0*/  LEA.HI.X R9, R3, UR5, R4, 0x2, P0 ;  /* 0x0000000503097c11 */ /* 0x000fe400080f1404 */
[----:B------:R-:W-:-:S03]  /*20c0*/  IADD3 R3, P0, PT, R5, R3, RZ ;  /* 0x0000000305037210 */ /* 0x000fc60007f1e0ff */
[----:B------:R0:W-:Y:S01]  /*20d0*/  STG.E desc[UR6][R8.64], R2 ;  /* 0x0000000208007986 */ /* 0x0001e2000c101906 */
[----:B------:R-:W-:Y:S02]  /*20e0*/  IADD3.X R4, PT, PT, RZ, R4, RZ, P0, !PT ;  /* 0x00000004ff047210 */ /* 0x000fe400007fe4ff */
[----:B-1----:R-:W-:-:S04]  /*20f0*/  ISETP.GE.U32.AND P0, PT, R3, UR9, PT ;  /* 0x0000000903007c0c */ /* 0x002fc8000bf06070 */
[----:B------:R-:W-:-:S13]  /*2100*/  ISETP.GE.AND.EX P0, PT, R4, UR8, PT, P0 ;  /* 0x0000000804007c0c */ /* 0x000fda000bf06300 */
[----:B0-----:R-:W-:Y:S05]  /*2110*/  @!P0 BRA `(.L_x_733) ;  /* 0xffffffe000108947 */ /* 0x001fea000383ffff */
[----:B------:R-:W-:Y:S05]  /*2120*/  EXIT ;  /* 0x000000000000794d */ /* 0x000fea0003800000 */
.L_x_723:
        /* <DEDUP_REMOVED lines=28> */
[----:B------:R-:W-:Y:S02]  /*22f0*/  @P0 IADD3 R2, PT, PT, -R5, R2, RZ ;  /* 0x0000000205020210 */ /* 0x000fe40007ffe1ff */
[----:B------:R-:W-:Y:S02]  /*2300*/  @P0 IADD3 R6, PT, PT, R6, 0x1, RZ ;  /* 0x0000000106060810 */ /* 0x000fe40007ffe0ff */
[----:B------:R-:W-:-:S13]  /*2310*/  ISETP.GE.U32.AND P1, PT, R2, R5, PT ;  /* 0x000000050200720c */ /* 0x000fda0003f26070 */
[----:B------:R-:W-:Y:S01]  /*2320*/  @P1 VIADD R6, R6, 0x1 ;  /* 0x0000000106061836 */ /* 0x000fe20000000000 */
[----:B------:R-:W-:Y:S01]  /*2330*/  @!P2 LOP3.LUT R6, RZ, R5, RZ, 0x33, !PT ;  /* 0x00000005ff06a212 */ /* 0x000fe200078e33ff */
[----:B------:R-:W-:Y:S06]  /*2340*/  BRA `(.L_x_736) ;  /* 0x0000000000107947 */ /* 0x000fec0003800000 */
.L_x_735:
[----:B------:R-:W-:-:S07]  /*2350*/  MOV R6, 0x2370 ;  /* 0x0000237000067802 */ /* 0x000fce0000000f00 */
[----:B------:R-:W-:Y:S05]  /*2360*/  CALL.REL.NOINC `($__internal_28_$__cuda_sm20_div_u64) ;  /* 0x0000000000cc7944 */ /* 0x000fea0003c00000 */
[----:B------:R-:W-:Y:S01]  /*2370*/  MOV R6, R2 ;  /* 0x0000000200067202 */ /* 0x000fe20000000f00 */
[----:B------:R-:W-:-:S07]  /*2380*/  IMAD.MOV.U32 R7, RZ, RZ, R9 ;  /* 0x000000ffff077224 */ /* 0x000fce00078e0009 */
.L_x_736:
[----:B------:R-:W-:Y:S05]  /*2390*/  BSYNC.RECONVERGENT B0 ;  /* 0x0000000000007941 */ /* 0x000fea0003800200 */
.L_x_734:
        /* <DEDUP_REMOVED lines=14> */
.L_x_739:
[----:B------:R-:W-:-:S04]  /*2480*/  LEA R6, P1, R3, UR4, 0x2 ;  /* 0x0000000403067c11 */ /* 0x000fc8000f8210ff */
[--C-:B------:R-:W-:Y:S02]  /*2490*/  LEA.HI.X R7, R3, UR5, R4.reuse, 0x2, P1 ;  /* 0x0000000503077c11 */ /* 0x100fe400088f1404 */
[----:B------:R-:W-:Y:S02]  /*24a0*/  IADD3 R0, P1, PT, R0, 0x1, RZ ;  /* 0x0000000100007810 */ /* 0x000fe40007f3e0ff */
[----:B------:R-:W-:Y:S01]  /*24b0*/  IADD3 R3, P2, PT, R5, R3, RZ ;  /* 0x0000000305037210 */ /* 0x000fe20007f5e0ff */
[----:B------:R0:W-:Y:S01]  /*24c0*/  STG.E desc[UR6][R6.64], RZ ;  /* 0x000000ff06007986 */ /* 0x0001e2000c101906 */
[----:B------:R-:W-:Y:S02]  /*24d0*/  IADD3.X R2, PT, PT, RZ, R2, RZ, P1, !PT ;  /* 0x00000002ff027210 */ /* 0x000fe40000ffe4ff */
[----:B------:R-:W-:Y:S01]  /*24e0*/  ISETP.NE.U32.AND P1, PT, R0, R9, PT ;  /* 0x000000090000720c */ /* 0x000fe20003f25070 */
[----:B------:R-:W-:-:S03]  /*24f0*/  IMAD.X R4, RZ, RZ, R4, P2 ;  /* 0x000000ffff047224 */ /* 0x000fc600010e0604 */
[----:B------:R-:W-:-:S13]  /*2500*/  ISETP.NE.AND.EX P1, PT, R2, RZ, PT, P1 ;  /* 0x000000ff0200720c */ /* 0x000fda0003f25310 */
[----:B0-----:R-:W-:Y:S05]  /*2510*/  @P1 BRA `(.L_x_739) ;  /* 0xfffffffc00d81947 */ /* 0x001fea000383ffff */
.L_x_738:
[----:B------:R-:W-:Y:S05]  /*2520*/  BSYNC.RECONVERGENT B0 ;  /* 0x0000000000007941 */ /* 0x000fea0003800200 */
.L_x_737:
[----:B------:R-:W-:Y:S05]  /*2530*/  @!P0 EXIT ;  /* 0x000000000000894d */ /* 0x000fea0003800000 */
[----:B------:R-:W-:Y:S01]  /*2540*/  SHF.L.U32 R15, R5, 0x2, RZ ;  /* 0x00000002050f7819 */ /* 0x000fe200000006ff */
[----:B------:R-:W0:Y:S01]  /*2550*/  LDCU UR9, c[0x0][0x3f8] ;  /* 0x00007f00ff0977ac */ /* 0x000e220008000800 */
[----:B------:R-:W-:Y:S01]  /*2560*/  SHF.R.U32.HI R5, RZ, 0x1e, R5 ;  /* 0x0000001eff057819 */ /* 0x000fe20000011605 */
[----:B------:R-:W1:Y:S06]  /*2570*/  LDCU.64 UR4, c[0x0][0x3a8] ;  /* 0x00007500ff0477ac */ /* 0x000e6c0008000a00 */
.L_x_740:
[----:B-1----:R-:W-:-:S04]  /*2580*/  LEA R12, P0, R3, UR4, 0x2 ;  /* 0x00000004030c7c11 */ /* 0x002fc8000f8010ff */
[----:B------:R-:W-:Y:S02]  /*2590*/  LEA.HI.X R13, R3, UR5, R4, 0x2, P0 ;  /* 0x00000005030d7c11 */ /* 0x000fe400080f1404 */
[----:B------:R-:W-:-:S03]  /*25a0*/  IADD3 R6, P0, PT, R15, R12, RZ ;  /* 0x0000000c0f067210 */ /* 0x000fc60007f1e0ff */
[----:B------:R2:W-:Y:S01]  /*25b0*/  STG.E desc[UR6][R12.64], RZ ;  /* 0x000000ff0c007986 */ /* 0x0005e2000c101906 */
[----:B------:R-:W-:Y:S02]  /*25c0*/  IADD3.X R7, PT, PT, R5, R13, RZ, P0, !PT ;  /* 0x0000000d05077210 */ /* 0x000fe400007fe4ff */
[----:B------:R-:W-:-:S03]  /*25d0*/  IADD3 R8, P0, PT, R15, R6, RZ ;  /* 0x000000060f087210 */ /* 0x000fc60007f1e0ff */
[----:B------:R2:W-:Y:S02]  /*25e0*/  STG.E desc[UR6][R6.64], RZ ;  /* 0x000000ff06007986 */ /* 0x0005e4000c101906 */
[----:B------:R-:W-:Y:S01]  /*25f0*/  IMAD.X R9, R5, 0x1, R7, P0 ;  /* 0x0000000105097824 */ /* 0x000fe200000e0607 */
[----:B------:R-:W-:-:S04]  /*2600*/  IADD3 R10, P0, PT, R15, R8, RZ ;  /* 0x000000080f0a7210 */ /* 0x000fc80007f1e0ff */
[----:B------:R-:W-:Y:S01]  /*2610*/  IADD3.X R11, PT, PT, R5, R9, RZ, P0, !PT ;  /* 0x00000009050b7210 */ /* 0x000fe200007fe4ff */
[----:B------:R2:W-:Y:S01]  /*2620*/  STG.E desc[UR6][R8.64], RZ ;  /* 0x000000ff08007986 */ /* 0x0005e2000c101906 */
[----:B------:R-:W-:-:S03]  /*2630*/  IADD3 R3, P0, PT, R15, R3, RZ ;  /* 0x000000030f037210 */ /* 0x000fc60007f1e0ff */
[----:B------:R2:W-:Y:S01]  /*2640*/  STG.E desc[UR6][R10.64], RZ ;  /* 0x000000ff0a007986 */ /* 0x0005e2000c101906 */
[----:B------:R-:W-:Y:S02]  /*2650*/  IADD3.X R4, PT, PT, R5, R4, RZ, P0, !PT ;  /* 0x0000000405047210 */ /* 0x000fe400007fe4ff */
[----:B0-----:R-:W-:-:S04]  /*2660*/  ISETP.GE.U32.AND P0, PT, R3, UR9, PT ;  /* 0x0000000903007c0c */ /* 0x001fc8000bf06070 */
[----:B------:R-:W-:-:S13]  /*2670*/  ISETP.GE.AND.EX P0, PT, R4, UR8, PT, P0 ;  /* 0x0000000804007c0c */ /* 0x000fda000bf06300 */
[----:B--2---:R-:W-:Y:S05]  /*2680*/  @!P0 BRA `(.L_x_740) ;  /* 0xfffffffc00bc8947 */ /* 0x004fea000383ffff */
[----:B------:R-:W-:Y:S05]  /*2690*/  EXIT ;  /* 0x000000000000794d */ /* 0x000fea0003800000 */
        .weak           $__internal_28_$__cuda_sm20_div_u64
        .type           $__internal_28_$__cuda_sm20_div_u64,@function
        .size           $__internal_28_$__cuda_sm20_div_u64,(.L_x_1699 - $__internal_28_$__cuda_sm20_div_u64)
$__internal_28_$__cuda_sm20_div_u64:
[----:B------:R-:W-:Y:S01]  /*26a0*/  IMAD.MOV.U32 R12, RZ, RZ, R5 ;  /* 0x000000ffff0c7224 */ /* 0x000fe200078e0005 */
[----:B------:R-:W-:-:S05]  /*26b0*/  MOV R13, RZ ;  /* 0x000000ff000d7202 */ /* 0x000fca0000000f00 */
        /* <DEDUP_REMOVED lines=63> */
[----:B------:R-:W-:Y:S06]  /*2ab0*/  RET.REL.NODEC R6 `(_ZN2at6native51_GLOBAL__N__2c613397_18_DepthwiseConv2d_cu_9959487032conv_depthwise2d_backward_kernelILi1ELi2EfiEEvNS_27GenericPackedTensorAccessorIKT1_Lm4ENS_16DefaultPtrTraitsEiEENS3_IS4_Lm4ES6_iEES7_T2_iiiiiiiiiiiiiii) ;  /* 0xffffffd406507950 */ /* 0x000fec0003c3ffff */
.L_x_741:
        /* <DEDUP_REMOVED lines=12> */
.L_x_1699:


//--------------------- .text._ZN2at6native51_GLOBAL__N__2c613397_18_DepthwiseConv2d_cu_9959487032conv_depthwise2d_backward_kernelILi1ELi1EfiEEvNS_27GenericPackedTensorAccessorIKT1_Lm4ENS_16DefaultPtrTraitsEiEENS3_IS4_Lm4ES6_iEES7_T2_iiiiiiiiiiiiiii --------------------------
	.section	.text._ZN2at6native51_GLOBAL__N__2c613397_18_DepthwiseConv2d_cu_9959487032conv_depthwise2d_backward_kernelILi1ELi1EfiEEvNS_27GenericPackedTensorAccessorIKT1_Lm4ENS_16DefaultPtrTraitsEiEENS3_IS4_Lm4ES6_iEES7_T2_iiiiiiiiiiiiiii,"ax",@progbits
	.align	128
.text._ZN2at6native51_GLOBAL__N__2c613397_18_DepthwiseConv2d_cu_9959487032conv_depthwise2d_backward_kernelILi1ELi1EfiEEvNS_27GenericPackedTensorAccessorIKT1_Lm4ENS_16DefaultPtrTraitsEiEENS3_IS4_Lm4ES6_iEES7_T2_iiiiiiiiiiiiiii:
        .type           _ZN2at6native51_GLOBAL__N__2c613397_18_DepthwiseConv2d_cu_9959487032conv_depthwise2d_backward_kernelILi1ELi1EfiEEvNS_27GenericPackedTensorAccessorIKT1_Lm4ENS_16DefaultPtrTraitsEiEENS3_IS4_Lm4ES6_iEES7_T2_iiiiiiiiiiiiiii,@function
        .size           _ZN2at6native51_GLOBAL__N__2c613397_18_DepthwiseConv2d_cu_9959487032conv_depthwise2d_backward_kernelILi1ELi1EfiEEvNS_27GenericPackedTensorAccessorIKT1_Lm4ENS_16DefaultPtrTraitsEiEENS3_IS4_Lm4ES6_iEES7_T2_iiiiiiiiiiiiiii,(.L_x_1701 - _ZN2at6native51_GLOBAL__N__2c613397_18_DepthwiseConv2d_cu_9959487032conv_depthwise2d_backward_kernelILi1ELi1EfiEEvNS_27GenericPackedTensorAccessorIKT1_Lm4ENS_16DefaultPtrTraitsEiEENS3_IS4_Lm4ES6_iEES7_T2_iiiiiiiiiiiiiii)
        .other          _ZN2at6native51_GLOBAL__N__2c613397_18_DepthwiseConv2d_cu_9959487032conv_depthwise2d_backward_kernelILi1ELi1EfiEEvNS_27GenericPackedTensorAccessorIKT1_Lm4ENS_16DefaultPtrTraitsEiEENS3_IS4_Lm4ES6_iEES7_T2_iiiiiiiiiiiiiii,@"STO_CUDA_ENTRY STV_DEFAULT"
_ZN2at6native51_GLOBAL__N__2c613397_18_DepthwiseConv2d_cu_9959487032conv_depthwise2d_backward_kernelILi1ELi1EfiEEvNS_27GenericPackedTensorAccessorIKT1_Lm4ENS_16DefaultPtrTraitsEiEENS3_IS4_Lm4ES6_iEES7_T2_iiiiiiiiiiiiiii:
        /* <DEDUP_REMOVED lines=20> */
.L_x_749:
        /* <DEDUP_REMOVED lines=11> */
[----:B0-----:R-:W-:Y:S02]  /*01f0*/  HFMA2 R8, -RZ, RZ, 0, 0 ;  /* 0x00000000ff087431 */ /* 0x001fe400000001ff */
[----:B--2---:R-:W-:-:S04]  /*0200*/  IMAD.MOV R2, RZ, RZ, -R9 ;  /* 0x000000ffff027224 */ /* 0x004fc800078e0a09 */
[----:B------:R-:W-:Y:S01]  /*0210*/  IMAD R13, R2, R11, RZ ;  /* 0x0000000b020d7224 */ /* 0x000fe200078e02ff */
[----:B------:R-:W-:-:S03]  /*0220*/  MOV R2, R6 ;  /* 0x0000000600027202 */ /* 0x000fc60000000f00 */
[----:B------:R-:W-:Y:S01]  /*0230*/  IMAD.HI.U32 R9, R9, R13, R8 ;  /* 0x0000000d09097227 */ /* 0x000fe200078e0008 */
[----:B------:R-:W-:Y:S02]  /*0240*/  MOV R13, R10 ;  /* 0x0000000a000d7202 */ /* 0x000fe40000000f00 */
[----:B------:R-:W0:Y:S02]  /*0250*/  LDC R10, c[0x0][0x3fc] ;  /* 0x0000ff00ff0a7b82 */ /* 0x000e240000000800 */
[----:B------:R-:W2:Y:S01]  /*0260*/  I2F.RP R6, R13 ;  /* 0x0000000d00067306 */ /* 0x000ea20000209400 */
[----:B------:R-:W-:-:S04]  /*0270*/  IMAD.HI.U32 R0, R9, R2, RZ ;  /* 0x0000000209007227 */ /* 0x000fc800078e00ff */
[----:B------:R-:W-:-:S04]  /*0280*/  IMAD.MOV R8, RZ, RZ, -R0 ;  /* 0x000000ffff087224 */ /* 0x000fc800078e0a00 */
[----:B------:R-:W-:-:S05]  /*0290*/  IMAD R2, R11, R8, R2 ;  /* 0x000000080b027224 */ /* 0x000fca00078e0202 */
[----:B------:R-:W-:Y:S01]  /*02a0*/  ISETP.GT.U32.AND P2, PT, R11, R2, PT ;  /* 0x000000020b00720c */ /* 0x000fe20003f44070 */
[----:B--2---:R-:W2:Y:S01]  /*02b0*/  MUFU.RCP R6, R6 ;  /* 0x0000000600067308 */ /* 0x004ea20000001000 */
[----:B0-----:R-:W-:-:S11]  /*02c0*/  IABS R15, R10 ;  /* 0x0000000a000f7213 */ /* 0x001fd60000000000 */
[-C--:B------:R-:W-:Y:S02]  /*02d0*/  @!P2 IADD3 R2, PT, PT, R2, -R11.reuse, RZ ;  /* 0x8000000b0202a210 */ /* 0x080fe40007ffe0ff */
[----:B------:R-:W-:Y:S02]  /*02e0*/  @!P2 IADD3 R0, PT, PT, R0, 0x1, RZ ;  /* 0x000000010000a810 */ /* 0x000fe40007ffe0ff */
[----:B------:R-:W-:Y:S02]  /*02f0*/  ISETP.GE.U32.AND P0, PT, R2, R11, PT ;  /* 0x0000000b0200720c */ /* 0x000fe40003f06070 */
[----:B--2---:R-:W-:Y:S02]  /*0300*/  IADD3 R8, PT, PT, R6, 0xffffffe, RZ ;  /* 0x0ffffffe06087810 */ /* 0x004fe40007ffe0ff */
[----:B------:R-:W-:Y:S02]  /*0310*/  LOP3.LUT R2, R4, R30, RZ, 0x3c, !PT ;  /* 0x0000001e04027212 */ /* 0x000fe400078e3cff */
[----:B------:R0:W2:Y:S01]  /*0320*/  F2I.FTZ.U32.TRUNC.NTZ R9, R8 ;  /* 0x0000000800097305 */ /* 0x0000a2000021f000 */
[----:B------:R-:W-:-:S02]  /*0330*/  ISETP.NE.AND P2, PT, R30, RZ, PT ;  /* 0x000000ff1e00720c */ /* 0x000fc40003f45270 */
[----:B------:R-:W-:-:S04]  /*0340*/  ISETP.GE.AND P1, PT, R2, RZ, PT ;  /* 0x000000ff0200720c */ /* 0x000fc80003f26270 */
[----:B------:R-:W-:Y:S01]  /*0350*/  @P0 VIADD R0, R0, 0x1 ;  /* 0x0000000100000836 */ /* 0x000fe20000000000 */
[----:B------:R-:W4:Y:S01]  /*0360*/  I2F.RP R2, R15 ;  /* 0x0000000f00027306 */ /* 0x000f220000209400 */
[----:B0-----:R-:W-:-:S03]  /*0370*/  IMAD.MOV.U32 R8, RZ, RZ, RZ ;  /* 0x000000ffff087224 */ /* 0x001fc600078e00ff */
[----:B------:R-:W-:Y:S02]  /*0380*/  MOV R14, R0 ;  /* 0x00000000000e7202 */ /* 0x000fe40000000f00 */
[----:B--2---:R-:W-:Y:S02]  /*0390*/  IADD3 R0, PT, PT, RZ, -R9, RZ ;  /* 0x80000009ff007210 */ /* 0x004fe40007ffe0ff */
[----:B------:R-:W-:Y:S02]  /*03a0*/  @!P1 IADD3 R14, PT, PT, -R14, RZ, RZ ;  /* 0x000000ff0e0e9210 */ /* 0x000fe40007ffe1ff */
[----:B------:R-:W-:Y:S01]  /*03b0*/  @!P2 LOP3.LUT R14, RZ, R30, RZ, 0x33, !PT ;  /* 0x0000001eff0ea212 */ /* 0x000fe200078e33ff */
[----:B------:R-:W-:-:S03]  /*03c0*/  IMAD R11, R0, R13, RZ ;  /* 0x0000000d000b7224 */ /* 0x000fc600078e02ff */
[----:B------:R-:W-:Y:S01]  /*03d0*/  IABS R0, R14 ;  /* 0x0000000e00007213 */ /* 0x000fe20000000000 */
[----:B------:R-:W-:Y:S01]  /*03e0*/  IMAD.HI.U32 R8, R9, R11, R8 ;  /* 0x0000000b09087227 */ /* 0x000fe200078e0008 */
[----:B----4-:R-:W0:Y:S01]  /*03f0*/  MUFU.RCP R2, R2 ;  /* 0x0000000200027308 */ /* 0x010e220000001000 */
[----:B-1----:R-:W-:-:S04]  /*0400*/  IADD3 R34, PT, PT, R14, UR5, RZ ;  /* 0x000000050e227c10 */ /* 0x002fc8000fffe0ff */
[----:B------:R-:W-:-:S05]  /*0410*/  IMAD.HI.U32 R8, R8, R0, RZ ;  /* 0x0000000008087227 */ /* 0x000fca00078e00ff */
[----:B------:R-:W-:-:S05]  /*0420*/  IADD3 R6, PT, PT, -R8, RZ, RZ ;  /* 0x000000ff08067210 */ /* 0x000fca0007ffe1ff */
[----:B------:R-:W-:Y:S01]  /*0430*/  IMAD R0, R13, R6, R0 ;  /* 0x000000060d007224 */ /* 0x000fe200078e0200 */
[----:B0-----:R-:W-:-:S04]  /*0440*/  IADD3 R9, PT, PT, R2, 0xffffffe, RZ ;  /* 0x0ffffffe02097810 */ /* 0x001fc80007ffe0ff */
[----:B------:R-:W-:Y:S02]  /*0450*/  ISETP.GT.U32.AND P2, PT, R13, R0, PT ;  /* 0x000000000d00720c */ /* 0x000fe40003f44070 */
[----:B------:R-:W0:Y:S11]  /*0460*/  F2I.FTZ.U32.TRUNC.NTZ R9, R9 ;  /* 0x0000000900097305 */ /* 0x000e36000021f000 */
[----:B------:R-:W-:Y:S01]  /*0470*/  @!P2 IADD3 R0, PT, PT, R0, -R13, RZ ;  /* 0x8000000d0000a210 */ /* 0x000fe20007ffe0ff */
[----:B------:R-:W-:Y:S01]  /*0480*/  @!P2 VIADD R8, R8, 0x1 ;  /* 0x000000010808a836 */ /* 0x000fe20000000000 */
[----:B------:R-:W-:-:S02]  /*0490*/  ISETP.NE.AND P2, PT, R17, RZ, PT ;  /* 0x000000ff1100720c */ /* 0x000fc40003f45270 */
[----:B------:R-:W-:Y:S02]  /*04a0*/  ISETP.GE.U32.AND P0, PT, R0, R13, PT ;  /* 0x0000000d0000720c */ /* 0x000fe40003f06070 */
[----:B------:R-:W-:Y:S01]  /*04b0*/  LOP3.LUT R0, R14, R17, RZ, 0x3c, !PT ;  /* 0x000000110e007212 */ /* 0x000fe200078e3cff */
[----:B------:R-:W1:Y:S03]  /*04c0*/  LDC.64 R12, c[0x0][0x410] ;  /* 0x00010400ff0c7b82 */ /* 0x000e660000000a00 */
[----:B------:R-:W-:Y:S02]  /*04d0*/  ISETP.GE.AND P1, PT, R0, RZ, PT ;  /* 0x000000ff0000720c */ /* 0x000fe40003f26270 */
[----:B0-----:R-:W-:-:S05]  /*04e0*/  IADD3 R0, PT, PT, RZ, -R9, RZ ;  /* 0x80000009ff007210 */ /* 0x001fca0007ffe0ff */
[----:B------:R-:W-:Y:S01]  /*04f0*/  @P0 IADD3 R8, PT, PT, R8, 0x1, RZ ;  /* 0x0000000108080810 */ /* 0x000fe20007ffe0ff */
[----:B------:R-:W-:-:S03]  /*0500*/  IMAD R11, R0, R15, RZ ;  /* 0x0000000f000b7224 */ /* 0x000fc600078e02ff */
[----:B------:R-:W-:Y:S01]  /*0510*/  MOV R19, R8 ;  /* 0x0000000800137202 */ /* 0x000fe20000000f00 */
[----:B------:R-:W-:-:S04]  /*0520*/  HFMA2 R8, -RZ, RZ, 0, 0 ;  /* 0x00000000ff087431 */ /* 0x000fc800000001ff */
[----:B------:R-:W-:Y:S01]  /*0530*/  @!P1 IMAD.MOV R19, RZ, RZ, -R19 ;  /* 0x000000ffff139224 */ /* 0x000fe200078e0a13 */
[----:B------:R-:W-:-:S04]  /*0540*/  @!P2 LOP3.LUT R19, RZ, R17, RZ, 0x33, !PT ;  /* 0x00000011ff13a212 */ /* 0x000fc800078e33ff */
[----:B------:R-:W-:Y:S01]  /*0550*/  IABS R0, R19 ;  /* 0x0000001300007213 */ /* 0x000fe20000000000 */
[----:B------:R-:W-:Y:S01]  /*0560*/  IMAD.HI.U32 R8, R9, R11, R8 ;  /* 0x0000000b09087227 */ /* 0x000fe200078e0008 */
[----:B------:R-:W-:Y:S02]  /*0570*/  IADD3 R38, PT, PT, -R19, RZ, RZ ;  /* 0x000000ff13267210 */ /* 0x000fe40007ffe1ff */
[----:B------:R-:W-:Y:S01]  /*0580*/  IADD3 R11, PT, PT, -R14, RZ, RZ ;  /* 0x000000ff0e0b7210 */ /* 0x000fe20007ffe1ff */
[----:B------:R-:W-:Y:S02]  /*0590*/  VIADD R9, R4, UR4 ;  /* 0x0000000404097c36 */ /* 0x000fe40008000000 */
[----:B------:R-:W-:-:S04]  /*05a0*/  IMAD.HI.U32 R6, R8, R0, RZ ;  /* 0x0000000008067227 */ /* 0x000fc800078e00ff */
[----:B------:R-:W-:Y:S01]  /*05b0*/  IMAD R8, R17, R38, R34 ;  /* 0x0000002611087224 */ /* 0x000fe200078e0222 */
[----:B------:R-:W-:Y:S01]  /*05c0*/  IADD3 R2, PT, PT, -R6, RZ, RZ ;  /* 0x000000ff06027210 */ /* 0x000fe20007ffe1ff */
[----:B------:R-:W-:-:S04]  /*05d0*/  IMAD R9, R30, R11, R9 ;  /* 0x0000000b1e097224 */ /* 0x000fc800078e0209 */
[----:B------:R-:W-:Y:S02]  /*05e0*/  IMAD R0, R15, R2, R0 ;  /* 0x000000020f007224 */ /* 0x000fe400078e0200 */
[----:B------:R-:W-:-:S03]  /*05f0*/  IMAD.MOV.U32 R2, RZ, RZ, RZ ;  /* 0x000000ffff027224 */ /* 0x000fc600078e00ff */
[----:B------:R-:W-:-:S13]  /*0600*/  ISETP.GT.U32.AND P2, PT, R15, R0, PT ;  /* 0x000000000f00720c */ /* 0x000fda0003f44070 */
[-C--:B------:R-:W-:Y:S02]  /*0610*/  @!P2 IADD3 R0, PT, PT, R0, -R15.reuse, RZ ;  /* 0x8000000f0000a210 */ /* 0x080fe40007ffe0ff */
[----:B------:R-:W-:Y:S02]  /*0620*/  @!P2 IADD3 R6, PT, PT, R6, 0x1, RZ ;  /* 0x000000010606a810 */ /* 0x000fe40007ffe0ff */
[----:B------:R-:W-:Y:S02]  /*0630*/  ISETP.GE.U32.AND P0, PT, R0, R15, PT ;  /* 0x0000000f0000720c */ /* 0x000fe40003f06070 */
[----:B------:R-:W-:Y:S02]  /*0640*/  LOP3.LUT R0, R19, R10, RZ, 0x3c, !PT ;  /* 0x0000000a13007212 */ /* 0x000fe400078e3cff */
[----:B------:R-:W-:Y:S02]  /*0650*/  ISETP.NE.AND P2, PT, R10, RZ, PT ;  /* 0x000000ff0a00720c */ /* 0x000fe40003f45270 */
[----:B------:R-:W-:-:S02]  /*0660*/  ISETP.GE.AND P1, PT, R0, RZ, PT ;  /* 0x000000ff0000720c */ /* 0x000fc40003f26270 */
[----:B------:R-:W-:-:S05]  /*0670*/  MOV R0, RZ ;  /* 0x000000ff00007202 */ /* 0x000fca0000000f00 */
[----:B------:R-:W-:Y:S01]  /*0680*/  @P0 VIADD R6, R6, 0x1 ;  /* 0x0000000106060836 */ /* 0x000fe20000000000 */
[----:B-1----:R-:W-:-:S04]  /*0690*/  ISETP.GE.AND P0, PT, R9, R12, PT ;  /* 0x0000000c0900720c */ /* 0x002fc80003f06270 */
[----:B------:R-:W-:Y:S02]  /*06a0*/  ISETP.GT.AND P0, PT, R9, -0x1, !P0 ;  /* 0xffffffff0900780c */ /* 0x000fe40004704270 */
[----:B------:R-:W-:Y:S02]  /*06b0*/  @!P1 IADD3 R6, PT, PT, -R6, RZ, RZ ;  /* 0x000000ff06069210 */ /* 0x000fe40007ffe1ff */
[C---:B------:R-:W-:Y:S02]  /*06c0*/  ISETP.GE.AND P1, PT, R8.reuse, R13, PT ;  /* 0x0000000d0800720c */ /* 0x040fe40003f26270 */
[----:B------:R-:W-:Y:S02]  /*06d0*/  @!P2 LOP3.LUT R6, RZ, R10, RZ, 0x33, !PT ;  /* 0x0000000aff06a212 */ /* 0x000fe400078e33ff */
[----:B------:R-:W-:Y:S02]  /*06e0*/  ISETP.GT.AND P2, PT, R8, -0x1, !P1 ;  /* 0xffffffff0800780c */ /* 0x000fe40004f44270 */
[----:B---3--:R-:W-:-:S02]  /*06f0*/  ISETP.GE.U32.AND P1, PT, R26, 0x8, PT ;  /* 0x000000081a00780c */ /* 0x008fc40003f26070 */
[----:B------:R-:W-:Y:S02]  /*0700*/  IADD3 R15, PT, PT, -R6, RZ, RZ ;  /* 0x000000ff060f7210 */ /* 0x000fe40007ffe1ff */
[----:B------:R-:W-:-:S03]  /*0710*/  PLOP3.LUT P0, PT, P2, P0, PT, 0x80, 0x8 ;  /* 0x000000000008781c */ /* 0x000fc60001701070 */
[----:B------:R-:W-:-:S04]  /*0720*/  IMAD R23, R10, R15, R19 ;  /* 0x0000000f0a177224 */ /* 0x000fc800078e0213 */
[----:B------:R-:W-:Y:S02]  /*0730*/  IMAD R10, R23, R26, RZ ;  /* 0x0000001a170a7224 */ /* 0x000fe400078e02ff */
[----:B------:R-:W-:Y:S05]  /*0740*/  @!P1 BRA `(.L_x_743) ;  /* 0x0000000c00789947 */ /* 0x000fea0003800000 */
[----:B------:R-:W0:Y:S01]  /*0750*/  LDCU UR5, c[0x0][0x404] ;  /* 0x00008080ff0577ac */ /* 0x000e220008000800 */
[----:B------:R-:W1:Y:S01]  /*0760*/  @P0 LDC.64 R20, c[0x0][0x380] ;  /* 0x0000e000ff140b82 */ /* 0x000e620000000a00 */
[----:B------:R-:W-:-:S04]  /*0770*/  IMAD R16, R5, R26, RZ ;  /* 0x0000001a05107224 */ /* 0x000fc800078e02ff */
[----:B------:R-:W-:-:S03]  /*0780*/  IMAD R16, R23, R16, RZ ;  /* 0x0000001017107224 */ /* 0x000fc600078e02ff */
[----:B------:R-:W2:Y:S08]  /*0790*/  @P0 LDC.64 R14, c[0x0][0x3d0] ;  /* 0x0000f400ff0e0b82 */ /* 0x000eb00000000a00 */
[----:B------:R-:W3:Y:S01]  /*07a0*/  @P0 LDC.64 R40, c[0x0][0x3d0] ;  /* 0x0000f400ff280b82 */ /* 0x000ee20000000a00 */
[----:B0-----:R-:W-:-:S04]  /*07b0*/  IMAD R36, R6, UR5, R10 ;  /* 0x0000000506247c24 */ /* 0x001fc8000f8e020a */
[----:B------:R-:W-:-:S03]  /*07c0*/  IMAD R0, R36, R13, R34 ;  /* 0x0000000d24007224 */ /* 0x000fc600078e0222 */
[----:B------:R-:W0:Y:S01]  /*07d0*/  @P0 LDC.64 R24, c[0x0][0x3d0] ;  /* 0x0000f400ff180b82 */ /* 0x000e220000000a00 */
[----:B------:R-:W-:-:S04]  /*07e0*/  IMAD R19, R17, R38, R0 ;  /* 0x0000002611137224 */ /* 0x000fc800078e0200 */
[----:B------:R-:W-:Y:S02]  /*07f0*/  IMAD R19, R19, R12, UR4 ;  /* 0x0000000413137e24 */ /* 0x000fe4000f8e020c */
[----:B--2---:R-:W-:Y:S01]  /*0800*/  @P0 IMAD.WIDE R14, R16, 0x4, R14 ;  /* 0x00000004100e0825 */ /* 0x004fe200078e020e */
[----:B------:R-:W2:Y:S02]  /*0810*/  @P0 LDC.64 R28, c[0x0][0x380] ;  /* 0x0000e000ff1c0b82 */ /* 0x000ea40000000a00 */
[----:B------:R-:W-:Y:S02]  /*0820*/  IADD3 R18, PT, PT, R19, R4, RZ ;  /* 0x0000000413127210 */ /* 0x000fe40007ffe0ff */
[----:B------:R4:W5:Y:S03]  /*0830*/  @P0 LDG.E R0, desc[UR8][R14.64] ;  /* 0x000000080e000981 */ /* 0x000966000c1e1900 */
[----:B------:R-:W-:-:S02]  /*0840*/  IMAD R18, R30, R11, R18 ;  /* 0x0000000b1e127224 */ /* 0x000fc400078e0212 */
[----:B------:R-:W-:Y:S01]  /*0850*/  IMAD.MOV.U32 R2, RZ, RZ, RZ ;  /* 0x000000ffff027224 */ /* 0x000fe200078e00ff */
[----:B------:R-:W0:Y:S01]  /*0860*/  @P0 LDC.64 R32, c[0x0][0x380] ;  /* 0x0000e000ff200b82 */ /* 0x000e220000000a00 */
[----:B-1----:R-:W-:-:S06]  /*0870*/  @P0 IMAD.WIDE R20, R18, 0x4, R20 ;  /* 0x0000000412140825 */ /* 0x002fcc00078e0214 */
[----:B------:R1:W5:Y:S01]  /*0880*/  @P0 LDG.E R21, desc[UR8][R20.64] ;  /* 0x0000000814150981 */ /* 0x000362000c1e1900 */
[----:B------:R-:W-:-:S05]  /*0890*/  IMAD R19, R36, R13, R13 ;  /* 0x0000000d24137224 */ /* 0x000fca00078e020d */
[----:B------:R-:W-:Y:S02]  /*08a0*/  IADD3 R19, PT, PT, R34, R19, RZ ;  /* 0x0000001322137210 */ /* 0x000fe40007ffe0ff */
[----:B----4-:R-:W-:-:S03]  /*08b0*/  IADD3 R14, PT, PT, R36, 0x2, RZ ;  /* 0x00000002240e7810 */ /* 0x010fc60007ffe0ff */
[----:B------:R-:W-:Y:S02]  /*08c0*/  IMAD R19, R17, R38, R19 ;  /* 0x0000002611137224 */ /* 0x000fe400078e0213 */
[----:B------:R-:W-:Y:S02]  /*08d0*/  IMAD R22, R5, R10, R5 ;  /* 0x0000000a05167224 */ /* 0x000fe400078e0205 */
[----:B------:R-:W-:Y:S02]  /*08e0*/  IMAD R15, R19, R12, UR4 ;  /* 0x00000004130f7e24 */ /* 0x000fe4000f8e020c */
[----:B------:R-:W-:Y:S02]  /*08f0*/  IMAD R14, R14, R13, R34 ;  /* 0x0000000d0e0e7224 */ /* 0x000fe400078e0222 */
[----:B---3--:R-:W-:Y:S01]  /*0900*/  @P0 IMAD.WIDE R40, R22, 0x4, R40 ;  /* 0x0000000416280825 */ /* 0x008fe200078e0228 */
[----:B------:R-:W-:-:S04]  /*0910*/  IADD3 R15, PT, PT, R15, R4, RZ ;  /* 0x000000040f0f7210 */ /* 0x000fc80007ffe0ff */
[----:B------:R3:W4:Y:S01]  /*0920*/  @P0 LDG.E R19, desc[UR8][R40.64] ;  /* 0x0000000828130981 */ /* 0x000722000c1e1900 */
[----:B-1----:R-:W-:-:S04]  /*0930*/  IMAD R20, R30, R11, R15 ;  /* 0x0000000b1e147224 */ /* 0x002fc800078e020f */
[----:B--2---:R-:W-:Y:S01]  /*0940*/  @P0 IMAD.WIDE R44, R20, 0x4, R28 ;  /* 0x00000004142c0825 */ /* 0x004fe200078e021c */
[----:B---3--:R-:W1:Y:S04]  /*0950*/  @P0 LDC.64 R40, c[0x0][0x3d0] ;  /* 0x0000f400ff280b82 */ /* 0x008e680000000a00 */
[----:B------:R1:W4:Y:S01]  /*0960*/  @P0 LDG.E R23, desc[UR8][R44.64] ;  /* 0x000000082c170981 */ /* 0x000322000c1e1900 */
[----:B-----5:R-:W-:Y:S01]  /*0970*/  @P0 FFMA.FTZ R2, R0, R21, RZ ;  /* 0x0000001500020223 */ /* 0x020fe200000100ff */
[----:B------:R-:W-:Y:S01]  /*0980*/  IADD3 R0, PT, PT, R10, 0x2, RZ ;  /* 0x000000020a007810 */ /* 0x000fe20007ffe0ff */
[----:B------:R-:W-:-:S04]  /*0990*/  IMAD R21, R17, R38, R14 ;  /* 0x0000002611157224 */ /* 0x000fc800078e020e */
[----:B------:R-:W-:Y:S02]  /*09a0*/  IMAD R14, R5, R0, RZ ;  /* 0x00000000050e7224 */ /* 0x000fe400078e02ff */
[----:B------:R-:W-:Y:S02]  /*09b0*/  VIADD R0, R36, 0x3 ;  /* 0x0000000324007836 */ /* 0x000fe40000000000 */
[----:B0-----:R-:W-:Y:S02]  /*09c0*/  @P0 IMAD.WIDE R46, R14, 0x4, R24 ;  /* 0x000000040e2e0825 */ /* 0x001fe400078e0218 */
[----:B------:R-:W0:Y:S02]  /*09d0*/  @P0 LDC.64 R24, c[0x0][0x380] ;  /* 0x0000e000ff180b82 */ /* 0x000e240000000a00 */
[----:B------:R-:W-:Y:S02]  /*09e0*/  IMAD R21, R21, R12, UR4 ;  /* 0x0000000415157e24 */ /* 0x000fe4000f8e020c */
[----:B------:R-:W-:Y:S01]  /*09f0*/  IMAD R0, R0, R13, R34 ;  /* 0x0000000d00007224 */ /* 0x000fe200078e0222 */
[----:B------:R-:W2:Y:S02]  /*0a00*/  @P0 LDG.E R47, desc[UR8][R46.64] ;  /* 0x000000082e2f0981 */ /* 0x000ea4000c1e1900 */
[----:B------:R-:W-:Y:S01]  /*0a10*/  IADD3 R21, PT, PT, R21, R4, RZ ;  /* 0x0000000415157210 */ /* 0x000fe20007ffe0ff */
[----:B------:R-:W-:-:S04]  /*0a20*/  IMAD R15, R17, R38, R0 ;  /* 0x00000026110f7224 */ /* 0x000fc800078e0200 */
[----:B------:R-:W-:Y:S02]  /*0a30*/  IMAD R28, R30, R11, R21 ;  /* 0x0000000b1e1c7224 */ /* 0x000fe400078e0215 */
[----:B------:R-:W-:Y:S02]  /*0a40*/  IMAD R15, R15, R12, UR4 ;  /* 0x000000040f0f7e24 */ /* 0x000fe4000f8e020c */
[----:B------:R-:W-:Y:S01]  /*0a50*/  @P0 IMAD.WIDE R42, R28, 0x4, R32 ;  /* 0x000000041c2a0825 */ /* 0x000fe200078e0220 */
[----:B------:R-:W-:Y:S02]  /*0a60*/  IADD3 R32, PT, PT, R10, 0x3, RZ ;  /* 0x000000030a207810 */ /* 0x000fe40007ffe0ff */
[----:B------:R-:W-:-:S03]  /*0a70*/  IADD3 R15, PT, PT, R15, R4, RZ ;  /* 0x000000040f0f7210 */ /* 0x000fc60007ffe0ff */
[----:B------:R-:W-:Y:S01]  /*0a80*/  IMAD R32, R5, R32, RZ ;  /* 0x0000002005207224 */ /* 0x000fe200078e02ff */
[----:B------:R-:W2:Y:S01]  /*0a90*/  @P0 LDG.E R42, desc[UR8][R42.64] ;  /* 0x000000082a2a0981 */ /* 0x000ea2000c1e1900 */
[----:B------:R-:W-:Y:S02]  /*0aa0*/  IMAD R15, R30, R11, R15 ;  /* 0x0000000b1e0f7224 */ /* 0x000fe400078e020f */
[----:B-1----:R-:W-:-:S04]  /*0ab0*/  @P0 IMAD.WIDE R44, R32, 0x4, R40 ;  /* 0x00000004202c0825 */ /* 0x002fc800078e0228 */
[----:B----4-:R-:W-:Y:S01]  /*0ac0*/  @P0 FFMA.FTZ R2, R19, R23, R2 ;  /* 0x0000001713020223 */ /* 0x010fe20000010002 */
[----:B------:R-:W1:Y:S01]  /*0ad0*/  @P0 LDC.64 R40, c[0x0][0x3d0] ;  /* 0x0000f400ff280b82 */ /* 0x000e620000000a00 */
[----:B0-----:R-:W-:Y:S01]  /*0ae0*/  @P0 IMAD.WIDE R24, R15, 0x4, R24 ;  /* 0x000000040f180825 */ /* 0x001fe200078e0218 */
[----:B------:R-:W3:Y:S05]  /*0af0*/  @P0 LDG.E R45, desc[UR8][R44.64] ;  /* 0x000000082c2d0981 */ /* 0x000eea000c1e1900 */
[----:B------:R0:W3:Y:S01]  /*0b00*/  @P0 LDG.E R24, desc[UR8][R24.64] ;  /* 0x0000000818180981 */ /* 0x0000e2000c1e1900 */
[C---:B------:R-:W-:Y:S01]  /*0b10*/  VIADD R0, R36.reuse, 0x4 ;  /* 0x0000000424007836 */ /* 0x040fe20000000000 */
[----:B------:R-:W-:-:S02]  /*0b20*/  IADD3 R19, PT, PT, R36, 0x5, RZ ;  /* 0x0000000524137810 */ /* 0x000fc40007ffe0ff */
[C---:B------:R-:W-:Y:S02]  /*0b30*/  IADD3 R23, PT, PT, R36.reuse, 0x6, RZ ;  /* 0x0000000624177810 */ /* 0x040fe40007ffe0ff */
[----:B------:R-:W-:Y:S01]  /*0b40*/  IADD3 R36, PT, PT, R36, 0x7, RZ ;  /* 0x0000000724247810 */ /* 0x000fe20007ffe0ff */
[-CC-:B------:R-:W-:Y:S02]  /*0b50*/  IMAD R0, R0, R13.reuse, R34.reuse ;  /* 0x0000000d00007224 */ /* 0x180fe400078e0222 */
[-CC-:B------:R-:W-:Y:S02]  /*0b60*/  IMAD R21, R19, R13.reuse, R34.reuse ;  /* 0x0000000d13157224 */ /* 0x180fe400078e0222 */
[-CC-:B------:R-:W-:Y:S02]  /*0b70*/  IMAD R36, R36, R13.reuse, R34.reuse ;  /* 0x0000000d24247224 */ /* 0x180fe400078e0222 */
[----:B------:R-:W-:Y:S02]  /*0b80*/  IMAD R23, R23, R13, R34 ;  /* 0x0000000d17177224 */ /* 0x000fe400078e0222 */
[----:B------:R-:W4:Y:S01]  /*0b90*/  @P0 LDC.64 R34, c[0x0][0x380] ;  /* 0x0000e000ff220b82 */ /* 0x000f220000000a00 */
[----:B0-----:R-:W-:-:S02]  /*0ba0*/  IMAD R25, R17, R38, R36 ;  /* 0x0000002611197224 */ /* 0x001fc400078e0224 */
[CC--:B------:R-:W-:Y:S02]  /*0bb0*/  IMAD R19, R17.reuse, R38.reuse, R0 ;  /* 0x0000002611137224 */ /* 0x0c0fe400078e0200 */
[CC--:B------:R-:W-:Y:S02]  /*0bc0*/  IMAD R21, R17.reuse, R38.reuse, R21 ;  /* 0x0000002611157224 */ /* 0x0c0fe400078e0215 */
[----:B------:R-:W-:Y:S01]  /*0bd0*/  IMAD R23, R17, R38, R23 ;  /* 0x0000002611177224 */ /* 0x000fe200078e0217 */
[----:B------:R-:W0:Y:S01]  /*0be0*/  @P0 LDC.64 R36, c[0x0][0x380] ;  /* 0x0000e000ff240b82 */ /* 0x000e220000000a00 */
[----:B------:R-:W-:-:S07]  /*0bf0*/  IMAD R19, R19, R12, UR4 ;  /* 0x0000000413137e24 */ /* 0x000fce000f8e020c */
[----:B------:R-:W5:Y:S01]  /*0c00*/  @P0 LDC.64 R38, c[0x0][0x3d0] ;  /* 0x0000f400ff260b82 */ /* 0x000f620000000a00 */
[----:B------:R-:W-:Y:S01]  /*0c10*/  IMAD R21, R21, R12, UR4 ;  /* 0x0000000415157e24 */ /* 0x000fe2000f8e020c */
[-C--:B------:R-:W-:Y:S02]  /*0c20*/  IADD3 R17, PT, PT, R19, R4.reuse, RZ ;  /* 0x0000000413117210 */ /* 0x080fe40007ffe0ff */
[----:B------:R-:W-:Y:S02]  /*0c30*/  IADD3 R0, PT, PT, R10, 0x5, RZ ;  /* 0x000000050a007810 */ /* 0x000fe40007ffe0ff */
[----:B------:R-:W-:Y:S01]  /*0c40*/  IADD3 R21, PT, PT, R21, R4, RZ ;  /* 0x0000000415157210 */ /* 0x000fe20007ffe0ff */
[----:B------:R-:W-:Y:S02]  /*0c50*/  IMAD R17, R30, R11, R17 ;  /* 0x0000000b1e117224 */ /* 0x000fe400078e0211 */
[----:B------:R-:W-:Y:S02]  /*0c60*/  IMAD R19, R5, R0, RZ ;  /* 0x0000000005137224 */ /* 0x000fe400078e02ff */
[----:B----4-:R-:W-:-:S04]  /*0c70*/  @P0 IMAD.WIDE R34, R17, 0x4, R34 ;  /* 0x0000000411220825 */ /* 0x010fc800078e0222 */
[----:B------:R-:W-:Y:S01]  /*0c80*/  IMAD R21, R30, R11, R21 ;  /* 0x0000000b1e157224 */ /* 0x000fe200078e0215 */
[----:B------:R4:W3:Y:S03]  /*0c90*/  @P0 LDG.E R27, desc[UR8][R34.64] ;  /* 0x00000008221b0981 */ /* 0x0008e6000c1e1900 */
[----:B0-----:R-:W-:-:S04]  /*0ca0*/  @P0 IMAD.WIDE R36, R21, 0x4, R36 ;  /* 0x0000000415240825 */ /* 0x001fc800078e0224 */
[----:B-----5:R-:W-:Y:S02]  /*0cb0*/  @P0 IMAD.WIDE R38, R19, 0x4, R38 ;  /* 0x0000000413260825 */ /* 0x020fe400078e0226 */
[----:B------:R-:W5:Y:S01]  /*0cc0*/  @P0 LDG.E R36, desc[UR8][R36.64] ;  /* 0x0000000824240981 */ /* 0x000f62000c1e1900 */
[----:B----4-:R-:W0:Y:S03]  /*0cd0*/  @P0 LDC.64 R34, c[0x0][0x3d0] ;  /* 0x0000f400ff220b82 */ /* 0x010e260000000a00 */
[----:B------:R-:W5:Y:S01]  /*0ce0*/  @P0 LDG.E R29, desc[UR8][R38.64] ;  /* 0x00000008261d0981 */ /* 0x000f62000c1e1900 */
[----:B--2---:R-:W-:-:S04]  /*0cf0*/  @P0 FFMA.FTZ R2, R47, R42, R2 ;  /* 0x0000002a2f020223 */ /* 0x004fc80000010002 */
[----:B---3--:R-:W-:Y:S01]  /*0d00*/  @P0 FFMA.FTZ R2, R45, R24, R2 ;  /* 0x000000182d020223 */ /* 0x008fe20000010002 */
[----:B------:R-:W-:-:S04]  /*0d10*/  VIADD R24, R10, 0x4 ;  /* 0x000000040a187836 */ /* 0x000fc80000000000 */
[----:B------:R-:W-:-:S04]  /*0d20*/  IMAD R24, R5, R24, RZ ;  /* 0x0000001805187224 */ /* 0x000fc800078e02ff */
[----:B-1----:R-:W-:-:S06]  /*0d30*/  @P0 IMAD.WIDE R40, R24, 0x4, R40 ;  /* 0x0000000418280825 */ /* 0x002fcc00078e0228 */
[----:B------:R-:W2:Y:S01]  /*0d40*/  @P0 LDG.E R41, desc[UR8][R40.64] ;  /* 0x0000000828290981 */ /* 0x000ea2000c1e1900 */
[-C--:B------:R-:W-:Y:S02]  /*0d50*/  IMAD R25, R25, R12.reuse, UR4 ;  /* 0x0000000419197e24 */ /* 0x080fe4000f8e020c */
[----:B------:R-:W-:Y:S01]  /*0d60*/  IMAD R23, R23, R12, UR4 ;  /* 0x0000000417177e24 */ /* 0x000fe2000f8e020c */
[----:B------:R-:W-:Y:S02]  /*0d70*/  IADD3 R0, PT, PT, R10, 0x6, RZ ;  /* 0x000000060a007810 */ /* 0x000fe40007ffe0ff */
[----:B------:R-:W-:Y:S01]  /*0d80*/  IADD3 R25, PT, PT, R25, R4, RZ ;  /* 0x0000000419197210 */ /* 0x000fe20007ffe0ff */
[----:B------:R-:W-:-:S04]  /*0d90*/  IMAD.IADD R23, R23, 0x1, R4 ;  /* 0x0000000117177824 */ /* 0x000fc800078e0204 */
[CC--:B------:R-:W-:Y:S02]  /*0da0*/  IMAD R23, R30.reuse, R11.reuse, R23 ;  /* 0x0000000b1e177224 */ /* 0x0c0fe400078e0217 */
[----:B------:R-:W-:Y:S02]  /*0db0*/  IMAD R25, R30, R11, R25 ;  /* 0x0000000b1e197224 */ /* 0x000fe400078e0219 */
[----:B------:R-:W1:Y:S02]  /*0dc0*/  @P0 LDC.64 R30, c[0x0][0x380] ;  /* 0x0000e000ff1e0b82 */ /* 0x000e640000000a00 */
[----:B-1----:R-:W-:-:S06]  /*0dd0*/  @P0 IMAD.WIDE R30, R23, 0x4, R30 ;  /* 0x00000004171e0825 */ /* 0x002fcc00078e021e */
[----:B------:R-:W3:Y:S01]  /*0de0*/  @P0 LDG.E R30, desc[UR8][R30.64] ;  /* 0x000000081e1e0981 */ /* 0x000ee2000c1e1900 */
[----:B--2---:R-:W-:Y:S01]  /*0df0*/  @P0 FFMA.FTZ R2, R41, R27, R2 ;  /* 0x0000001b29020223 */ /* 0x004fe20000010002 */
[----:B------:R-:W-:-:S03]  /*0e00*/  IMAD R27, R5, R0, RZ ;  /* 0x00000000051b7224 */ /* 0x000fc600078e02ff */
[----:B-----5:R-:W-:Y:S01]  /*0e10*/  @P0 FFMA.FTZ R2, R29, R36, R2 ;  /* 0x000000241d020223 */ /* 0x020fe20000010002 */
[----:B0-----:R-:W-:Y:S01]  /*0e20*/  @P0 IMAD.WIDE R38, R27, 0x4, R34 ;  /* 0x000000041b260825 */ /* 0x001fe200078e0222 */
[----:B------:R-:W0:Y:S01]  /*0e30*/  @P0 LDC.64 R36, c[0x0][0x3d0] ;  /* 0x0000f400ff240b82 */ /* 0x000e220000000a00 */
[----:B------:R-:W-:-:S04]  /*0e40*/  IADD3 R0, PT, PT, R10, 0x7, RZ ;  /* 0x000000070a007810 */ /* 0x000fc80007ffe0ff */
[----:B------:R1:W3:Y:S03]  /*0e50*/  @P0 LDG.E R39, desc[UR8][R38.64] ;  /* 0x0000000826270981 */ /* 0x0002e6000c1e1900 */
[----:B------:R-:W2:Y:S01]  /*0e60*/  @P0 LDC.64 R34, c[0x0][0x380] ;  /* 0x0000e000ff220b82 */ /* 0x000ea20000000a00 */
[----:B------:R-:W-:-:S04]  /*0e70*/  IMAD R29, R5, R0, RZ ;  /* 0x00000000051d7224 */ /* 0x000fc800078e02ff */
[----:B0-----:R-:W-:-:S06]  /*0e80*/  @P0 IMAD.WIDE R36, R29, 0x4, R36 ;  /* 0x000000041d240825 */ /* 0x001fcc00078e0224 */
[----:B------:R0:W4:Y:S01]  /*0e90*/  @P0 LDG.E R37, desc[UR8][R36.64] ;  /* 0x0000000824250981 */ /* 0x000122000c1e1900 */
[----:B--2---:R-:W-:-:S06]  /*0ea0*/  @P0 IMAD.WIDE R34, R25, 0x4, R34 ;  /* 0x0000000419220825 */ /* 0x004fcc00078e0222 */
[----:B------:R-:W4:Y:S01]  /*0eb0*/  @P0 LDG.E R34, desc[UR8][R34.64] ;  /* 0x0000000822220981 */ /* 0x000f22000c1e1900 */
[----:B------:R-:W-:Y:S01]  /*0ec0*/  LOP3.LUT R0, R26, 0x7ffffff8, RZ, 0xc0, !PT ;  /* 0x7ffffff81a007812 */ /* 0x000fe200078ec0ff */
[----:B------:R-:W-:-:S03]  /*0ed0*/  IMAD R11, R13, R12, RZ ;  /* 0x0000000c0d0b7224 */ /* 0x000fc600078e02ff */
[----:B------:R-:W-:-:S04]  /*0ee0*/  IADD3 R13, PT, PT, -R0, 0x8, RZ ;  /* 0x00000008000d7810 */ /* 0x000fc80007ffe1ff */
[----:B------:R-:W-:Y:S01]  /*0ef0*/  ISETP.NE.AND P1, PT, R13, RZ, PT ;  /* 0x000000ff0d00720c */ /* 0x000fe20003f25270 */
[C---:B-1----:R-:W-:Y:S01]  /*0f00*/  IMAD R38, R5.reuse, 0x8, R22 ;  /* 0x0000000805267824 */ /* 0x042fe200078e0216 */
[----:B------:R-:W-:Y:S01]  /*0f10*/  LEA R12, R5, R14, 0x3 ;  /* 0x0000000e050c7211 */ /* 0x000fe200078e18ff */
[----:B------:R-:W-:Y:S01]  /*0f20*/  IMAD R40, R11, 0x8, R18 ;  /* 0x000000080b287824 */ /* 0x000fe200078e0212 */
[C---:B------:R-:W-:Y:S01]  /*0f30*/  LEA R32, R5.reuse, R32, 0x3 ;  /* 0x0000002005207211 */ /* 0x040fe200078e18ff */
[C---:B------:R-:W-:Y:S01]  /*0f40*/  IMAD R19, R5.reuse, 0x8, R19 ;  /* 0x0000000805137824 */ /* 0x040fe200078e0213 */
[----:B------:R-:W-:Y:S01]  /*0f50*/  LEA R24, R5, R24, 0x3 ;  /* 0x0000001805187211 */ /* 0x000fe200078e18ff */
[----:B------:R-:W-:Y:S01]  /*0f60*/  IMAD R26, R11, 0x8, R17 ;  /* 0x000000080b1a7824 */ /* 0x000fe200078e0211 */
[C---:B------:R-:W-:Y:S02]  /*0f70*/  LEA R27, R5.reuse, R27, 0x3 ;  /* 0x0000001b051b7211 */ /* 0x040fe400078e18ff */
[----:B------:R-:W-:-:S02]  /*0f80*/  LEA R29, R5, R29, 0x3 ;  /* 0x0000001d051d7211 */ /* 0x000fc400078e18ff */
[----:B------:R-:W-:Y:S02]  /*0f90*/  LEA R42, R5, R16, 0x3 ;  /* 0x00000010052a7211 */ /* 0x000fe400078e18ff */
[C---:B------:R-:W-:Y:S02]  /*0fa0*/  LEA R14, R11.reuse, R20, 0x3 ;  /* 0x000000140b0e7211 */ /* 0x040fe400078e18ff */
[C---:B------:R-:W-:Y:S02]  /*0fb0*/  LEA R18, R11.reuse, R28, 0x3 ;  /* 0x0000001c0b127211 */ /* 0x040fe400078e18ff */
[C---:B------:R-:W-:Y:S02]  /*0fc0*/  LEA R22, R11.reuse, R15, 0x3 ;  /* 0x0000000f0b167211 */ /* 0x040fe400078e18ff */
[----:B0-----:R-:W-:Y:S01]  /*0fd0*/  LEA R36, R11, R25, 0x3 ;  /* 0x000000190b247211 */ /* 0x001fe200078e18ff */
[----:B---3--:R-:W-:Y:S01]  /*0fe0*/  @P0 FFMA.FTZ R2, R39, R30, R2 ;  /* 0x0000001e27020223 */ /* 0x008fe20000010002 */
[----:B------:R-:W-:-:S03]  /*0ff0*/  LEA R30, R11, R21, 0x3 ;  /* 0x000000150b1e7211 */ /* 0x000fc600078e18ff */
[----:B----4-:R-:W-:Y:S01]  /*1000*/  @P0 FFMA.FTZ R2, R37, R34, R2 ;  /* 0x0000002225020223 */ /* 0x010fe20000010002 */
[----:B------:R-:W-:Y:S01]  /*1010*/  LEA R34, R11, R23, 0x3 ;  /* 0x000000170b227211 */ /* 0x000fe200078e18ff */
[----:B------:R-:W-:Y:S06]  /*1020*/  @!P1 BRA `(.L_x_743) ;  /* 0x0000000400409947 */ /* 0x000fec0003800000 */
[----:B------:R-:W-:Y:S01]  /*1030*/  IMAD.MOV.U32 R16, RZ, RZ, R32 ;  /* 0x000000ffff107224 */ /* 0x000fe200078e0020 */
[----:B------:R-:W-:Y:S01]  /*1040*/  MOV R20, R24 ;  /* 0x0000001800147202 */ /* 0x000fe20000000f00 */
[----:B------:R-:W-:Y:S01]  /*1050*/  IMAD.MOV.U32 R32, RZ, RZ, R29 ;  /* 0x000000ffff207224 */ /* 0x000fe200078e001d */
[----:B------:R-:W-:Y:S02]  /*1060*/  MOV R24, R19 ;  /* 0x0000001300187202 */ /* 0x000fe40000000f00 */
[----:B------:R-:W-:-:S07]  /*1070*/  MOV R28, R27 ;  /* 0x0000001b001c7202 */ /* 0x000fce0000000f00 */
.L_x_744:
[----:B------:R-:W0:Y:S08]  /*1080*/  @P0 LDC.64 R46, c[0x0][0x3d0] ;  /* 0x0000f400ff2e0b82 */ /* 0x000e300000000a00 */
[----:B------:R-:W1:Y:S08]  /*1090*/  @P0 LDC.64 R44, c[0x0][0x380] ;  /* 0x0000e000ff2c0b82 */ /* 0x000e700000000a00 */
[----:B------:R-:W2:Y:S01]  /*10a0*/  @P0 LDC.64 R48, c[0x0][0x380] ;  /* 0x0000e000ff300b82 */ /* 0x000ea20000000a00 */
[----:B0-----:R-:W-:-:S07]  /*10b0*/  @P0 IMAD.WIDE R46, R42, 0x4, R46 ;  /* 0x000000042a2e0825 */ /* 0x001fce00078e022e */
[----:B------:R-:W0:Y:S01]  /*10c0*/  @P0 LDC.64 R50, c[0x0][0x3d0] ;  /* 0x0000f400ff320b82 */ /* 0x000e220000000a00 */
[----:B------:R-:W3:Y:S01]  /*10d0*/  @P0 LDG.E R47, desc[UR8][R46.64] ;  /* 0x000000082e2f0981 */ /* 0x000ee2000c1e1900 */
[----:B-1----:R-:W-:-:S06]  /*10e0*/  @P0 IMAD.WIDE R52, R40, 0x4, R44 ;  /* 0x0000000428340825 */ /* 0x002fcc00078e022c */
[----:B------:R-:W1:Y:S01]  /*10f0*/  @P0 LDC.64 R44, c[0x0][0x3d0] ;  /* 0x0000f400ff2c0b82 */ /* 0x000e620000000a00 */
[----:B------:R-:W3:Y:S01]  /*1100*/  @P0 LDG.E R52, desc[UR8][R52.64] ;  /* 0x0000000834340981 */ /* 0x000ee2000c1e1900 */
[----:B--2---:R-:W-:-:S06]  /*1110*/  @P0 IMAD.WIDE R54, R14, 0x4, R48 ;  /* 0x000000040e360825 */ /* 0x004fcc00078e0230 */
[----:B------:R-:W2:Y:S01]  /*1120*/  @P0 LDC.64 R48, c[0x0][0x380] ;  /* 0x0000e000ff300b82 */ /* 0x000ea20000000a00 */
[----:B------:R-:W4:Y:S01]  /*1130*/  @P0 LDG.E R54, desc[UR8][R54.64] ;  /* 0x0000000836360981 */ /* 0x000f22000c1e1900 */
[----:B-1----:R-:W-:-:S06]  /*1140*/  @P0 IMAD.WIDE R44, R38, 0x4, R44 ;  /* 0x00000004262c0825 */ /* 0x002fcc00078e022c */
[----:B------:R-:W4:Y:S01]  /*1150*/  @P0 LDG.E R45, desc[UR8][R44.64] ;  /* 0x000000082c2d0981 */ /* 0x000f22000c1e1900 */
[----:B---3--:R-:W-:Y:S01]  /*1160*/  @P0 FFMA.FTZ R2, R47, R52, R2 ;  /* 0x000000342f020223 */ /* 0x008fe20000010002 */
[----:B0-----:R-:W-:Y:S02]  /*1170*/  @P0 IMAD.WIDE R46, R12, 0x4, R50 ;  /* 0x000000040c2e0825 */ /* 0x001fe400078e0232 */
[----:B------:R-:W0:Y:S02]  /*1180*/  @P0 LDC.64 R50, c[0x0][0x3d0] ;  /* 0x0000f400ff320b82 */ /* 0x000e240000000a00 */
[----:B--2---:R-:W-:Y:S02]  /*1190*/  @P0 IMAD.WIDE R52, R18, 0x4, R48 ;  /* 0x0000000412340825 */ /* 0x004fe400078e0230 */
[----:B------:R-:W2:Y:S04]  /*11a0*/  @P0 LDG.E R47, desc[UR8][R46.64] ;  /* 0x000000082e2f0981 */ /* 0x000ea8000c1e1900 */
[----:B------:R-:W1:Y:S01]  /*11b0*/  @P0 LDC.64 R48, c[0x0][0x380] ;  /* 0x0000e000ff300b82 */ /* 0x000e620000000a00 */
[----:B------:R-:W2:Y:S01]  /*11c0*/  @P0 LDG.E R52, desc[UR8][R52.64] ;  /* 0x0000000834340981 */ /* 0x000ea2000c1e1900 */
[----:B----4-:R-:W-:Y:S01]  /*11d0*/  @P0 FFMA.FTZ R2, R45, R54, R2 ;  /* 0x000000362d020223 */ /* 0x010fe20000010002 */
[----:B0-----:R-:W-:-:S05]  /*11e0*/  @P0 IMAD.WIDE R44, R16, 0x4, R50 ;  /* 0x00000004102c0825 */ /* 0x001fca00078e0232 */
[----:B------:R-:W0:Y:S01]  /*11f0*/  @P0 LDC.64 R50, c[0x0][0x3d0] ;  /* 0x0000f400ff320b82 */ /* 0x000e220000000a00 */
[----:B------:R-:W3:Y:S01]  /*1200*/  @P0 LDG.E R45, desc[UR8][R44.64] ;  /* 0x000000082c2d0981 */ /* 0x000ee2000c1e1900 */
[----:B-1----:R-:W-:-:S06]  /*1210*/  @P0 IMAD.WIDE R54, R22, 0x4, R48 ;  /* 0x0000000416360825 */ /* 0x002fcc00078e0230 */
[----:B------:R-:W1:Y:S01]  /*1220*/  @P0 LDC.64 R48, c[0x0][0x380] ;  /* 0x0000e000ff300b82 */ /* 0x000e620000000a00 */
[----:B------:R-:W3:Y:S01]  /*1230*/  @P0 LDG.E R54, desc[UR8][R54.64] ;  /* 0x0000000836360981 */ /* 0x000ee2000c1e1900 */
[----:B--2---:R-:W-:Y:S01]  /*1240*/  @P0 FFMA.FTZ R2, R47, R52, R2 ;  /* 0x000000342f020223 */ /* 0x004fe20000010002 */
[----:B0-----:R-:W-:-:S05]  /*1250*/  @P0 IMAD.WIDE R46, R20, 0x4, R50 ;  /* 0x00000004142e0825 */ /* 0x001fca00078e0232 */
[----:B------:R-:W0:Y:S01]  /*1260*/  @P0 LDC.64 R50, c[0x0][0x3d0] ;  /* 0x0000f400ff320b82 */ /* 0x000e220000000a00 */
[----:B-1----:R-:W-:Y:S01]  /*1270*/  @P0 IMAD.WIDE R52, R26, 0x4, R48 ;  /* 0x000000041a340825 */ /* 0x002fe200078e0230 */
[----:B------:R-:W2:Y:S06]  /*1280*/  @P0 LDG.E R47, desc[UR8][R46.64] ;  /* 0x000000082e2f0981 */ /* 0x000eac000c1e1900 */
[----:B------:R-:W1:Y:S01]  /*1290*/  @P0 LDC.64 R48, c[0x0][0x380] ;  /* 0x0000e000ff300b82 */ /* 0x000e620000000a00 */
[----:B------:R-:W2:Y:S01]  /*12a0*/  @P0 LDG.E R52, desc[UR8][R52.64] ;  /* 0x0000000834340981 */ /* 0x000ea2000c1e1900 */
[----:B---3--:R-:W-:Y:S01]  /*12b0*/  @P0 FFMA.FTZ R2, R45, R54, R2 ;  /* 0x000000362d020223 */ /* 0x008fe20000010002 */
[----:B0-----:R-:W-:-:S05]  /*12c0*/  @P0 IMAD.WIDE R44, R24, 0x4, R50 ;  /* 0x00000004182c0825 */ /* 0x001fca00078e0232 */
[----:B------:R-:W0:Y:S01]  /*12d0*/  @P0 LDC.64 R50, c[0x0][0x3d0] ;  /* 0x0000f400ff320b82 */ /* 0x000e220000000a00 */
[----:B-1----:R-:W-:Y:S01]  /*12e0*/  @P0 IMAD.WIDE R54, R30, 0x4, R48 ;  /* 0x000000041e360825 */ /* 0x002fe200078e0230 */
[----:B------:R-:W3:Y:S06]  /*12f0*/  @P0 LDG.E R45, desc[UR8][R44.64] ;  /* 0x000000082c2d0981 */ /* 0x000eec000c1e1900 */
        /* <DEDUP_REMOVED lines=10> */
[----:B0-----:R-:W-:-:S04]  /*13a0*/  @P0 IMAD.WIDE R44, R32, 0x4, R52 ;  /* 0x00000004202c0825 */ /* 0x001fc800078e0234 */
[----:B-1----:R-:W-:Y:S02]  /*13b0*/  @P0 IMAD.WIDE R48, R36, 0x4, R48 ;  /* 0x0000000424300825 */ /* 0x002fe400078e0230 */
[----:B------:R-:W3:Y:S04]  /*13c0*/  @P0 LDG.E R45, desc[UR8][R44.64] ;  /* 0x000000082c2d0981 */ /* 0x000ee8000c1e1900 */
[----:B------:R-:W3:Y:S01]  /*13d0*/  @P0 LDG.E R48, desc[UR8][R48.64] ;  /* 0x0000000830300981 */ /* 0x000ee2000c1e1900 */
[----:B------:R-:W-:-:S04]  /*13e0*/  IADD3 R13, PT, PT, R13, 0x8, RZ ;  /* 0x000000080d0d7810 */ /* 0x000fc80007ffe0ff */
[----:B------:R-:W-:Y:S01]  /*13f0*/  ISETP.NE.AND P1, PT, R13, RZ, PT ;  /* 0x000000ff0d00720c */ /* 0x000fe20003f25270 */
[C---:B------:R-:W-:Y:S01]  /*1400*/  IMAD R38, R5.reuse, 0x8, R38 ;  /* 0x0000000805267824 */ /* 0x040fe200078e0226 */
[C---:B------:R-:W-:Y:S01]  /*1410*/  LEA R42, R5.reuse, R42, 0x3 ;  /* 0x0000002a052a7211 */ /* 0x040fe200078e18ff */
[----:B------:R-:W-:Y:S01]  /*1420*/  IMAD R16, R5, 0x8, R16 ;  /* 0x0000000805107824 */ /* 0x000fe200078e0210 */
[----:B------:R-:W-:Y:S01]  /*1430*/  LEA R40, R11, R40, 0x3 ;  /* 0x000000280b287211 */ /* 0x000fe200078e18ff */
[----:B------:R-:W-:Y:S01]  /*1440*/  IMAD R24, R5, 0x8, R24 ;  /* 0x0000000805187824 */ /* 0x000fe200078e0218 */
[----:B------:R-:W-:Y:S01]  /*1450*/  LEA R14, R11, R14, 0x3 ;  /* 0x0000000e0b0e7211 */ /* 0x000fe200078e18ff */
[C---:B------:R-:W-:Y:S01]  /*1460*/  IMAD R32, R5.reuse, 0x8, R32 ;  /* 0x0000000805207824 */ /* 0x040fe200078e0220 */
[----:B------:R-:W-:Y:S02]  /*1470*/  LEA R12, R5, R12, 0x3 ;  /* 0x0000000c050c7211 */ /* 0x000fe400078e18ff */
[----:B------:R-:W-:-:S02]  /*1480*/  LEA R18, R11, R18, 0x3 ;  /* 0x000000120b127211 */ /* 0x000fc400078e18ff */
[----:B------:R-:W-:Y:S02]  /*1490*/  LEA R22, R11, R22, 0x3 ;  /* 0x000000160b167211 */ /* 0x000fe400078e18ff */
[----:B------:R-:W-:Y:S02]  /*14a0*/  LEA R20, R5, R20, 0x3 ;  /* 0x0000001405147211 */ /* 0x000fe400078e18ff */
[C---:B------:R-:W-:Y:S02]  /*14b0*/  LEA R26, R11.reuse, R26, 0x3 ;  /* 0x0000001a0b1a7211 */ /* 0x040fe400078e18ff */
[----:B------:R-:W-:Y:S02]  /*14c0*/  LEA R30, R11, R30, 0x3 ;  /* 0x0000001e0b1e7211 */ /* 0x000fe400078e18ff */
[----:B------:R-:W-:Y:S02]  /*14d0*/  LEA R28, R5, R28, 0x3 ;  /* 0x0000001c051c7211 */ /* 0x000fe400078e18ff */
[----:B------:R-:W-:-:S02]  /*14e0*/  LEA R34, R11, R34, 0x3 ;  /* 0x000000220b227211 */ /* 0x000fc400078e18ff */
[----:B------:R-:W-:Y:S01]  /*14f0*/  LEA R36, R11, R36, 0x3 ;  /* 0x000000240b247211 */ /* 0x000fe200078e18ff */
[----:B--2---:R-:W-:-:S04]  /*1500*/  @P0 FFMA.FTZ R2, R47, R50, R2 ;  /* 0x000000322f020223 */ /* 0x004fc80000010002 */
[----:B---3--:R-:W-:Y:S01]  /*1510*/  @P0 FFMA.FTZ R2, R45, R48, R2 ;  /* 0x000000302d020223 */ /* 0x008fe20000010002 */
[----:B------:R-:W-:Y:S06]  /*1520*/  @P1 BRA `(.L_x_744) ;  /* 0xfffffff800d41947 */ /* 0x000fec000383ffff */
.L_x_743:
        /* <DEDUP_REMOVED lines=8> */
[CC--:B------:R-:W-:Y:S02]  /*15b0*/  @P0 IADD3 R11, PT, PT, R10.reuse, R0.reuse, RZ ;  /* 0x000000000a0b0210 */ /* 0x0c0fe40007ffe0ff */
[----:B------:R-:W-:-:S03]  /*15c0*/  @P0 IADD3 R35, PT, PT, R10, R0, RZ ;  /* 0x000000000a230210 */ /* 0x000fc60007ffe0ff */
        /* <DEDUP_REMOVED lines=11> */
[----:B---3--:R-:W-:-:S04]  /*1680*/  @P0 IMAD R21, R18, R21, R21 ;  /* 0x0000001512150224 */ /* 0x008fc800078e0215 */
[----:B------:R-:W-:-:S03]  /*1690*/  @P0 IMAD.IADD R21, R8, 0x1, R21 ;  /* 0x0000000108150824 */ /* 0x000fc600078e0215 */
        /* <DEDUP_REMOVED lines=10> */
[----:B------:R4:W3:Y:S04]  /*1740*/  @P0 LDG.E R11, desc[UR8][R30.64] ;  /* 0x000000081e0b0981 */ /* 0x0008e8000c1e1900 */
[----:B------:R-:W5:Y:S08]  /*1750*/  @P0 LDC.64 R14, c[0x0][0x410] ;  /* 0x00010400ff0e0b82 */ /* 0x000f700000000a00 */
[----:B------:R-:W5:Y:S01]  /*1760*/  @P0 LDC.64 R18, c[0x0][0x380] ;  /* 0x0000e000ff120b82 */ /* 0x000f620000000a00 */
[----:B-1----:R-:W-:-:S07]  /*1770*/  @P0 IMAD.WIDE R12, R35, 0x4, R12 ;  /* 0x00000004230c0825 */ /* 0x002fce00078e020c */
[----:B------:R-:W1:Y:S01]  /*1780*/  @P0 LDC.64 R26, c[0x0][0x3d0] ;  /* 0x0000f400ff1a0b82 */ /* 0x000e620000000a00 */
[----:B------:R-:W-:-:S07]  /*1790*/  @P0 IADD3 R35, PT, PT, R0, 0x3, R10 ;  /* 0x0000000300230810 */ /* 0x000fce0007ffe00a */
[----:B------:R-:W1:Y:S01]  /*17a0*/  @P0 LDC.64 R20, c[0x0][0x380] ;  /* 0x0000e000ff140b82 */ /* 0x000e620000000a00 */
[C---:B--2---:R-:W-:Y:S01]  /*17b0*/  @P0 IMAD R34, R6.reuse, R37, R32 ;  /* 0x0000002506220224 */ /* 0x044fe200078e0220 */
[----:B------:R2:W3:Y:S01]  /*17c0*/  @P0 LDG.E R28, desc[UR8][R28.64] ;  /* 0x000000081c1c0981 */ /* 0x0004e2000c1e1900 */
[----:B----4-:R-:W-:Y:S02]  /*17d0*/  @P0 IMAD R30, R6, R36, R35 ;  /* 0x00000024061e0224 */ /* 0x010fe400078e0223 */
[----:B0-----:R-:W-:Y:S01]  /*17e0*/  @P0 IMAD R17, R34, R17, R8 ;  /* 0x0000001122110224 */ /* 0x001fe200078e0208 */
[----:B------:R-:W4:Y:S01]  /*17f0*/  @P0 LDG.E R13, desc[UR8][R12.64] ;  /* 0x000000080c0d0981 */ /* 0x000f22000c1e1900 */
[----:B-----5:R-:W-:-:S04]  /*1800*/  @P0 IMAD.WIDE R24, R33, 0x4, R24 ;  /* 0x0000000421180825 */ /* 0x020fc800078e0218 */
[----:B------:R-:W-:Y:S02]  /*1810*/  @P0 IMAD R17, R17, R16, R9 ;  /* 0x0000001011110224 */ /* 0x000fe400078e0209 */
[----:B--2---:R-:W-:Y:S01]  /*1820*/  @P0 IMAD R29, R5, R32, RZ ;  /* 0x00000020051d0224 */ /* 0x004fe200078e02ff */
[----:B------:R-:W4:Y:S01]  /*1830*/  @P0 LDG.E R24, desc[UR8][R24.64] ;  /* 0x0000000818180981 */ /* 0x000f22000c1e1900 */
[----:B------:R-:W-:Y:S02]  /*1840*/  @P0 IMAD R15, R30, R15, R8 ;  /* 0x0000000f1e0f0224 */ /* 0x000fe400078e0208 */
[----:B------:R-:W-:-:S04]  /*1850*/  @P0 IMAD.WIDE R22, R29, 0x4, R22 ;  /* 0x000000041d160825 */ /* 0x000fc800078e0216 */
[----:B------:R-:W-:Y:S02]  /*1860*/  @P0 IMAD.WIDE R18, R17, 0x4, R18 ;  /* 0x0000000411120825 */ /* 0x000fe400078e0212 */
[----:B------:R-:W2:Y:S02]  /*1870*/  @P0 LDG.E R23, desc[UR8][R22.64] ;  /* 0x0000000816170981 */ /* 0x000ea4000c1e1900 */
[----:B------:R-:W-:Y:S02]  /*1880*/  @P0 IMAD R35, R5, R35, RZ ;  /* 0x0000002305230224 */ /* 0x000fe400078e02ff */
[----:B------:R-:W-:Y:S01]  /*1890*/  @P0 IMAD R15, R15, R14, R9 ;  /* 0x0000000e0f0f0224 */ /* 0x000fe200078e0209 */
[----:B------:R-:W2:Y:S01]  /*18a0*/  @P0 LDG.E R18, desc[UR8][R18.64] ;  /* 0x0000000812120981 */ /* 0x000ea2000c1e1900 */
[----:B-1----:R-:W-:-:S04]  /*18b0*/  @P0 IMAD.WIDE R26, R35, 0x4, R26 ;  /* 0x00000004231a0825 */ /* 0x002fc800078e021a */
[----:B------:R-:W-:Y:S02]  /*18c0*/  @P0 IMAD.WIDE R20, R15, 0x4, R20 ;  /* 0x000000040f140825 */ /* 0x000fe400078e0214 */
[----:B------:R-:W5:Y:S04]  /*18d0*/  @P0 LDG.E R27, desc[UR8][R26.64] ;  /* 0x000000081a1b0981 */ /* 0x000f68000c1e1900 */
[----:B------:R-:W5:Y:S01]  /*18e0*/  @P0 LDG.E R20, desc[UR8][R20.64] ;  /* 0x0000000814140981 */ /* 0x000f62000c1e1900 */
[----:B------:R-:W-:Y:S01]  /*18f0*/  IADD3 R0, PT, PT, R0, 0x4, RZ ;  /* 0x0000000400007810 */ /* 0x000fe20007ffe0ff */
[----:B---3--:R-:W-:-:S04]  /*1900*/  @P0 FFMA.FTZ R2, R11, R28, R2 ;  /* 0x0000001c0b020223 */ /* 0x008fc80000010002 */
[----:B----4-:R-:W-:-:S04]  /*1910*/  @P0 FFMA.FTZ R2, R13, R24, R2 ;  /* 0x000000180d020223 */ /* 0x010fc80000010002 */
[----:B--2---:R-:W-:-:S04]  /*1920*/  @P0 FFMA.FTZ R2, R23, R18, R2 ;  /* 0x0000001217020223 */ /* 0x004fc80000010002 */
[----:B-----5:R-:W-:-:S07]  /*1930*/  @P0 FFMA.FTZ R2, R27, R20, R2 ;  /* 0x000000141b020223 */ /* 0x020fce0000010002 */
.L_x_746:
        /* <DEDUP_REMOVED lines=20> */
[----:B---3--:R-:W-:-:S04]  /*1a80*/  @P0 IMAD R23, R26, R29, R29 ;  /* 0x0000001d1a170224 */ /* 0x008fc800078e021d */
[----:B------:R-:W-:-:S03]  /*1a90*/  @P0 IMAD.IADD R23, R8, 0x1, R23 ;  /* 0x0000000108170824 */ /* 0x000fc600078e0217 */
[----:B------:R-:W3:Y:S01]  /*1aa0*/  @P0 LDC.64 R12, c[0x0][0x380] ;  /* 0x0000e000ff0c0b82 */ /* 0x000ee20000000a00 */
[----:B0-----:R-:W-:-:S04]  /*1ab0*/  @P0 IMAD.WIDE R18, R11, 0x4, R18 ;  /* 0x000000040b120825 */ /* 0x001fc800078e0212 */
[----:B------:R-:W-:Y:S02]  /*1ac0*/  @P0 IMAD R11, R5, R24, R5 ;  /* 0x00000018050b0224 */ /* 0x000fe400078e0205 */
[----:B------:R-:W-:Y:S01]  /*1ad0*/  @P0 IMAD R23, R23, R28, R9 ;  /* 0x0000001c17170224 */ /* 0x000fe200078e0209 */
[----:B------:R-:W4:Y:S01]  /*1ae0*/  @P0 LDG.E R18, desc[UR8][R18.64] ;  /* 0x0000000812120981 */ /* 0x000f22000c1e1900 */
[----:B-1----:R-:W-:-:S06]  /*1af0*/  @P0 IMAD.WIDE R16, R21, 0x4, R16 ;  /* 0x0000000415100825 */ /* 0x002fcc00078e0210 */
[----:B------:R-:W4:Y:S01]  /*1b00*/  @P0 LDG.E R17, desc[UR8][R16.64] ;  /* 0x0000000810110981 */ /* 0x000f22000c1e1900 */
[----:B--2---:R-:W-:-:S06]  /*1b10*/  @P0 IMAD.WIDE R14, R11, 0x4, R14 ;  /* 0x000000040b0e0825 */ /* 0x004fcc00078e020e */
[----:B------:R-:W2:Y:S01]  /*1b20*/  @P0 LDG.E R15, desc[UR8][R14.64] ;  /* 0x000000080e0f0981 */ /* 0x000ea2000c1e1900 */
[----:B---3--:R-:W-:-:S06]  /*1b30*/  @P0 IMAD.WIDE R12, R23, 0x4, R12 ;  /* 0x00000004170c0825 */ /* 0x008fcc00078e020c */
[----:B------:R-:W2:Y:S01]  /*1b40*/  @P0 LDG.E R12, desc[UR8][R12.64] ;  /* 0x000000080c0c0981 */ /* 0x000ea2000c1e1900 */
[----:B------:R-:W-:Y:S01]  /*1b50*/  IADD3 R0, PT, PT, R0, 0x2, RZ ;  /* 0x0000000200007810 */ /* 0x000fe20007ffe0ff */
[----:B----4-:R-:W-:-:S04]  /*1b60*/  @P0 FFMA.FTZ R2, R17, R18, R2 ;  /* 0x0000001211020223 */ /* 0x010fc80000010002 */
[----:B--2---:R-:W-:-:S07]  /*1b70*/  @P0 FFMA.FTZ R2, R15, R12, R2 ;  /* 0x0000000c0f020223 */ /* 0x004fce0000010002 */
.L_x_748:
        /* <DEDUP_REMOVED lines=13> */
[----:B------:R-:W2:Y:S04]  /*1c50*/  LDG.E R9, desc[UR8][R8.64] ;  /* 0x0000000808097981 */ /* 0x000ea8000c1e1900 */
[----:B------:R-:W2:Y:S02]  /*1c60*/  LDG.E R10, desc[UR8][R10.64] ;  /* 0x000000080a0a7981 */ /* 0x000ea4000c1e1900 */
[----:B--2---:R-:W-:-:S07]  /*1c70*/  FFMA.FTZ R2, R9, R10, R2 ;  /* 0x0000000a09027223 */ /* 0x004fce0000010002 */
.L_x_747:
[----:B------:R-:W-:Y:S05]  /*1c80*/  BSYNC.RECONVERGENT B0 ;  /* 0x0000000000007941 */ /* 0x000fea0003800200 */
.L_x_745:
[----:B------:R-:W0:Y:S01]  /*1c90*/  LDCU.64 UR4, c[0x0][0x3a8] ;  /* 0x00007500ff0477ac */ /* 0x000e220008000a00 */
[----:B------:R-:W1:Y:S01]  /*1ca0*/  LDCU UR6, c[0x0][0x3f8] ;  /* 0x00007f00ff0677ac */ /* 0x000e620008000800 */
[----:B0-----:R-:W-:-:S04]  /*1cb0*/  LEA R8, P0, R4, UR4, 0x2 ;  /* 0x0000000404087c11 */ /* 0x001fc8000f8010ff */
[----:B------:R-:W-:Y:S01]  /*1cc0*/  LEA.HI.X R9, R4, UR5, R3, 0x2, P0 ;  /* 0x0000000504097c11 */ /* 0x000fe200080f1403 */
[----:B-1----:R-:W-:Y:S01]  /*1cd0*/  USHF.R.S32.HI UR4, URZ, 0x1f, UR6 ;  /* 0x0000001fff047899 */ /* 0x002fe20008011406 */
[----:B------:R-:W-:-:S03]  /*1ce0*/  IADD3 R4, P0, PT, R7, R4, RZ ;  /* 0x0000000407047210 */ /* 0x000fc60007f1e0ff */
[----:B------:R0:W-:Y:S01]  /*1cf0*/  STG.E desc[UR8][R8.64], R2 ;  /* 0x0000000208007986 */ /* 0x0001e2000c101908 */
[----:B------:R-:W-:Y:S02]  /*1d00*/  IADD3.X R3, PT, PT, RZ, R3, RZ, P0, !PT ;  /* 0x00000003ff037210 */ /* 0x000fe400007fe4ff */
[----:B------:R-:W-:-:S04]  /*1d10*/  ISETP.GE.U32.AND P0, PT, R4, UR6, PT ;  /* 0x0000000604007c0c */ /* 0x000fc8000bf06070 */
[----:B------:R-:W-:-:S13]  /*1d20*/  ISETP.GE.AND.EX P0, PT, R3, UR4, PT, P0 ;  /* 0x0000000403007c0c */ /* 0x000fda000bf06300 */
[----:B0-----:R-:W-:Y:S05]  /*1d30*/  @!P0 BRA `(.L_x_749) ;  /* 0xffffffe400008947 */ /* 0x001fea000383ffff */
[----:B------:R-:W-:Y:S05]  /*1d40*/  EXIT ;  /* 0x000000000000794d */ /* 0x000fea0003800000 */
.L_x_742:
        /* <DEDUP_REMOVED lines=18> */
[----:B0-----:R-:W-:-:S06]  /*1e70*/  IADD3 R8, PT, PT, R2, 0xffffffe, RZ ;  /* 0x0ffffffe02087810 */ /* 0x001fcc0007ffe0ff */
        /* <DEDUP_REMOVED lines=15> */
.L_x_751:
[----:B------:R-:W-:-:S07]  /*1f70*/  MOV R2, 0x1f90 ;  /* 0x00001f9000027802 */ /* 0x000fce0000000f00 */
[----:B------:R-:W-:Y:S05]  /*1f80*/  CALL.REL.NOINC `($__internal_29_$__cuda_sm20_div_u64) ;  /* 0x0000000000cc7944 */ /* 0x000fea0003c00000 */
[----:B------:R-:W-:Y:S02]  /*1f90*/  MOV R8, R5 ;  /* 0x0000000500087202 */ /* 0x000fe40000000f00 */
[----:B------:R-:W-:-:S07]  /*1fa0*/  MOV R9, R6 ;  /* 0x0000000600097202 */ /* 0x000fce0000000f00 */
.L_x_752:
[----:B------:R-:W-:Y:S05]  /*1fb0*/  BSYNC.RECONVERGENT B0 ;  /* 0x0000000000007941 */ /* 0x000fea0003800200 */
.L_x_750:
        /* <DEDUP_REMOVED lines=14> */
.L_x_755:
[----:B------:R-:W-:-:S04]  /*20a0*/  LEA R8, P1, R4, UR4, 0x2 ;  /* 0x0000000404087c11 */ /* 0x000fc8000f8210ff */
[----:B------:R-:W-:Y:S02]  /*20b0*/  LEA.HI.X R9, R4, UR5, R3, 0x2, P1 ;  /* 0x0000000504097c11 */ /* 0x000fe400088f1403 */
[----:B------:R-:W-:Y:S02]  /*20c0*/  IADD3 R0, P1, PT, R0, 0x1, RZ ;  /* 0x0000000100007810 */ /* 0x000fe40007f3e0ff */
[----:B------:R-:W-:Y:S01]  /*20d0*/  IADD3 R4, P2, PT, R7, R4, RZ ;  /* 0x0000000407047210 */ /* 0x000fe20007f5e0ff */
[----:B------:R0:W-:Y:S01]  /*20e0*/  STG.E desc[UR8][R8.64], RZ ;  /* 0x000000ff08007986 */ /* 0x0001e2000c101908 */
[----:B------:R-:W-:Y:S02]  /*20f0*/  IADD3.X R2, PT, PT, RZ, R2, RZ, P1, !PT ;  /* 0x00000002ff027210 */ /* 0x000fe40000ffe4ff */
[----:B------:R-:W-:Y:S02]  /*2100*/  ISETP.NE.U32.AND P1, PT, R0, R5, PT ;  /* 0x000000050000720c */ /* 0x000fe40003f25070 */
[----:B------:R-:W-:-:S02]  /*2110*/  IADD3.X R3, PT, PT, RZ, R3, RZ, P2, !PT ;  /* 0x00000003ff037210 */ /* 0x000fc400017fe4ff */
[----:B------:R-:W-:-:S13]  /*2120*/  ISETP.NE.AND.EX P1, PT, R2, RZ, PT, P1 ;  /* 0x000000ff0200720c */ /* 0x000fda0003f25310 */
[----:B0-----:R-:W-:Y:S05]  /*2130*/  @P1 BRA `(.L_x_755) ;  /* 0xfffffffc00d81947 */ /* 0x001fea000383ffff */
.L_x_754:
[----:B------:R-:W-:Y:S05]  /*2140*/  BSYNC.RECONVERGENT B0 ;  /* 0x0000000000007941 */ /* 0x000fea0003800200 */
.L_x_753:
[----:B------:R-:W-:Y:S05]  /*2150*/  @!P0 EXIT ;  /* 0x000000000000894d */ /* 0x000fea0003800000 */
[----:B------:R-:W-:Y:S01]  /*2160*/  SHF.L.U32 R5, R7, 0x2, RZ ;  /* 0x0000000207057819 */ /* 0x000fe200000006ff */
[----:B------:R-:W0:Y:S01]  /*2170*/  LDCU UR6, c[0x0][0x3f8] ;  /* 0x00007f00ff0677ac */ /* 0x000e220008000800 */
[----:B------:R-:W-:Y:S01]  /*2180*/  SHF.R.U32.HI R15, RZ, 0x1e, R7 ;  /* 0x0000001eff0f7819 */ /* 0x000fe20000011607 */
[----:B------:R-:W1:Y:S06]  /*2190*/  LDCU.64 UR4, c[0x0][0x3a8] ;  /* 0x00007500ff0477ac */ /* 0x000e6c0008000a00 */
.L_x_756:
        /* <DEDUP_REMOVED lines=11> */
[----:B------:R-:W-:-:S03]  /*2250*/  IADD3 R4, P0, PT, R5, R4, RZ ;  /* 0x0000000405047210 */ /* 0x000fc60007f1e0ff */
[----:B------:R2:W-:Y:S01]  /*2260*/  STG.E desc[UR8][R10.64], RZ ;  /* 0x000000ff0a007986 */ /* 0x0005e2000c101908 */
[----:B------:R-:W-:Y:S02]  /*2270*/  IADD3.X R3, PT, PT, R15, R3, RZ, P0, !PT ;  /* 0x000000030f037210 */ /* 0x000fe400007fe4ff */
[----:B0-----:R-:W-:-:S04]  /*2280*/  ISETP.GE.U32.AND P0, PT, R4, UR6, PT ;  /* 0x0000000604007c0c */ /* 0x001fc8000bf06070 */
[----:B------:R-:W-:-:S13]  /*2290*/  ISETP.GE.AND.EX P0, PT, R3, UR7, PT, P0 ;  /* 0x0000000703007c0c */ /* 0x000fda000bf06300 */
[----:B--2---:R-:W-:Y:S05]  /*22a0*/  @!P0 BRA `(.L_x_756) ;  /* 0xfffffffc00bc8947 */ /* 0x004fea000383ffff */
[----:B------:R-:W-:Y:S05]  /*22b0*/  EXIT ;  /* 0x000000000000794d */ /* 0x000fea0003800000 */
        .weak           $__internal_29_$__cuda_sm20_div_u64
        .type           $__internal_29_$__cuda_sm20_div_u64,@function
        .size           $__internal_29_$__cuda_sm20_div_u64,(.L_x_1701 - $__internal_29_$__cuda_sm20_div_u64)
$__internal_29_$__cuda_sm20_div_u64:
[----:B------:R-:W-:Y:S01]  /*22c0*/  MOV R12, R7 ;  /* 0x00000007000c7202 */ /* 0x000fe20000000f00 */
[----:B------:R-:W-:-:S04]  /*22d0*/  IMAD.MOV.U32 R13, RZ, RZ, RZ ;  /* 0x000000ffff0d7224 */ /* 0x000fc800078e00ff */
        /* <DEDUP_REMOVED lines=8> */
[----:B------:R-:W-:Y:S01]  /*2360*/  IMAD.HI.U32 R10, R8, R15, RZ ;  /* 0x0000000f080a7227 */ /* 0x000fe200078e00ff */
[----:B------:R-:W-:-:S03]  /*2370*/  MOV R11, R8 ;  /* 0x00000008000b7202 */ /* 0x000fc60000000f00 */
        /* <DEDUP_REMOVED lines=31> */
[----:B------:R-:W-:-:S03]  /*2570*/  IADD3 R8, P1, PT, -R7, R12, RZ ;  /* 0x0000000c07087210 */ /* 0x000fc60007f3e1ff */
[----:B------:R-:W-:Y:S01]  /*2580*/  IMAD.X R14, R14, 0x1, ~R9, P0 ;  /* 0x000000010e0e7824 */ /* 0x000fe200000e0e09 */
[----:B------:R-:W-:Y:S02]  /*2590*/  ISETP.GE.U32.AND P0, PT, R12, R7, PT ;  /* 0x000000070c00720c */ /* 0x000fe40003f06070 */
[----:B------:R-:W-:Y:S02]  /*25a0*/  IADD3 R9, P2, PT, R10, 0x1, RZ ;  /* 0x000000010a097810 */ /* 0x000fe40007f5e0ff */
[C---:B------:R-:W-:Y:S02]  /*25b0*/  ISETP.GE.U32.AND.EX P0, PT, R14.reuse, RZ, PT, P0 ;  /* 0x000000ff0e00720c */ /* 0x040fe40003f06100 */
[----:B------:R-:W-:Y:S02]  /*25c0*/  IADD3.X R11, PT, PT, R14, -0x1, RZ, P1, !PT ;  /* 0xffffffff0e0b7810 */ /* 0x000fe40000ffe4ff */
[----:B------:R-:W-:Y:S02]  /*25d0*/  IADD3.X R6, PT, PT, RZ, R5, RZ, P2, !PT ;  /* 0x00000005ff067210 */ /* 0x000fe400017fe4ff */
        /* <DEDUP_REMOVED lines=16> */
[----:B------:R-:W-:Y:S06]  /*26e0*/  RET.REL.NODEC R8 `(_ZN2at6native51_GLOBAL__N__2c613397_18_DepthwiseConv2d_cu_9959487032conv_depthwise2d_backward_kernelILi1ELi1EfiEEvNS_27GenericPackedTensorAccessorIKT1_Lm4ENS_16DefaultPtrTraitsEiEENS3_IS4_Lm4ES6_iEES7_T2_iiiiiiiiiiiiiii) ;  /* 0xffffffd808447950 */ /* 0x000fec0003c3ffff */
.L_x_757:
        /* <DEDUP_REMOVED lines=9> */
.L_x_1701:


//--------------------- .text._ZN2at6native51_GLOBAL__N__2c613397_18_DepthwiseConv2d_cu_9959487032conv_depthwise2d_backward_kernelILi3ELi0EfiEEvNS_27GenericPackedTensorAccessorIKT1_Lm4ENS_16DefaultPtrTraitsEiEENS3_IS4_Lm4ES6_iEES7_T2_iiiiiiiiiiiiiii --------------------------
	.section	.text._ZN2at6native51_GLOBAL__N__2c613397_18_DepthwiseConv2d_cu_9959487032conv_depthwise2d_backward_kernelILi3ELi0EfiEEvNS_27GenericPackedTensorAccessorIKT1_Lm4ENS_16DefaultPtrTraitsEiEENS3_IS4_Lm4ES6_iEES7_T2_iiiiiiiiiiiiiii,"ax",@progbits
	.align	128
.text._ZN2at6native51_GLOBAL__N__2c613397_18_DepthwiseConv2d_cu_9959487032conv_depthwise2d_backward_kernelILi3ELi0EfiEEvNS_27GenericPackedTensorAccessorIKT1_Lm4ENS_16DefaultPtrTraitsEiEENS3_IS4_Lm4ES6_iEES7_T2_iiiiiiiiiiiiiii:
        .type           _ZN2at6native51_GLOBAL__N__2c613397_18_DepthwiseConv2d_cu_9959487032conv_depthwise2d_backward_kernelILi3ELi0EfiEEvNS_27GenericPackedTensorAccessorIKT1_Lm4ENS_16DefaultPtrTraitsEiEENS3_IS4_Lm4ES6_iEES7_T2_iiiiiiiiiiiiiii,@function
        .size           _ZN2at6native51_GLOBAL__N__2c613397_18_DepthwiseConv2d_cu_9959487032conv_depthwise2d_backward_kernelILi3ELi0EfiEEvNS_27GenericPackedTensorAccessorIKT1_Lm4ENS_16DefaultPtrTraitsEiEENS3_IS4_Lm4ES6_iEES7_T2_iiiiiiiiiiiiiii,(.L_x_1703 - _ZN2at6native51_GLOBAL__N__2c613397_18_DepthwiseConv2d_cu_9959487032conv_depthwise2d_backward_kernelILi3ELi0EfiEEvNS_27GenericPackedTensorAccessorIKT1_Lm4ENS_16DefaultPtrTraitsEiEENS3_IS4_Lm4ES6_iEES7_T2_iiiiiiiiiiiiiii)
        .other          _ZN2at6native51_GLOBAL__N__2c613397_18_DepthwiseConv2d_cu_9959487032conv_depthwise2d_backward_kernelILi3ELi0EfiEEvNS_27GenericPackedTensorAccessorIKT1_Lm4ENS_16DefaultPtrTraitsEiEENS3_IS4_Lm4ES6_iEES7_T2_iiiiiiiiiiiiiii,@"STO_CUDA_ENTRY STV_DEFAULT"
_ZN2at6native51_GLOBAL__N__2c613397_18_DepthwiseConv2d_cu_9959487032conv_depthwise2d_backward_kernelILi3ELi0EfiEEvNS_27GenericPackedTensorAccessorIKT1_Lm4ENS_16DefaultPtrTraitsEiEENS3_IS4_Lm4ES6_iEES7_T2_iiiiiiiiiiiiiii:
        /* <DEDUP_REMOVED lines=21> */
.L_x_778:
        /* <DEDUP_REMOVED lines=47> */
[----:B------:R-:W0:Y:S02]  /*0440*/  I2F.RP R6, R12 ;  /* 0x0000000c00067306 */ /* 0x000e240000209400 */
[----:B------:R-:W-:-:S04]  /*0450*/  IMAD.MOV R5, RZ, RZ, -R15 ;  /* 0x000000ffff057224 */ /* 0x000fc800078e0a0f */
[----:B------:R-:W-:Y:S01]  /*0460*/  IMAD R7, R4, R5, R7 ;  /* 0x0000000504077224 */ /* 0x000fe200078e0207 */
[----:B------:R-:W-:-:S04]  /*0470*/  IADD3 R5, PT, PT, R14, 0xffffffe, RZ ;  /* 0x0ffffffe0e057810 */ /* 0x000fc80007ffe0ff */
[----:B------:R-:W-:Y:S02]  /*0480*/  ISETP.GT.U32.AND P1, PT, R4, R7, PT ;  /* 0x000000070400720c */ /* 0x000fe40003f24070 */
[----:B------:R-:W2:Y:S08]  /*0490*/  F2I.FTZ.U32.TRUNC.NTZ R5, R5 ;  /* 0x0000000500057305 */ /* 0x000eb0000021f000 */
[----:B0-----:R-:W0:Y:S03]  /*04a0*/  MUFU.RCP R6, R6 ;  /* 0x0000000600067308 */ /* 0x001e260000001000 */
        /* <DEDUP_REMOVED lines=13> */
[----:B------:R-:W-:Y:S01]  /*0580*/  @!P2 IMAD.MOV R15, RZ, RZ, -R15 ;  /* 0x000000ffff0fa224 */ /* 0x000fe200078e0a0f */
[----:B------:R-:W-:Y:S01]  /*0590*/  @!P1 LOP3.LUT R15, RZ, R2, RZ, 0x33, !PT ;  /* 0x00000002ff0f9212 */ /* 0x000fe200078e33ff */
[----:B------:R-:W-:-:S03]  /*05a0*/  IMAD.HI.U32 R4, R5, R19, R4 ;  /* 0x0000001305047227 */ /* 0x000fc600078e0004 */
[----:B------:R-:W-:Y:S01]  /*05b0*/  IABS R16, R15 ;  /* 0x0000000f00107213 */ /* 0x000fe20000000000 */
[----:B------:R-:W-:Y:S02]  /*05c0*/  IMAD.MOV R5, RZ, RZ, -R15 ;  /* 0x000000ffff057224 */ /* 0x000fe400078e0a0f */
[----:B---3--:R-:W-:Y:S02]  /*05d0*/  IMAD R21, R15, R2, UR13 ;  /* 0x0000000d0f157e24 */ /* 0x008fe4000f8e0202 */
[----:B------:R-:W-:-:S04]  /*05e0*/  IMAD.HI.U32 R14, R4, R16, RZ ;  /* 0x00000010040e7227 */ /* 0x000fc800078e00ff */
[----:B0-----:R-:W-:Y:S01]  /*05f0*/  IMAD.MOV R19, RZ, RZ, -R7 ;  /* 0x000000ffff137224 */ /* 0x001fe200078e0a07 */
[----:B------:R-:W-:Y:S01]  /*0600*/  IADD3 R4, PT, PT, -R14, RZ, RZ ;  /* 0x000000ff0e047210 */ /* 0x000fe20007ffe1ff */
[----:B------:R-:W-:Y:S01]  /*0610*/  IMAD R2, R2, R5, R6 ;  /* 0x0000000502027224 */ /* 0x000fe200078e0206 */
[C-C-:B------:R-:W-:Y:S01]  /*0620*/  IADD3 R5, PT, PT, R6.reuse, -UR13, -R21.reuse ;  /* 0x8000000d06057c10 */ /* 0x140fe2000fffe815 */
[----:B------:R-:W-:Y:S02]  /*0630*/  IMAD R19, R19, R12, RZ ;  /* 0x0000000c13137224 */ /* 0x000fe400078e02ff */
[C---:B------:R-:W-:Y:S01]  /*0640*/  IMAD R16, R13.reuse, R4, R16 ;  /* 0x000000040d107224 */ /* 0x040fe200078e0210 */
[----:B------:R-:W-:Y:S01]  /*0650*/  IABS R18, R2 ;  /* 0x0000000200127213 */ /* 0x000fe20000000000 */
[----:B------:R-:W-:Y:S01]  /*0660*/  IMAD.IADD R4, R6, 0x1, -R21 ;  /* 0x0000000106047824 */ /* 0x000fe200078e0a15 */
[----:B------:R-:W-:Y:S01]  /*0670*/  IABS R23, R5 ;  /* 0x0000000500177213 */ /* 0x000fe20000000000 */
[----:B------:R-:W-:Y:S01]  /*0680*/  IMAD.MOV.U32 R6, RZ, RZ, RZ ;  /* 0x000000ffff067224 */ /* 0x000fe200078e00ff */
[----:B------:R-:W-:-:S02]  /*0690*/  ISETP.GT.U32.AND P1, PT, R13, R16, PT ;  /* 0x000000100d00720c */ /* 0x000fc40003f24070 */
[----:B------:R-:W-:Y:S01]  /*06a0*/  IABS R21, R4 ;  /* 0x0000000400157213 */ /* 0x000fe20000000000 */
[----:B------:R-:W-:Y:S01]  /*06b0*/  IMAD.HI.U32 R6, R7, R19, R6 ;  /* 0x0000001307067227 */ /* 0x000fe200078e0006 */
[----:B------:R-:W-:-:S03]  /*06c0*/  ISETP.GE.AND P5, PT, R5, RZ, PT ;  /* 0x000000ff0500720c */ /* 0x000fc60003fa6270 */
[----:B------:R-:W-:Y:S01]  /*06d0*/  IMAD.MOV.U32 R19, RZ, RZ, R18 ;  /* 0x000000ffff137224 */ /* 0x000fe200078e0012 */
[----:B------:R-:W-:-:S03]  /*06e0*/  LOP3.LUT R18, R15, R8, RZ, 0x3c, !PT ;  /* 0x000000080f127212 */ /* 0x000fc600078e3cff */
[----:B------:R-:W-:Y:S01]  /*06f0*/  IMAD.HI.U32 R7, R6, R19, RZ ;  /* 0x0000001306077227 */ /* 0x000fe200078e00ff */
[----:B------:R-:W-:-:S03]  /*0700*/  ISETP.GE.AND P2, PT, R18, RZ, PT ;  /* 0x000000ff1200720c */ /* 0x000fc60003f46270 */
[----:B------:R-:W-:Y:S01]  /*0710*/  @!P1 IMAD.IADD R16, R16, 0x1, -R13 ;  /* 0x0000000110109824 */ /* 0x000fe200078e0a0d */
[----:B------:R-:W-:Y:S01]  /*0720*/  IADD3 R7, PT, PT, -R7, RZ, RZ ;  /* 0x000000ff07077210 */ /* 0x000fe20007ffe1ff */
[----:B------:R-:W-:Y:S01]  /*0730*/  @!P1 VIADD R14, R14, 0x1 ;  /* 0x000000010e0e9836 */ /* 0x000fe20000000000 */
[----:B------:R-:W-:Y:S02]  /*0740*/  ISETP.NE.AND P1, PT, R8, RZ, PT ;  /* 0x000000ff0800720c */ /* 0x000fe40003f25270 */
[----:B------:R-:W-:Y:S01]  /*0750*/  ISETP.GE.U32.AND P0, PT, R16, R13, PT ;  /* 0x0000000d1000720c */ /* 0x000fe20003f06070 */
[----:B------:R-:W-:-:S04]  /*0760*/  IMAD.HI.U32 R13, R6, R21, RZ ;  /* 0x00000015060d7227 */ /* 0x000fc800078e00ff */
[----:B------:R-:W-:-:S04]  /*0770*/  IMAD.HI.U32 R6, R6, R23, RZ ;  /* 0x0000001706067227 */ /* 0x000fc800078e00ff */
[----:B------:R-:W-:Y:S02]  /*0780*/  IMAD.MOV R16, RZ, RZ, -R13 ;  /* 0x000000ffff107224 */ /* 0x000fe400078e0a0d */
[----:B------:R-:W-:Y:S02]  /*0790*/  IMAD.MOV R6, RZ, RZ, -R6 ;  /* 0x000000ffff067224 */ /* 0x000fe400078e0a06 */
[C---:B------:R-:W-:Y:S02]  /*07a0*/  IMAD R13, R12.reuse, R7, R19 ;  /* 0x000000070c0d7224 */ /* 0x040fe400078e0213 */
[C---:B------:R-:W-:Y:S02]  /*07b0*/  IMAD R19, R12.reuse, R16, R21 ;  /* 0x000000100c137224 */ /* 0x040fe400078e0215 */
[----:B------:R-:W-:Y:S02]  /*07c0*/  IMAD R21, R12, R6, R23 ;  /* 0x000000060c157224 */ /* 0x000fe400078e0217 */
[----:B------:R-:W-:Y:S01]  /*07d0*/  @P0 VIADD R14, R14, 0x1 ;  /* 0x000000010e0e0836 */ /* 0x000fe20000000000 */
[----:B------:R-:W-:Y:S01]  /*07e0*/  ISETP.GT.U32.AND P0, PT, R12, R13, PT ;  /* 0x0000000d0c00720c */ /* 0x000fe20003f04070 */
[----:B------:R-:W-:Y:S01]  /*07f0*/  VIADD R23, R0, UR10 ;  /* 0x0000000a00177c36 */ /* 0x000fe20008000000 */
[C---:B------:R-:W-:Y:S01]  /*0800*/  ISETP.GT.U32.AND P3, PT, R12.reuse, R19, PT ;  /* 0x000000130c00720c */ /* 0x040fe20003f64070 */
[----:B------:R-:W-:Y:S01]  /*0810*/  IMAD.MOV.U32 R16, RZ, RZ, R14 ;  /* 0x000000ffff107224 */ /* 0x000fe200078e000e */
[----:B------:R-:W-:Y:S01]  /*0820*/  ISETP.GT.U32.AND P4, PT, R12, R21, PT ;  /* 0x000000150c00720c */ /* 0x000fe20003f84070 */
[----:B------:R-:W0:Y:S01]  /*0830*/  LDCU UR10, c[0x0][0x414] ;  /* 0x00008280ff0a77ac */ /* 0x000e220008000800 */
[----:B------:R-:W-:-:S02]  /*0840*/  IMAD.MOV R14, RZ, RZ, -R11 ;  /* 0x000000ffff0e7224 */ /* 0x000fc400078e0a0b */
[----:B------:R-:W-:Y:S01]  /*0850*/  @!P2 IMAD.MOV R16, RZ, RZ, -R16 ;  /* 0x000000ffff10a224 */ /* 0x000fe200078e0a10 */
[----:B------:R-:W-:Y:S02]  /*0860*/  @!P1 LOP3.LUT R16, RZ, R8, RZ, 0x33, !PT ;  /* 0x00000008ff109212 */ /* 0x000fe400078e33ff */
[----:B------:R-:W-:Y:S02]  /*0870*/  ISETP.GE.AND P1, PT, R2, RZ, PT ;  /* 0x000000ff0200720c */ /* 0x000fe40003f26270 */
[----:B------:R-:W-:Y:S01]  /*0880*/  @!P0 IADD3 R13, PT, PT, R13, -R12, RZ ;  /* 0x8000000c0d0d8210 */ /* 0x000fe20007ffe0ff */
[----:B------:R-:W-:Y:S02]  /*0890*/  IMAD.MOV R6, RZ, RZ, -R16 ;  /* 0x000000ffff067224 */ /* 0x000fe400078e0a10 */
[--C-:B------:R-:W-:Y:S01]  /*08a0*/  @!P3 IMAD.IADD R19, R19, 0x1, -R12.reuse ;  /* 0x000000011313b824 */ /* 0x100fe200078e0a0c */
[----:B------:R-:W-:Y:S01]  /*08b0*/  ISETP.GT.U32.AND P0, PT, R12, R13, PT ;  /* 0x0000000d0c00720c */ /* 0x000fe20003f04070 */
[----:B------:R-:W-:Y:S01]  /*08c0*/  @!P4 IMAD.IADD R21, R21, 0x1, -R12 ;  /* 0x000000011515c824 */ /* 0x000fe200078e0a0c */
[----:B------:R-:W-:Y:S01]  /*08d0*/  ISETP.GE.AND P3, PT, R4, RZ, PT ;  /* 0x000000ff0400720c */ /* 0x000fe20003f66270 */
[----:B------:R-:W-:Y:S01]  /*08e0*/  IMAD R15, R8, R6, R15 ;  /* 0x00000006080f7224 */ /* 0x000fe200078e020f */
[C---:B------:R-:W-:Y:S01]  /*08f0*/  ISETP.GT.U32.AND P2, PT, R12.reuse, R19, PT ;  /* 0x000000130c00720c */ /* 0x040fe20003f44070 */
        /* <DEDUP_REMOVED lines=8> */
[----:B-1----:R-:W-:Y:S01]  /*0980*/  IMAD R14, R16, UR9, R9 ;  /* 0x00000009100e7c24 */ /* 0x002fe2000f8e0209 */
[----:B------:R-:W-:Y:S01]  /*0990*/  LOP3.LUT R10, RZ, R10, RZ, 0x33, !PT ;  /* 0x0000000aff0a7212 */ /* 0x000fe200078e33ff */
[----:B------:R-:W-:Y:S01]  /*09a0*/  @!P2 IMAD.IADD R19, R19, 0x1, -R12 ;  /* 0x000000011313a824 */ /* 0x000fe200078e0a0c */
[----:B------:R-:W-:Y:S01]  /*09b0*/  UIADD3 UR9, UPT, UPT, -UR5, URZ, URZ ;  /* 0x000000ff05097290 */ /* 0x000fe2000fffe1ff */
[----:B------:R-:W-:Y:S01]  /*09c0*/  @!P4 IADD3 R21, PT, PT, R21, -R12, RZ ;  /* 0x8000000c1515c210 */ /* 0x000fe20007ffe0ff */
[----:B------:R-:W-:Y:S01]  /*09d0*/  @!P1 IMAD.MOV R13, RZ, RZ, -R13 ;  /* 0x000000ffff0d9224 */ /* 0x000fe200078e0a0d */
[----:B------:R-:W-:Y:S01]  /*09e0*/  UIMAD UR5, UR4, UR5, URZ ;  /* 0x00000005040572a4 */ /* 0x000fe2000f8e02ff */
[----:B------:R-:W-:-:S02]  /*09f0*/  @!P3 IMAD.MOV R19, RZ, RZ, -R19 ;  /* 0x000000ffff13b224 */ /* 0x000fc400078e0a13 */
[----:B------:R-:W-:Y:S01]  /*0a00*/  @!P5 IMAD.MOV R21, RZ, RZ, -R21 ;  /* 0x000000ffff15d224 */ /* 0x000fe200078e0a15 */
[C---:B------:R-:W-:Y:S01]  /*0a10*/  SEL R13, R10.reuse, R13, !P0 ;  /* 0x0000000d0a0d7207 */ /* 0x040fe20004000000 */
[----:B------:R-:W-:Y:S01]  /*0a20*/  IMAD.MOV.U32 R11, RZ, RZ, RZ ;  /* 0x000000ffff0b7224 */ /* 0x000fe200078e00ff */
[C---:B------:R-:W-:Y:S01]  /*0a30*/  SEL R9, R10.reuse, R19, !P0 ;  /* 0x000000130a097207 */ /* 0x040fe20004000000 */
[----:B------:R-:W-:Y:S01]  /*0a40*/  IMAD.U32 R16, RZ, RZ, UR9 ;  /* 0x00000009ff107e24 */ /* 0x000fe2000f8e00ff */
[----:B------:R-:W-:Y:S01]  /*0a50*/  ISETP.NE.AND P2, PT, R13, RZ, PT ;  /* 0x000000ff0d00720c */ /* 0x000fe20003f45270 */
[----:B------:R-:W-:Y:S01]  /*0a60*/  IMAD R12, R15, UR5, RZ ;  /* 0x000000050f0c7c24 */ /* 0x000fe2000f8e02ff */
[----:B------:R-:W-:Y:S01]  /*0a70*/  SEL R10, R10, R21, !P0 ;  /* 0x000000150a0a7207 */ /* 0x000fe20004000000 */
[----:B0-----:R-:W-:-:S10]  /*0a80*/  IMAD R13, R14, UR10, RZ ;  /* 0x0000000a0e0d7c24 */ /* 0x001fd4000f8e02ff */
.L_x_777:
        /* <DEDUP_REMOVED lines=74> */
[----:B------:R-:W2:Y:S02]  /*0f30*/  LDG.E R14, desc[UR6][R18.64] ;  /* 0x00000006120e7981 */ /* 0x000ea4000c1e1900 */
[----:B0-----:R-:W-:-:S06]  /*0f40*/  IMAD.WIDE R20, R15, 0x4, R20 ;  /* 0x000000040f147825 */ /* 0x001fcc00078e0214 */
[----:B------:R-:W2:Y:S02]  /*0f50*/  LDG.E R20, desc[UR6][R20.64] ;  /* 0x0000000614147981 */ /* 0x000ea4000c1e1900 */
[----:B--2---:R-:W-:-:S07]  /*0f60*/  FFMA.FTZ R11, R14, R20, R11 ;  /* 0x000000140e0b7223 */ /* 0x004fce000001000b */
.L_x_760:
[----:B------:R-:W-:Y:S05]  /*0f70*/  BSYNC.RECONVERGENT B0 ;  /* 0x0000000000007941 */ /* 0x000fea0003800200 */
.L_x_759:
        /* <DEDUP_REMOVED lines=33> */
[----:B------:R-:W-:-:S06]  /*1190*/  @P1 IADD3 R21, PT, PT, R21, 0x1, RZ ;  /* 0x0000000115151810 */ /* 0x000fcc0007ffe0ff */
        /* <DEDUP_REMOVED lines=39> */
.L_x_762:
[----:B------:R-:W-:Y:S05]  /*1410*/  BSYNC.RECONVERGENT B0 ;  /* 0x0000000000007941 */ /* 0x000fea0003800200 */
.L_x_761:
[----:B------:R-:W-:Y:S04]  /*1420*/  BSSY.RECONVERGENT B0, `(.L_x_763) ;  /* 0x0000049000007945 */ /* 0x000fe80003800200 */
[----:B------:R-:W-:Y:S05]  /*1430*/  @P2 BRA `(.L_x_764) ;  /* 0x00000004001c2947 */ /* 0x000fea0003800000 */
[----:B------:R-:W0:Y:S01]  /*1440*/  LDC R21, c[0x0][0x420] ;  /* 0x00010800ff157b82 */ /* 0x000e220000000800 */
[----:B------:R-:W-:Y:S02]  /*1450*/  MOV R14, RZ ;  /* 0x000000ff000e7202 */ /* 0x000fe40000000f00 */
        /* <DEDUP_REMOVED lines=65> */
[----:B------:R-:W2:Y:S02]  /*1870*/  LDG.E R14, desc[UR6][R18.64+0x8] ;  /* 0x00000806120e7981 */ /* 0x000ea4000c1e1900 */
[----:B0-----:R-:W-:-:S06]  /*1880*/  IMAD.WIDE R20, R15, 0x4, R20 ;  /* 0x000000040f147825 */ /* 0x001fcc00078e0214 */
[----:B------:R-:W2:Y:S02]  /*1890*/  LDG.E R20, desc[UR6][R20.64] ;  /* 0x0000000614147981 */ /* 0x000ea4000c1e1900 */
[----:B--2---:R-:W-:-:S07]  /*18a0*/  FFMA.FTZ R11, R14, R20, R11 ;  /* 0x000000140e0b7223 */ /* 0x004fce000001000b */
.L_x_764:
[----:B------:R-:W-:Y:S05]  /*18b0*/  BSYNC.RECONVERGENT B0 ;  /* 0x0000000000007941 */ /* 0x000fea0003800200 */
.L_x_763:
        /* <DEDUP_REMOVED lines=75> */
.L_x_766:
[----:B------:R-:W-:Y:S05]  /*1d70*/  BSYNC.RECONVERGENT B0 ;  /* 0x0000000000007941 */ /* 0x000fea0003800200 */
.L_x_765:
        /* <DEDUP_REMOVED lines=74> */
.L_x_768:
[----:B------:R-:W-:Y:S05]  /*2220*/  BSYNC.RECONVERGENT B0 ;  /* 0x0000000000007941 */ /* 0x000fea0003800200 */
.L_x_767:
        /* <DEDUP_REMOVED lines=52> */
[----:B------:R-:W-:Y:S02]  /*2570*/  @!P4 IADD3 R23, PT, PT, R23, 0x1, RZ ;  /* 0x000000011717c810 */ /* 0x000fe40007ffe0ff */
        /* <DEDUP_REMOVED lines=21> */
.L_x_770:
[----:B------:R-:W-:Y:S05]  /*26d0*/  BSYNC.RECONVERGENT B0 ;  /* 0x0000000000007941 */ /* 0x000fea0003800200 */
.L_x_769:
        /* <DEDUP_REMOVED lines=75> */
.L_x_772:
[----:B------:R-:W-:Y:S05]  /*2b90*/  BSYNC.RECONVERGENT B0 ;  /* 0x0000000000007941 */ /* 0x000fea0003800200 */
.L_x_771:
        /* <DEDUP_REMOVED lines=74> */
.L_x_774:
[----:B------:R-:W-:Y:S05]  /*3040*/  BSYNC.RECONVERGENT B0 ;  /* 0x0000000000007941 */ /* 0x000fea0003800200 */
.L_x_773:
        /* <DEDUP_REMOVED lines=69> */
[----:B------:R-:W2:Y:S03]  /*34a0*/  LDG.E R18, desc[UR6][R18.64+0x20] ;  /* 0x0000200612127981 */ /* 0x000ea6000c1e1900 */
[----:B------:R-:W-:-:S04]  /*34b0*/  IMAD R15, R15, R14, R25 ;  /* 0x0000000e0f0f7224 */ /* 0x000fc800078e0219 */
[----:B0-----:R-:W-:-:S06]  /*34c0*/  IMAD.WIDE R20, R15, 0x4, R20 ;  /* 0x000000040f147825 */ /* 0x001fcc00078e0214 */
[----:B------:R-:W2:Y:S02]  /*34d0*/  LDG.E R20, desc[UR6][R20.64] ;  /* 0x0000000614147981 */ /* 0x000ea4000c1e1900 */
[----:B--2---:R-:W-:-:S07]  /*34e0*/  FFMA.FTZ R11, R18, R20, R11 ;  /* 0x00000014120b7223 */ /* 0x004fce000001000b */
.L_x_776:
[----:B------:R-:W-:Y:S05]  /*34f0*/  BSYNC.RECONVERGENT B0 ;  /* 0x0000000000007941 */ /* 0x000fea0003800200 */
.L_x_775:
[----:B------:R-:W-:Y:S02]  /*3500*/  VIADD R13, R13, UR14 ;  /* 0x0000000e0d0d7c36 */ /* 0x000fe40008000000 */
[----:B------:R-:W-:Y:S01]  /*3510*/  VIADD R12, R12, UR4 ;  /* 0x000000040c0c7c36 */ /* 0x000fe20008000000 */
[----:B------:R-:W-:Y:S06]  /*3520*/  @P3 BRA `(.L_x_777) ;  /* 0xffffffd400583947 */ /* 0x000fec000383ffff */
        /* <DEDUP_REMOVED lines=10> */
[----:B------:R-:W-:Y:S05]  /*35d0*/  EXIT ;  /* 0x000000000000794d */ /* 0x000fea0003800000 */
.L_x_758:
        /* <DEDUP_REMOVED lines=18> */
[----:B0-----:R-:W-:Y:S02]  /*3700*/  VIADD R6, R5, 0xffffffe ;  /* 0x0ffffffe05067836 */ /* 0x001fe40000000000 */
[----:B------:R-:W-:-:S04]  /*3710*/  HFMA2 R5, -RZ, RZ, 0, 0 ;  /* 0x00000000ff057431 */ /* 0x000fc800000001ff */
        /* <DEDUP_REMOVED lines=12> */
[----:B------:R-:W-:-:S05]  /*37e0*/  @!P2 LOP3.LUT R7, RZ, R17, RZ, 0x33, !PT ;  /* 0x00000011ff07a212 */ /* 0x000fca00078e33ff */
[----:B------:R-:W-:Y:S01]  /*37f0*/  IMAD.MOV.U32 R4, RZ, RZ, R7 ;  /* 0x000000ffff047224 */ /* 0x000fe200078e0007 */
[----:B------:R-:W-:Y:S06]  /*3800*/  BRA `(.L_x_781) ;  /* 0x0000000000087947 */ /* 0x000fec0003800000 */
.L_x_780:
[----:B------:R-:W-:-:S07]  /*3810*/  MOV R6, 0x3830 ;  /* 0x0000383000067802 */ /* 0x000fce0000000f00 */
[----:B------:R-:W-:Y:S05]  /*3820*/  CALL.REL.NOINC `($__internal_30_$__cuda_sm20_div_u64) ;  /* 0x0000000000c47944 */ /* 0x000fea0003c00000 */
.L_x_781:
[----:B------:R-:W-:Y:S05]  /*3830*/  BSYNC.RECONVERGENT B0 ;  /* 0x0000000000007941 */ /* 0x000fea0003800200 */
.L_x_779:
        /* <DEDUP_REMOVED lines=14> */
.L_x_784:
        /* <DEDUP_REMOVED lines=10> */
.L_x_783:
[----:B------:R-:W-:Y:S05]  /*39c0*/  BSYNC.RECONVERGENT B0 ;  /* 0x0000000000007941 */ /* 0x000fea0003800200 */
.L_x_782:
[----:B------:R-:W-:Y:S05]  /*39d0*/  @!P1 EXIT ;  /* 0x000000000000994d */ /* 0x000fea0003800000 */
[----:B------:R-:W-:Y:S01]  /*39e0*/  SHF.L.U32 R13, R17, 0x2, RZ ;  /* 0x00000002110d7819 */ /* 0x000fe200000006ff */
[----:B------:R-:W0:Y:S01]  /*39f0*/  LDCU UR9, c[0x0][0x3f8] ;  /* 0x00007f00ff0977ac */ /* 0x000e220008000800 */
[----:B------:R-:W-:Y:S01]  /*3a00*/  SHF.R.U32.HI R17, RZ, 0x1e, R17 ;  /* 0x0000001eff117819 */ /* 0x000fe20000011611 */
[----:B------:R-:W1:Y:S06]  /*3a10*/  LDCU.64 UR4, c[0x0][0x3a8] ;  /* 0x00007500ff0477ac */ /* 0x000e6c0008000a00 */
.L_x_785:
        /* <DEDUP_REMOVED lines=18> */
        .weak           $__internal_30_$__cuda_sm20_div_u64
        .type           $__internal_30_$__cuda_sm20_div_u64,@function
        .size           $__internal_30_$__cuda_sm20_div_u64,(.L_x_1703 - $__internal_30_$__cuda_sm20_div_u64)
$__internal_30_$__cuda_sm20_div_u64:
        /* <DEDUP_REMOVED lines=65> */
[----:B------:R-:W-:Y:S06]  /*3f50*/  RET.REL.NODEC R6 `(_ZN2at6native51_GLOBAL__N__2c613397_18_DepthwiseConv2d_cu_9959487032conv_depthwise2d_backward_kernelILi3ELi0EfiEEvNS_27GenericPackedTensorAccessorIKT1_Lm4ENS_16DefaultPtrTraitsEiEENS3_IS4_Lm4ES6_iEES7_T2_iiiiiiiiiiiiiii) ;  /* 0xffffffc006287950 */ /* 0x000fec0003c3ffff */
.L_x_786:
        /* <DEDUP_REMOVED lines=10> */
.L_x_1703:


//--------------------- .text._ZN2at6native51_GLOBAL__N__2c613397_18_DepthwiseConv2d_cu_9959487032conv_depthwise2d_backward_kernelILi3ELi2EfiEEvNS_27GenericPackedTensorAccessorIKT1_Lm4ENS_16DefaultPtrTraitsEiEENS3_IS4_Lm4ES6_iEES7_T2_iiiiiiiiiiiiiii --------------------------
	.section	.text._ZN2at6native51_GLOBAL__N__2c613397_18_DepthwiseConv2d_cu_9959487032conv_depthwise2d_backward_kernelILi3ELi2EfiEEvNS_27GenericPackedTensorAccessorIKT1_Lm4ENS_16DefaultPtrTraitsEiEENS3_IS4_Lm4ES6_iEES7_T2_iiiiiiiiiiiiiii,"ax",@progbits
	.align	128
.text._ZN2at6native51_GLOBAL__N__2c613397_18_DepthwiseConv2d_cu_9959487032conv_depthwise2d_backward_kernelILi3ELi2EfiEEvNS_27GenericPackedTensorAccessorIKT1_Lm4ENS_16DefaultPtrTraitsEiEENS3_IS4_Lm4ES6_iEES7_T2_iiiiiiiiiiiiiii:
        .type           _ZN2at6native51_GLOBAL__N__2c613397_18_DepthwiseConv2d_cu_9959487032conv_depthwise2d_backward_kernelILi3ELi2EfiEEvNS_27GenericPackedTensorAccessorIKT1_Lm4ENS_16DefaultPtrTraitsEiEENS3_IS4_Lm4ES6_iEES7_T2_iiiiiiiiiiiiiii,@function
        .size           _ZN2at6native51_GLOBAL__N__2c613397_18_DepthwiseConv2d_cu_9959487032conv_depthwise2d_backward_kernelILi3ELi2EfiEEvNS_27GenericPackedTensorAccessorIKT1_Lm4ENS_16DefaultPtrTraitsEiEENS3_IS4_Lm4ES6_iEES7_T2_iiiiiiiiiiiiiii,(.L_x_1705 - _ZN2at6native51_GLOBAL__N__2c613397_18_DepthwiseConv2d_cu_9959487032conv_depthwise2d_backward_kernelILi3ELi2EfiEEvNS_27GenericPackedTensorAccessorIKT1_Lm4ENS_16DefaultPtrTraitsEiEENS3_IS4_Lm4ES6_iEES7_T2_iiiiiiiiiiiiiii)
        .other          _ZN2at6native51_GLOBAL__N__2c613397_18_DepthwiseConv2d_cu_9959487032conv_depthwise2d_backward_kernelILi3ELi2EfiEEvNS_27GenericPackedTensorAccessorIKT1_Lm4ENS_16DefaultPtrTraitsEiEENS3_IS4_Lm4ES6_iEES7_T2_iiiiiiiiiiiiiii,@"STO_CUDA_ENTRY STV_DEFAULT"
_ZN2at6native51_GLOBAL__N__2c613397_18_DepthwiseConv2d_cu_9959487032conv_depthwise2d_backward_kernelILi3ELi2EfiEEvNS_27GenericPackedTensorAccessorIKT1_Lm4ENS_16DefaultPtrTraitsEiEENS3_IS4_Lm4ES6_iEES7_T2_iiiiiiiiiiiiiii:
        /* <DEDUP_REMOVED lines=12> */
[----:B------:R-:W-:Y:S02]  /*00c0*/  IMAD.MOV.U32 R0, RZ, RZ, R2 ;  /* 0x000000ffff007224 */ /* 0x000fe400078e0002 */
        /* <DEDUP_REMOVED lines=8> */
.L_x_789:
[----:B------:R-:W0:Y:S01]  /*0150*/  LDC R7, c[0x0][0x408] ;  /* 0x00010200ff077b82 */ /* 0x000e220000000800 */
[----:B------:R-:W-:Y:S01]  /*0160*/  IABS R10, R0 ;  /* 0x00000000000a7213 */ /* 0x000fe20000000000 */
[----:B------:R-:W1:Y:S01]  /*0170*/  LDCU.64 UR6, c[0x0][0x428] ;  /* 0x00008500ff0677ac */ /* 0x000e620008000a00 */
[----:B------:R-:W-:Y:S01]  /*0180*/  LOP3.LUT R3, R3, 0xfffffff7, RZ, 0xc0, !PT ;  /* 0xfffffff703037812 */ /* 0x000fe200078ec0ff */
[----:B------:R-:W-:Y:S01]  /*0190*/  IMAD.MOV.U32 R19, RZ, RZ, RZ ;  /* 0x000000ffff137224 */ /* 0x000fe200078e00ff */
[----:B------:R-:W2:Y:S03]  /*01a0*/  LDCU.64 UR12, c[0x0][0x430] ;  /* 0x00008600ff0c77ac */ /* 0x000ea60008000a00 */
        /* <DEDUP_REMOVED lines=29> */
[----:B------:R-:W-:Y:S02]  /*0380*/  @P0 VIADD R5, R5, 0x1 ;  /* 0x0000000105050836 */ /* 0x000fe40000000000 */
[----:B0-----:R-:W-:Y:S02]  /*0390*/  HFMA2 R8, -RZ, RZ, 0, 0 ;  /* 0x00000000ff087431 */ /* 0x001fe400000001ff */
        /* <DEDUP_REMOVED lines=9> */
[----:B------:R-:W-:Y:S02]  /*0430*/  IMAD.MOV R8, RZ, RZ, -R5 ;  /* 0x000000ffff087224 */ /* 0x000fe400078e0a05 */
[----:B------:R-:W-:Y:S02]  /*0440*/  IMAD.MOV R11, RZ, RZ, -R12 ;  /* 0x000000ffff0b7224 */ /* 0x000fe400078e0a0c */
[C---:B------:R-:W-:Y:S02]  /*0450*/  IMAD R6, R13.reuse, R8, R6 ;  /* 0x000000080d067224 */ /* 0x040fe400078e0206 */
[----:B------:R-:W-:Y:S01]  /*0460*/  VIADD R8, R0, UR6 ;  /* 0x0000000600087c36 */ /* 0x000fe20008000000 */
[----:B------:R-:W0:Y:S02]  /*0470*/  LDCU UR6, c[0x0][0x404] ;  /* 0x00008080ff0677ac */ /* 0x000e240008000800 */
[----:B------:R-:W-:Y:S01]  /*0480*/  ISETP.GT.U32.AND P1, PT, R13, R6, PT ;  /* 0x000000060d00720c */ /* 0x000fe20003f24070 */
[----:B------:R-:W-:-:S05]  /*0490*/  IMAD R11, R7, R11, R8 ;  /* 0x0000000b070b7224 */ /* 0x000fca00078e0208 */
[----:B------:R-:W-:-:S07]  /*04a0*/  SHF.R.S32.HI R20, RZ, 0x1, R11 ;  /* 0x00000001ff147819 */ /* 0x000fce000001140b */
[----:B------:R-:W-:Y:S02]  /*04b0*/  @!P1 IMAD.IADD R6, R6, 0x1, -R13 ;  /* 0x0000000106069824 */ /* 0x000fe400078e0a0d */
[----:B------:R-:W-:Y:S01]  /*04c0*/  @!P1 VIADD R5, R5, 0x1 ;  /* 0x0000000105059836 */ /* 0x000fe20000000000 */
[----:B------:R-:W-:Y:S02]  /*04d0*/  ISETP.NE.AND P1, PT, R4, RZ, PT ;  /* 0x000000ff0400720c */ /* 0x000fe40003f25270 */
[----:B------:R-:W-:Y:S01]  /*04e0*/  ISETP.GE.U32.AND P0, PT, R6, R13, PT ;  /* 0x0000000d0600720c */ /* 0x000fe20003f06070 */
[C---:B--2---:R-:W-:Y:S01]  /*04f0*/  IMAD R13, R12.reuse, R7, UR12 ;  /* 0x0000000c0c0d7e24 */ /* 0x044fe2000f8e0207 */
[----:B------:R-:W-:-:S04]  /*0500*/  LOP3.LUT R6, R12, R4, RZ, 0x3c, !PT ;  /* 0x000000040c067212 */ /* 0x000fc800078e3cff */
[----:B------:R-:W-:-:S07]  /*0510*/  ISETP.GE.AND P2, PT, R6, RZ, PT ;  /* 0x000000ff0600720c */ /* 0x000fce0003f46270 */
[----:B------:R-:W-:Y:S01]  /*0520*/  @P0 VIADD R5, R5, 0x1 ;  /* 0x0000000105050836 */ /* 0x000fe20000000000 */
[----:B----4-:R-:W-:-:S04]  /*0530*/  ISETP.GE.AND P0, PT, R20, UR10, PT ;  /* 0x0000000a14007c0c */ /* 0x010fc8000bf06270 */
[----:B------:R-:W-:Y:S01]  /*0540*/  ISETP.GT.AND P0, PT, R20, -0x1, !P0 ;  /* 0xffffffff1400780c */ /* 0x000fe20004704270 */
[----:B------:R-:W-:Y:S01]  /*0550*/  @!P2 IMAD.MOV R5, RZ, RZ, -R5 ;  /* 0x000000ffff05a224 */ /* 0x000fe200078e0a05 */
[----:B------:R-:W-:-:S04]  /*0560*/  @!P1 LOP3.LUT R5, RZ, R4, RZ, 0x33, !PT ;  /* 0x00000004ff059212 */ /* 0x000fc800078e33ff */
[C---:B------:R-:W-:Y:S01]  /*0570*/  IADD3 R10, PT, PT, -R5.reuse, RZ, RZ ;  /* 0x000000ff050a7210 */ /* 0x040fe20007ffe1ff */
[----:B------:R-:W-:-:S04]  /*0580*/  IMAD R6, R5, R4, UR13 ;  /* 0x0000000d05067e24 */ /* 0x000fc8000f8e0204 */
[----:B------:R-:W-:Y:S01]  /*0590*/  IMAD R4, R4, R10, R9 ;  /* 0x0000000a04047224 */ /* 0x000fe200078e0209 */
[C-C-:B------:R-:W-:Y:S01]  /*05a0*/  IADD3 R12, PT, PT, R9.reuse, -UR13, -R6.reuse ;  /* 0x8000000d090c7c10 */ /* 0x140fe2000fffe806 */
[----:B------:R-:W-:-:S03]  /*05b0*/  IMAD.IADD R10, R9, 0x1, -R6 ;  /* 0x00000001090a7824 */ /* 0x000fc600078e0a06 */
[----:B------:R-:W-:Y:S02]  /*05c0*/  SHF.R.S32.HI R7, RZ, 0x1, R12 ;  /* 0x00000001ff077819 */ /* 0x000fe4000001140c */
[----:B------:R-:W-:Y:S02]  /*05d0*/  SHF.R.S32.HI R9, RZ, 0x1, R4 ;  /* 0x00000001ff097819 */ /* 0x000fe40000011404 */
[----:B------:R-:W-:Y:S02]  /*05e0*/  ISETP.GE.AND P6, PT, R7, UR11, PT ;  /* 0x0000000b07007c0c */ /* 0x000fe4000bfc6270 */
[----:B------:R-:W-:Y:S02]  /*05f0*/  ISETP.GE.AND P4, PT, R9, UR11, PT ;  /* 0x0000000b09007c0c */ /* 0x000fe4000bf86270 */
[----:B------:R-:W-:Y:S02]  /*0600*/  ISETP.GT.AND P6, PT, R7, -0x1, !P6 ;  /* 0xffffffff0700780c */ /* 0x000fe400077c4270 */
[----:B------:R-:W-:-:S02]  /*0610*/  LOP3.LUT P1, RZ, R4, 0x1, R11, 0xc8, !PT ;  /* 0x0000000104ff7812 */ /* 0x000fc4000782c80b */
[----:B------:R-:W-:Y:S01]  /*0620*/  ISETP.GT.AND P4, PT, R9, -0x1, !P4 ;  /* 0xffffffff0900780c */ /* 0x000fe20006784270 */
[----:B------:R-:W-:Y:S01]  /*0630*/  IMAD.IADD R9, R8, 0x1, -R13 ;  /* 0x0000000108097824 */ /* 0x000fe200078e0a0d */
[----:B------:R-:W-:Y:S02]  /*0640*/  SHF.R.S32.HI R6, RZ, 0x1, R10 ;  /* 0x00000001ff067819 */ /* 0x000fe4000001140a */
[----:B------:R-:W-:Y:S02]  /*0650*/  PLOP3.LUT P1, PT, P0, P1, P4, 0x20, 0x0 ;  /* 0x000000000000781c */ /* 0x000fe40000722440 */
[----:B------:R-:W-:Y:S02]  /*0660*/  ISETP.GE.AND P5, PT, R6, UR11, PT ;  /* 0x0000000b06007c0c */ /* 0x000fe4000bfa6270 */
[----:B------:R-:W-:Y:S02]  /*0670*/  LOP3.LUT P3, RZ, R10, 0x1, R11, 0xc8, !PT ;  /* 0x000000010aff7812 */ /* 0x000fe4000786c80b */
[----:B------:R-:W-:-:S02]  /*0680*/  @P6 LOP3.LUT R3, R3, 0x8, RZ, 0xfc, !PT ;  /* 0x0000000803036812 */ /* 0x000fc400078efcff */
[----:B------:R-:W-:Y:S02]  /*0690*/  ISETP.GT.AND P5, PT, R6, -0x1, !P5 ;  /* 0xffffffff0600780c */ /* 0x000fe40006fa4270 */
[----:B------:R-:W-:Y:S02]  /*06a0*/  LOP3.LUT R3, R3, 0xfffffffb, RZ, 0xc0, !PT ;  /* 0xfffffffb03037812 */ /* 0x000fe400078ec0ff */
[----:B------:R-:W-:Y:S02]  /*06b0*/  PLOP3.LUT P3, PT, P0, P3, P5, 0x20, 0x0 ;  /* 0x000000000000781c */ /* 0x000fe40000766450 */
[----:B------:R-:W-:Y:S02]  /*06c0*/  @P1 LOP3.LUT R3, R3, 0x4, RZ, 0xfc, !PT ;  /* 0x0000000403031812 */ /* 0x000fe400078efcff */
[----:B------:R-:W-:Y:S02]  /*06d0*/  P2R R15, PR, RZ, 0x8 ;  /* 0x00000008ff0f7803 */ /* 0x000fe40000000000 */
[----:B------:R-:W-:-:S02]  /*06e0*/  LOP3.LUT P2, RZ, R12, 0x1, R11, 0xc8, !PT ;  /* 0x000000010cff7812 */ /* 0x000fc4000784c80b */
[----:B------:R-:W-:Y:S02]  /*06f0*/  LOP3.LUT P3, RZ, R3, 0x8, RZ, 0xc0, !PT ;  /* 0x0000000803ff7812 */ /* 0x000fe4000786c0ff */
[--C-:B------:R-:W-:Y:S02]  /*0700*/  SHF.R.S32.HI R21, RZ, 0x1, R9.reuse ;  /* 0x00000001ff157819 */ /* 0x100fe40000011409 */
[----:B------:R-:W-:Y:S02]  /*0710*/  PLOP3.LUT P2, PT, P0, P2, P3, 0x20, 0x0 ;  /* 0x000000000000781c */ /* 0x000fe40000744430 */
[C---:B------:R-:W-:Y:S02]  /*0720*/  ISETP.GE.AND P0, PT, R21.reuse, UR10, PT ;  /* 0x0000000a15007c0c */ /* 0x040fe4000bf06270 */
[----:B------:R-:W-:Y:S02]  /*0730*/  LOP3.LUT P1, RZ, R4, 0x1, R9, 0xc8, !PT ;  /* 0x0000000104ff7812 */ /* 0x000fe4000782c809 */
[----:B------:R-:W-:-:S02]  /*0740*/  ISETP.GT.AND P0, PT, R21, -0x1, !P0 ;  /* 0xffffffff1500780c */ /* 0x000fc40004704270 */
[----:B------:R-:W-:Y:S02]  /*0750*/  P2R R14, PR, RZ, 0x4 ;  /* 0x00000004ff0e7803 */ /* 0x000fe40000000000 */
[----:B------:R-:W-:Y:S02]  /*0760*/  PLOP3.LUT P2, PT, P0, P1, P4, 0x20, 0x0 ;  /* 0x000000000000781c */ /* 0x000fe40000742440 */
[----:B------:R-:W-:Y:S02]  /*0770*/  IADD3 R13, PT, PT, R8, -UR12, -R13 ;  /* 0x8000000c080d7c10 */ /* 0x000fe4000fffe80d */
[--C-:B------:R-:W-:Y:S02]  /*0780*/  LOP3.LUT P1, RZ, R10, 0x1, R9.reuse, 0xc8, !PT ;  /* 0x000000010aff7812 */ /* 0x100fe4000782c809 */
[----:B------:R-:W-:Y:S02]  /*0790*/  LOP3.LUT P6, RZ, R12, 0x1, R9, 0xc8, !PT ;  /* 0x000000010cff7812 */ /* 0x000fe400078cc809 */
[----:B------:R-:W-:-:S02]  /*07a0*/  SHF.R.S32.HI R11, RZ, 0x1, R13 ;  /* 0x00000001ff0b7819 */ /* 0x000fc4000001140d */
[----:B------:R-:W-:Y:S02]  /*07b0*/  PLOP3.LUT P1, PT, P0, P1, P5, 0x20, 0x0 ;  /* 0x000000000000781c */ /* 0x000fe40000722450 */
[----:B------:R-:W-:Y:S02]  /*07c0*/  LOP3.LUT R3, R3, 0xfffffffd, RZ, 0xc0, !PT ;  /* 0xfffffffd03037812 */ /* 0x000fe400078ec0ff */
[----:B------:R-:W-:Y:S02]  /*07d0*/  PLOP3.LUT P0, PT, P0, P6, P3, 0x20, 0x0 ;  /* 0x000000000000781c */ /* 0x000fe4000070c430 */
[----:B------:R-:W-:Y:S02]  /*07e0*/  ISETP.GE.AND P6, PT, R11, UR10, PT ;  /* 0x0000000a0b007c0c */ /* 0x000fe4000bfc6270 */
        /* <DEDUP_REMOVED lines=48> */
[C---:B------:R-:W-:Y:S02]  /*0af0*/  IMAD R6, R8.reuse, UR10, R21 ;  /* 0x0000000a08067c24 */ /* 0x040fe4000f8e0215 */
[--C-:B------:R-:W-:Y:S02]  /*0b00*/  IMAD R7, R8, UR10, R20.reuse ;  /* 0x0000000a08077c24 */ /* 0x100fe4000f8e0214 */
[C---:B------:R-:W-:Y:S02]  /*0b10*/  IMAD R9, R16.reuse, UR10, R11 ;  /* 0x0000000a10097c24 */ /* 0x040fe4000f8e020b */
[C---:B------:R-:W-:Y:S02]  /*0b20*/  IMAD R10, R16.reuse, UR10, R21 ;  /* 0x0000000a100a7c24 */ /* 0x040fe4000f8e0215 */
[----:B------:R-:W-:Y:S02]  /*0b30*/  IMAD R8, R16, UR10, R20 ;  /* 0x0000000a10087c24 */ /* 0x000fe4000f8e0214 */
[----:B------:R-:W-:-:S02]  /*0b40*/  IMAD R11, R18, UR10, R11 ;  /* 0x0000000a120b7c24 */ /* 0x000fc4000f8e020b */
[C---:B------:R-:W-:Y:S02]  /*0b50*/  IMAD R21, R18.reuse, UR10, R21 ;  /* 0x0000000a12157c24 */ /* 0x040fe4000f8e0215 */
[----:B------:R-:W-:Y:S02]  /*0b60*/  IMAD R20, R18, UR10, R20 ;  /* 0x0000000a12147c24 */ /* 0x000fe4000f8e0214 */
[----:B-1----:R-:W-:-:S07]  /*0b70*/  IMAD.U32 R23, RZ, RZ, UR5 ;  /* 0x00000005ff177e24 */ /* 0x002fce000f8e00ff */
.L_x_788:
        /* <DEDUP_REMOVED lines=13> */
[----:B------:R4:W3:Y:S07]  /*0c50*/  @P0 LDG.E R16, desc[UR8][R14.64] ;  /* 0x000000080e100981 */ /* 0x0008ee000c1e1900 */
[----:B----4-:R-:W4:Y:S02]  /*0c60*/  @P5 LDC.64 R14, c[0x0][0x380] ;  /* 0x0000e000ff0e5b82 */ /* 0x010f240000000a00 */
[----:B----4-:R-:W-:-:S05]  /*0c70*/  @P5 IMAD.WIDE R14, R21, 0x4, R14 ;  /* 0x00000004150e5825 */ /* 0x010fca00078e020e */
[----:B------:R4:W5:Y:S02]  /*0c80*/  @P5 LDG.E R22, desc[UR8][R14.64] ;  /* 0x000000080e165981 */ /* 0x000964000c1e1900 */
[----:B----4-:R-:W4:Y:S01]  /*0c90*/  @P3 LDC.64 R14, c[0x0][0x380] ;  /* 0x0000e000ff0e3b82 */ /* 0x010f220000000a00 */
[----:B--2---:R-:W-:-:S06]  /*0ca0*/  @P6 IMAD.WIDE R24, R11, 0x4, R24 ;  /* 0x000000040b186825 */ /* 0x004fcc00078e0218 */
[----:B------:R-:W2:Y:S01]  /*0cb0*/  @P6 LDG.E R24, desc[UR8][R24.64] ;  /* 0x0000000818186981 */ /* 0x000ea2000c1e1900 */
[----:B----4-:R-:W-:-:S05]  /*0cc0*/  @P3 IMAD.WIDE R14, R8, 0x4, R14 ;  /* 0x00000004080e3825 */ /* 0x010fca00078e020e */
[----:B------:R4:W2:Y:S02]  /*0cd0*/  @P3 LDG.E R26, desc[UR8][R14.64] ;  /* 0x000000080e1a3981 */ /* 0x0008a4000c1e1900 */
[----:B----4-:R-:W4:Y:S01]  /*0ce0*/  @P1 LDC.64 R14, c[0x0][0x380] ;  /* 0x0000e000ff0e1b82 */ /* 0x010f220000000a00 */
[----:B0-----:R-:W-:-:S04]  /*0cf0*/  @P5 IMAD.WIDE R28, R5, 0x4, R28 ;  /* 0x00000004051c5825 */ /* 0x001fc800078e021c */
[----:B-1----:R-:W-:Y:S02]  /*0d00*/  @P6 IMAD.WIDE R30, R5, 0x4, R30 ;  /* 0x00000004051e6825 */ /* 0x002fe400078e021e */
[----:B------:R-:W5:Y:S02]  /*0d10*/  @P5 LDG.E R28, desc[UR8][R28.64+0x4] ;  /* 0x000004081c1c5981 */ /* 0x000f64000c1e1900 */
[----:B----4-:R-:W-:-:S04]  /*0d20*/  @P1 IMAD.WIDE R14, R10, 0x4, R14 ;  /* 0x000000040a0e1825 */ /* 0x010fc800078e020e */
[----:B---3--:R-:W-:Y:S02]  /*0d30*/  @P0 FFMA.FTZ R19, R17, R16, R19 ;  /* 0x0000001011130223 */ /* 0x008fe40000010013 */
[----:B------:R-:W0:Y:S02]  /*0d40*/  @P3 LDC.64 R16, c[0x0][0x3d0] ;  /* 0x0000f400ff103b82 */ /* 0x000e240000000a00 */
[----:B0-----:R-:W-:-:S05]  /*0d50*/  @P3 IMAD.WIDE R16, R5, 0x4, R16 ;  /* 0x0000000405103825 */ /* 0x001fca00078e0210 */
[----:B------:R0:W3:Y:S02]  /*0d60*/  @P3 LDG.E R25, desc[UR8][R16.64+0xc] ;  /* 0x00000c0810193981 */ /* 0x0000e4000c1e1900 */
[----:B0-----:R-:W0:Y:S01]  /*0d70*/  @P1 LDC.64 R16, c[0x0][0x3d0] ;  /* 0x0000f400ff101b82 */ /* 0x001e220000000a00 */
[----:B------:R-:W-:Y:S02]  /*0d80*/  ISETP.NE.AND P0, PT, R18, RZ, PT ;  /* 0x000000ff1200720c */ /* 0x000fe40003f05270 */
[----:B------:R-:W2:Y:S01]  /*0d90*/  @P6 LDG.E R18, desc[UR8][R30.64+0x8] ;  /* 0x000008081e126981 */ /* 0x000ea2000c1e1900 */
[----:B0-----:R-:W-:-:S06]  /*0da0*/  @P1 IMAD.WIDE R16, R5, 0x4, R16 ;  /* 0x0000000405101825 */ /* 0x001fcc00078e0210 */
[----:B------:R-:W4:Y:S04]  /*0db0*/  @P1 LDG.E R16, desc[UR8][R16.64+0x10] ;  /* 0x0000100810101981 */ /* 0x000f28000c1e1900 */
[----:B------:R0:W4:Y:S02]  /*0dc0*/  @P1 LDG.E R17, desc[UR8][R14.64] ;  /* 0x000000080e111981 */ /* 0x000124000c1e1900 */
[----:B0-----:R-:W0:Y:S01]  /*0dd0*/  @P4 LDC.64 R14, c[0x0][0x380] ;  /* 0x0000e000ff0e4b82 */ /* 0x001e220000000a00 */
[----:B-----5:R-:W-:-:S07]  /*0de0*/  @P5 FFMA.FTZ R19, R28, R22, R19 ;  /* 0x000000161c135223 */ /* 0x020fce0000010013 */
[----:B------:R-:W1:Y:S01]  /*0df0*/  @P4 LDC.64 R28, c[0x0][0x3d0] ;  /* 0x0000f400ff1c4b82 */ /* 0x000e620000000a00 */
[----:B0-----:R-:W-:Y:S01]  /*0e00*/  @P4 IMAD.WIDE R14, R9, 0x4, R14 ;  /* 0x00000004090e4825 */ /* 0x001fe200078e020e */
[----:B------:R-:W-:-:S03]  /*0e10*/  ISETP.NE.AND P5, PT, R27, RZ, PT ;  /* 0x000000ff1b00720c */ /* 0x000fc60003fa5270 */
[----:B-1----:R-:W-:-:S05]  /*0e20*/  @P4 IMAD.WIDE R28, R5, 0x4, R28 ;  /* 0x00000004051c4825 */ /* 0x002fca00078e021c */
[----:B------:R0:W5:Y:S02]  /*0e30*/  @P4 LDG.E R27, desc[UR8][R28.64+0x14] ;  /* 0x000014081c1b4981 */ /* 0x000164000c1e1900 */
[----:B0-----:R-:W0:Y:S02]  /*0e40*/  @P2 LDC.64 R28, c[0x0][0x380] ;  /* 0x0000e000ff1c2b82 */ /* 0x001e240000000a00 */
[----:B0-----:R-:W-:-:S04]  /*0e50*/  @P2 IMAD.WIDE R28, R7, 0x4, R28 ;  /* 0x00000004071c2825 */ /* 0x001fc800078e021c */
[----:B--2---:R-:W-:Y:S02]  /*0e60*/  @P6 FFMA.FTZ R19, R18, R24, R19 ;  /* 0x0000001812136223 */ /* 0x004fe40000010013 */
[----:B------:R0:W5:Y:S02]  /*0e70*/  @P4 LDG.E R18, desc[UR8][R14.64] ;  /* 0x000000080e124981 */ /* 0x000164000c1e1900 */
[----:B---3--:R-:W-:Y:S02]  /*0e80*/  @P3 FFMA.FTZ R19, R25, R26, R19 ;  /* 0x0000001a19133223 */ /* 0x008fe40000010013 */
[----:B------:R-:W1:Y:S01]  /*0e90*/  @P2 LDC.64 R24, c[0x0][0x3d0] ;  /* 0x0000f400ff182b82 */ /* 0x000e620000000a00 */
[----:B------:R-:W2:Y:S07]  /*0ea0*/  @P2 LDG.E R26, desc[UR8][R28.64] ;  /* 0x000000081c1a2981 */ /* 0x000eae000c1e1900 */
[----:B0-----:R-:W0:Y:S01]  /*0eb0*/  @P0 LDC.64 R14, c[0x0][0x380] ;  /* 0x0000e000ff0e0b82 */ /* 0x001e220000000a00 */
[----:B----4-:R-:W-:-:S07]  /*0ec0*/  @P1 FFMA.FTZ R19, R16, R17, R19 ;  /* 0x0000001110131223 */ /* 0x010fce0000010013 */
[----:B------:R-:W3:Y:S01]  /*0ed0*/  @P0 LDC.64 R16, c[0x0][0x3d0] ;  /* 0x0000f400ff100b82 */ /* 0x000ee20000000a00 */
[----:B-1----:R-:W-:-:S04]  /*0ee0*/  @P2 IMAD.WIDE R24, R5, 0x4, R24 ;  /* 0x0000000405182825 */ /* 0x002fc800078e0218 */
[----:B0-----:R-:W-:Y:S02]  /*0ef0*/  @P0 IMAD.WIDE R14, R6, 0x4, R14 ;  /* 0x00000004060e0825 */ /* 0x001fe400078e020e */
[----:B------:R-:W2:Y:S04]  /*0f00*/  @P2 LDG.E R25, desc[UR8][R24.64+0x18] ;  /* 0x0000180818192981 */ /* 0x000ea8000c1e1900 */
[----:B------:R0:W4:Y:S01]  /*0f10*/  @P0 LDG.E R24, desc[UR8][R14.64] ;  /* 0x000000080e180981 */ /* 0x000122000c1e1900 */
[----:B---3--:R-:W-:Y:S01]  /*0f20*/  @P0 IMAD.WIDE R16, R5, 0x4, R16 ;  /* 0x0000000405100825 */ /* 0x008fe200078e0210 */
[----:B0-----:R-:W0:Y:S04]  /*0f30*/  @P5 LDC.64 R14, c[0x0][0x380] ;  /* 0x0000e000ff0e5b82 */ /* 0x001e280000000a00 */
[----:B------:R1:W4:Y:S04]  /*0f40*/  @P0 LDG.E R22, desc[UR8][R16.64+0x1c] ;  /* 0x00001c0810160981 */ /* 0x000328000c1e1900 */
[----:B-1----:R-:W1:Y:S01]  /*0f50*/  @P5 LDC.64 R16, c[0x0][0x3d0] ;  /* 0x0000f400ff105b82 */ /* 0x002e620000000a00 */
[----:B0-----:R-:W-:-:S05]  /*0f60*/  @P5 IMAD.WIDE R14, R4, 0x4, R14 ;  /* 0x00000004040e5825 */ /* 0x001fca00078e020e */
[----:B------:R-:W3:Y:S01]  /*0f70*/  @P5 LDG.E R31, desc[UR8][R14.64] ;  /* 0x000000080e1f5981 */ /* 0x000ee2000c1e1900 */
[----:B-1----:R-:W-:-:S05]  /*0f80*/  @P5 IMAD.WIDE R16, R5, 0x4, R16 ;  /* 0x0000000405105825 */ /* 0x002fca00078e0210 */
[----:B------:R-:W3:Y:S01]  /*0f90*/  @P5 LDG.E R30, desc[UR8][R16.64+0x20] ;  /* 0x00002008101e5981 */ /* 0x000ee2000c1e1900 */
[----:B------:R-:W-:-:S05]  /*0fa0*/  VIADD R23, R23, 0x1 ;  /* 0x0000000117177836 */ /* 0x000fca0000000000 */
[----:B------:R-:W-:Y:S01]  /*0fb0*/  ISETP.NE.AND P6, PT, R23, RZ, PT ;  /* 0x000000ff1700720c */ /* 0x000fe20003fc5270 */
[-C--:B------:R-:W-:Y:S01]  /*0fc0*/  IMAD R20, R13, R12.reuse, R20 ;  /* 0x0000000c0d147224 */ /* 0x080fe200078e0214 */
[----:B------:R-:W-:Y:S01]  /*0fd0*/  IADD3 R5, PT, PT, R5, UR4, RZ ;  /* 0x0000000405057c10 */ /* 0x000fe2000fffe0ff */
        /* <DEDUP_REMOVED lines=8> */
[----:B-----5:R-:W-:-:S04]  /*1060*/  @P4 FFMA.FTZ R19, R27, R18, R19 ;  /* 0x000000121b134223 */ /* 0x020fc80000010013 */
[----:B--2---:R-:W-:-:S04]  /*1070*/  @P2 FFMA.FTZ R19, R25, R26, R19 ;  /* 0x0000001a19132223 */ /* 0x004fc80000010013 */
[----:B----4-:R-:W-:-:S04]  /*1080*/  @P0 FFMA.FTZ R19, R22, R24, R19 ;  /* 0x0000001816130223 */ /* 0x010fc80000010013 */
[----:B---3--:R-:W-:Y:S01]  /*1090*/  @P5 FFMA.FTZ R19, R30, R31, R19 ;  /* 0x0000001f1e135223 */ /* 0x008fe20000010013 */
[----:B------:R-:W-:Y:S06]  /*10a0*/  @P6 BRA `(.L_x_788) ;  /* 0xfffffff800b46947 */ /* 0x000fec000383ffff */
[----:B------:R-:W0:Y:S01]  /*10b0*/  LDCU UR6, c[0x0][0x360] ;  /* 0x00006c00ff0677ac */ /* 0x000e220008000800 */
[----:B------:R-:W0:Y:S01]  /*10c0*/  LDC R6, c[0x0][0x370] ;  /* 0x0000dc00ff067b82 */ /* 0x000e220000000800 */
        /* <DEDUP_REMOVED lines=8> */
[----:B------:R0:W-:Y:S02]  /*1150*/  STG.E desc[UR8][R4.64], R19 ;  /* 0x0000001304007986 */ /* 0x0001e4000c101908 */
[----:B------:R-:W-:Y:S01]  /*1160*/  IMAD.X R2, RZ, RZ, R2, P0 ;  /* 0x000000ffff027224 */ /* 0x000fe200000e0602 */
[----:B---3--:R-:W-:-:S04]  /*1170*/  ISETP.GE.U32.AND P0, PT, R0, UR7, PT ;  /* 0x0000000700007c0c */ /* 0x008fc8000bf06070 */
[----:B------:R-:W-:-:S13]  /*1180*/  ISETP.GE.AND.EX P0, PT, R2, UR5, PT, P0 ;  /* 0x0000000502007c0c */ /* 0x000fda000bf06300 */
[----:B0-----:R-:W-:Y:S05]  /*1190*/  @!P0 BRA `(.L_x_789) ;  /* 0xffffffec00ec8947 */ /* 0x001fea000383ffff */
[----:B------:R-:W-:Y:S05]  /*11a0*/  EXIT ;  /* 0x000000000000794d */ /* 0x000fea0003800000 */
.L_x_787:
        /* <DEDUP_REMOVED lines=37> */
.L_x_791:
[----:B------:R-:W-:-:S07]  /*1400*/  MOV R8, 0x1420 ;  /* 0x0000142000087802 */ /* 0x000fce0000000f00 */
[----:B------:R-:W-:Y:S05]  /*1410*/  CALL.REL.NOINC `($__internal_31_$__cuda_sm20_div_u64) ;  /* 0x0000000000c07944 */ /* 0x000fea0003c00000 */
.L_x_792:
[----:B------:R-:W-:Y:S05]  /*1420*/  BSYNC.RECONVERGENT B0 ;  /* 0x0000000000007941 */ /* 0x000fea0003800200 */
.L_x_790:
        /* <DEDUP_REMOVED lines=11> */
[----:B------:R-:W-:-:S04]  /*14e0*/  CS2R R6, SRZ ;  /* 0x0000000000067805 */ /* 0x000fc8000001ff00 */
[----:B------:R-:W-:-:S07]  /*14f0*/  LOP3.LUT R9, R4, 0x3, RZ, 0xc0, !PT ;  /* 0x0000000304097812 */ /* 0x000fce00078ec0ff */
.L_x_795:
        /* <DEDUP_REMOVED lines=10> */
.L_x_794:
[----:B------:R-:W-:Y:S05]  /*15a0*/  BSYNC.RECONVERGENT B0 ;  /* 0x0000000000007941 */ /* 0x000fea0003800200 */
.L_x_793:
[----:B------:R-:W-:Y:S05]  /*15b0*/  @!P1 EXIT ;  /* 0x000000000000994d */ /* 0x000fea0003800000 */
[----:B------:R-:W-:Y:S01]  /*15c0*/  SHF.L.U32 R13, R3, 0x2, RZ ;  /* 0x00000002030d7819 */ /* 0x000fe200000006ff */
[----:B------:R-:W0:Y:S01]  /*15d0*/  LDCU UR5, c[0x0][0x3f8] ;  /* 0x00007f00ff0577ac */ /* 0x000e220008000800 */
[----:B------:R-:W-:Y:S01]  /*15e0*/  SHF.R.U32.HI R3, RZ, 0x1e, R3 ;  /* 0x0000001eff037819 */ /* 0x000fe20000011603 */
[----:B------:R-:W1:Y:S06]  /*15f0*/  LDCU.64 UR6, c[0x0][0x3a8] ;  /* 0x00007500ff0677ac */ /* 0x000e6c0008000a00 */
.L_x_796:
        /* <DEDUP_REMOVED lines=18> */
        .weak           $__internal_31_$__cuda_sm20_div_u64
        .type           $__internal_31_$__cuda_sm20_div_u64,@function
        .size           $__internal_31_$__cuda_sm20_div_u64,(.L_x_1705 - $__internal_31_$__cuda_sm20_div_u64)
$__internal_31_$__cuda_sm20_div_u64:
        /* <DEDUP_REMOVED lines=42> */
[----:B------:R-:W-:Y:S01]  /*19c0*/  IMAD R14, R7, R3, R11 ;  /* 0x00000003070e7224 */ /* 0x000fe200078e020b */
[----:B------:R-:W-:-:S03]  /*19d0*/  IADD3 R6, P1, PT, -R3, R16, RZ ;  /* 0x0000001003067210 */ /* 0x000fc60007f3e1ff */
[----:B------:R-:W-:Y:S01]  /*19e0*/  IMAD.X R14, R5, 0x1, ~R14, P0 ;  /* 0x00000001050e7824 */ /* 0x000fe200000e0e0e */
[----:B------:R-:W-:Y:S02]  /*19f0*/  ISETP.GE.U32.AND P0, PT, R16, R3, PT ;  /* 0x000000031000720c */ /* 0x000fe40003f06070 */
[----:B------:R-:W-:Y:S02]  /*1a00*/  IADD3 R5, P2, PT, R12, 0x1, RZ ;  /* 0x000000010c057810 */ /* 0x000fe40007f5e0ff */
[C---:B------:R-:W-:Y:S02]  /*1a10*/  ISETP.GE.U32.AND.EX P0, PT, R14.reuse, RZ, PT, P0 ;  /* 0x000000ff0e00720c */ /* 0x040fe40003f06100 */
[----:B------:R-:W-:Y:S01]  /*1a20*/  IADD3.X R9, PT, PT, R14, -0x1, RZ, P1, !PT ;  /* 0xffffffff0e097810 */ /* 0x000fe20000ffe4ff */
[----:B------:R-:W-:Y:S01]  /*1a30*/  IMAD.X R10, RZ, RZ, R7, P2 ;  /* 0x000000ffff0a7224 */ /* 0x000fe200010e0607 */
[----:B------:R-:W-:Y:S02]  /*1a40*/  SEL R6, R6, R16, P0 ;  /* 0x0000001006067207 */ /* 0x000fe40000000000 */
[----:B------:R-:W-:-:S02]  /*1a50*/  SEL R5, R5, R12, P0 ;  /* 0x0000000c05057207 */ /* 0x000fc40000000000 */
[----:B------:R-:W-:Y:S02]  /*1a60*/  SEL R9, R9, R14, P0 ;  /* 0x0000000e09097207 */ /* 0x000fe40000000000 */
[----:B------:R-:W-:Y:S02]  /*1a70*/  SEL R10, R10, R7, P0 ;  /* 0x000000070a0a7207 */ /* 0x000fe40000000000 */
[----:B------:R-:W-:Y:S02]  /*1a80*/  ISETP.GE.U32.AND P0, PT, R6, R3, PT ;  /* 0x000000030600720c */ /* 0x000fe40003f06070 */
[----:B------:R-:W-:Y:S02]  /*1a90*/  IADD3 R6, P2, PT, R5, 0x1, RZ ;  /* 0x0000000105067810 */ /* 0x000fe40007f5e0ff */
[----:B------:R-:W-:Y:S02]  /*1aa0*/  ISETP.NE.U32.AND P1, PT, R3, RZ, PT ;  /* 0x000000ff0300720c */ /* 0x000fe40003f25070 */
[----:B------:R-:W-:Y:S01]  /*1ab0*/  ISETP.GE.U32.AND.EX P0, PT, R9, RZ, PT, P0 ;  /* 0x000000ff0900720c */ /* 0x000fe20003f06100 */
[----:B------:R-:W-:Y:S01]  /*1ac0*/  IMAD.X R7, RZ, RZ, R10, P2 ;  /* 0x000000ffff077224 */ /* 0x000fe200010e060a */
[----:B------:R-:W-:Y:S01]  /*1ad0*/  ISETP.NE.AND.EX P1, PT, RZ, RZ, PT, P1 ;  /* 0x000000ffff00720c */ /* 0x000fe20003f25310 */
[----:B------:R-:W-:Y:S01]  /*1ae0*/  IMAD.MOV.U32 R9, RZ, RZ, 0x0 ;  /* 0x00000000ff097424 */ /* 0x000fe200078e00ff */
[----:B------:R-:W-:-:S02]  /*1af0*/  SEL R6, R6, R5, P0 ;  /* 0x0000000506067207 */ /* 0x000fc40000000000 */
[----:B------:R-:W-:Y:S02]  /*1b00*/  SEL R7, R7, R10, P0 ;  /* 0x0000000a07077207 */ /* 0x000fe40000000000 */
[----:B------:R-:W-:Y:S02]  /*1b10*/  SEL R6, R6, 0xffffffff, P1 ;  /* 0xffffffff06067807 */ /* 0x000fe40000800000 */
[----:B------:R-:W-:Y:S01]  /*1b20*/  SEL R7, R7, 0xffffffff, P1 ;  /* 0xffffffff07077807 */ /* 0x000fe20000800000 */
[----:B------:R-:W-:Y:S06]  /*1b30*/  RET.REL.NODEC R8 `(_ZN2at6native51_GLOBAL__N__2c613397_18_DepthwiseConv2d_cu_9959487032conv_depthwise2d_backward_kernelILi3ELi2EfiEEvNS_27GenericPackedTensorAccessorIKT1_Lm4ENS_16DefaultPtrTraitsEiEENS3_IS4_Lm4ES6_iEES7_T2_iiiiiiiiiiiiiii) ;  /* 0xffffffe408307950 */ /* 0x000fec0003c3ffff */
.L_x_797:
        /* <DEDUP_REMOVED lines=12> */
.L_x_1705:


//--------------------- .text._ZN2at6native51_GLOBAL__N__2c613397_18_DepthwiseConv2d_cu_9959487032conv_depthwise2d_backward_kernelILi3ELi1EfiEEvNS_27GenericPackedTensorAccessorIKT1_Lm4ENS_16DefaultPtrTraitsEiEENS3_IS4_Lm4ES6_iEES7_T2_iiiiiiiiiiiiiii --------------------------
	.section	.text._ZN2at6native51_GLOBAL__N__2c613397_18_DepthwiseConv2d_cu_9959487032conv_depthwise2d_backward_kernelILi3ELi1EfiEEvNS_27GenericPackedTensorAccessorIKT1_Lm4ENS_16DefaultPtrTraitsEiEENS3_IS4_Lm4ES6_iEES7_T2_iiiiiiiiiiiiiii,"ax",@progbits
	.align	128
.text._ZN2at6native51_GLOBAL__N__2c613397_18_DepthwiseConv2d_cu_9959487032conv_depthwise2d_backward_kernelILi3ELi1EfiEEvNS_27GenericPackedTensorAccessorIKT1_Lm4ENS_16DefaultPtrTraitsEiEENS3_IS4_Lm4ES6_iEES7_T2_iiiiiiiiiiiiiii:
        .type           _ZN2at6native51_GLOBAL__N__2c613397_18_DepthwiseConv2d_cu_9959487032conv_depthwise2d_backward_kernelILi3ELi1EfiEEvNS_27GenericPackedTensorAccessorIKT1_Lm4ENS_16DefaultPtrTraitsEiEENS3_IS4_Lm4ES6_iEES7_T2_iiiiiiiiiiiiiii,@function
        .size           _ZN2at6native51_GLOBAL__N__2c613397_18_DepthwiseConv2d_cu_9959487032conv_depthwise2d_backward_kernelILi3ELi1EfiEEvNS_27GenericPackedTensorAccessorIKT1_Lm4ENS_16DefaultPtrTraitsEiEENS3_IS4_Lm4ES6_iEES7_T2_iiiiiiiiiiiiiii,(.L_x_1707 - _ZN2at6native51_GLOBAL__N__2c613397_18_DepthwiseConv2d_cu_9959487032conv_depthwise2d_backward_kernelILi3ELi1EfiEEvNS_27GenericPackedTensorAccessorIKT1_Lm4ENS_16DefaultPtrTraitsEiEENS3_IS4_Lm4ES6_iEES7_T2_iiiiiiiiiiiiiii)
        .other          _ZN2at6native51_GLOBAL__N__2c613397_18_DepthwiseConv2d_cu_9959487032conv_depthwise2d_backward_kernelILi3ELi1EfiEEvNS_27GenericPackedTensorAccessorIKT1_Lm4ENS_16DefaultPtrTraitsEiEENS3_IS4_Lm4ES6_iEES7_T2_iiiiiiiiiiiiiii,@"STO_CUDA_ENTRY STV_DEFAULT"
_ZN2at6native51_GLOBAL__N__2c613397_18_DepthwiseConv2d_cu_9959487032conv_depthwise2d_backward_kernelILi3ELi1EfiEEvNS_27GenericPackedTensorAccessorIKT1_Lm4ENS_16DefaultPtrTraitsEiEENS3_IS4_Lm4ES6_iEES7_T2_iiiiiiiiiiiiiii:
        /* <DEDUP_REMOVED lines=20> */
.L_x_800:
[----:B------:R-:W0:Y:S01]  /*0140*/  LDC R13, c[0x0][0x408] ;  /* 0x00010200ff0d7b82 */ /* 0x000e220000000800 */
[----:B------:R-:W-:Y:S01]  /*0150*/  IABS R8, R0 ;  /* 0x0000000000087213 */ /* 0x000fe20000000000 */
[----:B------:R-:W1:Y:S01]  /*0160*/  LDCU.64 UR6, c[0x0][0x428] ;  /* 0x00008500ff0677ac */ /* 0x000e620008000a00 */
[----:B------:R-:W2:Y:S05]  /*0170*/  LDCU.64 UR12, c[0x0][0x430] ;  /* 0x00008600ff0c77ac */ /* 0x000eaa0008000a00 */
[----:B------:R-:W3:Y:S01]  /*0180*/  LDC R17, c[0x0][0x40c] ;  /* 0x00010300ff117b82 */ /* 0x000ee20000000800 */
[----:B------:R-:W4:Y:S01]  /*0190*/  LDCU.64 UR10, c[0x0][0x410] ;  /* 0x00008200ff0a77ac */ /* 0x000f220008000a00 */
[----:B------:R-:W5:Y:S01]  /*01a0*/  LDCU.64 UR14, c[0x0][0x428] ;  /* 0x00008500ff0e77ac */ /* 0x000f620008000a00 */
[----:B------:R-:W5:Y:S01]  /*01b0*/  LDCU UR5, c[0x0][0x400] ;  /* 0x00008000ff0577ac */ /* 0x000f620008000800 */
        /* <DEDUP_REMOVED lines=23> */
[C---:B------:R-:W-:Y:S01]  /*0330*/  LOP3.LUT R4, R0.reuse, R13, RZ, 0x3c, !PT ;  /* 0x0000000d00047212 */ /* 0x040fe200078e3cff */
[----:B-1----:R-:W-:Y:S02]  /*0340*/  VIADD R8, R0, UR6 ;  /* 0x0000000600087c36 */ /* 0x002fe40008000000 */
[----:B------:R0:W1:Y:S01]  /*0350*/  F2I.FTZ.U32.TRUNC.NTZ R7, R6 ;  /* 0x0000000600077305 */ /* 0x000062000021f000 */
[----:B------:R-:W-:-:S07]  /*0360*/  ISETP.GE.AND P2, PT, R4, RZ, PT ;  /* 0x000000ff0400720c */ /* 0x000fce0003f46270 */
[----:B------:R-:W-:Y:S01]  /*0370*/  @P0 IADD3 R2, PT, PT, R2, 0x1, RZ ;  /* 0x0000000102020810 */ /* 0x000fe20007ffe0ff */
[----:B0-----:R-:W-:-:S04]  /*0380*/  HFMA2 R6, -RZ, RZ, 0, 0 ;  /* 0x00000000ff067431 */ /* 0x001fc800000001ff */
[----:B------:R-:W-:Y:S02]  /*0390*/  IMAD.MOV.U32 R14, RZ, RZ, R2 ;  /* 0x000000ffff0e7224 */ /* 0x000fe400078e0002 */
[----:B-1----:R-:W-:Y:S02]  /*03a0*/  IMAD.MOV R2, RZ, RZ, -R7 ;  /* 0x000000ffff027224 */ /* 0x002fe400078e0a07 */
[----:B------:R-:W-:Y:S01]  /*03b0*/  @!P2 IMAD.MOV R14, RZ, RZ, -R14 ;  /* 0x000000ffff0ea224 */ /* 0x000fe200078e0a0e */
[----:B------:R-:W-:Y:S01]  /*03c0*/  @!P1 LOP3.LUT R14, RZ, R13, RZ, 0x33, !PT ;  /* 0x0000000dff0e9212 */ /* 0x000fe200078e33ff */
[----:B------:R-:W-:-:S03]  /*03d0*/  IMAD R9, R2, R11, RZ ;  /* 0x0000000b02097224 */ /* 0x000fc600078e02ff */
[----:B------:R-:W-:Y:S01]  /*03e0*/  IABS R2, R14 ;  /* 0x0000000e00027213 */ /* 0x000fe20000000000 */
[----:B------:R-:W-:-:S04]  /*03f0*/  IMAD.HI.U32 R6, R7, R9, R6 ;  /* 0x0000000907067227 */ /* 0x000fc800078e0006 */
[----:B------:R-:W-:Y:S02]  /*0400*/  IMAD.MOV R15, RZ, RZ, -R14 ;  /* 0x000000ffff0f7224 */ /* 0x000fe400078e0a0e */
[----:B------:R-:W-:-:S04]  /*0410*/  IMAD.HI.U32 R6, R6, R2, RZ ;  /* 0x0000000206067227 */ /* 0x000fc800078e00ff */
[----:B------:R-:W-:-:S04]  /*0420*/  IMAD.MOV R4, RZ, RZ, -R6 ;  /* 0x000000ffff047224 */ /* 0x000fc800078e0a06 */
[C---:B------:R-:W-:Y:S02]  /*0430*/  IMAD R2, R11.reuse, R4, R2 ;  /* 0x000000040b027224 */ /* 0x040fe400078e0202 */
[----:B------:R-:W-:Y:S01]  /*0440*/  VIADD R4, R14, UR7 ;  /* 0x000000070e047c36 */ /* 0x000fe20008000000 */
[----:B------:R-:W0:Y:S02]  /*0450*/  LDCU UR7, c[0x0][0x404] ;  /* 0x00008080ff0777ac */ /* 0x000e240008000800 */
[----:B------:R-:W-:-:S13]  /*0460*/  ISETP.GT.U32.AND P1, PT, R11, R2, PT ;  /* 0x000000020b00720c */ /* 0x000fda0003f24070 */
[----:B------:R-:W-:Y:S02]  /*0470*/  @!P1 IMAD.IADD R2, R2, 0x1, -R11 ;  /* 0x0000000102029824 */ /* 0x000fe400078e0a0b */
[----:B------:R-:W-:Y:S01]  /*0480*/  @!P1 VIADD R6, R6, 0x1 ;  /* 0x0000000106069836 */ /* 0x000fe20000000000 */
[----:B------:R-:W-:Y:S02]  /*0490*/  ISETP.NE.AND P1, PT, R17, RZ, PT ;  /* 0x000000ff1100720c */ /* 0x000fe40003f25270 */
[----:B------:R-:W-:Y:S01]  /*04a0*/  ISETP.GE.U32.AND P0, PT, R2, R11, PT ;  /* 0x0000000b0200720c */ /* 0x000fe20003f06070 */
[C---:B--2---:R-:W-:Y:S01]  /*04b0*/  IMAD R11, R14.reuse, R13, UR12 ;  /* 0x0000000c0e0b7e24 */ /* 0x044fe2000f8e020d */
[----:B------:R-:W-:-:S04]  /*04c0*/  LOP3.LUT R2, R14, R17, RZ, 0x3c, !PT ;  /* 0x000000110e027212 */ /* 0x000fc800078e3cff */
[----:B------:R-:W-:Y:S01]  /*04d0*/  ISETP.GE.AND P2, PT, R2, RZ, PT ;  /* 0x000000ff0200720c */ /* 0x000fe20003f46270 */
[----:B------:R-:W-:-:S06]  /*04e0*/  IMAD R2, R13, R15, R8 ;  /* 0x0000000f0d027224 */ /* 0x000fcc00078e0208 */
[----:B------:R-:W-:-:S05]  /*04f0*/  @P0 IADD3 R6, PT, PT, R6, 0x1, RZ ;  /* 0x0000000106060810 */ /* 0x000fca0007ffe0ff */
[----:B------:R-:W-:Y:S02]  /*0500*/  IMAD.MOV.U32 R16, RZ, RZ, R6 ;  /* 0x000000ffff107224 */ /* 0x000fe400078e0006 */
[----:B------:R-:W-:-:S03]  /*0510*/  IMAD.IADD R6, R8, 0x1, -R11 ;  /* 0x0000000108067824 */ /* 0x000fc600078e0a0b */
[----:B------:R-:W-:Y:S02]  /*0520*/  @!P2 IADD3 R16, PT, PT, -R16, RZ, RZ ;  /* 0x000000ff1010a210 */ /* 0x000fe40007ffe1ff */
[-C--:B------:R-:W-:Y:S02]  /*0530*/  @!P1 LOP3.LUT R16, RZ, R17.reuse, RZ, 0x33, !PT ;  /* 0x00000011ff109212 */ /* 0x080fe400078e33ff */
[----:B----4-:R-:W-:Y:S02]  /*0540*/  ISETP.GE.AND P1, PT, R2, UR10, PT ;  /* 0x0000000a02007c0c */ /* 0x010fe4000bf26270 */
[----:B------:R-:W-:Y:S01]  /*0550*/  ISETP.GE.AND P4, PT, R6, UR10, PT ;  /* 0x0000000a06007c0c */ /* 0x000fe2000bf86270 */
[----:B------:R-:W-:Y:S01]  /*0560*/  IMAD R9, R16, R17, UR13 ;  /* 0x0000000d10097e24 */ /* 0x000fe2000f8e0211 */
[----:B------:R-:W-:Y:S01]  /*0570*/  ISETP.GT.AND P1, PT, R2, -0x1, !P1 ;  /* 0xffffffff0200780c */ /* 0x000fe20004f24270 */
[----:B------:R-:W-:Y:S01]  /*0580*/  IMAD.MOV R19, RZ, RZ, -R16 ;  /* 0x000000ffff137224 */ /* 0x000fe200078e0a10 */
[----:B------:R-:W-:-:S02]  /*0590*/  ISETP.GT.AND P4, PT, R6, -0x1, !P4 ;  /* 0xffffffff0600780c */ /* 0x000fc40006784270 */
[----:B------:R-:W-:Y:S01]  /*05a0*/  IADD3 R10, PT, PT, R4, -UR13, -R9 ;  /* 0x8000000d040a7c10 */ /* 0x000fe2000fffe809 */
[----:B------:R-:W-:Y:S01]  /*05b0*/  IMAD R2, R17, R19, R4 ;  /* 0x0000001311027224 */ /* 0x000fe200078e0204 */
[----:B------:R-:W-:Y:S01]  /*05c0*/  IADD3 R6, PT, PT, R8, -UR12, -R11 ;  /* 0x8000000c08067c10 */ /* 0x000fe2000fffe80b */
[----:B------:R-:W1:Y:S01]  /*05d0*/  LDCU.64 UR12, c[0x0][0x430] ;  /* 0x00008600ff0c77ac */ /* 0x000e620008000a00 */
[----:B------:R-:W-:Y:S02]  /*05e0*/  ISETP.GE.AND P5, PT, R10, UR11, PT ;  /* 0x0000000b0a007c0c */ /* 0x000fe4000bfa6270 */
[----:B------:R-:W-:Y:S02]  /*05f0*/  ISETP.GE.AND P0, PT, R2, UR11, PT ;  /* 0x0000000b02007c0c */ /* 0x000fe4000bf06270 */
[----:B------:R-:W-:Y:S02]  /*0600*/  ISETP.GT.AND P5, PT, R10, -0x1, !P5 ;  /* 0xffffffff0a00780c */ /* 0x000fe40006fa4270 */
[----:B------:R-:W2:Y:S01]  /*0610*/  LDC R10, c[0x0][0x3fc] ;  /* 0x0000ff00ff0a7b82 */ /* 0x000ea20000000800 */
[----:B------:R-:W-:-:S02]  /*0620*/  ISETP.GT.AND P0, PT, R2, -0x1, !P0 ;  /* 0xffffffff0200780c */ /* 0x000fc40004704270 */
[----:B------:R-:W-:Y:S02]  /*0630*/  IADD3 R7, PT, PT, R4, -R9, RZ ;  /* 0x8000000904077210 */ /* 0x000fe40007ffe0ff */
[C---:B------:R-:W-:Y:S02]  /*0640*/  ISETP.GE.AND P6, PT, R6.reuse, UR10, PT ;  /* 0x0000000a06007c0c */ /* 0x040fe4000bfc6270 */
[C---:B------:R-:W-:Y:S02]  /*0650*/  ISETP.GE.AND P3, PT, R7.reuse, UR11, PT ;  /* 0x0000000b07007c0c */ /* 0x040fe4000bf66270 */
        /* <DEDUP_REMOVED lines=22> */
[----:B--2---:R-:W-:Y:S02]  /*07c0*/  IMAD.MOV.U32 R6, RZ, RZ, RZ ;  /* 0x000000ffff067224 */ /* 0x004fe400078e00ff */
[----:B---3--:R-:W-:-:S04]  /*07d0*/  IMAD.MOV R12, RZ, RZ, -R7 ;  /* 0x000000ffff0c7224 */ /* 0x008fc800078e0a07 */
[----:B------:R-:W-:Y:S01]  /*07e0*/  IMAD R17, R12, R13, RZ ;  /* 0x0000000d0c117224 */ /* 0x000fe200078e02ff */
[----:B------:R-:W-:-:S03]  /*07f0*/  IABS R12, R16 ;  /* 0x00000010000c7213 */ /* 0x000fc60000000000 */
[----:B------:R-:W-:-:S06]  /*0800*/  IMAD.HI.U32 R7, R7, R17, R6 ;  /* 0x0000001107077227 */ /* 0x000fcc00078e0006 */
[----:B------:R-:W-:-:S05]  /*0810*/  IMAD.HI.U32 R7, R7, R12, RZ ;  /* 0x0000000c07077227 */ /* 0x000fca00078e00ff */
[----:B------:R-:W-:-:S05]  /*0820*/  IADD3 R2, PT, PT, -R7, RZ, RZ ;  /* 0x000000ff07027210 */ /* 0x000fca0007ffe1ff */
[----:B------:R-:W-:-:S05]  /*0830*/  IMAD R2, R13, R2, R12 ;  /* 0x000000020d027224 */ /* 0x000fca00078e020c */
[----:B------:R-:W-:-:S13]  /*0840*/  ISETP.GT.U32.AND P6, PT, R13, R2, PT ;  /* 0x000000020d00720c */ /* 0x000fda0003fc4070 */
[----:B------:R-:W-:Y:S02]  /*0850*/  @!P6 IMAD.IADD R2, R2, 0x1, -R13 ;  /* 0x000000010202e824 */ /* 0x000fe400078e0a0d */
[----:B------:R-:W-:-:S03]  /*0860*/  @!P6 VIADD R7, R7, 0x1 ;  /* 0x000000010707e836 */ /* 0x000fc60000000000 */
[----:B------:R-:W-:Y:S02]  /*0870*/  ISETP.GE.U32.AND P6, PT, R2, R13, PT ;  /* 0x0000000d0200720c */ /* 0x000fe40003fc6070 */
[----:B------:R-:W-:-:S11]  /*0880*/  LOP3.LUT R2, R16, R10, RZ, 0x3c, !PT ;  /* 0x0000000a10027212 */ /* 0x000fd600078e3cff */
[----:B------:R-:W-:Y:S02]  /*0890*/  @P6 IADD3 R7, PT, PT, R7, 0x1, RZ ;  /* 0x0000000107076810 */ /* 0x000fe40007ffe0ff */
[----:B------:R-:W-:-:S13]  /*08a0*/  ISETP.GE.AND P6, PT, R2, RZ, PT ;  /* 0x000000ff0200720c */ /* 0x000fda0003fc6270 */
[----:B------:R-:W-:Y:S01]  /*08b0*/  @!P6 IMAD.MOV R7, RZ, RZ, -R7 ;  /* 0x000000ffff07e224 */ /* 0x000fe200078e0a07 */
[----:B------:R-:W-:-:S13]  /*08c0*/  ISETP.NE.AND P6, PT, R10, RZ, PT ;  /* 0x000000ff0a00720c */ /* 0x000fda0003fc5270 */
[----:B------:R-:W-:-:S05]  /*08d0*/  @!P6 LOP3.LUT R7, RZ, R10, RZ, 0x33, !PT ;  /* 0x0000000aff07e212 */ /* 0x000fca00078e33ff */
[----:B------:R-:W-:-:S04]  /*08e0*/  IMAD.MOV R13, RZ, RZ, -R7 ;  /* 0x000000ffff0d7224 */ /* 0x000fc800078e0a07 */
[----:B------:R-:W-:Y:S02]  /*08f0*/  IMAD R2, R10, R13, R16 ;  /* 0x0000000d0a027224 */ /* 0x000fe400078e0210 */
[----:B------:R-:W-:Y:S02]  /*0900*/  IMAD R10, RZ, RZ, -UR12 ;  /* 0x8000000cff0a7e24 */ /* 0x000fe4000f8e02ff */
[----:B------:R-:W-:Y:S01]  /*0910*/  IMAD R6, R2, UR5, RZ ;  /* 0x0000000502067c24 */ /* 0x000fe2000f8e02ff */
[----:B------:R-:W-:Y:S01]  /*0920*/  IADD3 R2, PT, PT, R14, UR6, RZ ;  /* 0x000000060e027c10 */ /* 0x000fe2000fffe0ff */
[----:B------:R-:W2:Y:S01]  /*0930*/  LDCU UR6, c[0x0][0x408] ;  /* 0x00008100ff0677ac */ /* 0x000ea20008000800 */
[----:B------:R-:W-:Y:S01]  /*0940*/  LEA R12, R10, UR14, 0x1 ;  /* 0x0000000e0a0c7c11 */ /* 0x000fe2000f8e08ff */
[----:B0-----:R-:W-:Y:S01]  /*0950*/  IMAD R7, R7, UR7, R6 ;  /* 0x0000000707077c24 */ /* 0x001fe2000f8e0206 */
[----:B------:R-:W-:-:S03]  /*0960*/  UIADD3 UR5, UPT, UPT, -UR5, URZ, URZ ;  /* 0x000000ff05057290 */ /* 0x000fc6000fffe1ff */
[C---:B------:R-:W-:Y:S02]  /*0970*/  IMAD R2, R7.reuse, UR11, R2 ;  /* 0x0000000b07027c24 */ /* 0x040fe4000f8e0202 */
[----:B------:R-:W-:Y:S02]  /*0980*/  IMAD R4, R7, UR11, R4 ;  /* 0x0000000b07047c24 */ /* 0x000fe4000f8e0204 */
[C---:B-1----:R-:W-:Y:S02]  /*0990*/  IMAD R7, R19.reuse, UR13, R2 ;  /* 0x0000000d13077c24 */ /* 0x042fe4000f8e0202 */
[----:B------:R-:W-:Y:S02]  /*09a0*/  IMAD.IADD R13, R4, 0x1, -R9 ;  /* 0x00000001040d7824 */ /* 0x000fe400078e0a09 */
[----:B------:R-:W-:Y:S02]  /*09b0*/  IMAD R17, R19, UR13, R4 ;  /* 0x0000000d13117c24 */ /* 0x000fe4000f8e0204 */
[----:B------:R-:W-:-:S02]  /*09c0*/  IMAD R9, R7, UR10, R12 ;  /* 0x0000000a07097c24 */ /* 0x000fc4000f8e020c */
[----:B------:R-:W-:Y:S02]  /*09d0*/  IMAD R2, R7, UR10, R8 ;  /* 0x0000000a07027c24 */ /* 0x000fe4000f8e0208 */
[C---:B------:R-:W-:Y:S02]  /*09e0*/  IMAD R7, R13.reuse, UR10, R12 ;  /* 0x0000000a0d077c24 */ /* 0x040fe4000f8e020c */
[----:B------:R-:W-:Y:S02]  /*09f0*/  IMAD R10, R13, UR10, R8 ;  /* 0x0000000a0d0a7c24 */ /* 0x000fe4000f8e0208 */
[----:B------:R-:W-:Y:S01]  /*0a00*/  IMAD R13, R17, UR10, R12 ;  /* 0x0000000a110d7c24 */ /* 0x000fe2000f8e020c */
[----:B------:R-:W-:Y:S01]  /*0a10*/  IADD3 R12, PT, PT, R9, R0, RZ ;  /* 0x00000000090c7210 */ /* 0x000fe20007ffe0ff */
[----:B------:R-:W-:Y:S01]  /*0a20*/  IMAD R18, R17, UR10, R8 ;  /* 0x0000000a11127c24 */ /* 0x000fe2000f8e0208 */
[----:B------:R-:W-:Y:S01]  /*0a30*/  IADD3 R9, PT, PT, -R11, R2, RZ ;  /* 0x000000020b097210 */ /* 0x000fe20007ffe1ff */
[----:B------:R-:W-:-:S02]  /*0a40*/  IMAD.IADD R14, R7, 0x1, R0 ;  /* 0x00000001070e7824 */ /* 0x000fc400078e0200 */
[----:B------:R-:W-:Y:S02]  /*0a50*/  IMAD.IADD R16, R13, 0x1, R0 ;  /* 0x000000010d107824 */ /* 0x000fe400078e0200 */
[C---:B--2---:R-:W-:Y:S02]  /*0a60*/  IMAD R8, R15.reuse, UR6, R2 ;  /* 0x000000060f087c24 */ /* 0x044fe4000f8e0202 */
[----:B------:R-:W-:Y:S02]  /*0a70*/  IMAD.IADD R4, R10, 0x1, -R11 ;  /* 0x000000010a047824 */ /* 0x000fe400078e0a0b */
[C---:B------:R-:W-:Y:S02]  /*0a80*/  IMAD R2, R15.reuse, UR6, R10 ;  /* 0x000000060f027c24 */ /* 0x040fe4000f8e020a */
[C---:B------:R-:W-:Y:S02]  /*0a90*/  IMAD R10, R15.reuse, UR6, R18 ;  /* 0x000000060f0a7c24 */ /* 0x040fe4000f8e0212 */
[----:B------:R-:W-:-:S02]  /*0aa0*/  IMAD R12, R15, UR6, R12 ;  /* 0x000000060f0c7c24 */ /* 0x000fc4000f8e020c */
[C---:B------:R-:W-:Y:S01]  /*0ab0*/  IMAD R13, R15.reuse, UR6, R14 ;  /* 0x000000060f0d7c24 */ /* 0x040fe2000f8e020e */
[----:B------:R-:W-:Y:S01]  /*0ac0*/  MOV R14, RZ ;  /* 0x000000ff000e7202 */ /* 0x000fe20000000f00 */
[----:B------:R-:W-:Y:S02]  /*0ad0*/  IMAD R15, R15, UR6, R16 ;  /* 0x000000060f0f7c24 */ /* 0x000fe4000f8e0210 */
[----:B------:R-:W-:Y:S02]  /*0ae0*/  IMAD.IADD R11, R18, 0x1, -R11 ;  /* 0x00000001120b7824 */ /* 0x000fe400078e0a0b */
[----:B------:R-:W-:Y:S02]  /*0af0*/  IMAD.U32 R16, RZ, RZ, UR5 ;  /* 0x00000005ff107e24 */ /* 0x000fe4000f8e00ff */
[----:B------:R-:W-:-:S07]  /*0b00*/  IMAD R17, R6, UR4, RZ ;  /* 0x0000000406117c24 */ /* 0x000fce000f8e02ff */
.L_x_799:
[----:B------:R-:W-:Y:S01]  /*0b10*/  P2R R26, PR, RZ, 0x10 ;  /* 0x00000010ff1a7803 */ /* 0x000fe20000000000 */
[----:B------:R-:W0:Y:S01]  /*0b20*/  LDC.64 R6, c[0x0][0x3d0] ;  /* 0x0000f400ff067b82 */ /* 0x000e220000000a00 */
[----:B------:R-:W-:Y:S02]  /*0b30*/  ISETP.NE.AND P4, PT, R30, RZ, PT ;  /* 0x000000ff1e00720c */ /* 0x000fe40003f85270 */
[----:B------:R-:W-:Y:S02]  /*0b40*/  P2R R28, PR, RZ, 0x20 ;  /* 0x00000020ff1c7803 */ /* 0x000fe40000000000 */
[----:B------:R-:W-:Y:S02]  /*0b50*/  ISETP.NE.AND P5, PT, R31, RZ, PT ;  /* 0x000000ff1f00720c */ /* 0x000fe40003fa5270 */
[----:B------:R-:W-:Y:S01]  /*0b60*/  ISETP.NE.AND P6, PT, R32, RZ, PT ;  /* 0x000000ff2000720c */ /* 0x000fe20003fc5270 */
[----:B------:R-:W1:Y:S08]  /*0b70*/  @P0 LDC.64 R18, c[0x0][0x380] ;  /* 0x0000e000ff120b82 */ /* 0x000e700000000a00 */
[----:B------:R-:W2:Y:S08]  /*0b80*/  @P4 LDC.64 R22, c[0x0][0x380] ;  /* 0x0000e000ff164b82 */ /* 0x000eb00000000a00 */
[----:B------:R-:W3:Y:S01]  /*0b90*/  @P5 LDC.64 R24, c[0x0][0x380] ;  /* 0x0000e000ff185b82 */ /* 0x000ee20000000a00 */
[----:B0-----:R-:W-:-:S05]  /*0ba0*/  IMAD.WIDE R6, R17, 0x4, R6 ;  /* 0x0000000411067825 */ /* 0x001fca00078e0206 */
[----:B------:R-:W4:Y:S02]  /*0bb0*/  @P4 LDG.E R27, desc[UR8][R6.64] ;  /* 0x00000008061b4981 */ /* 0x000f24000c1e1900 */
[----:B------:R-:W0:Y:S02]  /*0bc0*/  @P6 LDC.64 R20, c[0x0][0x380] ;  /* 0x0000e000ff146b82 */ /* 0x000e240000000a00 */
[----:B------:R-:W5:Y:S04]  /*0bd0*/  @P5 LDG.E R29, desc[UR8][R6.64+0x4] ;  /* 0x00000408061d5981 */ /* 0x000f68000c1e1900 */
[----:B------:R-:W5:Y:S01]  /*0be0*/  @P6 LDG.E R33, desc[UR8][R6.64+0x8] ;  /* 0x0000080806216981 */ /* 0x000f62000c1e1900 */
[----:B--2---:R-:W-:-:S03]  /*0bf0*/  @P4 IMAD.WIDE R22, R10, 0x4, R22 ;  /* 0x000000040a164825 */ /* 0x004fc600078e0216 */
[----:B------:R-:W2:Y:S04]  /*0c00*/  @P0 LDG.E R35, desc[UR8][R6.64+0xc] ;  /* 0x00000c0806230981 */ /* 0x000ea8000c1e1900 */
[----:B------:R-:W4:Y:S01]  /*0c10*/  @P4 LDG.E R22, desc[UR8][R22.64] ;  /* 0x0000000816164981 */ /* 0x000f22000c1e1900 */
[----:B---3--:R-:W-:-:S03]  /*0c20*/  @P5 IMAD.WIDE R24, R11, 0x4, R24 ;  /* 0x000000040b185825 */ /* 0x008fc600078e0218 */
[----:B------:R-:W3:Y:S04]  /*0c30*/  @P1 LDG.E R37, desc[UR8][R6.64+0x18] ;  /* 0x0000180806251981 */ /* 0x000ee8000c1e1900 */
[----:B------:R-:W5:Y:S01]  /*0c40*/  @P5 LDG.E R24, desc[UR8][R24.64] ;  /* 0x0000000818185981 */ /* 0x000f62000c1e1900 */
[----:B0-----:R-:W-:-:S06]  /*0c50*/  @P6 IMAD.WIDE R20, R15, 0x4, R20 ;  /* 0x000000040f146825 */ /* 0x001fcc00078e0214 */
[----:B------:R-:W2:Y:S01]  /*0c60*/  @P6 LDG.E R20, desc[UR8][R20.64] ;  /* 0x0000000814146981 */ /* 0x000ea2000c1e1900 */
[----:B-1----:R-:W-:-:S06]  /*0c70*/  @P0 IMAD.WIDE R18, R2, 0x4, R18 ;  /* 0x0000000402120825 */ /* 0x002fcc00078e0212 */
[----:B------:R-:W3:Y:S01]  /*0c80*/  @P0 LDG.E R18, desc[UR8][R18.64] ;  /* 0x0000000812120981 */ /* 0x000ee2000c1e1900 */
[----:B----4-:R-:W-:Y:S01]  /*0c90*/  @P4 FFMA.FTZ R14, R27, R22, R14 ;  /* 0x000000161b0e4223 */ /* 0x010fe2000001000e */
[----:B------:R-:W-:Y:S01]  /*0ca0*/  ISETP.NE.AND P4, PT, R26, RZ, PT ;  /* 0x000000ff1a00720c */ /* 0x000fe20003f85270 */
[----:B------:R-:W0:Y:S08]  /*0cb0*/  @P2 LDC.64 R22, c[0x0][0x380] ;  /* 0x0000e000ff162b82 */ /* 0x000e300000000a00 */
[----:B------:R-:W1:Y:S01]  /*0cc0*/  @P1 LDC.64 R26, c[0x0][0x380] ;  /* 0x0000e000ff1a1b82 */ /* 0x000e620000000a00 */
[----:B-----5:R-:W-:Y:S01]  /*0cd0*/  @P5 FFMA.FTZ R14, R29, R24, R14 ;  /* 0x000000181d0e5223 */ /* 0x020fe2000001000e */
[----:B------:R-:W-:-:S02]  /*0ce0*/  ISETP.NE.AND P5, PT, R28, RZ, PT ;  /* 0x000000ff1c00720c */ /* 0x000fc40003fa5270 */
[----:B------:R-:W4:Y:S04]  /*0cf0*/  @P4 LDG.E R39, desc[UR8][R6.64+0x1c] ;  /* 0x00001c0806274981 */ /* 0x000f28000c1e1900 */
[----:B------:R-:W5:Y:S01]  /*0d00*/  @P3 LDC.64 R24, c[0x0][0x380] ;  /* 0x0000e000ff183b82 */ /* 0x000f620000000a00 */
[----:B--2---:R-:W-:-:S06]  /*0d10*/  @P6 FFMA.FTZ R14, R33, R20, R14 ;  /* 0x00000014210e6223 */ /* 0x004fcc000001000e */
[----:B------:R-:W2:Y:S01]  /*0d20*/  @P5 LDG.E R41, desc[UR8][R6.64+0x20] ;  /* 0x0000200806295981 */ /* 0x000ea2000c1e1900 */
[----:B------:R-:W5:Y:S01]  /*0d30*/  @P4 LDC.64 R28, c[0x0][0x380] ;  /* 0x0000e000ff1c4b82 */ /* 0x000f620000000a00 */
[----:B0-----:R-:W-:-:S04]  /*0d40*/  @P2 IMAD.WIDE R20, R4, 0x4, R22 ;  /* 0x0000000404142825 */ /* 0x001fc800078e0216 */
[----:B---3--:R-:W-:Y:S02]  /*0d50*/  @P0 FFMA.FTZ R14, R35, R18, R14 ;  /* 0x00000012230e0223 */ /* 0x008fe4000001000e */
[----:B------:R-:W3:Y:S01]  /*0d60*/  @P3 LDG.E R35, desc[UR8][R6.64+0x14] ;  /* 0x0000140806233981 */ /* 0x000ee2000c1e1900 */
[----:B-1----:R-:W-:-:S03]  /*0d70*/  @P1 IMAD.WIDE R22, R8, 0x4, R26 ;  /* 0x0000000408161825 */ /* 0x002fc600078e021a */
[----:B------:R0:W4:Y:S01]  /*0d80*/  @P2 LDG.E R33, desc[UR8][R20.64] ;  /* 0x0000000814212981 */ /* 0x000122000c1e1900 */
[----:B------:R-:W0:Y:S03]  /*0d90*/  @P5 LDC.64 R26, c[0x0][0x380] ;  /* 0x0000e000ff1a5b82 */ /* 0x000e260000000a00 */
[----:B------:R-:W2:Y:S01]  /*0da0*/  @P1 LDG.E R22, desc[UR8][R22.64] ;  /* 0x0000000816161981 */ /* 0x000ea2000c1e1900 */
[----:B-----5:R-:W-:-:S06]  /*0db0*/  @P3 IMAD.WIDE R18, R13, 0x4, R24 ;  /* 0x000000040d123825 */ /* 0x020fcc00078e0218 */
[----:B------:R-:W3:Y:S01]  /*0dc0*/  @P3 LDG.E R18, desc[UR8][R18.64] ;  /* 0x0000000812123981 */ /* 0x000ee2000c1e1900 */
[----:B------:R-:W-:-:S03]  /*0dd0*/  @P4 IMAD.WIDE R24, R9, 0x4, R28 ;  /* 0x0000000409184825 */ /* 0x000fc600078e021c */
[----:B------:R-:W4:Y:S04]  /*0de0*/  @P2 LDG.E R29, desc[UR8][R6.64+0x10] ;  /* 0x00001008061d2981 */ /* 0x000f28000c1e1900 */
[----:B------:R-:W5:Y:S01]  /*0df0*/  @P4 LDG.E R24, desc[UR8][R24.64] ;  /* 0x0000000818184981 */ /* 0x000f62000c1e1900 */
[----:B0-----:R-:W-:Y:S02]  /*0e00*/  @P5 IMAD.WIDE R20, R12, 0x4, R26 ;  /* 0x000000040c145825 */ /* 0x001fe400078e021a */
[----:B------:R-:W0:Y:S04]  /*0e10*/  LDC.64 R26, c[0x0][0x410] ;  /* 0x00010400ff1a7b82 */ /* 0x000e280000000a00 */
[----:B------:R-:W5:Y:S01]  /*0e20*/  @P5 LDG.E R20, desc[UR8][R20.64] ;  /* 0x0000000814145981 */ /* 0x000f62000c1e1900 */
[----:B------:R-:W-:-:S05]  /*0e30*/  VIADD R16, R16, 0x1 ;  /* 0x0000000110107836 */ /* 0x000fca0000000000 */
[----:B------:R-:W-:Y:S02]  /*0e40*/  ISETP.NE.AND P6, PT, R16, RZ, PT ;  /* 0x000000ff1000720c */ /* 0x000fe40003fc5270 */
[----:B------:R-:W-:Y:S01]  /*0e50*/  IADD3 R17, PT, PT, R17, UR4, RZ ;  /* 0x0000000411117c10 */ /* 0x000fe2000fffe0ff */
[CC--:B0-----:R-:W-:Y:S02]  /*0e60*/  IMAD R12, R27.reuse, R26.reuse, R12 ;  /* 0x0000001a1b0c7224 */ /* 0x0c1fe400078e020c */
[CC--:B------:R-:W-:Y:S02]  /*0e70*/  IMAD R9, R27.reuse, R26.reuse, R9 ;  /* 0x0000001a1b097224 */ /* 0x0c0fe400078e0209 */
[CC--:B------:R-:W-:Y:S02]  /*0e80*/  IMAD R8, R27.reuse, R26.reuse, R8 ;  /* 0x0000001a1b087224 */ /* 0x0c0fe400078e0208 */
[CC--:B------:R-:W-:Y:S02]  /*0e90*/  IMAD R13, R27.reuse, R26.reuse, R13 ;  /* 0x0000001a1b0d7224 */ /* 0x0c0fe400078e020d */
[----:B------:R-:W-:-:S02]  /*0ea0*/  IMAD R4, R27, R26, R4 ;  /* 0x0000001a1b047224 */ /* 0x000fc400078e0204 */
[CC--:B------:R-:W-:Y:S02]  /*0eb0*/  IMAD R2, R27.reuse, R26.reuse, R2 ;  /* 0x0000001a1b027224 */ /* 0x0c0fe400078e0202 */
[CC--:B------:R-:W-:Y:S02]  /*0ec0*/  IMAD R15, R27.reuse, R26.reuse, R15 ;  /* 0x0000001a1b0f7224 */ /* 0x0c0fe400078e020f */
[CC--:B------:R-:W-:Y:S02]  /*0ed0*/  IMAD R11, R27.reuse, R26.reuse, R11 ;  /* 0x0000001a1b0b7224 */ /* 0x0c0fe400078e020b */
[----:B------:R-:W-:Y:S02]  /*0ee0*/  IMAD R10, R27, R26, R10 ;  /* 0x0000001a1b0a7224 */ /* 0x000fe400078e020a */
[----:B----4-:R-:W-:-:S04]  /*0ef0*/  @P2 FFMA.FTZ R14, R29, R33, R14 ;  /* 0x000000211d0e2223 */ /* 0x010fc8000001000e */
[----:B---3--:R-:W-:-:S04]  /*0f00*/  @P3 FFMA.FTZ R14, R35, R18, R14 ;  /* 0x00000012230e3223 */ /* 0x008fc8000001000e */
[----:B--2---:R-:W-:-:S04]  /*0f10*/  @P1 FFMA.FTZ R14, R37, R22, R14 ;  /* 0x00000016250e1223 */ /* 0x004fc8000001000e */
[----:B-----5:R-:W-:-:S04]  /*0f20*/  @P4 FFMA.FTZ R14, R39, R24, R14 ;  /* 0x00000018270e4223 */ /* 0x020fc8000001000e */
[----:B------:R-:W-:Y:S01]  /*0f30*/  @P5 FFMA.FTZ R14, R41, R20, R14 ;  /* 0x00000014290e5223 */ /* 0x000fe2000001000e */
[----:B------:R-:W-:Y:S06]  /*0f40*/  @P6 BRA `(.L_x_799) ;  /* 0xfffffff800f06947 */ /* 0x000fec000383ffff */
        /* <DEDUP_REMOVED lines=13> */
.L_x_798:
        /* <DEDUP_REMOVED lines=25> */
[----:B------:R-:W-:-:S05]  /*11b0*/  IMAD.HI.U32 R9, R9, R6, RZ ;  /* 0x0000000609097227 */ /* 0x000fca00078e00ff */
[----:B------:R-:W-:-:S05]  /*11c0*/  IADD3 R7, PT, PT, -R9, RZ, RZ ;  /* 0x000000ff09077210 */ /* 0x000fca0007ffe1ff */
[----:B------:R-:W-:Y:S02]  /*11d0*/  IMAD R6, R5, R7, R6 ;  /* 0x0000000705067224 */ /* 0x000fe400078e0206 */
[----:B------:R-:W-:-:S03]  /*11e0*/  IMAD.MOV.U32 R7, RZ, RZ, RZ ;  /* 0x000000ffff077224 */ /* 0x000fc600078e00ff */
[----:B------:R-:W-:-:S13]  /*11f0*/  ISETP.GE.U32.AND P0, PT, R6, R5, PT ;  /* 0x000000050600720c */ /* 0x000fda0003f06070 */
[----:B------:R-:W-:Y:S02]  /*1200*/  @P0 IMAD.IADD R6, R6, 0x1, -R5 ;  /* 0x0000000106060824 */ /* 0x000fe400078e0a05 */
[----:B------:R-:W-:-:S03]  /*1210*/  @P0 VIADD R9, R9, 0x1 ;  /* 0x0000000109090836 */ /* 0x000fc60000000000 */
[----:B------:R-:W-:-:S13]  /*1220*/  ISETP.GE.U32.AND P1, PT, R6, R5, PT ;  /* 0x000000050600720c */ /* 0x000fda0003f26070 */
[----:B------:R-:W-:Y:S02]  /*1230*/  @P1 IADD3 R9, PT, PT, R9, 0x1, RZ ;  /* 0x0000000109091810 */ /* 0x000fe40007ffe0ff */
[----:B------:R-:W-:-:S05]  /*1240*/  @!P2 LOP3.LUT R9, RZ, R5, RZ, 0x33, !PT ;  /* 0x00000005ff09a212 */ /* 0x000fca00078e33ff */
[----:B------:R-:W-:Y:S01]  /*1250*/  IMAD.MOV.U32 R6, RZ, RZ, R9 ;  /* 0x000000ffff067224 */ /* 0x000fe200078e0009 */
[----:B------:R-:W-:Y:S06]  /*1260*/  BRA `(.L_x_803) ;  /* 0x0000000000107947 */ /* 0x000fec0003800000 */
.L_x_802:
[----:B------:R-:W-:-:S07]  /*1270*/  MOV R4, 0x1290 ;  /* 0x0000129000047802 */ /* 0x000fce0000000f00 */
[----:B------:R-:W-:Y:S05]  /*1280*/  CALL.REL.NOINC `($__internal_32_$__cuda_sm20_div_u64) ;  /* 0x0000000000cc7944 */ /* 0x000fea0003c00000 */
[----:B------:R-:W-:Y:S01]  /*1290*/  MOV R6, R8 ;  /* 0x0000000800067202 */ /* 0x000fe20000000f00 */
[----:B------:R-:W-:-:S07]  /*12a0*/  IMAD.MOV.U32 R7, RZ, RZ, R9 ;  /* 0x000000ffff077224 */ /* 0x000fce00078e0009 */
.L_x_803:
[----:B------:R-:W-:Y:S05]  /*12b0*/  BSYNC.RECONVERGENT B0 ;  /* 0x0000000000007941 */ /* 0x000fea0003800200 */
.L_x_801:
        /* <DEDUP_REMOVED lines=14> */
.L_x_806:
        /* <DEDUP_REMOVED lines=10> */
.L_x_805:
[----:B------:R-:W-:Y:S05]  /*1440*/  BSYNC.RECONVERGENT B0 ;  /* 0x0000000000007941 */ /* 0x000fea0003800200 */
.L_x_804:
[----:B------:R-:W-:Y:S05]  /*1450*/  @!P1 EXIT ;  /* 0x000000000000994d */ /* 0x000fea0003800000 */
[----:B------:R-:W-:Y:S01]  /*1460*/  IMAD.SHL.U32 R13, R5, 0x4, RZ ;  /* 0x00000004050d7824 */ /* 0x000fe200078e00ff */
[----:B------:R-:W-:Y:S01]  /*1470*/  SHF.R.U32.HI R15, RZ, 0x1e, R5 ;  /* 0x0000001eff0f7819 */ /* 0x000fe20000011605 */
[----:B------:R-:W0:Y:S01]  /*1480*/  LDCU UR5, c[0x0][0x3f8] ;  /* 0x00007f00ff0577ac */ /* 0x000e220008000800 */
[----:B------:R-:W1:Y:S05]  /*1490*/  LDCU.64 UR6, c[0x0][0x3a8] ;  /* 0x00007500ff0677ac */ /* 0x000e6a0008000a00 */
.L_x_807:
        /* <DEDUP_REMOVED lines=13> */
[----:B------:R-:W-:Y:S02]  /*1570*/  IADD3.X R3, PT, PT, R15, R3, RZ, P0, !PT ;  /* 0x000000030f037210 */ /* 0x000fe400007fe4ff */
[----:B0-----:R-:W-:-:S04]  /*1580*/  ISETP.GE.U32.AND P0, PT, R0, UR5, PT ;  /* 0x0000000500007c0c */ /* 0x001fc8000bf06070 */
[----:B------:R-:W-:-:S13]  /*1590*/  ISETP.GE.AND.EX P0, PT, R3, UR4, PT, P0 ;  /* 0x0000000403007c0c */ /* 0x000fda000bf06300 */
[----:B--2---:R-:W-:Y:S05]  /*15a0*/  @!P0 BRA `(.L_x_807) ;  /* 0xfffffffc00bc8947 */ /* 0x004fea000383ffff */
[----:B------:R-:W-:Y:S05]  /*15b0*/  EXIT ;  /* 0x000000000000794d */ /* 0x000fea0003800000 */
        .weak           $__internal_32_$__cuda_sm20_div_u64
        .type           $__internal_32_$__cuda_sm20_div_u64,@function
        .size           $__internal_32_$__cuda_sm20_div_u64,(.L_x_1707 - $__internal_32_$__cuda_sm20_div_u64)
$__internal_32_$__cuda_sm20_div_u64:
        /* <DEDUP_REMOVED lines=66> */
[----:B------:R-:W-:Y:S06]  /*19e0*/  RET.REL.NODEC R6 `(_ZN2at6native51_GLOBAL__N__2c613397_18_DepthwiseConv2d_cu_9959487032conv_depthwise2d_backward_kernelILi3ELi1EfiEEvNS_27GenericPackedTensorAccessorIKT1_Lm4ENS_16DefaultPtrTraitsEiEENS3_IS4_Lm4ES6_iEES7_T2_iiiiiiiiiiiiiii) ;  /* 0xffffffe406847950 */ /* 0x000fec0003c3ffff */
.L_x_808:
        /* <DEDUP_REMOVED lines=9> */
.L_x_1707:


//--------------------- .text._ZN2at6native51_GLOBAL__N__2c613397_18_DepthwiseConv2d_cu_9959487032conv_depthwise2d_backward_kernelILi5ELi0EfiEEvNS_27GenericPackedTensorAccessorIKT1_Lm4ENS_16DefaultPtrTraitsEiEENS3_IS4_Lm4ES6_iEES7_T2_iiiiiiiiiiiiiii --------------------------
	.section	.text._ZN2at6native51_GLOBAL__N__2c613397_18_DepthwiseConv2d_cu_9959487032conv_depthwise2d_backward_kernelILi5ELi0EfiEEvNS_27GenericPackedTensorAccessorIKT1_Lm4ENS_16DefaultPtrTraitsEiEENS3_IS4_Lm4ES6_iEES7_T2_iiiiiiiiiiiiiii,"ax",@progbits
	.align	128
.text._ZN2at6native51_GLOBAL__N__2c613397_18_DepthwiseConv2d_cu_9959487032conv_depthwise2d_backward_kernelILi5ELi0EfiEEvNS_27GenericPackedTensorAccessorIKT1_Lm4ENS_16DefaultPtrTraitsEiEENS3_IS4_Lm4ES6_iEES7_T2_iiiiiiiiiiiiiii:
        .type           _ZN2at6native51_GLOBAL__N__2c613397_18_DepthwiseConv2d_cu_9959487032conv_depthwise2d_backward_kernelILi5ELi0EfiEEvNS_27GenericPackedTensorAccessorIKT1_Lm4ENS_16DefaultPtrTraitsEiEENS3_IS4_Lm4ES6_iEES7_T2_iiiiiiiiiiiiiii,@function
        .size           _ZN2at6native51_GLOBAL__N__2c613397_18_DepthwiseConv2d_cu_9959487032conv_depthwise2d_backward_kernelILi5ELi0EfiEEvNS_27GenericPackedTensorAccessorIKT1_Lm4ENS_16DefaultPtrTraitsEiEENS3_IS4_Lm4ES6_iEES7_T2_iiiiiiiiiiiiiii,(.L_x_1709 - _ZN2at6native51_GLOBAL__N__2c613397_18_DepthwiseConv2d_cu_9959487032conv_depthwise2d_backward_kernelILi5ELi0EfiEEvNS_27GenericPackedTensorAccessorIKT1_Lm4ENS_16DefaultPtrTraitsEiEENS3_IS4_Lm4ES6_iEES7_T2_iiiiiiiiiiiiiii)
        .other          _ZN2at6native51_GLOBAL__N__2c613397_18_DepthwiseConv2d_cu_9959487032conv_depthwise2d_backward_kernelILi5ELi0EfiEEvNS_27GenericPackedTensorAccessorIKT1_Lm4ENS_16DefaultPtrTraitsEiEENS3_IS4_Lm4ES6_iEES7_T2_iiiiiiiiiiiiiii,@"STO_CUDA_ENTRY STV_DEFAULT"
_ZN2at6native51_GLOBAL__N__2c613397_18_DepthwiseConv2d_cu_9959487032conv_depthwise2d_backward_kernelILi5ELi0EfiEEvNS_27GenericPackedTensorAccessorIKT1_Lm4ENS_16DefaultPtrTraitsEiEENS3_IS4_Lm4ES6_iEES7_T2_iiiiiiiiiiiiiii:
        /* <DEDUP_REMOVED lines=25> */
.L_x_822:
        /* <DEDUP_REMOVED lines=29> */
[----:B------:R-:W-:-:S04]  /*0360*/  LOP3.LUT R4, R25, R0, RZ, 0x3c, !PT ;  /* 0x0000000019047212 */ /* 0x000fc800078e3cff */
[----:B------:R-:W3:Y:S01]  /*0370*/  F2I.FTZ.U32.TRUNC.NTZ R5, R5 ;  /* 0x0000000500057305 */ /* 0x000ee2000021f000 */
[----:B------:R-:W-:Y:S01]  /*0380*/  ISETP.GE.AND P2, PT, R4, RZ, PT ;  /* 0x000000ff0400720c */ /* 0x000fe20003f46270 */
[----:B------:R-:W-:-:S04]  /*0390*/  HFMA2 R4, -RZ, RZ, 0, 0 ;  /* 0x00000000ff047431 */ /* 0x000fc800000001ff */
[----:B------:R-:W-:-:S08]  /*03a0*/  @P0 VIADD R3, R3, 0x1 ;  /* 0x0000000103030836 */ /* 0x000fd00000000000 */
[----:B------:R-:W-:Y:S01]  /*03b0*/  @!P2 IMAD.MOV R3, RZ, RZ, -R3 ;  /* 0x000000ffff03a224 */ /* 0x000fe200078e0a03 */
[----:B------:R-:W-:Y:S01]  /*03c0*/  @!P1 LOP3.LUT R3, RZ, R0, RZ, 0x33, !PT ;  /* 0x00000000ff039212 */ /* 0x000fe200078e33ff */
[----:B---3--:R-:W-:-:S03]  /*03d0*/  IMAD.MOV R11, RZ, RZ, -R5 ;  /* 0x000000ffff0b7224 */ /* 0x008fc600078e0a05 */
[----:B------:R-:W-:Y:S01]  /*03e0*/  IABS R8, R3 ;  /* 0x0000000300087213 */ /* 0x000fe20000000000 */
[----:B------:R-:W-:Y:S01]  /*03f0*/  IMAD R11, R11, R2, RZ ;  /* 0x000000020b0b7224 */ /* 0x000fe200078e02ff */
[----:B0-----:R-:W-:-:S03]  /*0400*/  IABS R9, R7 ;  /* 0x0000000700097213 */ /* 0x001fc60000000000 */
        /* <DEDUP_REMOVED lines=17> */
[----:B------:R-:W-:Y:S01]  /*0520*/  @P0 VIADD R8, R8, 0x1 ;  /* 0x0000000108080836 */ /* 0x000fe20000000000 */
[----:B---3--:R-:W-:-:S06]  /*0530*/  IADD3 R2, PT, PT, RZ, -R5, RZ ;  /* 0x80000005ff027210 */ /* 0x008fcc0007ffe0ff */
[----:B------:R-:W-:Y:S01]  /*0540*/  @!P2 IMAD.MOV R8, RZ, RZ, -R8 ;  /* 0x000000ffff08a224 */ /* 0x000fe200078e0a08 */
[----:B------:R-:W-:Y:S01]  /*0550*/  @!P1 LOP3.LUT R8, RZ, R6, RZ, 0x33, !PT ;  /* 0x00000006ff089212 */ /* 0x000fe200078e33ff */
[----:B------:R-:W-:-:S03]  /*0560*/  IMAD R11, R2, R9, RZ ;  /* 0x00000009020b7224 */ /* 0x000fc600078e02ff */
[----:B------:R-:W-:Y:S01]  /*0570*/  IABS R2, R8 ;  /* 0x0000000800027213 */ /* 0x000fe20000000000 */
[----:B------:R-:W-:Y:S01]  /*0580*/  IMAD.HI.U32 R4, R5, R11, R4 ;  /* 0x0000000b05047227 */ /* 0x000fe200078e0004 */
[----:B------:R-:W-:Y:S02]  /*0590*/  IADD3 R12, PT, PT, -R8, RZ, RZ ;  /* 0x000000ff080c7210 */ /* 0x000fe40007ffe1ff */
[----:B-1----:R-:W-:-:S03]  /*05a0*/  IADD3 R5, PT, PT, R25, UR8, RZ ;  /* 0x0000000819057c10 */ /* 0x002fc6000fffe0ff */
[----:B------:R-:W-:-:S04]  /*05b0*/  IMAD.HI.U32 R24, R4, R2, RZ ;  /* 0x0000000204187227 */ /* 0x000fc800078e00ff */
[----:B------:R-:W-:-:S04]  /*05c0*/  IMAD.MOV R4, RZ, RZ, -R24 ;  /* 0x000000ffff047224 */ /* 0x000fc800078e0a18 */
        /* <DEDUP_REMOVED lines=15> */
[----:B------:R-:W-:Y:S02]  /*06c0*/  @P0 VIADD R24, R24, 0x1 ;  /* 0x0000000118180836 */ /* 0x000fe40000000000 */
[----:B------:R-:W-:-:S02]  /*06d0*/  VIADD R10, R4, UR4 ;  /* 0x00000004040a7c36 */ /* 0x000fc40008000000 */
[C---:B------:R-:W-:Y:S02]  /*06e0*/  IMAD.IADD R3, R5.reuse, 0x1, -R4 ;  /* 0x0000000105037824 */ /* 0x040fe400078e0a04 */
[----:B------:R-:W-:Y:S01]  /*06f0*/  @!P2 IMAD.MOV R24, RZ, RZ, -R24 ;  /* 0x000000ffff18a224 */ /* 0x000fe200078e0a18 */
[----:B------:R-:W-:Y:S01]  /*0700*/  @!P1 LOP3.LUT R24, RZ, R7, RZ, 0x33, !PT ;  /* 0x00000007ff189212 */ /* 0x000fe200078e33ff */
[C---:B------:R-:W-:Y:S02]  /*0710*/  IMAD.IADD R2, R5.reuse, 0x1, -R2 ;  /* 0x0000000105027824 */ /* 0x040fe400078e0a02 */
[C-C-:B------:R-:W-:Y:S01]  /*0720*/  IMAD.IADD R4, R5.reuse, 0x1, -R10.reuse ;  /* 0x0000000105047824 */ /* 0x140fe200078e0a0a */
[----:B------:R-:W-:Y:S01]  /*0730*/  IADD3 R5, PT, PT, R5, -UR4, -R10 ;  /* 0x8000000405057c10 */ /* 0x000fe2000fffe80a */
[----:B------:R-:W-:Y:S02]  /*0740*/  IMAD.MOV R11, RZ, RZ, -R24 ;  /* 0x000000ffff0b7224 */ /* 0x000fe400078e0a18 */
[----:B------:R-:W-:-:S02]  /*0750*/  IMAD.MOV.U32 R6, RZ, RZ, RZ ;  /* 0x000000ffff067224 */ /* 0x000fc400078e00ff */
[----:B------:R-:W-:-:S05]  /*0760*/  IMAD R7, R7, R11, R8 ;  /* 0x0000000b07077224 */ /* 0x000fca00078e0208 */
[----:B------:R0:W-:Y:S02]  /*0770*/  STL [R1+0x4], R7 ;  /* 0x0000040701007387 */ /* 0x0001e40000100800 */
.L_x_821:
        /* <DEDUP_REMOVED lines=11> */
[----:B-1----:R-:W-:Y:S01]  /*0830*/  IMAD.MOV.U32 R8, RZ, RZ, RZ ;  /* 0x000000ffff087224 */ /* 0x002fe200078e00ff */
[----:B---3--:R-:W-:-:S05]  /*0840*/  IADD3 R12, PT, PT, RZ, -R9, RZ ;  /* 0x80000009ff0c7210 */ /* 0x008fca0007ffe0ff */
        /* <DEDUP_REMOVED lines=9> */
.L_x_820:
        /* <DEDUP_REMOVED lines=17> */
[----:B------:R-:W-:Y:S02]  /*09f0*/  ISETP.NE.AND P0, PT, R9, 0x5, PT ;  /* 0x000000050900780c */ /* 0x000fe40003f05270 */
[----:B------:R-:W-:-:S04]  /*0a00*/  @!P1 IADD3 R15, PT, PT, -R15, RZ, RZ ;  /* 0x000000ff0f0f9210 */ /* 0x000fc80007ffe1ff */
        /* <DEDUP_REMOVED lines=53> */
[----:B------:R-:W-:Y:S01]  /*0d60*/  @P4 IMAD R19, R8, UR13, R19 ;  /* 0x0000000d08134c24 */ /* 0x000fe2000f8e0213 */
[----:B------:R-:W2:Y:S03]  /*0d70*/  @P4 LDG.E R26, desc[UR10][R14.64+-0x8] ;  /* 0xfffff80a0e1a4981 */ /* 0x000ea6000c1e1900 */
[----:B------:R-:W-:-:S04]  /*0d80*/  @P4 IMAD R19, R19, UR12, R28 ;  /* 0x0000000c13134c24 */ /* 0x000fc8000f8e021c */
[----:B0-----:R-:W-:-:S05]  /*0d90*/  @P4 IMAD.WIDE R16, R19, 0x4, R16 ;  /* 0x0000000413104825 */ /* 0x001fca00078e0210 */
[----:B------:R0:W2:Y:S01]  /*0da0*/  @P4 LDG.E R27, desc[UR10][R16.64] ;  /* 0x0000000a101b4981 */ /* 0x0000a2000c1e1900 */
[----:B------:R-:W1:Y:S08]  /*0db0*/  I2F.RP R28, R18 ;  /* 0x00000012001c7306 */ /* 0x000e700000209400 */
[----:B-1----:R-:W1:Y:S02]  /*0dc0*/  MUFU.RCP R28, R28 ;  /* 0x0000001c001c7308 */ /* 0x002e640000001000 */
[----:B-1----:R-:W-:-:S06]  /*0dd0*/  VIADD R29, R28, 0xffffffe ;  /* 0x0ffffffe1c1d7836 */ /* 0x002fcc0000000000 */
[----:B0-----:R-:W0:Y:S02]  /*0de0*/  F2I.FTZ.U32.TRUNC.NTZ R17, R29 ;  /* 0x0000001d00117305 */ /* 0x001e24000021f000 */
[----:B0-----:R-:W-:-:S04]  /*0df0*/  IMAD.MOV R16, RZ, RZ, -R17 ;  /* 0x000000ffff107224 */ /* 0x001fc800078e0a11 */
[----:B------:R-:W-:Y:S02]  /*0e00*/  IMAD R19, R16, R18, RZ ;  /* 0x0000001210137224 */ /* 0x000fe400078e02ff */
[----:B------:R-:W-:-:S04]  /*0e10*/  IMAD.MOV.U32 R16, RZ, RZ, RZ ;  /* 0x000000ffff107224 */ /* 0x000fc800078e00ff */
[----:B------:R-:W-:-:S04]  /*0e20*/  IMAD.HI.U32 R19, R17, R19, R16 ;  /* 0x0000001311137227 */ /* 0x000fc800078e0010 */
[----:B--2---:R-:W-:-:S07]  /*0e30*/  @P4 FFMA.FTZ R6, R26, R27, R6 ;  /* 0x0000001b1a064223 */ /* 0x004fce0000010006 */
.L_x_811:
[----:B------:R-:W-:Y:S05]  /*0e40*/  BSYNC.RECONVERGENT B0 ;  /* 0x0000000000007941 */ /* 0x000fea0003800200 */
.L_x_810:
        /* <DEDUP_REMOVED lines=28> */
[----:B------:R-:W-:Y:S01]  /*1010*/  @!P4 IADD3 R16, PT, PT, R16, 0x1, RZ ;  /* 0x000000011010c810 */ /* 0x000fe20007ffe0ff */
[----:B------:R-:W-:Y:S01]  /*1020*/  IMAD.MOV.U32 R7, RZ, RZ, R18 ;  /* 0x000000ffff077224 */ /* 0x000fe200078e0012 */
[----:B------:R-:W-:Y:S01]  /*1030*/  ISETP.GE.U32.AND P4, PT, R17, R26, PT ;  /* 0x0000001a1100720c */ /* 0x000fe20003f86070 */
[----:B------:R-:W-:Y:S01]  /*1040*/  VIADD R26, R11, 0x1 ;  /* 0x000000010b1a7836 */ /* 0x000fe20000000000 */
[----:B------:R-:W-:Y:S02]  /*1050*/  LOP3.LUT R27, R2, R27, RZ, 0x3c, !PT ;  /* 0x0000001b021b7212 */ /* 0x000fe400078e3cff */
[----:B------:R-:W-:Y:S02]  /*1060*/  LOP3.LUT R19, R10, R21, RZ, 0x3c, !PT ;  /* 0x000000150a137212 */ /* 0x000fe400078e3cff */
[----:B------:R-:W-:-:S07]  /*1070*/  SEL R17, R26, R11, !P3 ;  /* 0x0000000b1a117207 */ /* 0x000fce0005800000 */
        /* <DEDUP_REMOVED lines=22> */
[----:B-1----:R-:W-:-:S06]  /*11e0*/  IADD3 R29, PT, PT, R28, 0xffffffe, RZ ;  /* 0x0ffffffe1c1d7810 */ /* 0x002fcc0007ffe0ff */
[----:B0-----:R-:W0:Y:S02]  /*11f0*/  F2I.FTZ.U32.TRUNC.NTZ R17, R29 ;  /* 0x0000001d00117305 */ /* 0x001e24000021f000 */
[----:B0-----:R-:W-:-:S04]  /*1200*/  IMAD.MOV R16, RZ, RZ, -R17 ;  /* 0x000000ffff107224 */ /* 0x001fc800078e0a11 */
[----:B------:R-:W-:Y:S02]  /*1210*/  IMAD R19, R16, R18, RZ ;  /* 0x0000001210137224 */ /* 0x000fe400078e02ff */
[----:B------:R-:W-:-:S04]  /*1220*/  IMAD.MOV.U32 R16, RZ, RZ, RZ ;  /* 0x000000ffff107224 */ /* 0x000fc800078e00ff */
[----:B------:R-:W-:-:S04]  /*1230*/  IMAD.HI.U32 R19, R17, R19, R16 ;  /* 0x0000001311137227 */ /* 0x000fc800078e0010 */
[----:B--2---:R-:W-:-:S07]  /*1240*/  @P4 FFMA.FTZ R6, R26, R27, R6 ;  /* 0x0000001b1a064223 */ /* 0x004fce0000010006 */
.L_x_813:
[----:B------:R-:W-:Y:S05]  /*1250*/  BSYNC.RECONVERGENT B0 ;  /* 0x0000000000007941 */ /* 0x000fea0003800200 */
.L_x_812:
        /* <DEDUP_REMOVED lines=64> */
.L_x_815:
[----:B------:R-:W-:Y:S05]  /*1660*/  BSYNC.RECONVERGENT B0 ;  /* 0x0000000000007941 */ /* 0x000fea0003800200 */
.L_x_814:
        /* <DEDUP_REMOVED lines=35> */
[----:B------:R-:W-:Y:S02]  /*18a0*/  @P4 IADD3 R16, PT, PT, R16, 0x1, RZ ;  /* 0x0000000110104810 */ /* 0x000fe40007ffe0ff */
        /* <DEDUP_REMOVED lines=23> */
[----:B0-----:R-:W-:-:S05]  /*1a20*/  IADD3 R16, PT, PT, RZ, -R17, RZ ;  /* 0x80000011ff107210 */ /* 0x001fca0007ffe0ff */
[----:B------:R-:W-:Y:S02]  /*1a30*/  IMAD R19, R16, R18, RZ ;  /* 0x0000001210137224 */ /* 0x000fe400078e02ff */
[----:B------:R-:W-:-:S04]  /*1a40*/  IMAD.MOV.U32 R16, RZ, RZ, RZ ;  /* 0x000000ffff107224 */ /* 0x000fc800078e00ff */
[----:B------:R-:W-:-:S04]  /*1a50*/  IMAD.HI.U32 R19, R17, R19, R16 ;  /* 0x0000001311137227 */ /* 0x000fc800078e0010 */
[----:B--2---:R-:W-:-:S07]  /*1a60*/  @P4 FFMA.FTZ R6, R26, R27, R6 ;  /* 0x0000001b1a064223 */ /* 0x004fce0000010006 */
.L_x_817:
[----:B------:R-:W-:Y:S05]  /*1a70*/  BSYNC.RECONVERGENT B0 ;  /* 0x0000000000007941 */ /* 0x000fea0003800200 */
.L_x_816:
        /* <DEDUP_REMOVED lines=30> */
[----:B------:R-:W-:Y:S01]  /*1c60*/  LOP3.LUT R21, R10, R21, RZ, 0x3c, !PT ;  /* 0x000000150a157212 */ /* 0x000fe200078e3cff */
[----:B------:R-:W-:Y:S01]  /*1c70*/  @!P3 VIADD R11, R11, 0x1 ;  /* 0x000000010b0bb836 */ /* 0x000fe20000000000 */
[----:B------:R-:W-:Y:S01]  /*1c80*/  LOP3.LUT R27, R5, R27, RZ, 0x3c, !PT ;  /* 0x0000001b051b7212 */ /* 0x000fe200078e3cff */
[----:B------:R-:W-:Y:S01]  /*1c90*/  @!P5 VIADD R16, R16, 0x1 ;  /* 0x000000011010d836 */ /* 0x000fe20000000000 */
[----:B------:R-:W-:Y:S02]  /*1ca0*/  ISETP.GE.U32.AND P3, PT, R12, R7, PT ;  /* 0x000000070c00720c */ /* 0x000fe40003f66070 */
[----:B------:R-:W-:-:S05]  /*1cb0*/  ISETP.GE.AND P5, PT, R27, RZ, PT ;  /* 0x000000ff1b00720c */ /* 0x000fca0003fa6270 */
[----:B------:R-:W-:Y:S01]  /*1cc0*/  @P4 VIADD R16, R16, 0x1 ;  /* 0x0000000110104836 */ /* 0x000fe20000000000 */
[----:B------:R-:W-:-:S05]  /*1cd0*/  ISETP.GE.AND P4, PT, R21, RZ, PT ;  /* 0x000000ff1500720c */ /* 0x000fca0003f86270 */
[----:B------:R-:W-:Y:S02]  /*1ce0*/  @P3 VIADD R11, R11, 0x1 ;  /* 0x000000010b0b3836 */ /* 0x000fe40000000000 */
[----:B------:R-:W-:-:S04]  /*1cf0*/  @!P5 IADD3 R16, PT, PT, -R16, RZ, RZ ;  /* 0x000000ff1010d210 */ /* 0x000fc80007ffe1ff */
[----:B------:R-:W-:Y:S02]  /*1d00*/  SEL R28, R28, R16, !P1 ;  /* 0x000000101c1c7207 */ /* 0x000fe40004800000 */
[----:B------:R-:W-:-:S05]  /*1d10*/  @!P4 IMAD.MOV R11, RZ, RZ, -R11 ;  /* 0x000000ffff0bc224 */ /* 0x000fca00078e0a0b */
[----:B------:R-:W-:Y:S02]  /*1d20*/  SEL R11, R20, R11, !P2 ;  /* 0x0000000b140b7207 */ /* 0x000fe40005000000 */
[C---:B------:R-:W-:Y:S02]  /*1d30*/  ISETP.GE.AND P2, PT, R28.reuse, UR12, PT ;  /* 0x0000000c1c007c0c */ /* 0x040fe4000bf46270 */
[C---:B------:R-:W-:Y:S02]  /*1d40*/  ISETP.GE.AND P1, PT, R11.reuse, UR13, PT ;  /* 0x0000000d0b007c0c */ /* 0x040fe4000bf26270 */
[----:B------:R-:W-:Y:S02]  /*1d50*/  ISETP.GT.AND P2, PT, R28, -0x1, !P2 ;  /* 0xffffffff1c00780c */ /* 0x000fe40005744270 */
[----:B------:R-:W-:-:S04]  /*1d60*/  ISETP.GT.AND P1, PT, R11, -0x1, !P1 ;  /* 0xffffffff0b00780c */ /* 0x000fc80004f24270 */
[----:B------:R-:W-:-:S13]  /*1d70*/  PLOP3.LUT P1, PT, P1, P2, PT, 0x80, 0x8 ;  /* 0x000000000008781c */ /* 0x000fda0000f25070 */
[----:B------:R-:W0:Y:S01]  /*1d80*/  @P1 LDC.64 R16, c[0x0][0x380] ;  /* 0x0000e000ff101b82 */ /* 0x000e220000000a00 */
[----:B------:R-:W-:-:S04]  /*1d90*/  @P1 IMAD R11, R8, UR13, R11 ;  /* 0x0000000d080b1c24 */ /* 0x000fc8000f8e020b */
[----:B------:R-:W-:-:S04]  /*1da0*/  @P1 IMAD R11, R11, UR12, R28 ;  /* 0x0000000c0b0b1c24 */ /* 0x000fc8000f8e021c */
[----:B0-----:R-:W-:Y:S02]  /*1db0*/  @P1 IMAD.WIDE R16, R11, 0x4, R16 ;  /* 0x000000040b101825 */ /* 0x001fe400078e0210 */
[----:B------:R0:W2:Y:S04]  /*1dc0*/  @P1 LDG.E R11, desc[UR10][R14.64+0x8] ;  /* 0x0000080a0e0b1981 */ /* 0x0000a8000c1e1900 */
[----:B------:R-:W2:Y:S01]  /*1dd0*/  @P1 LDG.E R16, desc[UR10][R16.64] ;  /* 0x0000000a10101981 */ /* 0x000ea2000c1e1900 */
[----:B------:R-:W1:Y:S01]  /*1de0*/  I2F.RP R12, R18 ;  /* 0x00000012000c7306 */ /* 0x000e620000209400 */
[----:B0-----:R-:W-:-:S07]  /*1df0*/  IMAD.MOV.U32 R14, RZ, RZ, RZ ;  /* 0x000000ffff0e7224 */ /* 0x001fce00078e00ff */
[----:B-1----:R-:W0:Y:S02]  /*1e00*/  MUFU.RCP R12, R12 ;  /* 0x0000000c000c7308 */ /* 0x002e240000001000 */
[----:B0-----:R-:W-:-:S06]  /*1e10*/  VIADD R20, R12, 0xffffffe ;  /* 0x0ffffffe0c147836 */ /* 0x001fcc0000000000 */
[----:B------:R-:W0:Y:S02]  /*1e20*/  F2I.FTZ.U32.TRUNC.NTZ R15, R20 ;  /* 0x00000014000f7305 */ /* 0x000e24000021f000 */
[----:B0-----:R-:W-:-:S04]  /*1e30*/  IMAD.MOV R19, RZ, RZ, -R15 ;  /* 0x000000ffff137224 */ /* 0x001fc800078e0a0f */
[----:B------:R-:W-:-:S04]  /*1e40*/  IMAD R19, R19, R18, RZ ;  /* 0x0000001213137224 */ /* 0x000fc800078e02ff */
[----:B------:R-:W-:-:S04]  /*1e50*/  IMAD.HI.U32 R19, R15, R19, R14 ;  /* 0x000000130f137227 */ /* 0x000fc800078e000e */
[----:B--2---:R-:W-:-:S07]  /*1e60*/  @P1 FFMA.FTZ R6, R11, R16, R6 ;  /* 0x000000100b061223 */ /* 0x004fce0000010006 */
.L_x_819:
[----:B------:R-:W-:Y:S05]  /*1e70*/  BSYNC.RECONVERGENT B0 ;  /* 0x0000000000007941 */ /* 0x000fea0003800200 */
.L_x_818:
[----:B------:R-:W-:Y:S02]  /*1e80*/  VIADD R10, R10, -UR14 ;  /* 0x8000000e0a0a7c36 */ /* 0x000fe40008000000 */
[----:B------:R-:W-:Y:S01]  /*1e90*/  VIADD R13, R13, 0x5 ;  /* 0x000000050d0d7836 */ /* 0x000fe20000000000 */
[----:B------:R-:W-:Y:S06]  /*1ea0*/  @P0 BRA `(.L_x_820) ;  /* 0xffffffe8008c0947 */ /* 0x000fec000383ffff */
[----:B------:R-:W-:-:S13]  /*1eb0*/  ISETP.NE.AND P1, PT, R23, RZ, PT ;  /* 0x000000ff1700720c */ /* 0x000fda0003f25270 */
[----:B------:R-:W-:Y:S05]  /*1ec0*/  @P1 BRA `(.L_x_821) ;  /* 0xffffffe8002c1947 */ /* 0x000fea000383ffff */
[----:B------:R-:W2:Y:S01]  /*1ed0*/  LDL.LU R11, [R1+0x8] ;  /* 0x00000800010b7983 */ /* 0x000ea20000300800 */
[----:B------:R-:W0:Y:S01]  /*1ee0*/  LDCU UR4, c[0x0][0x360] ;  /* 0x00006c00ff0477ac */ /* 0x000e220008000800 */
[----:B------:R-:W0:Y:S01]  /*1ef0*/  LDC R0, c[0x0][0x370] ;  /* 0x0000dc00ff007b82 */ /* 0x000e220000000800 */
[----:B------:R-:W1:Y:S01]  /*1f00*/  LDCU.64 UR8, c[0x0][0x3a8] ;  /* 0x00007500ff0877ac */ /* 0x000e620008000a00 */
[----:B------:R-:W3:Y:S01]  /*1f10*/  LDCU UR7, c[0x0][0x3f8] ;  /* 0x00007f00ff0777ac */ /* 0x000ee20008000800 */
[C---:B-1----:R-:W-:Y:S01]  /*1f20*/  LEA R2, P0, R25.reuse, UR8, 0x2 ;  /* 0x0000000819027c11 */ /* 0x042fe2000f8010ff */
[----:B0-----:R-:W-:Y:S01]  /*1f30*/  IMAD R0, R0, UR4, RZ ;  /* 0x0000000400007c24 */ /* 0x001fe2000f8e02ff */
[----:B---3--:R-:W-:Y:S02]  /*1f40*/  USHF.R.S32.HI UR4, URZ, 0x1f, UR7 ;  /* 0x0000001fff047899 */ /* 0x008fe40008011407 */
[----:B--2---:R-:W-:Y:S02]  /*1f50*/  LEA.HI.X R3, R25, UR9, R11, 0x2, P0 ;  /* 0x0000000919037c11 */ /* 0x004fe400080f140b */
[----:B------:R-:W-:-:S03]  /*1f60*/  IADD3 R25, P0, PT, R0, R25, RZ ;  /* 0x0000001900197210 */ /* 0x000fc60007f1e0ff */
[----:B------:R0:W-:Y:S01]  /*1f70*/  STG.E desc[UR10][R2.64], R6 ;  /* 0x0000000602007986 */ /* 0x0001e2000c10190a */
[----:B------:R-:W-:Y:S02]  /*1f80*/  IADD3.X R11, PT, PT, RZ, R11, RZ, P0, !PT ;  /* 0x0000000bff0b7210 */ /* 0x000fe400007fe4ff */
[----:B------:R-:W-:-:S03]  /*1f90*/  ISETP.GE.U32.AND P0, PT, R25, UR7, PT ;  /* 0x0000000719007c0c */ /* 0x000fc6000bf06070 */
[----:B------:R0:W-:Y:S01]  /*1fa0*/  STL [R1+0x8], R11 ;  /* 0x0000080b01007387 */ /* 0x0001e20000100800 */
[----:B------:R-:W-:-:S13]  /*1fb0*/  ISETP.GE.AND.EX P0, PT, R11, UR4, PT, P0 ;  /* 0x000000040b007c0c */ /* 0x000fda000bf06300 */
[----:B0-----:R-:W-:Y:S05]  /*1fc0*/  @!P0 BRA `(.L_x_822) ;  /* 0xffffffe000708947 */ /* 0x001fea000383ffff */
[----:B------:R-:W-:Y:S05]  /*1fd0*/  EXIT ;  /* 0x000000000000794d */ /* 0x000fea0003800000 */
.L_x_809:
        /* <DEDUP_REMOVED lines=33> */
[----:B------:R-:W-:Y:S01]  /*21f0*/  @!P2 LOP3.LUT R4, RZ, R0, RZ, 0x33, !PT ;  /* 0x00000000ff04a212 */ /* 0x000fe200078e33ff */
[----:B------:R-:W-:Y:S06]  /*2200*/  BRA `(.L_x_825) ;  /* 0x0000000000107947 */ /* 0x000fec0003800000 */
.L_x_824:
[----:B------:R-:W-:-:S07]  /*2210*/  MOV R4, 0x2230 ;  /* 0x0000223000047802 */ /* 0x000fce0000000f00 */
[----:B------:R-:W-:Y:S05]  /*2220*/  CALL.REL.NOINC `($__internal_33_$__cuda_sm20_div_u64) ;  /* 0x0000000000d87944 */ /* 0x000fea0003c00000 */
[----:B------:R-:W-:Y:S02]  /*2230*/  IMAD.MOV.U32 R4, RZ, RZ, R3 ;  /* 0x000000ffff047224 */ /* 0x000fe400078e0003 */
[----:B------:R-:W-:-:S07]  /*2240*/  IMAD.MOV.U32 R5, RZ, RZ, R6 ;  /* 0x000000ffff057224 */ /* 0x000fce00078e0006 */
.L_x_825:
[----:B------:R-:W-:Y:S05]  /*2250*/  BSYNC.RECONVERGENT B0 ;  /* 0x0000000000007941 */ /* 0x000fea0003800200 */
.L_x_823:
        /* <DEDUP_REMOVED lines=10> */
[----:B------:R-:W-:Y:S02]  /*2300*/  IADD3 R2, PT, PT, R2, 0x1, RZ ;  /* 0x0000000102027810 */ /* 0x000fe40007ffe0ff */
[----:B------:R-:W-:Y:S02]  /*2310*/  CS2R R4, SRZ ;  /* 0x0000000000047805 */ /* 0x000fe4000001ff00 */
[----:B------:R-:W-:-:S07]  /*2320*/  LOP3.LUT R7, R2, 0x3, RZ, 0xc0, !PT ;  /* 0x0000000302077812 */ /* 0x000fce00078ec0ff */
.L_x_828:
[----:B------:R-:W2:Y:S01]  /*2330*/  LDL.LU R6, [R1+0x8] ;  /* 0x0000080001067983 */ /* 0x000ea20000300800 */
[----:B------:R-:W-:-:S04]  /*2340*/  LEA R2, P0, R25, UR6, 0x2 ;  /* 0x0000000619027c11 */ /* 0x000fc8000f8010ff */
[--C-:B--2---:R-:W-:Y:S02]  /*2350*/  LEA.HI.X R3, R25, UR7, R6.reuse, 0x2, P0 ;  /* 0x0000000719037c11 */ /* 0x104fe400080f1406 */
[----:B------:R-:W-:Y:S02]  /*2360*/  IADD3 R25, P2, PT, R0, R25, RZ ;  /* 0x0000001900197210 */ /* 0x000fe40007f5e0ff */
[----:B------:R-:W-:Y:S01]  /*2370*/  IADD3 R4, P0, PT, R4, 0x1, RZ ;  /* 0x0000000104047810 */ /* 0x000fe20007f1e0ff */
[----:B------:R0:W-:Y:S02]  /*2380*/  STG.E desc[UR10][R2.64], RZ ;  /* 0x000000ff02007986 */ /* 0x0001e4000c10190a */
[----:B------:R-:W-:Y:S02]  /*2390*/  IMAD.X R6, RZ, RZ, R6, P2 ;  /* 0x000000ffff067224 */ /* 0x000fe400010e0606 */
[----:B------:R-:W-:Y:S01]  /*23a0*/  IMAD.X R5, RZ, RZ, R5, P0 ;  /* 0x000000ffff057224 */ /* 0x000fe200000e0605 */
[----:B------:R-:W-:-:S02]  /*23b0*/  ISETP.NE.U32.AND P0, PT, R4, R7, PT ;  /* 0x000000070400720c */ /* 0x000fc40003f05070 */
[----:B------:R0:W-:Y:S02]  /*23c0*/  STL [R1+0x8], R6 ;  /* 0x0000080601007387 */ /* 0x0001e40000100800 */
[----:B------:R-:W-:-:S13]  /*23d0*/  ISETP.NE.AND.EX P0, PT, R5, RZ, PT, P0 ;  /* 0x000000ff0500720c */ /* 0x000fda0003f05300 */
[----:B0-----:R-:W-:Y:S05]  /*23e0*/  @P0 BRA `(.L_x_828) ;  /* 0xfffffffc00d00947 */ /* 0x001fea000383ffff */
.L_x_827:
[----:B------:R-:W-:Y:S05]  /*23f0*/  BSYNC.RECONVERGENT B0 ;  /* 0x0000000000007941 */ /* 0x000fea0003800200 */
.L_x_826:
[----:B------:R-:W-:Y:S05]  /*2400*/  @!P1 EXIT ;  /* 0x000000000000994d */ /* 0x000fea0003800000 */
[----:B------:R-:W-:Y:S01]  /*2410*/  IMAD.SHL.U32 R11, R0, 0x4, RZ ;  /* 0x00000004000b7824 */ /* 0x000fe200078e00ff */
[----:B------:R-:W-:Y:S01]  /*2420*/  SHF.R.U32.HI R13, RZ, 0x1e, R0 ;  /* 0x0000001eff0d7819 */ /* 0x000fe20000011600 */
[----:B------:R-:W0:Y:S01]  /*2430*/  LDCU UR4, c[0x0][0x3f8] ;  /* 0x00007f00ff0477ac */ /* 0x000e220008000800 */
[----:B------:R-:W1:Y:S05]  /*2440*/  LDCU.64 UR6, c[0x0][0x3a8] ;  /* 0x00007500ff0677ac */ /* 0x000e6a0008000a00 */
.L_x_829:
[----:B------:R-:W2:Y:S01]  /*2450*/  LDL.LU R0, [R1+0x8] ;  /* 0x0000080001007983 */ /* 0x000ea20000300800 */
[----:B-1----:R-:W-:-:S04]  /*2460*/  LEA R8, P0, R25, UR6, 0x2 ;  /* 0x0000000619087c11 */ /* 0x002fc8000f8010ff */
[----:B--2---:R-:W-:Y:S02]  /*2470*/  LEA.HI.X R9, R25, UR7, R0, 0x2, P0 ;  /* 0x0000000719097c11 */ /* 0x004fe400080f1400 */
        /* <DEDUP_REMOVED lines=13> */
[----:B------:R2:W-:Y:S01]  /*2550*/  STL [R1+0x8], R0 ;  /* 0x0000080001007387 */ /* 0x0005e20000100800 */
[----:B------:R-:W-:-:S13]  /*2560*/  ISETP.GE.AND.EX P0, PT, R0, UR5, PT, P0 ;  /* 0x0000000500007c0c */ /* 0x000fda000bf06300 */
[----:B--2---:R-:W-:Y:S05]  /*2570*/  @!P0 BRA `(.L_x_829) ;  /* 0xfffffffc00b48947 */ /* 0x004fea000383ffff */
[----:B------:R-:W-:Y:S05]  /*2580*/  EXIT ;  /* 0x000000000000794d */ /* 0x000fea0003800000 */
        .weak           $__internal_33_$__cuda_sm20_div_u64
        .type           $__internal_33_$__cuda_sm20_div_u64,@function
        .size           $__internal_33_$__cuda_sm20_div_u64,(.L_x_1709 - $__internal_33_$__cuda_sm20_div_u64)
$__internal_33_$__cuda_sm20_div_u64:
        /* <DEDUP_REMOVED lines=65> */
[----:B------:R-:W-:Y:S06]  /*29a0*/  RET.REL.NODEC R4 `(_ZN2at6native51_GLOBAL__N__2c613397_18_DepthwiseConv2d_cu_9959487032conv_depthwise2d_backward_kernelILi5ELi0EfiEEvNS_27GenericPackedTensorAccessorIKT1_Lm4ENS_16DefaultPtrTraitsEiEENS3_IS4_Lm4ES6_iEES7_T2_iiiiiiiiiiiiiii) ;  /* 0xffffffd404947950 */ /* 0x000fec0003c3ffff */
.L_x_830:
        /* <DEDUP_REMOVED lines=13> */
.L_x_1709:


//--------------------- .text._ZN2at6native51_GLOBAL__N__2c613397_18_DepthwiseConv2d_cu_9959487032conv_depthwise2d_backward_kernelILi5ELi2EfiEEvNS_27GenericPackedTensorAccessorIKT1_Lm4ENS_16DefaultPtrTraitsEiEENS3_IS4_Lm4ES6_iEES7_T2_iiiiiiiiiiiiiii --------------------------
	.section	.text._ZN2at6native51_GLOBAL__N__2c613397_18_DepthwiseConv2d_cu_9959487032conv_depthwise2d_backward_kernelILi5ELi2EfiEEvNS_27GenericPackedTensorAccessorIKT1_Lm4ENS_16DefaultPtrTraitsEiEENS3_IS4_Lm4ES6_iEES7_T2_iiiiiiiiiiiiiii,"ax",@progbits
	.align	128
.text._ZN2at6native51_GLOBAL__N__2c613397_18_DepthwiseConv2d_cu_9959487032conv_depthwise2d_backward_kernelILi5ELi2EfiEEvNS_27GenericPackedTensorAccessorIKT1_Lm4ENS_16DefaultPtrTraitsEiEENS3_IS4_Lm4ES6_iEES7_T2_iiiiiiiiiiiiiii:
        .type           _ZN2at6native51_GLOBAL__N__2c613397_18_DepthwiseConv2d_cu_9959487032conv_depthwise2d_backward_kernelILi5ELi2EfiEEvNS_27GenericPackedTensorAccessorIKT1_Lm4ENS_16DefaultPtrTraitsEiEENS3_IS4_Lm4ES6_iEES7_T2_iiiiiiiiiiiiiii,@function
        .size           _ZN2at6native51_GLOBAL__N__2c613397_18_DepthwiseConv2d_cu_9959487032conv_depthwise2d_backward_kernelILi5ELi2EfiEEvNS_27GenericPackedTensorAccessorIKT1_Lm4ENS_16DefaultPtrTraitsEiEENS3_IS4_Lm4ES6_iEES7_T2_iiiiiiiiiiiiiii,(.L_x_1711 - _ZN2at6native51_GLOBAL__N__2c613397_18_DepthwiseConv2d_cu_9959487032conv_depthwise2d_backward_kernelILi5ELi2EfiEEvNS_27GenericPackedTensorAccessorIKT1_Lm4ENS_16DefaultPtrTraitsEiEENS3_IS4_Lm4ES6_iEES7_T2_iiiiiiiiiiiiiii)
        .other          _ZN2at6native51_GLOBAL__N__2c613397_18_DepthwiseConv2d_cu_9959487032conv_depthwise2d_backward_kernelILi5ELi2EfiEEvNS_27GenericPackedTensorAccessorIKT1_Lm4ENS_16DefaultPtrTraitsEiEENS3_IS4_Lm4ES6_iEES7_T2_iiiiiiiiiiiiiii,@"STO_CUDA_ENTRY STV_DEFAULT"
_ZN2at6native51_GLOBAL__N__2c613397_18_DepthwiseConv2d_cu_9959487032conv_depthwise2d_backward_kernelILi5ELi2EfiEEvNS_27GenericPackedTensorAccessorIKT1_Lm4ENS_16DefaultPtrTraitsEiEENS3_IS4_Lm4ES6_iEES7_T2_iiiiiiiiiiiiiii:
        /* <DEDUP_REMOVED lines=16> */
[----:B------:R-:W3:Y:S01]  /*0100*/  LDCU UR13, c[0x0][0x414] ;  /* 0x00008280ff0d77ac */ /* 0x000ee20008000800 */
[----:B------:R-:W4:Y:S01]  /*0110*/  LDCU UR12, c[0x0][0x434] ;  /* 0x00008680ff0c77ac */ /* 0x000f220008000800 */
[----:B0-----:R-:W-:Y:S01]  /*0120*/  UISETP.GE.AND UP0, UPT, UR9, 0x1, UPT ;  /* 0x000000010900788c */ /* 0x001fe2000bf06270 */
[----:B-1----:R-:W-:Y:S01]  /*0130*/  IMAD R2, R9, UR4, RZ ;  /* 0x0000000409027c24 */ /* 0x002fe2000f8e02ff */
[----:B------:R-:W0:Y:S01]  /*0140*/  LDCU UR16, c[0x0][0x410] ;  /* 0x00008200ff1077ac */ /* 0x000e220008000800 */
[----:B------:R-:W1:Y:S06]  /*0150*/  LDCU.64 UR14, c[0x0][0x400] ;  /* 0x00008000ff0e77ac */ /* 0x000e6c0008000a00 */
[----:B--234-:R-:W-:Y:S05]  /*0160*/  BRA.U !UP0, `(.L_x_831) ;  /* 0x0000001908507547 */ /* 0x01cfea000b800000 */
.L_x_833:
[----:B------:R-:W2:Y:S01]  /*0170*/  LDC R7, c[0x0][0x408] ;  /* 0x00010200ff077b82 */ /* 0x000ea20000000800 */
[----:B------:R-:W-:Y:S01]  /*0180*/  IABS R11, R0 ;  /* 0x00000000000b7213 */ /* 0x000fe20000000000 */
[----:B------:R-:W3:Y:S01]  /*0190*/  LDCU.64 UR10, c[0x0][0x428] ;  /* 0x00008500ff0a77ac */ /* 0x000ee20008000a00 */
[----:B------:R-:W-:Y:S01]  /*01a0*/  LOP3.LUT R34, R34, 0xfffffff7, RZ, 0xc0, !PT ;  /* 0xfffffff722227812 */ /* 0x000fe200078ec0ff */
[----:B------:R-:W-:Y:S01]  /*01b0*/  IMAD.MOV.U32 R24, RZ, RZ, RZ ;  /* 0x000000ffff187224 */ /* 0x000fe200078e00ff */
[----:B------:R-:W4:Y:S02]  /*01c0*/  LDCU UR4, c[0x0][0x430] ;  /* 0x00008600ff0477ac */ /* 0x000f240008000800 */
[----:B------:R-:W-:Y:S01]  /*01d0*/  LOP3.LUT R34, R34, 0xfffffffb, RZ, 0xc0, !PT ;  /* 0xfffffffb22227812 */ /* 0x000fe200078ec0ff */
[----:B------:R-:W5:Y:S08]  /*01e0*/  LDC R6, c[0x0][0x40c] ;  /* 0x00010300ff067b82 */ /* 0x000f700000000800 */
[----:B------:R-:W0:Y:S01]  /*01f0*/  LDC R13, c[0x0][0x3fc] ;  /* 0x0000ff00ff0d7b82 */ /* 0x000e220000000800 */
[----:B--2---:R-:W-:-:S07]  /*0200*/  IABS R10, R7 ;  /* 0x00000007000a7213 */ /* 0x004fce0000000000 */
[----:B------:R-:W2:Y:S01]  /*0210*/  LDC.64 R14, c[0x0][0x410] ;  /* 0x00010400ff0e7b82 */ /* 0x000ea20000000a00 */
[----:B------:R-:W1:Y:S01]  /*0220*/  I2F.RP R4, R10 ;  /* 0x0000000a00047306 */ /* 0x000e620000209400 */
[----:B-----5:R-:W-:-:S07]  /*0230*/  IABS R12, R6 ;  /* 0x00000006000c7213 */ /* 0x020fce0000000000 */
[----:B------:R-:W5:Y:S08]  /*0240*/  I2F.RP R8, R12 ;  /* 0x0000000c00087306 */ /* 0x000f700000209400 */
[----:B-1----:R-:W1:Y:S08]  /*0250*/  MUFU.RCP R4, R4 ;  /* 0x0000000400047308 */ /* 0x002e700000001000 */
[----:B-----5:R-:W-:Y:S01]  /*0260*/  MUFU.RCP R8, R8 ;  /* 0x0000000800087308 */ /* 0x020fe20000001000 */
[----:B-1----:R-:W-:Y:S01]  /*0270*/  VIADD R2, R4, 0xffffffe ;  /* 0x0ffffffe04027836 */ /* 0x002fe20000000000 */
[----:B------:R-:W-:-:S06]  /*0280*/  LOP3.LUT R4, R0, R7, RZ, 0x3c, !PT ;  /* 0x0000000700047212 */ /* 0x000fcc00078e3cff */
[----:B------:R1:W5:Y:S01]  /*0290*/  F2I.FTZ.U32.TRUNC.NTZ R3, R2 ;  /* 0x0000000200037305 */ /* 0x000362000021f000 */
[----:B------:R-:W-:Y:S01]  /*02a0*/  ISETP.GE.AND P2, PT, R4, RZ, PT ;  /* 0x000000ff0400720c */ /* 0x000fe20003f46270 */
[----:B-1----:R-:W-:Y:S02]  /*02b0*/  IMAD.MOV.U32 R2, RZ, RZ, RZ ;  /* 0x000000ffff027224 */ /* 0x002fe400078e00ff */
[----:B-----5:R-:W-:-:S04]  /*02c0*/  IMAD.MOV R9, RZ, RZ, -R3 ;  /* 0x000000ffff097224 */ /* 0x020fc800078e0a03 */
[----:B------:R-:W-:-:S04]  /*02d0*/  IMAD R9, R9, R10, RZ ;  /* 0x0000000a09097224 */ /* 0x000fc800078e02ff */
[----:B------:R-:W-:-:S04]  /*02e0*/  IMAD.HI.U32 R3, R3, R9, R2 ;  /* 0x0000000903037227 */ /* 0x000fc800078e0002 */
[----:B------:R-:W-:Y:S02]  /*02f0*/  VIADD R9, R8, 0xffffffe ;  /* 0x0ffffffe08097836 */ /* 0x000fe40000000000 */
        /* <DEDUP_REMOVED lines=8> */
[----:B------:R-:W1:Y:S11]  /*0380*/  F2I.FTZ.U32.TRUNC.NTZ R3, R9 ;  /* 0x0000000900037305 */ /* 0x000e76000021f000 */
[----:B------:R-:W-:Y:S01]  /*0390*/  @P0 IADD3 R2, PT, PT, R2, 0x1, RZ ;  /* 0x0000000102020810 */ /* 0x000fe20007ffe0ff */
[----:B-1----:R-:W-:-:S04]  /*03a0*/  IMAD.MOV R11, RZ, RZ, -R3 ;  /* 0x000000ffff0b7224 */ /* 0x002fc800078e0a03 */
[--C-:B------:R-:W-:Y:S02]  /*03b0*/  IMAD.MOV.U32 R16, RZ, RZ, R2.reuse ;  /* 0x000000ffff107224 */ /* 0x100fe400078e0002 */
[----:B------:R-:W-:Y:S01]  /*03c0*/  @!P2 IMAD.MOV R16, RZ, RZ, -R2 ;  /* 0x000000ffff10a224 */ /* 0x000fe200078e0a02 */
[----:B0-----:R-:W-:Y:S01]  /*03d0*/  IABS R2, R13 ;  /* 0x0000000d00027213 */ /* 0x001fe20000000000 */
[----:B------:R-:W-:Y:S01]  /*03e0*/  IMAD R9, R11, R12, RZ ;  /* 0x0000000c0b097224 */ /* 0x000fe200078e02ff */
[----:B------:R-:W-:-:S03]  /*03f0*/  @!P1 LOP3.LUT R16, RZ, R7, RZ, 0x33, !PT ;  /* 0x00000007ff109212 */ /* 0x000fc600078e33ff */
[----:B------:R-:W-:Y:S01]  /*0400*/  IMAD.MOV.U32 R11, RZ, RZ, R2 ;  /* 0x000000ffff0b7224 */ /* 0x000fe200078e0002 */
[----:B------:R-:W-:Y:S01]  /*0410*/  IABS R4, R16 ;  /* 0x0000001000047213 */ /* 0x000fe20000000000 */
[----:B------:R-:W-:Y:S02]  /*0420*/  IMAD.MOV.U32 R2, RZ, RZ, RZ ;  /* 0x000000ffff027224 */ /* 0x000fe400078e00ff */
[----:B------:R-:W0:Y:S01]  /*0430*/  I2F.RP R8, R11 ;  /* 0x0000000b00087306 */ /* 0x000e220000209400 */
[----:B------:R-:W-:Y:S02]  /*0440*/  IMAD.MOV R10, RZ, RZ, -R16 ;  /* 0x000000ffff0a7224 */ /* 0x000fe400078e0a10 */
[----:B------:R-:W-:-:S04]  /*0450*/  IMAD.HI.U32 R2, R3, R9, R2 ;  /* 0x0000000903027227 */ /* 0x000fc800078e0002 */
[----:B------:R-:W-:-:S04]  /*0460*/  IMAD.MOV.U32 R3, RZ, RZ, R4 ;  /* 0x000000ffff037224 */ /* 0x000fc800078e0004 */
[----:B------:R-:W-:-:S04]  /*0470*/  IMAD.HI.U32 R2, R2, R3, RZ ;  /* 0x0000000302027227 */ /* 0x000fc800078e00ff */
[----:B------:R-:W-:Y:S01]  /*0480*/  IMAD.MOV R4, RZ, RZ, -R2 ;  /* 0x000000ffff047224 */ /* 0x000fe200078e0a02 */
[----:B0-----:R-:W0:Y:S03]  /*0490*/  MUFU.RCP R8, R8 ;  /* 0x0000000800087308 */ /* 0x001e260000001000 */
[----:B------:R-:W-:Y:S01]  /*04a0*/  IMAD R3, R12, R4, R3 ;  /* 0x000000040c037224 */ /* 0x000fe200078e0203 */
[----:B------:R-:W-:-:S04]  /*04b0*/  LOP3.LUT R4, R16, R6, RZ, 0x3c, !PT ;  /* 0x0000000610047212 */ /* 0x000fc800078e3cff */
[----:B------:R-:W-:Y:S02]  /*04c0*/  ISETP.GT.U32.AND P1, PT, R12, R3, PT ;  /* 0x000000030c00720c */ /* 0x000fe40003f24070 */
[----:B------:R-:W-:Y:S01]  /*04d0*/  ISETP.GE.AND P2, PT, R4, RZ, PT ;  /* 0x000000ff0400720c */ /* 0x000fe20003f46270 */
[----:B0-----:R-:W-:Y:S02]  /*04e0*/  VIADD R9, R8, 0xffffffe ;  /* 0x0ffffffe08097836 */ /* 0x001fe40000000000 */
[----:B---3--:R-:W-:-:S08]  /*04f0*/  VIADD R8, R0, UR10 ;  /* 0x0000000a00087c36 */ /* 0x008fd00008000000 */
[----:B------:R-:W-:Y:S01]  /*0500*/  @!P1 IMAD.IADD R3, R3, 0x1, -R12 ;  /* 0x0000000103039824 */ /* 0x000fe200078e0a0c */
[----:B------:R-:W-:Y:S01]  /*0510*/  @!P1 IADD3 R2, PT, PT, R2, 0x1, RZ ;  /* 0x0000000102029810 */ /* 0x000fe20007ffe0ff */
[----:B------:R-:W-:Y:S01]  /*0520*/  IMAD R10, R7, R10, R8 ;  /* 0x0000000a070a7224 */ /* 0x000fe200078e0208 */
[----:B------:R-:W-:Y:S02]  /*0530*/  ISETP.NE.AND P1, PT, R6, RZ, PT ;  /* 0x000000ff0600720c */ /* 0x000fe40003f25270 */
[----:B------:R-:W-:Y:S02]  /*0540*/  ISETP.GE.U32.AND P0, PT, R3, R12, PT ;  /* 0x0000000c0300720c */ /* 0x000fe40003f06070 */
[----:B------:R-:W0:Y:S11]  /*0550*/  F2I.FTZ.U32.TRUNC.NTZ R3, R9 ;  /* 0x0000000900037305 */ /* 0x000e36000021f000 */
[----:B------:R-:W-:-:S02]  /*0560*/  @P0 VIADD R2, R2, 0x1 ;  /* 0x0000000102020836 */ /* 0x000fc40000000000 */
[----:B0-----:R-:W-:Y:S02]  /*0570*/  IMAD.MOV R4, RZ, RZ, -R3 ;  /* 0x000000ffff047224 */ /* 0x001fe400078e0a03 */
[--C-:B------:R-:W-:Y:S02]  /*0580*/  IMAD.MOV.U32 R22, RZ, RZ, R2.reuse ;  /* 0x000000ffff167224 */ /* 0x100fe400078e0002 */
[----:B------:R-:W-:Y:S01]  /*0590*/  @!P2 IMAD.MOV R22, RZ, RZ, -R2 ;  /* 0x000000ffff16a224 */ /* 0x000fe200078e0a02 */
[----:B------:R-:W-:Y:S01]  /*05a0*/  @!P1 LOP3.LUT R22, RZ, R6, RZ, 0x33, !PT ;  /* 0x00000006ff169212 */ /* 0x000fe200078e33ff */
[----:B------:R-:W-:-:S03]  /*05b0*/  IMAD.MOV.U32 R2, RZ, RZ, R4 ;  /* 0x000000ffff027224 */ /* 0x000fc600078e0004 */
[----:B------:R-:W-:Y:S01]  /*05c0*/  IABS R4, R22 ;  /* 0x0000001600047213 */ /* 0x000fe20000000000 */
[----:B------:R-:W-:Y:S02]  /*05d0*/  IMAD R9, R2, R11, RZ ;  /* 0x0000000b02097224 */ /* 0x000fe400078e02ff */
[----:B------:R-:W-:Y:S02]  /*05e0*/  IMAD.MOV.U32 R2, RZ, RZ, RZ ;  /* 0x000000ffff027224 */ /* 0x000fe400078e00ff */
[----:B------:R-:W-:Y:S02]  /*05f0*/  IMAD.MOV R18, RZ, RZ, -R22 ;  /* 0x000000ffff127224 */ /* 0x000fe400078e0a16 */
[----:B------:R-:W-:-:S04]  /*0600*/  IMAD.HI.U32 R2, R3, R9, R2 ;  /* 0x0000000903027227 */ /* 0x000fc800078e0002 */
[----:B------:R-:W-:Y:S02]  /*0610*/  IMAD.MOV.U32 R3, RZ, RZ, R4 ;  /* 0x000000ffff037224 */ /* 0x000fe400078e0004 */
[----:B----4-:R-:W-:Y:S02]  /*0620*/  IMAD R9, R16, R7, UR4 ;  /* 0x0000000410097e24 */ /* 0x010fe4000f8e0207 */
[----:B------:R-:W-:-:S04]  /*0630*/  IMAD.HI.U32 R4, R2, R3, RZ ;  /* 0x0000000302047227 */ /* 0x000fc800078e00ff */
[----:B------:R-:W-:Y:S02]  /*0640*/  IMAD.MOV R2, RZ, RZ, -R4 ;  /* 0x000000ffff027224 */ /* 0x000fe400078e0a04 */
[----:B------:R-:W-:Y:S02]  /*0650*/  VIADD R7, R9, UR4 ;  /* 0x0000000409077c36 */ /* 0x000fe40008000000 */
[----:B------:R-:W-:Y:S02]  /*0660*/  IMAD R2, R11, R2, R3 ;  /* 0x000000020b027224 */ /* 0x000fe400078e0203 */
[----:B------:R-:W-:-:S03]  /*0670*/  IMAD.IADD R17, R8, 0x1, -R7 ;  /* 0x0000000108117824 */ /* 0x000fc600078e0a07 */
[----:B------:R-:W-:-:S13]  /*0680*/  ISETP.GT.U32.AND P1, PT, R11, R2, PT ;  /* 0x000000020b00720c */ /* 0x000fda0003f24070 */
[----:B------:R-:W-:Y:S01]  /*0690*/  @!P1 IMAD.IADD R2, R2, 0x1, -R11 ;  /* 0x0000000102029824 */ /* 0x000fe200078e0a0b */
[----:B------:R-:W-:Y:S02]  /*06a0*/  @!P1 IADD3 R4, PT, PT, R4, 0x1, RZ ;  /* 0x0000000104049810 */ /* 0x000fe40007ffe0ff */
[----:B------:R-:W-:Y:S02]  /*06b0*/  ISETP.NE.AND P1, PT, R13, RZ, PT ;  /* 0x000000ff0d00720c */ /* 0x000fe40003f25270 */
[----:B------:R-:W-:Y:S01]  /*06c0*/  ISETP.GE.U32.AND P0, PT, R2, R11, PT ;  /* 0x0000000b0200720c */ /* 0x000fe20003f06070 */
[----:B------:R-:W-:Y:S01]  /*06d0*/  VIADD R11, R16, UR11 ;  /* 0x0000000b100b7c36 */ /* 0x000fe20008000000 */
[----:B------:R-:W-:Y:S01]  /*06e0*/  LOP3.LUT R2, R22, R13, RZ, 0x3c, !PT ;  /* 0x0000000d16027212 */ /* 0x000fe200078e3cff */
[----:B------:R-:W-:Y:S02]  /*06f0*/  IMAD.IADD R16, R8, 0x1, -R9 ;  /* 0x0000000108107824 */ /* 0x000fe400078e0a09 */
[----:B------:R-:W-:Y:S01]  /*0700*/  VIADD R9, R7, UR4 ;  /* 0x0000000407097c36 */ /* 0x000fe20008000000 */
[----:B------:R-:W-:Y:S01]  /*0710*/  ISETP.GE.AND P2, PT, R2, RZ, PT ;  /* 0x000000ff0200720c */ /* 0x000fe20003f46270 */
[----:B------:R-:W-:Y:S01]  /*0720*/  IMAD R6, R6, R18, R11 ;  /* 0x0000001206067224 */ /* 0x000fe200078e020b */
[----:B------:R-:W0:Y:S01]  /*0730*/  LDC.64 R2, c[0x0][0x418] ;  /* 0x00010600ff027b82 */ /* 0x000e220000000a00 */
[C-C-:B------:R-:W-:Y:S01]  /*0740*/  IMAD.IADD R20, R8.reuse, 0x1, -R9.reuse ;  /* 0x0000000108147824 */ /* 0x140fe200078e0a09 */
[----:B------:R-:W-:-:S02]  /*0750*/  IADD3 R19, PT, PT, R8, -UR4, -R9 ;  /* 0x8000000408137c10 */ /* 0x000fc4000fffe809 */
[----:B------:R-:W-:Y:S01]  /*0760*/  SHF.R.S32.HI R9, RZ, 0x1, R16 ;  /* 0x00000001ff097819 */ /* 0x000fe20000011410 */
[----:B------:R-:W-:Y:S01]  /*0770*/  @P0 VIADD R4, R4, 0x1 ;  /* 0x0000000104040836 */ /* 0x000fe20000000000 */
[----:B------:R-:W-:Y:S02]  /*0780*/  SHF.R.S32.HI R8, RZ, 0x1, R6 ;  /* 0x00000001ff087819 */ /* 0x000fe40000011406 */
[C---:B--2---:R-:W-:Y:S02]  /*0790*/  ISETP.GE.AND P3, PT, R9.reuse, R14, PT ;  /* 0x0000000e0900720c */ /* 0x044fe40003f66270 */
[----:B------:R-:W-:Y:S01]  /*07a0*/  ISETP.GE.AND P4, PT, R8, R15, PT ;  /* 0x0000000f0800720c */ /* 0x000fe20003f86270 */
[----:B------:R-:W-:Y:S01]  /*07b0*/  @!P2 IMAD.MOV R4, RZ, RZ, -R4 ;  /* 0x000000ffff04a224 */ /* 0x000fe200078e0a04 */
[----:B------:R-:W-:Y:S02]  /*07c0*/  @!P1 LOP3.LUT R4, RZ, R13, RZ, 0x33, !PT ;  /* 0x0000000dff049212 */ /* 0x000fe400078e33ff */
[----:B------:R-:W-:-:S02]  /*07d0*/  ISETP.GT.AND P3, PT, R9, -0x1, !P3 ;  /* 0xffffffff0900780c */ /* 0x000fc40005f64270 */
[----:B------:R-:W-:Y:S02]  /*07e0*/  IADD3 R12, PT, PT, -R4, RZ, RZ ;  /* 0x000000ff040c7210 */ /* 0x000fe40007ffe1ff */
[----:B------:R-:W-:Y:S02]  /*07f0*/  ISETP.GT.AND P5, PT, R8, -0x1, !P4 ;  /* 0xffffffff0800780c */ /* 0x000fe400067a4270 */
[----:B------:R-:W-:Y:S01]  /*0800*/  SHF.R.S32.HI R11, RZ, 0x1, R10 ;  /* 0x00000001ff0b7819 */ /* 0x000fe2000001140a */
[----:B------:R-:W-:Y:S01]  /*0810*/  IMAD R7, R13, R12, R22 ;  /* 0x0000000c0d077224 */ /* 0x000fe200078e0216 */
[----:B------:R-:W-:Y:S02]  /*0820*/  SHF.R.S32.HI R13, RZ, 0x1, R20 ;  /* 0x00000001ff0d7819 */ /* 0x000fe40000011414 */
[----:B------:R-:W-:Y:S01]  /*0830*/  ISETP.GE.AND P0, PT, R11, R14, PT ;  /* 0x0000000e0b00720c */ /* 0x000fe20003f06270 */
[----:B0-----:R-:W-:Y:S01]  /*0840*/  IMAD R12, R3, R2, RZ ;  /* 0x00000002030c7224 */ /* 0x001fe200078e02ff */
[----:B------:R-:W-:Y:S01]  /*0850*/  ISETP.GE.AND P2, PT, R13, R14, PT ;  /* 0x0000000e0d00720c */ /* 0x000fe20003f46270 */
[----:B------:R-:W-:Y:S01]  /*0860*/  IMAD.MOV.U32 R14, RZ, RZ, RZ ;  /* 0x000000ffff0e7224 */ /* 0x000fe200078e00ff */
[----:B------:R-:W-:-:S02]  /*0870*/  @P3 LOP3.LUT R34, R34, 0x4, RZ, 0xfc, !PT ;  /* 0x0000000422223812 */ /* 0x000fc400078efcff */
[----:B------:R-:W-:Y:S02]  /*0880*/  ISETP.GT.AND P2, PT, R13, -0x1, !P2 ;  /* 0xffffffff0d00780c */ /* 0x000fe40005744270 */
[----:B------:R-:W-:Y:S02]  /*0890*/  LOP3.LUT R10, R10, 0x1, RZ, 0xc0, !PT ;  /* 0x000000010a0a7812 */ /* 0x000fe400078ec0ff */
[----:B------:R-:W-:Y:S02]  /*08a0*/  LOP3.LUT R15, R6, 0x1, RZ, 0xc0, !PT ;  /* 0x00000001060f7812 */ /* 0x000fe400078ec0ff */
[----:B------:R-:W-:Y:S02]  /*08b0*/  @P5 LOP3.LUT R34, R34, 0x8, RZ, 0xfc, !PT ;  /* 0x0000000822225812 */ /* 0x000fe400078efcff */
[----:B------:R-:W-:Y:S02]  /*08c0*/  ISETP.GT.AND P0, PT, R11, -0x1, !P0 ;  /* 0xffffffff0b00780c */ /* 0x000fe40004704270 */
[----:B------:R-:W-:-:S02]  /*08d0*/  LOP3.LUT P1, RZ, R15, R10, RZ, 0xfc, !PT ;  /* 0x0000000a0fff7212 */ /* 0x000fc4000782fcff */
[----:B------:R-:W-:Y:S02]  /*08e0*/  LOP3.LUT R34, R34, 0xfffffffd, RZ, 0xc0, !PT ;  /* 0xfffffffd22227812 */ /* 0x000fe400078ec0ff */
[----:B------:R-:W-:Y:S02]  /*08f0*/  LOP3.LUT R18, R17, 0x1, RZ, 0xc0, !PT ;  /* 0x0000000111127812 */ /* 0x000fe400078ec0ff */
[----:B------:R-:W-:Y:S02]  /*0900*/  LOP3.LUT R22, R19, 0x1, RZ, 0xc0, !PT ;  /* 0x0000000113167812 */ /* 0x000fe400078ec0ff */
[----:B------:R-:W-:Y:S02]  /*0910*/  @P2 LOP3.LUT R34, R34, 0x2, RZ, 0xfc, !PT ;  /* 0x0000000222222812 */ /* 0x000fe400078efcff */
[----:B------:R-:W-:Y:S02]  /*0920*/  PLOP3.LUT P0, PT, P0, P1, P5, 0x20, 0x0 ;  /* 0x000000000000781c */ /* 0x000fe40000702450 */
[----:B------:R-:W-:-:S02]  /*0930*/  LOP3.LUT R16, R16, 0x1, RZ, 0xc0, !PT ;  /* 0x0000000110107812 */ /* 0x000fc400078ec0ff */
[----:B------:R-:W-:Y:S02]  /*0940*/  SHF.R.S32.HI R17, RZ, 0x1, R17 ;  /* 0x00000001ff117819 */ /* 0x000fe40000011411 */
[----:B------:R-:W-:Y:S02]  /*0950*/  LOP3.LUT R20, R20, 0x1, RZ, 0xc0, !PT ;  /* 0x0000000114147812 */ /* 0x000fe400078ec0ff */
[----:B------:R-:W-:-:S07]  /*0960*/  SHF.R.S32.HI R19, RZ, 0x1, R19 ;  /* 0x00000001ff137819 */ /* 0x000fce0000011413 */
.L_x_832:
[C---:B------:R-:W-:Y:S01]  /*0970*/  LOP3.LUT P4, RZ, R34.reuse, 0x8, RZ, 0xc0, !PT ;  /* 0x0000000822ff7812 */ /* 0x040fe2000788c0ff */
[----:B------:R-:W0:Y:S01]  /*0980*/  @P0 LDC.64 R30, c[0x0][0x380] ;  /* 0x0000e000ff1e0b82 */ /* 0x000e220000000a00 */
[----:B------:R-:W-:Y:S01]  /*0990*/  LOP3.LUT P5, RZ, R34, 0x4, RZ, 0xc0, !PT ;  /* 0x0000000422ff7812 */ /* 0x000fe200078ac0ff */
[----:B------:R-:W-:Y:S01]  /*09a0*/  IMAD R21, R7, UR14, R24 ;  /* 0x0000000e07157c24 */ /* 0x000fe2000f8e0218 */
[----:B------:R-:W-:-:S03]  /*09b0*/  LOP3.LUT P3, RZ, R15, R16, RZ, 0xfc, !PT ;  /* 0x000000100fff7212 */ /* 0x000fc6000786fcff */
[----:B------:R-:W-:Y:S01]  /*09c0*/  IMAD R23, R4, UR15, R21 ;  /* 0x0000000f04177c24 */ /* 0x000fe2000f8e0215 */
[----:B------:R-:W-:Y:S01]  /*09d0*/  PLOP3.LUT P3, PT, P5, P3, P4, 0x20, 0x0 ;  /* 0x000000000000781c */ /* 0x000fe20002f66440 */
[----:B------:R-:W1:Y:S01]  /*09e0*/  LDC.64 R2, c[0x0][0x3d0] ;  /* 0x0000f400ff027b82 */ /* 0x000e620000000a00 */
[----:B------:R-:W-:Y:S02]  /*09f0*/  IMAD R21, R21, R12, RZ ;  /* 0x0000000c15157224 */ /* 0x000fe400078e02ff */
[----:B------:R-:W-:-:S04]  /*0a00*/  IMAD R36, R23, UR13, R8 ;  /* 0x0000000d17247c24 */ /* 0x000fc8000f8e0208 */
[----:B------:R-:W-:-:S05]  /*0a10*/  @P0 IMAD R25, R36, UR16, R11 ;  /* 0x0000001024190c24 */ /* 0x000fca000f8e020b */
[----:B------:R-:W2:Y:S01]  /*0a20*/  @P3 LDC R26, c[0x0][0x410] ;  /* 0x00010400ff1a3b82 */ /* 0x000ea20000000800 */
[----:B0-----:R-:W-:-:S07]  /*0a30*/  @P0 IMAD.WIDE R30, R25, 0x4, R30 ;  /* 0x00000004191e0825 */ /* 0x001fce00078e021e */
[----:B------:R-:W0:Y:S01]  /*0a40*/  @P3 LDC.64 R28, c[0x0][0x380] ;  /* 0x0000e000ff1c3b82 */ /* 0x000e220000000a00 */
[----:B------:R-:W3:Y:S01]  /*0a50*/  @P0 LDG.E R30, desc[UR6][R30.64] ;  /* 0x000000061e1e0981 */ /* 0x000ee2000c1e1900 */
[----:B--2---:R-:W-:Y:S02]  /*0a60*/  @P3 IMAD R25, R36, R26, R9 ;  /* 0x0000001a24193224 */ /* 0x004fe400078e0209 */
[----:B-1----:R-:W-:-:S05]  /*0a70*/  IMAD.WIDE R26, R21, 0x4, R2 ;  /* 0x00000004151a7825 */ /* 0x002fca00078e0202 */
[----:B------:R-:W2:Y:S01]  /*0a80*/  @P3 LDG.E R33, desc[UR6][R26.64+0x4] ;  /* 0x000004061a213981 */ /* 0x000ea2000c1e1900 */
[----:B0-----:R-:W-:-:S03]  /*0a90*/  @P3 IMAD.WIDE R28, R25, 0x4, R28 ;  /* 0x00000004191c3825 */ /* 0x001fc600078e021c */
[----:B------:R-:W3:Y:S04]  /*0aa0*/  @P0 LDG.E R25, desc[UR6][R26.64] ;  /* 0x000000061a190981 */ /* 0x000ee8000c1e1900 */
[----:B------:R-:W2:Y:S01]  /*0ab0*/  @P3 LDG.E R28, desc[UR6][R28.64] ;  /* 0x000000061c1c3981 */ /* 0x000ea2000c1e1900 */
[----:B------:R-:W-:Y:S02]  /*0ac0*/  ISETP.GE.AND P2, PT, R17, UR16, PT ;  /* 0x0000001011007c0c */ /* 0x000fe4000bf46270 */
[----:B------:R-:W-:Y:S02]  /*0ad0*/  LOP3.LUT P1, RZ, R15, R18, RZ, 0xfc, !PT ;  /* 0x000000120fff7212 */ /* 0x000fe4000782fcff */
[----:B------:R-:W-:Y:S02]  /*0ae0*/  ISETP.GT.AND P2, PT, R17, -0x1, !P2 ;  /* 0xffffffff1100780c */ /* 0x000fe40005744270 */
[----:B------:R-:W-:-:S02]  /*0af0*/  P2R R35, PR, RZ, 0x1 ;  /* 0x00000001ff237803 */ /* 0x000fc40000000000 */
[----:B------:R-:W-:Y:S01]  /*0b00*/  PLOP3.LUT P1, PT, P2, P1, P4, 0x20, 0x0 ;  /* 0x000000000000781c */ /* 0x000fe20001722440 */
[----:B---3--:R-:W-:Y:S01]  /*0b10*/  @P0 FFMA.FTZ R14, R25, R30, R14 ;  /* 0x0000001e190e0223 */ /* 0x008fe2000001000e */
[----:B------:R-:W-:-:S11]  /*0b20*/  LOP3.LUT P0, RZ, R34, 0x2, RZ, 0xc0, !PT ;  /* 0x0000000222ff7812 */ /* 0x000fd6000780c0ff */
[----:B------:R-:W0:Y:S01]  /*0b30*/  @P1 LDC.64 R30, c[0x0][0x380] ;  /* 0x0000e000ff1e1b82 */ /* 0x000e220000000a00 */
[----:B--2---:R-:W-:Y:S01]  /*0b40*/  @P3 FFMA.FTZ R14, R33, R28, R14 ;  /* 0x0000001c210e3223 */ /* 0x004fe2000001000e */
[----:B------:R-:W-:-:S04]  /*0b50*/  LOP3.LUT P3, RZ, R15, R20, RZ, 0xfc, !PT ;  /* 0x000000140fff7212 */ /* 0x000fc8000786fcff */
[----:B------:R-:W-:-:S13]  /*0b60*/  PLOP3.LUT P3, PT, P0, P3, P4, 0x20, 0x0 ;  /* 0x000000000000781c */ /* 0x000fda0000766440 */
[----:B------:R-:W1:Y:S01]  /*0b70*/  @P3 LDC.64 R28, c[0x0][0x380] ;  /* 0x0000e000ff1c3b82 */ /* 0x000e620000000a00 */
[----:B------:R-:W-:Y:S01]  /*0b80*/  @P1 IMAD R25, R36, UR16, R17 ;  /* 0x0000001024191c24 */ /* 0x000fe2000f8e0211 */
[----:B------:R-:W2:Y:S03]  /*0b90*/  @P3 LDG.E R33, desc[UR6][R26.64+0xc] ;  /* 0x00000c061a213981 */ /* 0x000ea6000c1e1900 */
[----:B0-----:R-:W-:-:S04]  /*0ba0*/  @P1 IMAD.WIDE R30, R25, 0x4, R30 ;  /* 0x00000004191e1825 */ /* 0x001fc800078e021e */
[----:B------:R-:W-:Y:S02]  /*0bb0*/  @P3 IMAD R25, R36, UR16, R13 ;  /* 0x0000001024193c24 */ /* 0x000fe4000f8e020d */
[----:B------:R-:W3:Y:S02]  /*0bc0*/  @P1 LDG.E R30, desc[UR6][R30.64] ;  /* 0x000000061e1e1981 */ /* 0x000ee4000c1e1900 */
[----:B-1----:R-:W-:Y:S02]  /*0bd0*/  @P3 IMAD.WIDE R28, R25, 0x4, R28 ;  /* 0x00000004191c3825 */ /* 0x002fe400078e021c */
[----:B------:R-:W3:Y:S04]  /*0be0*/  @P1 LDG.E R25, desc[UR6][R26.64+0x8] ;  /* 0x000008061a191981 */ /* 0x000ee8000c1e1900 */
[----:B------:R-:W2:Y:S01]  /*0bf0*/  @P3 LDG.E R28, desc[UR6][R28.64] ;  /* 0x000000061c1c3981 */ /* 0x000ea2000c1e1900 */
[----:B---3--:R-:W-:Y:S01]  /*0c00*/  @P1 FFMA.FTZ R14, R25, R30, R14 ;  /* 0x0000001e190e1223 */ /* 0x008fe2000001000e */
[----:B------:R-:W-:-:S03]  /*0c10*/  ISETP.GE.AND P1, PT, R19, UR16, PT ;  /* 0x0000001013007c0c */ /* 0x000fc6000bf26270 */
[----:B--2---:R-:W-:Y:S01]  /*0c20*/  @P3 FFMA.FTZ R14, R33, R28, R14 ;  /* 0x0000001c210e3223 */ /* 0x004fe2000001000e */
[----:B------:R-:W-:Y:S02]  /*0c30*/  LOP3.LUT P3, RZ, R15, R22, RZ, 0xfc, !PT ;  /* 0x000000160fff7212 */ /* 0x000fe4000786fcff */
[----:B------:R-:W-:-:S04]  /*0c40*/  ISETP.GT.AND P1, PT, R19, -0x1, !P1 ;  /* 0xffffffff1300780c */ /* 0x000fc80004f24270 */
[----:B------:R-:W-:-:S13]  /*0c50*/  PLOP3.LUT P3, PT, P1, P3, P4, 0x20, 0x0 ;  /* 0x000000000000781c */ /* 0x000fda0000f66440 */
[----:B------:R-:W0:Y:S01]  /*0c60*/  @P3 LDC.64 R32, c[0x0][0x380] ;  /* 0x0000e000ff203b82 */ /* 0x000e220000000a00 */
[----:B------:R-:W-:Y:S01]  /*0c70*/  @P3 IMAD R31, R36, UR16, R19 ;  /* 0x00000010241f3c24 */ /* 0x000fe2000f8e0213 */
[----:B------:R-:W2:Y:S03]  /*0c80*/  @P3 LDG.E R29, desc[UR6][R26.64+0x10] ;  /* 0x000010061a1d3981 */ /* 0x000ea6000c1e1900 */
[----:B0-----:R-:W-:-:S06]  /*0c90*/  @P3 IMAD.WIDE R30, R31, 0x4, R32 ;  /* 0x000000041f1e3825 */ /* 0x001fcc00078e0220 */
[----:B------:R-:W2:Y:S01]  /*0ca0*/  @P3 LDG.E R30, desc[UR6][R30.64] ;  /* 0x000000061e1e3981 */ /* 0x000ea2000c1e1900 */
[----:B------:R-:W-:-:S05]  /*0cb0*/  VIADD R25, R6, -UR12 ;  /* 0x8000000c06197c36 */ /* 0x000fca0008000000 */
[----:B------:R-:W-:Y:S02]  /*0cc0*/  SHF.R.S32.HI R28, RZ, 0x1, R25 ;  /* 0x00000001ff1c7819 */ /* 0x000fe40000011419 */
[----:B------:R-:W-:-:S04]  /*0cd0*/  LOP3.LUT R37, R25, 0x1, RZ, 0xc0, !PT ;  /* 0x0000000119257812 */ /* 0x000fc800078ec0ff */
[----:B------:R-:W-:Y:S01]  /*0ce0*/  LOP3.LUT P4, RZ, R37, R10, RZ, 0xfc, !PT ;  /* 0x0000000a25ff7212 */ /* 0x000fe2000788fcff */
[----:B--2---:R-:W-:Y:S01]  /*0cf0*/  @P3 FFMA.FTZ R14, R29, R30, R14 ;  /* 0x0000001e1d0e3223 */ /* 0x004fe2000001000e */
[----:B------:R-:W-:-:S04]  /*0d00*/  ISETP.GE.AND P3, PT, R11, UR16, PT ;  /* 0x000000100b007c0c */ /* 0x000fc8000bf66270 */
[----:B------:R-:W-:Y:S02]  /*0d10*/  ISETP.GT.AND P6, PT, R11, -0x1, !P3 ;  /* 0xffffffff0b00780c */ /* 0x000fe40005fc4270 */
[----:B------:R-:W-:-:S04]  /*0d20*/  ISETP.GE.AND P3, PT, R28, UR13, PT ;  /* 0x0000000d1c007c0c */ /* 0x000fc8000bf66270 */
[----:B------:R-:W-:-:S04]  /*0d30*/  ISETP.GT.AND P3, PT, R28, -0x1, !P3 ;  /* 0xffffffff1c00780c */ /* 0x000fc80005f64270 */
[----:B------:R-:W-:-:S13]  /*0d40*/  PLOP3.LUT P4, PT, P6, P4, P3, 0x20, 0x0 ;  /* 0x000000000000781c */ /* 0x000fda0003788430 */
[----:B------:R-:W0:Y:S01]  /*0d50*/  @P4 LDC.64 R26, c[0x0][0x380] ;  /* 0x0000e000ff1a4b82 */ /* 0x000e220000000a00 */
[----:B------:R-:W-:Y:S02]  /*0d60*/  IMAD R28, R23, UR13, R28 ;  /* 0x0000000d171c7c24 */ /* 0x000fe4000f8e021c */
[----:B------:R-:W-:Y:S02]  /*0d70*/  VIADD R29, R21, 0x5 ;  /* 0x00000005151d7836 */ /* 0x000fe40000000000 */
[----:B------:R-:W-:-:S04]  /*0d80*/  @P4 IMAD R31, R28, UR16, R11 ;  /* 0x000000101c1f4c24 */ /* 0x000fc8000f8e020b */
[----:B0-----:R-:W-:-:S04]  /*0d90*/  @P4 IMAD.WIDE R30, R31, 0x4, R26 ;  /* 0x000000041f1e4825 */ /* 0x001fc800078e021a */
[----:B------:R-:W-:Y:S02]  /*0da0*/  IMAD.WIDE R26, R29, 0x4, R2 ;  /* 0x000000041d1a7825 */ /* 0x000fe400078e0202 */
[----:B------:R-:W2:Y:S04]  /*0db0*/  @P4 LDG.E R30, desc[UR6][R30.64] ;  /* 0x000000061e1e4981 */ /* 0x000ea8000c1e1900 */
[----:B------:R-:W2:Y:S02]  /*0dc0*/  @P4 LDG.E R29, desc[UR6][R26.64] ;  /* 0x000000061a1d4981 */ /* 0x000ea4000c1e1900 */
[----:B--2---:R-:W-:Y:S01]  /*0dd0*/  @P4 FFMA.FTZ R14, R29, R30, R14 ;  /* 0x0000001e1d0e4223 */ /* 0x004fe2000001000e */
[----:B------:R-:W-:-:S04]  /*0de0*/  LOP3.LUT P4, RZ, R37, R16, RZ, 0xfc, !PT ;  /* 0x0000001025ff7212 */ /* 0x000fc8000788fcff */
[----:B------:R-:W-:-:S13]  /*0df0*/  PLOP3.LUT P4, PT, P5, P4, P3, 0x20, 0x0 ;  /* 0x000000000000781c */ /* 0x000fda0002f88430 */
[----:B------:R-:W0:Y:S01]  /*0e00*/  @P4 LDC.64 R32, c[0x0][0x380] ;  /* 0x0000e000ff204b82 */ /* 0x000e220000000a00 */
[----:B------:R-:W-:-:S04]  /*0e10*/  @P4 IMAD R29, R28, UR16, R9 ;  /* 0x000000101c1d4c24 */ /* 0x000fc8000f8e0209 */
[----:B0-----:R-:W-:Y:S02]  /*0e20*/  @P4 IMAD.WIDE R32, R29, 0x4, R32 ;  /* 0x000000041d204825 */ /* 0x001fe400078e0220 */
        /* <DEDUP_REMOVED lines=9> */
[----:B------:R-:W2:Y:S01]  /*0ec0*/  @P4 LDG.E R30, desc[UR6][R30.64] ;  /* 0x000000061e1e4981 */ /* 0x000ea2000c1e1900 */
[----:B------:R-:W-:-:S04]  /*0ed0*/  LOP3.LUT P5, RZ, R37, R20, RZ, 0xfc, !PT ;  /* 0x0000001425ff7212 */ /* 0x000fc800078afcff */
[----:B------:R-:W-:-:S13]  /*0ee0*/  PLOP3.LUT P5, PT, P0, P5, P3, 0x20, 0x0 ;  /* 0x000000000000781c */ /* 0x000fda00007aa430 */
[----:B------:R-:W0:Y:S01]  /*0ef0*/  @P5 LDC.64 R32, c[0x0][0x380] ;  /* 0x0000e000ff205b82 */ /* 0x000e220000000a00 */
[----:B------:R-:W-:-:S04]  /*0f00*/  LOP3.LUT R34, R34, 0xfffffffe, RZ, 0xc0, !PT ;  /* 0xfffffffe22227812 */ /* 0x000fc800078ec0ff */
[----:B------:R-:W-:Y:S02]  /*0f10*/  @P6 LOP3.LUT R34, R34, 0x1, RZ, 0xfc, !PT ;  /* 0x0000000122226812 */ /* 0x000fe400078efcff */
[----:B------:R-:W-:Y:S01]  /*0f20*/  LOP3.LUT P6, RZ, R37, R22, RZ, 0xfc, !PT ;  /* 0x0000001625ff7212 */ /* 0x000fe200078cfcff */
[----:B--2---:R-:W-:Y:S01]  /*0f30*/  @P4 FFMA.FTZ R14, R29, R30, R14 ;  /* 0x0000001e1d0e4223 */ /* 0x004fe2000001000e */
[----:B------:R-:W-:-:S04]  /*0f40*/  @P5 IMAD R29, R28, UR16, R13 ;  /* 0x000000101c1d5c24 */ /* 0x000fc8000f8e020d */
[----:B0-----:R-:W-:Y:S02]  /*0f50*/  @P5 IMAD.WIDE R32, R29, 0x4, R32 ;  /* 0x000000041d205825 */ /* 0x001fe400078e0220 */
[----:B------:R-:W2:Y:S04]  /*0f60*/  @P5 LDG.E R29, desc[UR6][R26.64+0xc] ;  /* 0x00000c061a1d5981 */ /* 0x000ea8000c1e1900 */
[----:B------:R-:W2:Y:S01]  /*0f70*/  @P5 LDG.E R32, desc[UR6][R32.64] ;  /* 0x0000000620205981 */ /* 0x000ea2000c1e1900 */
[----:B------:R-:W-:-:S13]  /*0f80*/  PLOP3.LUT P6, PT, P1, P6, P3, 0x20, 0x0 ;  /* 0x000000000000781c */ /* 0x000fda0000fcc430 */
[----:B------:R-:W0:Y:S01]  /*0f90*/  @P6 LDC.64 R36, c[0x0][0x380] ;  /* 0x0000e000ff246b82 */ /* 0x000e220000000a00 */
[----:B--2---:R-:W-:Y:S01]  /*0fa0*/  @P5 FFMA.FTZ R14, R29, R32, R14 ;  /* 0x000000201d0e5223 */ /* 0x004fe2000001000e */
[----:B------:R-:W-:-:S04]  /*0fb0*/  @P6 IMAD R29, R28, UR16, R19 ;  /* 0x000000101c1d6c24 */ /* 0x000fc8000f8e0213 */
[----:B0-----:R-:W-:Y:S02]  /*0fc0*/  @P6 IMAD.WIDE R36, R29, 0x4, R36 ;  /* 0x000000041d246825 */ /* 0x001fe400078e0224 */
[----:B------:R0:W2:Y:S04]  /*0fd0*/  @P6 LDG.E R29, desc[UR6][R26.64+0x10] ;  /* 0x000010061a1d6981 */ /* 0x0000a8000c1e1900 */
[----:B------:R-:W2:Y:S01]  /*0fe0*/  @P6 LDG.E R36, desc[UR6][R36.64] ;  /* 0x0000000624246981 */ /* 0x000ea2000c1e1900 */
[----:B------:R-:W-:-:S05]  /*0ff0*/  VIADD R25, R25, -UR12 ;  /* 0x8000000c19197c36 */ /* 0x000fca0008000000 */
[----:B------:R-:W-:Y:S02]  /*1000*/  SHF.R.S32.HI R30, RZ, 0x1, R25 ;  /* 0x00000001ff1e7819 */ /* 0x000fe40000011419 */
[----:B------:R-:W-:Y:S02]  /*1010*/  LOP3.LUT R39, R25, 0x1, RZ, 0xc0, !PT ;  /* 0x0000000119277812 */ /* 0x000fe400078ec0ff */
[C---:B------:R-:W-:Y:S02]  /*1020*/  ISETP.GE.AND P3, PT, R30.reuse, UR13, PT ;  /* 0x0000000d1e007c0c */ /* 0x040fe4000bf66270 */
[----:B------:R-:W-:Y:S02]  /*1030*/  LOP3.LUT P4, RZ, R39, R10, RZ, 0xfc, !PT ;  /* 0x0000000a27ff7212 */ /* 0x000fe4000788fcff */
[----:B------:R-:W-:Y:S01]  /*1040*/  ISETP.GT.AND P3, PT, R30, -0x1, !P3 ;  /* 0xffffffff1e00780c */ /* 0x000fe20005f64270 */
[----:B------:R-:W-:Y:S02]  /*1050*/  IMAD R30, R23, UR13, R30 ;  /* 0x0000000d171e7c24 */ /* 0x000fe4000f8e021e */
[----:B0-----:R-:W-:-:S04]  /*1060*/  VIADD R27, R21, 0xa ;  /* 0x0000000a151b7836 */ /* 0x001fc80000000000 */
[----:B------:R-:W-:-:S04]  /*1070*/  IMAD.WIDE R26, R27, 0x4, R2 ;  /* 0x000000041b1a7825 */ /* 0x000fc800078e0202 */
[----:B--2---:R-:W-:Y:S01]  /*1080*/  @P6 FFMA.FTZ R14, R29, R36, R14 ;  /* 0x000000241d0e6223 */ /* 0x004fe2000001000e */
[----:B------:R-:W-:-:S04]  /*1090*/  LOP3.LUT P6, RZ, R34, 0x1, RZ, 0xc0, !PT ;  /* 0x0000000122ff7812 */ /* 0x000fc800078cc0ff */
[----:B------:R-:W-:-:S13]  /*10a0*/  PLOP3.LUT P4, PT, P6, P4, P3, 0x20, 0x0 ;  /* 0x000000000000781c */ /* 0x000fda0003788430 */
[----:B------:R-:W0:Y:S01]  /*10b0*/  @P4 LDC.64 R28, c[0x0][0x380] ;  /* 0x0000e000ff1c4b82 */ /* 0x000e220000000a00 */
[----:B------:R-:W-:-:S04]  /*10c0*/  @P4 IMAD R31, R30, UR16, R11 ;  /* 0x000000101e1f4c24 */ /* 0x000fc8000f8e020b */
[----:B0-----:R-:W-:Y:S02]  /*10d0*/  @P4 IMAD.WIDE R28, R31, 0x4, R28 ;  /* 0x000000041f1c4825 */ /* 0x001fe400078e021c */
[----:B------:R-:W2:Y:S04]  /*10e0*/  @P4 LDG.E R31, desc[UR6][R26.64] ;  /* 0x000000061a1f4981 */ /* 0x000ea8000c1e1900 */
[----:B------:R-:W2:Y:S01]  /*10f0*/  @P4 LDG.E R28, desc[UR6][R28.64] ;  /* 0x000000061c1c4981 */ /* 0x000ea2000c1e1900 */
[----:B------:R-:W-:Y:S01]  /*1100*/  LOP3.LUT P5, RZ, R34, 0x4, RZ, 0xc0, !PT ;  /* 0x0000000422ff7812 */ /* 0x000fe200078ac0ff */
        /* <DEDUP_REMOVED lines=27> */
[----:B------:R1:W3:Y:S01]  /*12c0*/  @P6 LDG.E R29, desc[UR6][R26.64+0x10] ;  /* 0x000010061a1d6981 */ /* 0x0002e2000c1e1900 */
[----:B--2---:R-:W-:Y:S01]  /*12d0*/  @P5 FFMA.FTZ R14, R31, R32, R14 ;  /* 0x000000201f0e5223 */ /* 0x004fe2000001000e */
[----:B------:R-:W-:-:S04]  /*12e0*/  @P6 IMAD R31, R30, UR16, R19 ;  /* 0x000000101e1f6c24 */ /* 0x000fc8000f8e0213 */
[----:B0-----:R-:W-:-:S06]  /*12f0*/  @P6 IMAD.WIDE R36, R31, 0x4, R36 ;  /* 0x000000041f246825 */ /* 0x001fcc00078e0224 */
[----:B------:R-:W3:Y:S01]  /*1300*/  @P6 LDG.E R36, desc[UR6][R36.64] ;  /* 0x0000000624246981 */ /* 0x000ee2000c1e1900 */
[----:B-1----:R-:W-:-:S04]  /*1310*/  VIADD R27, R21, 0xf ;  /* 0x0000000f151b7836 */ /* 0x002fc80000000000 */
[----:B------:R-:W-:-:S04]  /*1320*/  IMAD.WIDE R26, R27, 0x4, R2 ;  /* 0x000000041b1a7825 */ /* 0x000fc800078e0202 */
[----:B---3--:R-:W-:Y:S01]  /*1330*/  @P6 FFMA.FTZ R14, R29, R36, R14 ;  /* 0x000000241d0e6223 */ /* 0x008fe2000001000e */
[----:B------:R-:W-:-:S04]  /*1340*/  IADD3 R29, PT, PT, R25, -UR12, RZ ;  /* 0x8000000c191d7c10 */ /* 0x000fc8000fffe0ff */
[----:B------:R-:W-:Y:S02]  /*1350*/  SHF.R.S32.HI R28, RZ, 0x1, R29 ;  /* 0x00000001ff1c7819 */ /* 0x000fe4000001141d */
[----:B------:R-:W-:Y:S02]  /*1360*/  LOP3.LUT R39, R29, 0x1, RZ, 0xc0, !PT ;  /* 0x000000011d277812 */ /* 0x000fe400078ec0ff */
[----:B------:R-:W-:Y:S02]  /*1370*/  ISETP.GE.AND P5, PT, R28, UR13, PT ;  /* 0x0000000d1c007c0c */ /* 0x000fe4000bfa6270 */
[----:B------:R-:W-:Y:S02]  /*1380*/  LOP3.LUT P6, RZ, R34, 0x1, RZ, 0xc0, !PT ;  /* 0x0000000122ff7812 */ /* 0x000fe400078cc0ff */
[----:B------:R-:W-:Y:S02]  /*1390*/  ISETP.GT.AND P5, PT, R28, -0x1, !P5 ;  /* 0xffffffff1c00780c */ /* 0x000fe40006fa4270 */
[----:B------:R-:W-:-:S04]  /*13a0*/  LOP3.LUT P3, RZ, R39, R10, RZ, 0xfc, !PT ;  /* 0x0000000a27ff7212 */ /* 0x000fc8000786fcff */
[----:B------:R-:W-:-:S13]  /*13b0*/  PLOP3.LUT P3, PT, P6, P3, P5, 0x20, 0x0 ;  /* 0x000000000000781c */ /* 0x000fda0003766450 */
[----:B------:R-:W0:Y:S01]  /*13c0*/  @P3 LDC.64 R30, c[0x0][0x380] ;  /* 0x0000e000ff1e3b82 */ /* 0x000e220000000a00 */
[----:B------:R-:W-:-:S04]  /*13d0*/  IMAD R28, R23, UR13, R28 ;  /* 0x0000000d171c7c24 */ /* 0x000fc8000f8e021c */
        /* <DEDUP_REMOVED lines=16> */
[----:B--2---:R-:W-:Y:S01]  /*14e0*/  @P3 FFMA.FTZ R14, R25, R32, R14 ;  /* 0x00000020190e3223 */ /* 0x004fe2000001000e */
[----:B------:R-:W-:-:S04]  /*14f0*/  @P4 IMAD R25, R28, UR16, R17 ;  /* 0x000000101c194c24 */ /* 0x000fc8000f8e0211 */
[----:B0-----:R-:W-:Y:S02]  /*1500*/  @P4 IMAD.WIDE R32, R25, 0x4, R30 ;  /* 0x0000000419204825 */ /* 0x001fe400078e021e */
[----:B------:R-:W2:Y:S04]  /*1510*/  @P4 LDG.E R25, desc[UR6][R26.64+0x8] ;  /* 0x000008061a194981 */ /* 0x000ea8000c1e1900 */
[----:B------:R0:W2:Y:S01]  /*1520*/  @P4 LDG.E R32, desc[UR6][R32.64] ;  /* 0x0000000620204981 */ /* 0x0000a2000c1e1900 */
[----:B------:R-:W-:-:S04]  /*1530*/  LOP3.LUT P3, RZ, R39, R20, RZ, 0xfc, !PT ;  /* 0x0000001427ff7212 */ /* 0x000fc8000786fcff */
[----:B------:R-:W-:-:S13]  /*1540*/  PLOP3.LUT P3, PT, P0, P3, P5, 0x20, 0x0 ;  /* 0x000000000000781c */ /* 0x000fda0000766450 */
[----:B------:R-:W1:Y:S01]  /*1550*/  @P3 LDC.64 R30, c[0x0][0x380] ;  /* 0x0000e000ff1e3b82 */ /* 0x000e620000000a00 */
[----:B0-----:R-:W-:Y:S01]  /*1560*/  @P3 IMAD R33, R28, UR16, R13 ;  /* 0x000000101c213c24 */ /* 0x001fe2000f8e020d */
[----:B------:R-:W-:-:S04]  /*1570*/  LOP3.LUT P6, RZ, R39, R22, RZ, 0xfc, !PT ;  /* 0x0000001627ff7212 */ /* 0x000fc800078cfcff */
[----:B------:R-:W-:Y:S01]  /*1580*/  PLOP3.LUT P6, PT, P1, P6, P5, 0x20, 0x0 ;  /* 0x000000000000781c */ /* 0x000fe20000fcc450 */
[----:B--2---:R-:W-:Y:S01]  /*1590*/  @P4 FFMA.FTZ R14, R25, R32, R14 ;  /* 0x00000020190e4223 */ /* 0x004fe2000001000e */
[----:B------:R-:W-:Y:S02]  /*15a0*/  VIADD R25, R29, -UR12 ;  /* 0x8000000c1d197c36 */ /* 0x000fe40008000000 */
[----:B-1----:R-:W-:-:S09]  /*15b0*/  @P3 IMAD.WIDE R32, R33, 0x4, R30 ;  /* 0x0000000421203825 */ /* 0x002fd200078e021e */
[----:B------:R-:W0:Y:S01]  /*15c0*/  @P6 LDC.64 R30, c[0x0][0x380] ;  /* 0x0000e000ff1e6b82 */ /* 0x000e220000000a00 */
[----:B------:R-:W-:Y:S02]  /*15d0*/  SHF.R.S32.HI R36, RZ, 0x1, R25 ;  /* 0x00000001ff247819 */ /* 0x000fe40000011419 */
[----:B------:R-:W-:Y:S01]  /*15e0*/  LOP3.LUT R37, R25, 0x1, RZ, 0xc0, !PT ;  /* 0x0000000119257812 */ /* 0x000fe200078ec0ff */
[----:B------:R-:W2:Y:S04]  /*15f0*/  @P3 LDG.E R32, desc[UR6][R32.64] ;  /* 0x0000000620203981 */ /* 0x000ea8000c1e1900 */
[----:B------:R-:W2:Y:S01]  /*1600*/  @P3 LDG.E R25, desc[UR6][R26.64+0xc] ;  /* 0x00000c061a193981 */ /* 0x000ea2000c1e1900 */
[----:B------:R-:W-:Y:S02]  /*1610*/  ISETP.GE.AND P4, PT, R36, UR13, PT ;  /* 0x0000000d24007c0c */ /* 0x000fe4000bf86270 */
[----:B------:R-:W-:-:S02]  /*1620*/  P2R R38, PR, RZ, 0x4 ;  /* 0x00000004ff267803 */ /* 0x000fc40000000000 */
[----:B------:R-:W-:Y:S02]  /*1630*/  LOP3.LUT P2, RZ, R34, 0x1, RZ, 0xc0, !PT ;  /* 0x0000000122ff7812 */ /* 0x000fe4000784c0ff */
[----:B------:R-:W-:Y:S02]  /*1640*/  ISETP.GT.AND P4, PT, R36, -0x1, !P4 ;  /* 0xffffffff2400780c */ /* 0x000fe40006784270 */
[----:B------:R-:W-:-:S04]  /*1650*/  LOP3.LUT P5, RZ, R37, R10, RZ, 0xfc, !PT ;  /* 0x0000000a25ff7212 */ /* 0x000fc800078afcff */
[----:B------:R-:W-:Y:S01]  /*1660*/  PLOP3.LUT P5, PT, P2, P5, P4, 0x20, 0x0 ;  /* 0x000000000000781c */ /* 0x000fe200017aa440 */
[----:B------:R-:W-:Y:S02]  /*1670*/  IMAD R36, R23, UR13, R36 ;  /* 0x0000000d17247c24 */ /* 0x000fe4000f8e0224 */
[----:B------:R-:W-:-:S04]  /*1680*/  VIADD R21, R21, 0x14 ;  /* 0x0000001415157836 */ /* 0x000fc80000000000 */
[----:B------:R-:W-:-:S06]  /*1690*/  IMAD.WIDE R2, R21, 0x4, R2 ;  /* 0x0000000415027825 */ /* 0x000fcc00078e0202 */
[----:B------:R-:W-:Y:S01]  /*16a0*/  @P5 IMAD R23, R36, UR16, R11 ;  /* 0x0000001024175c24 */ /* 0x000fe2000f8e020b */
[----:B------:R-:W3:Y:S01]  /*16b0*/  @P5 LDG.E R21, desc[UR6][R2.64] ;  /* 0x0000000602155981 */ /* 0x000ee2000c1e1900 */
[----:B--2---:R-:W-:Y:S01]  /*16c0*/  @P3 FFMA.FTZ R14, R25, R32, R14 ;  /* 0x00000020190e3223 */ /* 0x004fe2000001000e */
[----:B------:R-:W-:Y:S02]  /*16d0*/  @P6 IMAD R25, R28, UR16, R19 ;  /* 0x000000101c196c24 */ /* 0x000fe4000f8e0213 */
[----:B------:R-:W1:Y:S02]  /*16e0*/  @P5 LDC.64 R28, c[0x0][0x380] ;  /* 0x0000e000ff1c5b82 */ /* 0x000e640000000a00 */
[----:B0-----:R-:W-:Y:S02]  /*16f0*/  @P6 IMAD.WIDE R30, R25, 0x4, R30 ;  /* 0x00000004191e6825 */ /* 0x001fe400078e021e */
[----:B------:R0:W2:Y:S04]  /*1700*/  @P6 LDG.E R25, desc[UR6][R26.64+0x10] ;  /* 0x000010061a196981 */ /* 0x0000a8000c1e1900 */
[----:B------:R-:W2:Y:S01]  /*1710*/  @P6 LDG.E R30, desc[UR6][R30.64] ;  /* 0x000000061e1e6981 */ /* 0x000ea2000c1e1900 */
[----:B-1----:R-:W-:-:S06]  /*1720*/  @P5 IMAD.WIDE R28, R23, 0x4, R28 ;  /* 0x00000004171c5825 */ /* 0x002fcc00078e021c */
[----:B------:R-:W3:Y:S01]  /*1730*/  @P5 LDG.E R28, desc[UR6][R28.64] ;  /* 0x000000061c1c5981 */ /* 0x000ee2000c1e1900 */
[----:B------:R-:W-:Y:S02]  /*1740*/  ISETP.NE.AND P2, PT, R38, RZ, PT ;  /* 0x000000ff2600720c */ /* 0x000fe40003f45270 */
[----:B------:R-:W-:-:S04]  /*1750*/  LOP3.LUT P3, RZ, R37, R18, RZ, 0xfc, !PT ;  /* 0x0000001225ff7212 */ /* 0x000fc8000786fcff */
[----:B------:R-:W-:Y:S02]  /*1760*/  PLOP3.LUT P3, PT, P2, P3, P4, 0x20, 0x0 ;  /* 0x000000000000781c */ /* 0x000fe40001766440 */
[----:B------:R-:W-:-:S04]  /*1770*/  LOP3.LUT P2, RZ, R37, R22, RZ, 0xfc, !PT ;  /* 0x0000001625ff7212 */ /* 0x000fc8000784fcff */
[----:B------:R-:W-:Y:S02]  /*1780*/  PLOP3.LUT P2, PT, P1, P2, P4, 0x20, 0x0 ;  /* 0x000000000000781c */ /* 0x000fe40000f44440 */
[----:B------:R-:W-:-:S11]  /*1790*/  LOP3.LUT P1, RZ, R37, R16, RZ, 0xfc, !PT ;  /* 0x0000001025ff7212 */ /* 0x000fd6000782fcff */
[----:B0-----:R-:W0:Y:S01]  /*17a0*/  @P2 LDC.64 R26, c[0x0][0x380] ;  /* 0x0000e000ff1a2b82 */ /* 0x001e220000000a00 */
[----:B--2---:R-:W-:Y:S01]  /*17b0*/  @P6 FFMA.FTZ R14, R25, R30, R14 ;  /* 0x0000001e190e6223 */ /* 0x004fe2000001000e */
[----:B------:R-:W-:Y:S01]  /*17c0*/  LOP3.LUT P6, RZ, R34, 0x4, RZ, 0xc0, !PT ;  /* 0x0000000422ff7812 */ /* 0x000fe200078cc0ff */
[----:B------:R-:W-:Y:S01]  /*17d0*/  @P2 IMAD R23, R36, UR16, R19 ;  /* 0x0000001024172c24 */ /* 0x000fe2000f8e0213 */
[----:B------:R-:W2:Y:S02]  /*17e0*/  @P2 LDG.E R25, desc[UR6][R2.64+0x10] ;  /* 0x0000100602192981 */ /* 0x000ea4000c1e1900 */
[----:B------:R-:W-:-:S13]  /*17f0*/  PLOP3.LUT P1, PT, P6, P1, P4, 0x20, 0x0 ;  /* 0x000000000000781c */ /* 0x000fda0003722440 */
[----:B------:R-:W1:Y:S01]  /*1800*/  @P1 LDC.64 R30, c[0x0][0x380] ;  /* 0x0000e000ff1e1b82 */ /* 0x000e620000000a00 */
[----:B---3--:R-:W-:Y:S01]  /*1810*/  @P5 FFMA.FTZ R14, R21, R28, R14 ;  /* 0x0000001c150e5223 */ /* 0x008fe2000001000e */
[----:B------:R-:W-:-:S06]  /*1820*/  @P1 IMAD R21, R36, UR16, R9 ;  /* 0x0000001024151c24 */ /* 0x000fcc000f8e0209 */
[----:B------:R-:W3:Y:S01]  /*1830*/  @P3 LDC.64 R28, c[0x0][0x380] ;  /* 0x0000e000ff1c3b82 */ /* 0x000ee20000000a00 */
[----:B-1----:R-:W-:Y:S02]  /*1840*/  @P1 IMAD.WIDE R30, R21, 0x4, R30 ;  /* 0x00000004151e1825 */ /* 0x002fe400078e021e */
[----:B------:R-:W4:Y:S04]  /*1850*/  @P1 LDG.E R21, desc[UR6][R2.64+0x4] ;  /* 0x0000040602151981 */ /* 0x000f28000c1e1900 */
[----:B------:R-:W4:Y:S01]  /*1860*/  @P1 LDG.E R30, desc[UR6][R30.64] ;  /* 0x000000061e1e1981 */ /* 0x000f22000c1e1900 */
[----:B------:R-:W-:-:S04]  /*1870*/  LOP3.LUT P5, RZ, R37, R20, RZ, 0xfc, !PT ;  /* 0x0000001425ff7212 */ /* 0x000fc800078afcff */
[----:B------:R-:W-:-:S13]  /*1880*/  PLOP3.LUT P5, PT, P0, P5, P4, 0x20, 0x0 ;  /* 0x000000000000781c */ /* 0x000fda00007aa440 */
[----:B------:R-:W1:Y:S01]  /*1890*/  @P5 LDC.64 R32, c[0x0][0x380] ;  /* 0x0000e000ff205b82 */ /* 0x000e620000000a00 */
[----:B0-----:R-:W-:Y:S02]  /*18a0*/  @P2 IMAD.WIDE R26, R23, 0x4, R26 ;  /* 0x00000004171a2825 */ /* 0x001fe400078e021a */
[----:B------:R-:W5:Y:S04]  /*18b0*/  @P5 LDG.E R23, desc[UR6][R2.64+0xc] ;  /* 0x00000c0602175981 */ /* 0x000f68000c1e1900 */
[----:B------:R-:W2:Y:S01]  /*18c0*/  @P2 LDG.E R26, desc[UR6][R26.64] ;  /* 0x000000061a1a2981 */ /* 0x000ea2000c1e1900 */
[----:B----4-:R-:W-:Y:S01]  /*18d0*/  @P1 FFMA.FTZ R14, R21, R30, R14 ;  /* 0x0000001e150e1223 */ /* 0x010fe2000001000e */
[----:B------:R-:W-:-:S04]  /*18e0*/  @P3 IMAD R21, R36, UR16, R17 ;  /* 0x0000001024153c24 */ /* 0x000fc8000f8e0211 */
[----:B---3--:R-:W-:-:S04]  /*18f0*/  @P3 IMAD.WIDE R28, R21, 0x4, R28 ;  /* 0x00000004151c3825 */ /* 0x008fc800078e021c */
[----:B------:R-:W-:Y:S02]  /*1900*/  @P5 IMAD R21, R36, UR16, R13 ;  /* 0x0000001024155c24 */ /* 0x000fe4000f8e020d */
[----:B------:R-:W3:Y:S02]  /*1910*/  @P3 LDG.E R28, desc[UR6][R28.64] ;  /* 0x000000061c1c3981 */ /* 0x000ee4000c1e1900 */
[----:B-1----:R-:W-:Y:S02]  /*1920*/  @P5 IMAD.WIDE R32, R21, 0x4, R32 ;  /* 0x0000000415205825 */ /* 0x002fe400078e0220 */
[----:B------:R-:W3:Y:S04]  /*1930*/  @P3 LDG.E R21, desc[UR6][R2.64+0x8] ;  /* 0x0000080602153981 */ /* 0x000ee8000c1e1900 */
[----:B------:R-:W5:Y:S01]  /*1940*/  @P5 LDG.E R32, desc[UR6][R32.64] ;  /* 0x0000000620205981 */ /* 0x000f62000c1e1900 */
[----:B------:R-:W-:-:S05]  /*1950*/  VIADD R24, R24, 0x1 ;  /* 0x0000000118187836 */ /* 0x000fca0000000000 */
[----:B------:R-:W-:Y:S02]  /*1960*/  ISETP.NE.AND P1, PT, R24, UR14, PT ;  /* 0x0000000e18007c0c */ /* 0x000fe4000bf25270 */
[----:B------:R-:W-:Y:S01]  /*1970*/  ISETP.NE.AND P0, PT, R35, RZ, PT ;  /* 0x000000ff2300720c */ /* 0x000fe20003f05270 */
[----:B---3--:R-:W-:-:S04]  /*1980*/  @P3 FFMA.FTZ R14, R21, R28, R14 ;  /* 0x0000001c150e3223 */ /* 0x008fc8000001000e */
[----:B-----5:R-:W-:-:S04]  /*1990*/  @P5 FFMA.FTZ R14, R23, R32, R14 ;  /* 0x00000020170e5223 */ /* 0x020fc8000001000e */
[----:B--2---:R-:W-:Y:S02]  /*19a0*/  @P2 FFMA.FTZ R14, R25, R26, R14 ;  /* 0x0000001a190e2223 */ /* 0x004fe4000001000e */
        /* <DEDUP_REMOVED lines=14> */
[----:B--2---:R-:W-:Y:S05]  /*1a90*/  @!P0 BRA `(.L_x_833) ;  /* 0xffffffe400b48947 */ /* 0x004fea000383ffff */
[----:B------:R-:W-:Y:S05]  /*1aa0*/  EXIT ;  /* 0x000000000000794d */ /* 0x000fea0003800000 */
.L_x_831:
[----:B------:R-:W-:Y:S01]  /*1ab0*/  IADD3 R6, P0, PT, R6, R2, RZ ;  /* 0x0000000206067210 */ /* 0x000fe20007f1e0ff */
[----:B------:R-:W-:Y:S03]  /*1ac0*/  BSSY.RECONVERGENT B0, `(.L_x_834) ;  /* 0x0000025000007945 */ /* 0x000fe60003800200 */
[C---:B------:R-:W-:Y:S01]  /*1ad0*/  ISETP.GT.U32.AND P1, PT, R6.reuse, UR8, PT ;  /* 0x0000000806007c0c */ /* 0x040fe2000bf24070 */
[----:B------:R-:W-:Y:S01]  /*1ae0*/  IMAD.X R8, RZ, RZ, R7, P0 ;  /* 0x000000ffff087224 */ /* 0x000fe200000e0607 */
        /* <DEDUP_REMOVED lines=10> */
[----:B------:R-:W2:Y:S01]  /*1b90*/  I2F.U32.RP R4, R2 ;  /* 0x0000000200047306 */ /* 0x000ea20000209000 */
[----:B------:R-:W-:Y:S01]  /*1ba0*/  IMAD.MOV R11, RZ, RZ, -R2 ;  /* 0x000000ffff0b7224 */ /* 0x000fe200078e0a02 */
[----:B------:R-:W-:-:S06]  /*1bb0*/  ISETP.NE.U32.AND P2, PT, R2, RZ, PT ;  /* 0x000000ff0200720c */ /* 0x000fcc0003f45070 */
[----:B--2---:R-:W2:Y:S02]  /*1bc0*/  MUFU.RCP R4, R4 ;  /* 0x0000000400047308 */ /* 0x004ea40000001000 */
[----:B--2---:R-:W-:-:S06]  /*1bd0*/  VIADD R8, R4, 0xffffffe ;  /* 0x0ffffffe04087836 */ /* 0x004fcc0000000000 */
[----:B------:R2:W3:Y:S02]  /*1be0*/  F2I.FTZ.U32.TRUNC.NTZ R9, R8 ;  /* 0x0000000800097305 */ /* 0x0004e4000021f000 */
[----:B--2---:R-:W-:Y:S02]  /*1bf0*/  HFMA2 R8, -RZ, RZ, 0, 0 ;  /* 0x00000000ff087431 */ /* 0x004fe400000001ff */
[----:B---3--:R-:W-:-:S04]  /*1c00*/  IMAD R11, R11, R9, RZ ;  /* 0x000000090b0b7224 */ /* 0x008fc800078e02ff */
        /* <DEDUP_REMOVED lines=12> */
.L_x_835:
[----:B------:R-:W-:-:S07]  /*1cd0*/  MOV R4, 0x1cf0 ;  /* 0x00001cf000047802 */ /* 0x000fce0000000f00 */
[----:B01----:R-:W-:Y:S05]  /*1ce0*/  CALL.REL.NOINC `($__internal_34_$__cuda_sm20_div_u64) ;  /* 0x0000000000cc7944 */ /* 0x003fea0003c00000 */
[----:B------:R-:W-:Y:S02]  /*1cf0*/  IMAD.MOV.U32 R6, RZ, RZ, R8 ;  /* 0x000000ffff067224 */ /* 0x000fe400078e0008 */
[----:B------:R-:W-:-:S07]  /*1d00*/  IMAD.MOV.U32 R7, RZ, RZ, R9 ;  /* 0x000000ffff077224 */ /* 0x000fce00078e0009 */
.L_x_836:
[----:B01----:R-:W-:Y:S05]  /*1d10*/  BSYNC.RECONVERGENT B0 ;  /* 0x0000000000007941 */ /* 0x003fea0003800200 */
.L_x_834:
        /* <DEDUP_REMOVED lines=14> */
.L_x_839:
        /* <DEDUP_REMOVED lines=10> */
.L_x_838:
[----:B------:R-:W-:Y:S05]  /*1ea0*/  BSYNC.RECONVERGENT B0 ;  /* 0x0000000000007941 */ /* 0x000fea0003800200 */
.L_x_837:
[----:B------:R-:W-:Y:S05]  /*1eb0*/  @!P1 EXIT ;  /* 0x000000000000994d */ /* 0x000fea0003800000 */
[----:B------:R-:W-:Y:S01]  /*1ec0*/  IMAD.SHL.U32 R13, R2, 0x4, RZ ;  /* 0x00000004020d7824 */ /* 0x000fe200078e00ff */
[----:B------:R-:W-:Y:S01]  /*1ed0*/  SHF.R.U32.HI R15, RZ, 0x1e, R2 ;  /* 0x0000001eff0f7819 */ /* 0x000fe20000011602 */
[----:B------:R-:W0:Y:S01]  /*1ee0*/  LDCU UR4, c[0x0][0x3f8] ;  /* 0x00007f00ff0477ac */ /* 0x000e220008000800 */
[----:B------:R-:W1:Y:S05]  /*1ef0*/  LDCU.64 UR8, c[0x0][0x3a8] ;  /* 0x00007500ff0877ac */ /* 0x000e6a0008000a00 */
.L_x_840:
        /* <DEDUP_REMOVED lines=18> */
        .weak           $__internal_34_$__cuda_sm20_div_u64
        .type           $__internal_34_$__cuda_sm20_div_u64,@function
        .size           $__internal_34_$__cuda_sm20_div_u64,(.L_x_1711 - $__internal_34_$__cuda_sm20_div_u64)
$__internal_34_$__cuda_sm20_div_u64:
        /* <DEDUP_REMOVED lines=21> */
[----:B------:R-:W-:-:S04]  /*2170*/  IMAD R8, R13, R2, R9 ;  /* 0x000000020d087224 */ /* 0x000fc800078e0209 */
[----:B------:R-:W-:-:S04]  /*2180*/  IMAD.HI.U32 R10, R11, R15, RZ ;  /* 0x0000000f0b0a7227 */ /* 0x000fc800078e00ff */
[----:B------:R-:W-:-:S04]  /*2190*/  IMAD.X R8, RZ, RZ, ~R8, P0 ;  /* 0x000000ffff087224 */ /* 0x000fc800000e0e08 */
[----:B------:R-:W-:-:S04]  /*21a0*/  IMAD.WIDE.U32 R10, P0, R11, R8, R10 ;  /* 0x000000080b0a7225 */ /* 0x000fc8000780000a */
[C---:B------:R-:W-:Y:S02]  /*21b0*/  IMAD R9, R13.reuse, R8, RZ ;  /* 0x000000080d097224 */ /* 0x040fe400078e02ff */
[----:B------:R-:W-:-:S04]  /*21c0*/  IMAD.HI.U32 R6, P1, R13, R15, R10 ;  /* 0x0000000f0d067227 */ /* 0x000fc8000782000a */
[----:B------:R-:W-:Y:S01]  /*21d0*/  IMAD.HI.U32 R8, R13, R8, RZ ;  /* 0x000000080d087227 */ /* 0x000fe200078e00ff */
[----:B------:R-:W-:Y:S02]  /*21e0*/  IADD3 R6, P2, PT, R9, R6, RZ ;  /* 0x0000000609067210 */ /* 0x000fe40007f5e0ff */
[----:B------:R-:W-:Y:S01]  /*21f0*/  MOV R9, RZ ;  /* 0x000000ff00097202 */ /* 0x000fe20000000f00 */
        /* <DEDUP_REMOVED lines=24> */
[----:B------:R-:W-:Y:S01]  /*2380*/  ISETP.GE.U32.AND P0, PT, R7, R2, PT ;  /* 0x000000020700720c */ /* 0x000fe20003f06070 */
[----:B------:R-:W-:Y:S01]  /*2390*/  IMAD.MOV.U32 R7, RZ, RZ, 0x0 ;  /* 0x00000000ff077424 */ /* 0x000fe200078e00ff */
[----:B------:R-:W-:Y:S02]  /*23a0*/  IADD3 R8, P2, PT, R11, 0x1, RZ ;  /* 0x000000010b087810 */ /* 0x000fe40007f5e0ff */
[----:B------:R-:W-:Y:S02]  /*23b0*/  ISETP.GE.U32.AND.EX P0, PT, R9, RZ, PT, P0 ;  /* 0x000000ff0900720c */ /* 0x000fe40003f06100 */
[----:B------:R-:W-:Y:S01]  /*23c0*/  ISETP.NE.U32.AND P1, PT, R2, RZ, PT ;  /* 0x000000ff0200720c */ /* 0x000fe20003f25070 */
[----:B------:R-:W-:Y:S01]  /*23d0*/  IMAD.X R9, RZ, RZ, R6, P2 ;  /* 0x000000ffff097224 */ /* 0x000fe200010e0606 */
[----:B------:R-:W-:-:S02]  /*23e0*/  SEL R8, R8, R11, P0 ;  /* 0x0000000b08087207 */ /* 0x000fc40000000000 */
[----:B------:R-:W-:Y:S02]  /*23f0*/  ISETP.NE.AND.EX P1, PT, RZ, RZ, PT, P1 ;  /* 0x000000ffff00720c */ /* 0x000fe40003f25310 */
[----:B------:R-:W-:Y:S01]  /*2400*/  SEL R9, R9, R6, P0 ;  /* 0x0000000609097207 */ /* 0x000fe20000000000 */
[----:B------:R-:W-:Y:S01]  /*2410*/  IMAD.MOV.U32 R6, RZ, RZ, R4 ;  /* 0x000000ffff067224 */ /* 0x000fe200078e0004 */
[----:B------:R-:W-:Y:S02]  /*2420*/  SEL R8, R8, 0xffffffff, P1 ;  /* 0xffffffff08087807 */ /* 0x000fe40000800000 */
[----:B------:R-:W-:Y:S01]  /*2430*/  SEL R9, R9, 0xffffffff, P1 ;  /* 0xffffffff09097807 */ /* 0x000fe20000800000 */
[----:B------:R-:W-:Y:S06]  /*2440*/  RET.REL.NODEC R6 `(_ZN2at6native51_GLOBAL__N__2c613397_18_DepthwiseConv2d_cu_9959487032conv_depthwise2d_backward_kernelILi5ELi2EfiEEvNS_27GenericPackedTensorAccessorIKT1_Lm4ENS_16DefaultPtrTraitsEiEENS3_IS4_Lm4ES6_iEES7_T2_iiiiiiiiiiiiiii) ;  /* 0xffffffd806ec7950 */ /* 0x000fec0003c3ffff */
.L_x_841:
        /* <DEDUP_REMOVED lines=11> */
.L_x_1711:


//--------------------- .text._ZN2at6native51_GLOBAL__N__2c613397_18_DepthwiseConv2d_cu_9959487032conv_depthwise2d_backward_kernelILi5ELi1EfiEEvNS_27GenericPackedTensorAccessorIKT1_Lm4ENS_16DefaultPtrTraitsEiEENS3_IS4_Lm4ES6_iEES7_T2_iiiiiiiiiiiiiii --------------------------
	.section	.text._ZN2at6native51_GLOBAL__N__2c613397_18_DepthwiseConv2d_cu_9959487032conv_depthwise2d_backward_kernelILi5ELi1EfiEEvNS_27GenericPackedTensorAccessorIKT1_Lm4ENS_16DefaultPtrTraitsEiEENS3_IS4_Lm4ES6_iEES7_T2_iiiiiiiiiiiiiii,"ax",@progbits
	.align	128
.text._ZN2at6native51_GLOBAL__N__2c613397_18_DepthwiseConv2d_cu_9959487032conv_depthwise2d_backward_kernelILi5ELi1EfiEEvNS_27GenericPackedTensorAccessorIKT1_Lm4ENS_16DefaultPtrTraitsEiEENS3_IS4_Lm4ES6_iEES7_T2_iiiiiiiiiiiiiii:
        .type           _ZN2at6native51_GLOBAL__N__2c613397_18_DepthwiseConv2d_cu_9959487032conv_depthwise2d_backward_kernelILi5ELi1EfiEEvNS_27GenericPackedTensorAccessorIKT1_Lm4ENS_16DefaultPtrTraitsEiEENS3_IS4_Lm4ES6_iEES7_T2_iiiiiiiiiiiiiii,@function
        .size           _ZN2at6native51_GLOBAL__N__2c613397_18_DepthwiseConv2d_cu_9959487032conv_depthwise2d_backward_kernelILi5ELi1EfiEEvNS_27GenericPackedTensorAccessorIKT1_Lm4ENS_16DefaultPtrTraitsEiEENS3_IS4_Lm4ES6_iEES7_T2_iiiiiiiiiiiiiii,(.L_x_1713 - _ZN2at6native51_GLOBAL__N__2c613397_18_DepthwiseConv2d_cu_9959487032conv_depthwise2d_backward_kernelILi5ELi1EfiEEvNS_27GenericPackedTensorAccessorIKT1_Lm4ENS_16DefaultPtrTraitsEiEENS3_IS4_Lm4ES6_iEES7_T2_iiiiiiiiiiiiiii)
        .other          _ZN2at6native51_GLOBAL__N__2c613397_18_DepthwiseConv2d_cu_9959487032conv_depthwise2d_backward_kernelILi5ELi1EfiEEvNS_27GenericPackedTensorAccessorIKT1_Lm4ENS_16DefaultPtrTraitsEiEENS3_IS4_Lm4ES6_iEES7_T2_iiiiiiiiiiiiiii,@"STO_CUDA_ENTRY STV_DEFAULT"
_ZN2at6native51_GLOBAL__N__2c613397_18_DepthwiseConv2d_cu_9959487032conv_depthwise2d_backward_kernelILi5ELi1EfiEEvNS_27GenericPackedTensorAccessorIKT1_Lm4ENS_16DefaultPtrTraitsEiEENS3_IS4_Lm4ES6_iEES7_T2_iiiiiiiiiiiiiii:
        /* <DEDUP_REMOVED lines=19> */
.L_x_844:
        /* <DEDUP_REMOVED lines=17> */
[----:B------:R-:W-:-:S04]  /*0240*/  IMAD R9, R10, R11, RZ ;  /* 0x0000000b0a097224 */ /* 0x000fc800078e02ff */
[----:B------:R-:W-:Y:S02]  /*0250*/  IMAD.HI.U32 R7, R7, R9, R6 ;  /* 0x0000000907077227 */ /* 0x000fe400078e0006 */
[----:B------:R-:W0:Y:S04]  /*0260*/  I2F.RP R9, R13 ;  /* 0x0000000d00097306 */ /* 0x000e280000209400 */
[----:B------:R-:W-:-:S05]  /*0270*/  IMAD.HI.U32 R10, R7, R12, RZ ;  /* 0x0000000c070a7227 */ /* 0x000fca00078e00ff */
[----:B------:R-:W-:-:S05]  /*0280*/  IADD3 R0, PT, PT, -R10, RZ, RZ ;  /* 0x000000ff0a007210 */ /* 0x000fca0007ffe1ff */
[C---:B------:R-:W-:Y:S01]  /*0290*/  IMAD R0, R11.reuse, R0, R12 ;  /* 0x000000000b007224 */ /* 0x040fe200078e020c */
[----:B0-----:R-:W0:Y:S04]  /*02a0*/  MUFU.RCP R9, R9 ;  /* 0x0000000900097308 */ /* 0x001e280000001000 */
[----:B------:R-:W-:Y:S01]  /*02b0*/  ISETP.GT.U32.AND P1, PT, R11, R0, PT ;  /* 0x000000000b00720c */ /* 0x000fe20003f24070 */
[----:B0-----:R-:W-:-:S12]  /*02c0*/  VIADD R6, R9, 0xffffffe ;  /* 0x0ffffffe09067836 */ /* 0x001fd80000000000 */
[----:B------:R-:W-:Y:S01]  /*02d0*/  @!P1 IMAD.IADD R0, R0, 0x1, -R11 ;  /* 0x0000000100009824 */ /* 0x000fe200078e0a0b */
[----:B------:R0:W3:Y:S01]  /*02e0*/  F2I.FTZ.U32.TRUNC.NTZ R7, R6 ;  /* 0x0000000600077305 */ /* 0x0000e2000021f000 */
[----:B------:R-:W-:Y:S01]  /*02f0*/  @!P1 VIADD R10, R10, 0x1 ;  /* 0x000000010a0a9836 */ /* 0x000fe20000000000 */
[----:B------:R-:W-:Y:S02]  /*0300*/  ISETP.NE.AND P1, PT, R29, RZ, PT ;  /* 0x000000ff1d00720c */ /* 0x000fe40003f25270 */
[----:B------:R-:W-:Y:S02]  /*0310*/  ISETP.GE.U32.AND P0, PT, R0, R11, PT ;  /* 0x0000000b0000720c */ /* 0x000fe40003f06070 */
[----:B------:R-:W-:Y:S02]  /*0320*/  LOP3.LUT R0, R2, R29, RZ, 0x3c, !PT ;  /* 0x0000001d02007212 */ /* 0x000fe400078e3cff */
[----:B-1----:R-:W-:Y:S01]  /*0330*/  IABS R11, R35 ;  /* 0x00000023000b7213 */ /* 0x002fe20000000000 */
[----:B0-----:R-:W-:Y:S01]  /*0340*/  IMAD.MOV.U32 R6, RZ, RZ, RZ ;  /* 0x000000ffff067224 */ /* 0x001fe200078e00ff */
[----:B------:R-:W-:-:S02]  /*0350*/  ISETP.GE.AND P2, PT, R0, RZ, PT ;  /* 0x000000ff0000720c */ /* 0x000fc40003f46270 */
[----:B---3--:R-:W-:-:S05]  /*0360*/  IADD3 R0, PT, PT, RZ, -R7, RZ ;  /* 0x80000007ff007210 */ /* 0x008fca0007ffe0ff */
[----:B------:R-:W-:Y:S02]  /*0370*/  @P0 VIADD R10, R10, 0x1 ;  /* 0x000000010a0a0836 */ /* 0x000fe40000000000 */
[----:B------:R-:W-:-:S04]  /*0380*/  IMAD R9, R0, R13, RZ ;  /* 0x0000000d00097224 */ /* 0x000fc800078e02ff */
[----:B------:R-:W-:Y:S01]  /*0390*/  @!P2 IMAD.MOV R10, RZ, RZ, -R10 ;  /* 0x000000ffff0aa224 */ /* 0x000fe200078e0a0a */
[----:B------:R-:W-:Y:S01]  /*03a0*/  @!P1 LOP3.LUT R10, RZ, R29, RZ, 0x33, !PT ;  /* 0x0000001dff0a9212 */ /* 0x000fe200078e33ff */
[----:B------:R-:W-:Y:S02]  /*03b0*/  IMAD.HI.U32 R6, R7, R9, R6 ;  /* 0x0000000907067227 */ /* 0x000fe400078e0006 */
[----:B------:R-:W0:Y:S01]  /*03c0*/  I2F.RP R7, R11 ;  /* 0x0000000b00077306 */ /* 0x000e220000209400 */
[----:B------:R-:W-:Y:S01]  /*03d0*/  IABS R0, R10 ;  /* 0x0000000a00007213 */ /* 0x000fe20000000000 */
[----:B------:R-:W-:-:S04]  /*03e0*/  IMAD R34, R10, R29, UR8 ;  /* 0x000000080a227e24 */ /* 0x000fc8000f8e021d */
[----:B------:R-:W-:-:S04]  /*03f0*/  IMAD.HI.U32 R6, R6, R0, RZ ;  /* 0x0000000006067227 */ /* 0x000fc800078e00ff */
[----:B------:R-:W-:Y:S02]  /*0400*/  IMAD.MOV R9, RZ, RZ, -R6 ;  /* 0x000000ffff097224 */ /* 0x000fe400078e0a06 */
[----:B------:R-:W-:Y:S02]  /*0410*/  VIADD R16, R34, UR8 ;  /* 0x0000000822107c36 */ /* 0x000fe40008000000 */
[C---:B------:R-:W-:Y:S01]  /*0420*/  IMAD R0, R13.reuse, R9, R0 ;  /* 0x000000090d007224 */ /* 0x040fe200078e0200 */
[----:B0-----:R-:W0:Y:S02]  /*0430*/  MUFU.RCP R7, R7 ;  /* 0x0000000700077308 */ /* 0x001e240000001000 */
[----:B------:R-:W-:Y:S02]  /*0440*/  IADD3 R18, PT, PT, R16, UR8, RZ ;  /* 0x0000000810127c10 */ /* 0x000fe4000fffe0ff */
        /* <DEDUP_REMOVED lines=9> */
[----:B0-----:R-:W-:-:S05]  /*04e0*/  IMAD.MOV.U32 R12, RZ, RZ, RZ ;  /* 0x000000ffff0c7224 */ /* 0x001fca00078e00ff */
[----:B------:R-:W-:Y:S01]  /*04f0*/  @P0 VIADD R6, R6, 0x1 ;  /* 0x0000000106060836 */ /* 0x000fe20000000000 */
[----:B-1----:R-:W-:-:S03]  /*0500*/  IADD3 R0, PT, PT, RZ, -R13, RZ ;  /* 0x8000000dff007210 */ /* 0x002fc60007ffe0ff */
[----:B------:R-:W-:Y:S02]  /*0510*/  IMAD.MOV.U32 R21, RZ, RZ, R6 ;  /* 0x000000ffff157224 */ /* 0x000fe400078e0006 */
[----:B------:R-:W0:Y:S02]  /*0520*/  LDC.64 R6, c[0x0][0x410] ;  /* 0x00010400ff067b82 */ /* 0x000e240000000a00 */
[----:B------:R-:W-:Y:S01]  /*0530*/  @!P2 IMAD.MOV R21, RZ, RZ, -R21 ;  /* 0x000000ffff15a224 */ /* 0x000fe200078e0a15 */
[----:B------:R-:W-:Y:S01]  /*0540*/  @!P1 LOP3.LUT R21, RZ, R8, RZ, 0x33, !PT ;  /* 0x00000008ff159212 */ /* 0x000fe200078e33ff */
[----:B------:R-:W-:Y:S01]  /*0550*/  IMAD R9, R0, R11, RZ ;  /* 0x0000000b00097224 */ /* 0x000fe200078e02ff */
[----:B------:R-:W-:Y:S02]  /*0560*/  IADD3 R0, PT, PT, -R10, RZ, RZ ;  /* 0x000000ff0a007210 */ /* 0x000fe40007ffe1ff */
[----:B------:R-:W-:Y:S01]  /*0570*/  IABS R14, R21 ;  /* 0x00000015000e7213 */ /* 0x000fe20000000000 */
[----:B------:R-:W-:Y:S01]  /*0580*/  IMAD.HI.U32 R12, R13, R9, R12 ;  /* 0x000000090d0c7227 */ /* 0x000fe200078e000c */
[----:B------:R-:W-:-:S03]  /*0590*/  IADD3 R45, PT, PT, -R21, RZ, RZ ;  /* 0x000000ff152d7210 */ /* 0x000fc60007ffe1ff */
[----:B--2---:R-:W-:Y:S02]  /*05a0*/  VIADD R9, R2, UR6 ;  /* 0x0000000602097c36 */ /* 0x004fe40008000000 */
[----:B------:R-:W-:-:S03]  /*05b0*/  IMAD.HI.U32 R12, R12, R14, RZ ;  /* 0x0000000e0c0c7227 */ /* 0x000fc600078e00ff */
[----:B------:R-:W-:Y:S01]  /*05c0*/  IADD3 R19, PT, PT, R9, -UR8, -R18 ;  /* 0x8000000809137c10 */ /* 0x000fe2000fffe812 */
[----:B------:R-:W-:Y:S02]  /*05d0*/  IMAD.MOV R17, RZ, RZ, -R12 ;  /* 0x000000ffff117224 */ /* 0x000fe400078e0a0c */
[----:B------:R-:W-:Y:S02]  /*05e0*/  IMAD R13, R29, R0, R9 ;  /* 0x000000001d0d7224 */ /* 0x000fe400078e0209 */
[----:B------:R-:W-:Y:S02]  /*05f0*/  IMAD R14, R11, R17, R14 ;  /* 0x000000110b0e7224 */ /* 0x000fe400078e020e */
[----:B------:R-:W-:Y:S01]  /*0600*/  IMAD.IADD R17, R9, 0x1, -R18 ;  /* 0x0000000109117824 */ /* 0x000fe200078e0a12 */
[----:B0-----:R-:W-:Y:S01]  /*0610*/  ISETP.GE.AND P3, PT, R13, R6, PT ;  /* 0x000000060d00720c */ /* 0x001fe20003f66270 */
[----:B------:R-:W-:Y:S01]  /*0620*/  IMAD.IADD R15, R9, 0x1, -R34 ;  /* 0x00000001090f7824 */ /* 0x000fe200078e0a22 */
[----:B------:R-:W-:Y:S01]  /*0630*/  ISETP.GT.U32.AND P0, PT, R11, R14, PT ;  /* 0x0000000e0b00720c */ /* 0x000fe20003f04070 */
[----:B------:R-:W-:Y:S01]  /*0640*/  IMAD R18, R21, R8, UR9 ;  /* 0x0000000915127e24 */ /* 0x000fe2000f8e0208 */
[----:B------:R-:W-:-:S02]  /*0650*/  ISETP.GE.AND P2, PT, R17, R6, PT ;  /* 0x000000061100720c */ /* 0x000fc40003f46270 */
[-C--:B------:R-:W-:Y:S01]  /*0660*/  ISETP.GE.AND P4, PT, R15, R6.reuse, PT ;  /* 0x000000060f00720c */ /* 0x080fe20003f86270 */
[----:B------:R-:W-:Y:S01]  /*0670*/  VIADD R22, R18, UR9 ;  /* 0x0000000912167c36 */ /* 0x000fe20008000000 */
[----:B------:R-:W-:Y:S02]  /*0680*/  ISETP.GT.AND P2, PT, R17, -0x1, !P2 ;  /* 0xffffffff1100780c */ /* 0x000fe40005744270 */
[----:B------:R-:W-:Y:S01]  /*0690*/  ISETP.GT.AND P3, PT, R13, -0x1, !P3 ;  /* 0xffffffff0d00780c */ /* 0x000fe20005f64270 */
[----:B------:R-:W-:Y:S01]  /*06a0*/  VIADD R13, R10, UR7 ;  /* 0x000000070a0d7c36 */ /* 0x000fe20008000000 */
[----:B------:R-:W-:Y:S01]  /*06b0*/  ISETP.GT.AND P4, PT, R15, -0x1, !P4 ;  /* 0xffffffff0f00780c */ /* 0x000fe20006784270 */
[----:B------:R-:W-:Y:S01]  /*06c0*/  IMAD.IADD R15, R9, 0x1, -R16 ;  /* 0x00000001090f7824 */ /* 0x000fe200078e0a10 */
[-C--:B------:R-:W-:Y:S01]  /*06d0*/  ISETP.GE.AND P1, PT, R19, R6.reuse, PT ;  /* 0x000000061300720c */ /* 0x080fe20003f26270 */
[----:B------:R-:W-:Y:S01]  /*06e0*/  IMAD R16, R8, R45, R13 ;  /* 0x0000002d08107224 */ /* 0x000fe200078e020d */
[----:B------:R-:W-:Y:S01]  /*06f0*/  @!P0 IADD3 R14, PT, PT, R14, -R11, RZ ;  /* 0x8000000b0e0e8210 */ /* 0x000fe20007ffe0ff */
[----:B------:R-:W-:Y:S01]  /*0700*/  IMAD.IADD R20, R13, 0x1, -R18 ;  /* 0x000000010d147824 */ /* 0x000fe200078e0a12 */
[----:B------:R-:W-:Y:S01]  /*0710*/  ISETP.GT.AND P1, PT, R19, -0x1, !P1 ;  /* 0xffffffff1300780c */ /* 0x000fe20004f24270 */
[----:B------:R-:W-:Y:S01]  /*0720*/  VIADD R24, R22, UR9 ;  /* 0x0000000916187c36 */ /* 0x000fe20008000000 */
[----:B------:R-:W-:Y:S01]  /*0730*/  ISETP.GE.AND P5, PT, R15, R6, PT ;  /* 0x000000060f00720c */ /* 0x000fe20003fa6270 */
[----:B------:R-:W-:Y:S01]  /*0740*/  @!P0 VIADD R12, R12, 0x1 ;  /* 0x000000010c0c8836 */ /* 0x000fe20000000000 */
[----:B------:R-:W-:Y:S01]  /*0750*/  @P2 LOP3.LUT R4, R4, 0x100000, RZ, 0xfc, !PT ;  /* 0x0010000004042812 */ /* 0x000fe200078efcff */
[----:B------:R-:W-:Y:S01]  /*0760*/  IMAD.IADD R22, R13, 0x1, -R22 ;  /* 0x000000010d167824 */ /* 0x000fe200078e0a16 */
[-C--:B------:R-:W-:Y:S01]  /*0770*/  ISETP.GE.AND P2, PT, R16, R7.reuse, PT ;  /* 0x000000071000720c */ /* 0x080fe20003f46270 */
[----:B------:R-:W0:Y:S01]  /*0780*/  LDCU.64 UR6, c[0x0][0x430] ;  /* 0x00008600ff0677ac */ /* 0x000e220008000a00 */
[----:B------:R-:W-:-:S02]  /*0790*/  ISETP.GE.AND P0, PT, R20, R7, PT ;  /* 0x000000071400720c */ /* 0x000fc40003f06270 */
[----:B------:R-:W-:Y:S01]  /*07a0*/  ISETP.GT.AND P2, PT, R16, -0x1, !P2 ;  /* 0xffffffff1000780c */ /* 0x000fe20005744270 */
[----:B------:R-:W-:Y:S01]  /*07b0*/  IMAD.IADD R16, R13, 0x1, -R24 ;  /* 0x000000010d107824 */ /* 0x000fe200078e0a18 */
[----:B------:R-:W-:Y:S02]  /*07c0*/  LOP3.LUT R4, R4, 0xffdfffff, RZ, 0xc0, !PT ;  /* 0xffdfffff04047812 */ /* 0x000fe400078ec0ff */
[----:B------:R-:W-:Y:S02]  /*07d0*/  ISETP.GT.AND P0, PT, R20, -0x1, !P0 ;  /* 0xffffffff1400780c */ /* 0x000fe40004704270 */
[----:B------:R-:W-:Y:S02]  /*07e0*/  ISETP.GE.AND P6, PT, R16, R7, PT ;  /* 0x000000071000720c */ /* 0x000fe40003fc6270 */
[----:B------:R-:W-:Y:S02]  /*07f0*/  ISETP.GT.AND P5, PT, R15, -0x1, !P5 ;  /* 0xffffffff0f00780c */ /* 0x000fe40006fa4270 */
[----:B------:R-:W-:-:S02]  /*0800*/  @P1 LOP3.LUT R4, R4, 0x200000, RZ, 0xfc, !PT ;  /* 0x0020000004041812 */ /* 0x000fc400078efcff */
[----:B------:R-:W-:Y:S02]  /*0810*/  P2R R15, PR, RZ, 0x1 ;  /* 0x00000001ff0f7803 */ /* 0x000fe40000000000 */
[----:B------:R-:W-:Y:S01]  /*0820*/  ISETP.GE.AND P1, PT, R22, R7, PT ;  /* 0x000000071600720c */ /* 0x000fe20003f26270 */
[----:B0-----:R-:W-:Y:S01]  /*0830*/  UIADD3 UR7, UPT, UPT, -UR7, URZ, URZ ;  /* 0x000000ff07077290 */ /* 0x001fe2000fffe1ff */
[----:B------:R-:W-:Y:S01]  /*0840*/  ISETP.GT.AND P0, PT, R16, -0x1, !P6 ;  /* 0xffffffff1000780c */ /* 0x000fe20007704270 */
[----:B------:R-:W-:Y:S01]  /*0850*/  UIADD3 UR6, UPT, UPT, -UR6, URZ, URZ ;  /* 0x000000ff06067290 */ /* 0x000fe2000fffe1ff */
        /* <DEDUP_REMOVED lines=93> */
[----:B------:R-:W-:Y:S02]  /*0e30*/  IADD3 R15, PT, PT, R10, UR15, RZ ;  /* 0x0000000f0a0f7c10 */ /* 0x000fe4000fffe0ff */
[----:B------:R-:W-:Y:S02]  /*0e40*/  @P6 IADD3 R12, PT, PT, R12, 0x1, RZ ;  /* 0x000000010c0c6810 */ /* 0x000fe40007ffe0ff */
[----:B------:R-:W-:-:S13]  /*0e50*/  ISETP.GE.AND P6, PT, R11, RZ, PT ;  /* 0x000000ff0b00720c */ /* 0x000fda0003fc6270 */
[----:B------:R-:W-:Y:S01]  /*0e60*/  @!P6 IMAD.MOV R12, RZ, RZ, -R12 ;  /* 0x000000ffff0ce224 */ /* 0x000fe200078e0a0c */
        /* <DEDUP_REMOVED lines=21> */
[CC--:B------:R-:W-:Y:S02]  /*0fc0*/  IMAD R7, R11.reuse, R6.reuse, UR9 ;  /* 0x000000090b077e24 */ /* 0x0c0fe4000f8e0206 */
[-C--:B------:R-:W-:Y:S02]  /*0fd0*/  IMAD R13, R11, R6.reuse, UR12 ;  /* 0x0000000c0b0d7e24 */ /* 0x080fe4000f8e0206 */
[CC--:B------:R-:W-:Y:S02]  /*0fe0*/  IMAD R19, R17.reuse, R6.reuse, UR9 ;  /* 0x0000000911137e24 */ /* 0x0c0fe4000f8e0206 */
[----:B------:R-:W-:Y:S01]  /*0ff0*/  IMAD R23, R17, R6, UR6 ;  /* 0x0000000611177e24 */ /* 0x000fe2000f8e0206 */
[----:B------:R-:W-:Y:S01]  /*1000*/  IADD3 R13, PT, PT, R13, R2, RZ ;  /* 0x000000020d0d7210 */ /* 0x000fe20007ffe0ff */
[----:B------:R-:W-:-:S02]  /*1010*/  IMAD R21, R17, R6, UR12 ;  /* 0x0000000c11157e24 */ /* 0x000fc4000f8e0206 */
[----:B------:R-:W-:Y:S01]  /*1020*/  IMAD R39, R37, R6, UR9 ;  /* 0x0000000925277e24 */ /* 0x000fe2000f8e0206 */
[----:B------:R-:W-:Y:S01]  /*1030*/  IADD3 R23, PT, PT, R23, R2, RZ ;  /* 0x0000000217177210 */ /* 0x000fe20007ffe0ff */
[-C--:B------:R-:W-:Y:S02]  /*1040*/  IMAD R49, R45, R6.reuse, UR12 ;  /* 0x0000000c2d317e24 */ /* 0x080fe4000f8e0206 */
[----:B------:R-:W-:Y:S01]  /*1050*/  IMAD R27, R25, R6, UR9 ;  /* 0x00000009191b7e24 */ /* 0x000fe2000f8e0206 */
[----:B------:R-:W-:Y:S01]  /*1060*/  IADD3 R39, PT, PT, R39, R2, RZ ;  /* 0x0000000227277210 */ /* 0x000fe20007ffe0ff */
[----:B------:R-:W-:Y:S01]  /*1070*/  IMAD R15, R11, R6, UR6 ;  /* 0x000000060b0f7e24 */ /* 0x000fe2000f8e0206 */
[----:B------:R-:W-:Y:S01]  /*1080*/  IADD3 R49, PT, PT, R49, R2, RZ ;  /* 0x0000000231317210 */ /* 0x000fe20007ffe0ff */
[CC--:B------:R-:W-:Y:S02]  /*1090*/  IMAD R31, R25.reuse, R6.reuse, UR12 ;  /* 0x0000000c191f7e24 */ /* 0x0c0fe4000f8e0206 */
[----:B------:R-:W-:-:S02]  /*10a0*/  IMAD R33, R25, R6, UR6 ;  /* 0x0000000619217e24 */ /* 0x000fc4000f8e0206 */
[CC--:B------:R-:W-:Y:S02]  /*10b0*/  IMAD R41, R37.reuse, R6.reuse, UR12 ;  /* 0x0000000c25297e24 */ /* 0x0c0fe4000f8e0206 */
[-C--:B------:R-:W-:Y:S02]  /*10c0*/  IMAD R43, R37, R6.reuse, UR6 ;  /* 0x00000006252b7e24 */ /* 0x080fe4000f8e0206 */
[CCC-:B------:R-:W-:Y:S02]  /*10d0*/  IMAD R51, R45.reuse, R6.reuse, R9.reuse ;  /* 0x000000062d337224 */ /* 0x1c0fe400078e0209 */
[-C--:B------:R-:W-:Y:S02]  /*10e0*/  IMAD R47, R45, R6.reuse, UR9 ;  /* 0x000000092d2f7e24 */ /* 0x080fe4000f8e0206 */
[----:B------:R-:W-:Y:S02]  /*10f0*/  IMAD.IADD R7, R7, 0x1, R2 ;  /* 0x0000000107077824 */ /* 0x000fe400078e0202 */
[----:B------:R-:W-:-:S02]  /*1100*/  IMAD R11, R11, R6, R9 ;  /* 0x000000060b0b7224 */ /* 0x000fc400078e0209 */
[-CC-:B------:R-:W-:Y:S02]  /*1110*/  IMAD R17, R17, R6.reuse, R9.reuse ;  /* 0x0000000611117224 */ /* 0x180fe400078e0209 */
[-CC-:B------:R-:W-:Y:S02]  /*1120*/  IMAD R25, R25, R6.reuse, R9.reuse ;  /* 0x0000000619197224 */ /* 0x180fe400078e0209 */
[-C--:B------:R-:W-:Y:S02]  /*1130*/  IMAD R37, R37, R6.reuse, R9 ;  /* 0x0000000625257224 */ /* 0x080fe400078e0209 */
[----:B------:R-:W-:Y:S01]  /*1140*/  IMAD R45, R45, R6, UR6 ;  /* 0x000000062d2d7e24 */ /* 0x000fe2000f8e0206 */
[----:B------:R-:W-:Y:S01]  /*1150*/  IADD3 R24, PT, PT, -R34, R25, RZ ;  /* 0x0000001922187210 */ /* 0x000fe20007ffe1ff */
[--C-:B------:R-:W-:Y:S02]  /*1160*/  IMAD.IADD R19, R19, 0x1, R2.reuse ;  /* 0x0000000113137824 */ /* 0x100fe400078e0202 */
[----:B------:R-:W-:-:S02]  /*1170*/  IMAD.IADD R9, R21, 0x1, R2 ;  /* 0x0000000115097824 */ /* 0x000fc400078e0202 */
[--C-:B------:R-:W-:Y:S02]  /*1180*/  IMAD.IADD R22, R27, 0x1, R2.reuse ;  /* 0x000000011b167824 */ /* 0x100fe400078e0202 */
[--C-:B------:R-:W-:Y:S02]  /*1190*/  IMAD.IADD R15, R15, 0x1, R2.reuse ;  /* 0x000000010f0f7824 */ /* 0x100fe400078e0202 */
[--C-:B------:R-:W-:Y:S02]  /*11a0*/  IMAD.IADD R31, R31, 0x1, R2.reuse ;  /* 0x000000011f1f7824 */ /* 0x100fe400078e0202 */
[--C-:B------:R-:W-:Y:S02]  /*11b0*/  IMAD.IADD R33, R33, 0x1, R2.reuse ;  /* 0x0000000121217824 */ /* 0x100fe400078e0202 */
[--C-:B------:R-:W-:Y:S02]  /*11c0*/  IMAD.IADD R41, R41, 0x1, R2.reuse ;  /* 0x0000000129297824 */ /* 0x100fe400078e0202 */
[----:B------:R-:W-:-:S02]  /*11d0*/  IMAD.IADD R43, R43, 0x1, R2 ;  /* 0x000000012b2b7824 */ /* 0x000fc400078e0202 */
[--C-:B------:R-:W-:Y:S02]  /*11e0*/  IMAD.IADD R47, R47, 0x1, R2.reuse ;  /* 0x000000012f2f7824 */ /* 0x100fe400078e0202 */
[-C--:B------:R-:W-:Y:S02]  /*11f0*/  IMAD R36, R29, R0.reuse, R7 ;  /* 0x000000001d247224 */ /* 0x080fe400078e0207 */
[----:B------:R-:W-:Y:S02]  /*1200*/  IMAD.IADD R45, R45, 0x1, R2 ;  /* 0x000000012d2d7824 */ /* 0x000fe400078e0202 */
[CC--:B------:R-:W-:Y:S02]  /*1210*/  IMAD R7, R29.reuse, R0.reuse, R19 ;  /* 0x000000001d077224 */ /* 0x0c0fe400078e0213 */
[----:B------:R-:W-:Y:S02]  /*1220*/  IMAD R19, R29, R0, R9 ;  /* 0x000000001d137224 */ /* 0x000fe400078e0209 */
[----:B------:R-:W-:-:S02]  /*1230*/  IMAD.IADD R18, R11, 0x1, -R34 ;  /* 0x000000010b127824 */ /* 0x000fc400078e0a22 */
[-C--:B------:R-:W-:Y:S02]  /*1240*/  IMAD R6, R29, R0.reuse, R11 ;  /* 0x000000001d067224 */ /* 0x080fe400078e020b */
[----:B------:R-:W-:Y:S02]  /*1250*/  IMAD.IADD R21, R17, 0x1, -R34 ;  /* 0x0000000111157824 */ /* 0x000fe400078e0a22 */
[CC--:B------:R-:W-:Y:S02]  /*1260*/  IMAD R8, R29.reuse, R0.reuse, R17 ;  /* 0x000000001d087224 */ /* 0x0c0fe400078e0211 */
[CC--:B------:R-:W-:Y:S02]  /*1270*/  IMAD R10, R29.reuse, R0.reuse, R25 ;  /* 0x000000001d0a7224 */ /* 0x0c0fe400078e0219 */
[CC--:B------:R-:W-:Y:S02]  /*1280*/  IMAD R16, R29.reuse, R0.reuse, R13 ;  /* 0x000000001d107224 */ /* 0x0c0fe400078e020d */
[----:B------:R-:W-:-:S02]  /*1290*/  IMAD R20, R29, R0, R23 ;  /* 0x000000001d147224 */ /* 0x000fc400078e0217 */
[CC--:B------:R-:W-:Y:S02]  /*12a0*/  IMAD R9, R29.reuse, R0.reuse, R22 ;  /* 0x000000001d097224 */ /* 0x0c0fe400078e0216 */
[CC--:B------:R-:W-:Y:S02]  /*12b0*/  IMAD R12, R29.reuse, R0.reuse, R37 ;  /* 0x000000001d0c7224 */ /* 0x0c0fe400078e0225 */
[CC--:B------:R-:W-:Y:S02]  /*12c0*/  IMAD R14, R29.reuse, R0.reuse, R51 ;  /* 0x000000001d0e7224 */ /* 0x0c0fe400078e0233 */
[CC--:B------:R-:W-:Y:S01]  /*12d0*/  IMAD R17, R29.reuse, R0.reuse, R15 ;  /* 0x000000001d117224 */ /* 0x0c0fe200078e020f */
[----:B------:R-:W-:Y:S01]  /*12e0*/  MOV R15, UR5 ;  /* 0x00000005000f7c02 */ /* 0x000fe20008000f00 */
[CC--:B------:R-:W-:Y:S02]  /*12f0*/  IMAD R22, R29.reuse, R0.reuse, R31 ;  /* 0x000000001d167224 */ /* 0x0c0fe400078e021f */
[----:B------:R-:W-:-:S02]  /*1300*/  IMAD R23, R29, R0, R33 ;  /* 0x000000001d177224 */ /* 0x000fc400078e0221 */
[CC--:B------:R-:W-:Y:S02]  /*1310*/  IMAD R11, R29.reuse, R0.reuse, R39 ;  /* 0x000000001d0b7224 */ /* 0x0c0fe400078e0227 */
[CC--:B------:R-:W-:Y:S02]  /*1320*/  IMAD R25, R29.reuse, R0.reuse, R41 ;  /* 0x000000001d197224 */ /* 0x0c0fe400078e0229 */
[CC--:B------:R-:W-:Y:S02]  /*1330*/  IMAD R26, R29.reuse, R0.reuse, R43 ;  /* 0x000000001d1a7224 */ /* 0x0c0fe400078e022b */
[CC--:B------:R-:W-:Y:S02]  /*1340*/  IMAD R13, R29.reuse, R0.reuse, R47 ;  /* 0x000000001d0d7224 */ /* 0x0c0fe400078e022f */
[----:B------:R-:W-:Y:S02]  /*1350*/  IMAD R28, R29, R0, R49 ;  /* 0x000000001d1c7224 */ /* 0x000fe400078e0231 */
[----:B------:R-:W-:-:S02]  /*1360*/  IMAD.IADD R27, R37, 0x1, -R34 ;  /* 0x00000001251b7824 */ /* 0x000fc400078e0a22 */
[----:B------:R-:W-:Y:S02]  /*1370*/  IMAD R29, R29, R0, R45 ;  /* 0x000000001d1d7224 */ /* 0x000fe400078e022d */
[----:B------:R-:W-:Y:S02]  /*1380*/  IMAD.IADD R34, R51, 0x1, -R34 ;  /* 0x0000000133227824 */ /* 0x000fe400078e0a22 */
[----:B------:R-:W-:Y:S02]  /*1390*/  IMAD.MOV.U32 R0, RZ, RZ, RZ ;  /* 0x000000ffff007224 */ /* 0x000fe400078e00ff */
[----:B------:R-:W-:-:S07]  /*13a0*/  IMAD R35, R35, UR7, RZ ;  /* 0x0000000723237c24 */ /* 0x000fce000f8e02ff */
.L_x_843:
[----:B------:R-:W-:Y:S02]  /*13b0*/  P2R R38, PR, RZ, 0x10 ;  /* 0x00000010ff267803 */ /* 0x000fe40000000000 */
[C---:B------:R-:W-:Y:S02]  /*13c0*/  LOP3.LUT P4, RZ, R4.reuse, 0x40000, RZ, 0xc0, !PT ;  /* 0x0004000004ff7812 */ /* 0x040fe4000788c0ff */
[----:B------:R-:W-:Y:S02]  /*13d0*/  P2R R37, PR, RZ, 0x20 ;  /* 0x00000020ff257803 */ /* 0x000fe40000000000 */
[C---:B------:R-:W-:Y:S02]  /*13e0*/  LOP3.LUT P5, RZ, R4.reuse, 0x20000, RZ, 0xc0, !PT ;  /* 0x0002000004ff7812 */ /* 0x040fe400078ac0ff */
[----:B------:R-:W-:Y:S02]  /*13f0*/  LOP3.LUT P6, RZ, R4, 0x10000, RZ, 0xc0, !PT ;  /* 0x0001000004ff7812 */ /* 0x000fe400078cc0ff */
[----:B------:R-:W-:-:S02]  /*1400*/  P2R R39, PR, RZ, 0x1 ;  /* 0x00000001ff277803 */ /* 0x000fc40000000000 */
[----:B------:R-:W-:-:S03]  /*1410*/  LOP3.LUT P0, RZ, R4, 0x8000, RZ, 0xc0, !PT ;  /* 0x0000800004ff7812 */ /* 0x000fc6000780c0ff */
[----:B------:R-:W0:Y:S02]  /*1420*/  @P4 LDC.64 R30, c[0x0][0x380] ;  /* 0x0000e000ff1e4b82 */ /* 0x000e240000000a00 */
[----:B0-----:R-:W-:-:S06]  /*1430*/  @P4 IMAD.WIDE R40, R14, 0x4, R30 ;  /* 0x000000040e284825 */ /* 0x001fcc00078e021e */
[----:B------:R-:W0:Y:S01]  /*1440*/  LDC.64 R30, c[0x0][0x3d0] ;  /* 0x0000f400ff1e7b82 */ /* 0x000e220000000a00 */
[----:B------:R-:W2:Y:S01]  /*1450*/  @P4 LDG.E R40, desc[UR10][R40.64] ;  /* 0x0000000a28284981 */ /* 0x000ea2000c1e1900 */
[----:B0-----:R-:W-:-:S05]  /*1460*/  IMAD.WIDE R30, R35, 0x4, R30 ;  /* 0x00000004231e7825 */ /* 0x001fca00078e021e */
[----:B------:R-:W2:Y:S02]  /*1470*/  @P4 LDG.E R33, desc[UR10][R30.64] ;  /* 0x0000000a1e214981 */ /* 0x000ea4000c1e1900 */
[----:B--2---:R-:W-:Y:S01]  /*1480*/  @P4 FFMA.FTZ R0, R33, R40, R0 ;  /* 0x0000002821004223 */ /* 0x004fe20000010000 */
[----:B------:R-:W-:Y:S01]  /*1490*/  LOP3.LUT P4, RZ, R4, 0x4000, RZ, 0xc0, !PT ;  /* 0x0000400004ff7812 */ /* 0x000fe2000788c0ff */
[----:B------:R-:W0:Y:S02]  /*14a0*/  @P5 LDC.64 R32, c[0x0][0x380] ;  /* 0x0000e000ff205b82 */ /* 0x000e240000000a00 */
[----:B0-----:R-:W-:Y:S02]  /*14b0*/  @P5 IMAD.WIDE R42, R34, 0x4, R32 ;  /* 0x00000004222a5825 */ /* 0x001fe400078e0220 */
[----:B------:R-:W2:Y:S04]  /*14c0*/  @P5 LDG.E R33, desc[UR10][R30.64+0x4] ;  /* 0x0000040a1e215981 */ /* 0x000ea8000c1e1900 */
[----:B------:R-:W2:Y:S02]  /*14d0*/  @P5 LDG.E R42, desc[UR10][R42.64] ;  /* 0x0000000a2a2a5981 */ /* 0x000ea4000c1e1900 */
[----:B--2---:R-:W-:-:S02]  /*14e0*/  @P5 FFMA.FTZ R0, R33, R42, R0 ;  /* 0x0000002a21005223 */ /* 0x004fc40000010000 */
        /* <DEDUP_REMOVED lines=13> */
[----:B------:R-:W2:Y:S01]  /*15c0*/  @P4 LDG.E R42, desc[UR10][R42.64] ;  /* 0x0000000a2a2a4981 */ /* 0x000ea2000c1e1900 */
[----:B------:R-:W-:Y:S01]  /*15d0*/  LOP3.LUT P5, RZ, R4, 0x2000, RZ, 0xc0, !PT ;  /* 0x0000200004ff7812 */ /* 0x000fe200078ac0ff */
[----:B--2---:R-:W-:-:S12]  /*15e0*/  @P4 FFMA.FTZ R0, R33, R42, R0 ;  /* 0x0000002a21004223 */ /* 0x004fd80000010000 */
        /* <DEDUP_REMOVED lines=58> */
[----:B------:R-:W-:-:S13]  /*1990*/  LOP3.LUT P0, RZ, R4, 0x8, RZ, 0xc0, !PT ;  /* 0x0000000804ff7812 */ /* 0x000fda000780c0ff */
[----:B------:R-:W3:Y:S01]  /*19a0*/  @P0 LDG.E R43, desc[UR10][R30.64+0x3c] ;  /* 0x00003c0a1e2b0981 */ /* 0x000ee2000c1e1900 */
[----:B--2---:R-:W-:Y:S02]  /*19b0*/  @P6 FFMA.FTZ R0, R33, R40, R0 ;  /* 0x0000002821006223 */ /* 0x004fe40000010000 */
[----:B------:R-:W0:Y:S02]  /*19c0*/  @P0 LDC.64 R32, c[0x0][0x380] ;  /* 0x0000e000ff200b82 */ /* 0x000e240000000a00 */
[----:B0-----:R-:W-:-:S06]  /*19d0*/  @P0 IMAD.WIDE R32, R8, 0x4, R32 ;  /* 0x0000000408200825 */ /* 0x001fcc00078e0220 */
[----:B------:R-:W3:Y:S01]  /*19e0*/  @P0 LDG.E R32, desc[UR10][R32.64] ;  /* 0x0000000a20200981 */ /* 0x000ee2000c1e1900 */
[----:B------:R-:W-:Y:S01]  /*19f0*/  LOP3.LUT P4, RZ, R4, 0x4, RZ, 0xc0, !PT ;  /* 0x0000000404ff7812 */ /* 0x000fe2000788c0ff */
[----:B---3--:R-:W-:-:S12]  /*1a00*/  @P0 FFMA.FTZ R0, R43, R32, R0 ;  /* 0x000000202b000223 */ /* 0x008fd80000010000 */
[----:B------:R-:W0:Y:S01]  /*1a10*/  @P4 LDC.64 R42, c[0x0][0x380] ;  /* 0x0000e000ff2a4b82 */ /* 0x000e220000000a00 */
[----:B------:R-:W-:Y:S02]  /*1a20*/  ISETP.NE.AND P0, PT, R39, RZ, PT ;  /* 0x000000ff2700720c */ /* 0x000fe40003f05270 */
[----:B------:R-:W2:Y:S01]  /*1a30*/  @P4 LDG.E R39, desc[UR10][R30.64+0x40] ;  /* 0x0000400a1e274981 */ /* 0x000ea2000c1e1900 */
[----:B0-----:R-:W-:-:S06]  /*1a40*/  @P4 IMAD.WIDE R42, R21, 0x4, R42 ;  /* 0x00000004152a4825 */ /* 0x001fcc00078e022a */
[----:B------:R-:W2:Y:S01]  /*1a50*/  @P4 LDG.E R42, desc[UR10][R42.64] ;  /* 0x0000000a2a2a4981 */ /* 0x000ea2000c1e1900 */
[----:B------:R-:W-:-:S13]  /*1a60*/  LOP3.LUT P5, RZ, R4, 0x2, RZ, 0xc0, !PT ;  /* 0x0000000204ff7812 */ /* 0x000fda00078ac0ff */
[----:B------:R-:W3:Y:S01]  /*1a70*/  @P5 LDG.E R33, desc[UR10][R30.64+0x44] ;  /* 0x0000440a1e215981 */ /* 0x000ee2000c1e1900 */
[----:B--2---:R-:W-:Y:S01]  /*1a80*/  @P4 FFMA.FTZ R0, R39, R42, R0 ;  /* 0x0000002a27004223 */ /* 0x004fe20000010000 */
[----:B------:R-:W-:Y:S02]  /*1a90*/  ISETP.NE.AND P4, PT, R38, RZ, PT ;  /* 0x000000ff2600720c */ /* 0x000fe40003f85270 */
[----:B------:R-:W0:Y:S02]  /*1aa0*/  @P5 LDC.64 R38, c[0x0][0x380] ;  /* 0x0000e000ff265b82 */ /* 0x000e240000000a00 */
[----:B0-----:R-:W-:-:S06]  /*1ab0*/  @P5 IMAD.WIDE R38, R20, 0x4, R38 ;  /* 0x0000000414265825 */ /* 0x001fcc00078e0226 */
[----:B------:R-:W3:Y:S01]  /*1ac0*/  @P5 LDG.E R38, desc[UR10][R38.64] ;  /* 0x0000000a26265981 */ /* 0x000ee2000c1e1900 */
[----:B------:R-:W-:Y:S01]  /*1ad0*/  LOP3.LUT P6, RZ, R4, 0x1, RZ, 0xc0, !PT ;  /* 0x0000000104ff7812 */ /* 0x000fe200078cc0ff */
[----:B---3--:R-:W-:-:S12]  /*1ae0*/  @P5 FFMA.FTZ R0, R33, R38, R0 ;  /* 0x0000002621005223 */ /* 0x008fd80000010000 */
        /* <DEDUP_REMOVED lines=29> */
[----:B------:R-:W-:-:S13]  /*1cc0*/  ISETP.NE.AND P5, PT, R37, RZ, PT ;  /* 0x000000ff2500720c */ /* 0x000fda0003fa5270 */
[----:B------:R-:W3:Y:S01]  /*1cd0*/  @P5 LDG.E R37, desc[UR10][R30.64+0x60] ;  /* 0x0000600a1e255981 */ /* 0x000ee2000c1e1900 */
[----:B--2---:R-:W-:Y:S02]  /*1ce0*/  @P4 FFMA.FTZ R0, R33, R38, R0 ;  /* 0x0000002621004223 */ /* 0x004fe40000010000 */
[----:B------:R-:W0:Y:S02]  /*1cf0*/  @P5 LDC.64 R32, c[0x0][0x380] ;  /* 0x0000e000ff205b82 */ /* 0x000e240000000a00 */
[----:B0-----:R-:W-:-:S06]  /*1d00*/  @P5 IMAD.WIDE R42, R36, 0x4, R32 ;  /* 0x00000004242a5825 */ /* 0x001fcc00078e0220 */
[----:B------:R-:W0:Y:S01]  /*1d10*/  LDC.64 R32, c[0x0][0x410] ;  /* 0x00010400ff207b82 */ /* 0x000e220000000a00 */
[----:B------:R-:W3:Y:S01]  /*1d20*/  @P5 LDG.E R42, desc[UR10][R42.64] ;  /* 0x0000000a2a2a5981 */ /* 0x000ee2000c1e1900 */
[----:B------:R-:W-:-:S05]  /*1d30*/  VIADD R15, R15, 0x1 ;  /* 0x000000010f0f7836 */ /* 0x000fca0000000000 */
[----:B------:R-:W-:Y:S01]  /*1d40*/  ISETP.NE.AND P6, PT, R15, RZ, PT ;  /* 0x000000ff0f00720c */ /* 0x000fe20003fc5270 */
[----:B------:R-:W-:Y:S02]  /*1d50*/  VIADD R35, R35, UR4 ;  /* 0x0000000423237c36 */ /* 0x000fe40008000000 */
        /* <DEDUP_REMOVED lines=24> */
[----:B------:R-:W-:Y:S02]  /*1ee0*/  IMAD R14, R33, R32, R14 ;  /* 0x00000020210e7224 */ /* 0x000fe400078e020e */
[----:B---3--:R-:W-:Y:S01]  /*1ef0*/  @P5 FFMA.FTZ R0, R37, R42, R0 ;  /* 0x0000002a25005223 */ /* 0x008fe20000010000 */
        /* <DEDUP_REMOVED lines=14> */
.L_x_842:
        /* <DEDUP_REMOVED lines=33> */
[----:B------:R-:W-:Y:S01]  /*21f0*/  @P1 VIADD R9, R9, 0x1 ;  /* 0x0000000109091836 */ /* 0x000fe20000000000 */
[----:B------:R-:W-:-:S04]  /*2200*/  @!P2 LOP3.LUT R9, RZ, R5, RZ, 0x33, !PT ;  /* 0x00000005ff09a212 */ /* 0x000fc800078e33ff */
[----:B------:R-:W-:Y:S01]  /*2210*/  MOV R6, R9 ;  /* 0x0000000900067202 */ /* 0x000fe20000000f00 */
[----:B------:R-:W-:Y:S06]  /*2220*/  BRA `(.L_x_847) ;  /* 0x0000000000107947 */ /* 0x000fec0003800000 */
.L_x_846:
[----:B------:R-:W-:-:S07]  /*2230*/  MOV R4, 0x2250 ;  /* 0x0000225000047802 */ /* 0x000fce0000000f00 */
[----:B------:R-:W-:Y:S05]  /*2240*/  CALL.REL.NOINC `($__internal_35_$__cuda_sm20_div_u64) ;  /* 0x0000000000cc7944 */ /* 0x000fea0003c00000 */
[----:B------:R-:W-:Y:S02]  /*2250*/  IMAD.MOV.U32 R6, RZ, RZ, R8 ;  /* 0x000000ffff067224 */ /* 0x000fe400078e0008 */
[----:B------:R-:W-:-:S07]  /*2260*/  IMAD.MOV.U32 R7, RZ, RZ, R9 ;  /* 0x000000ffff077224 */ /* 0x000fce00078e0009 */
.L_x_847:
[----:B------:R-:W-:Y:S05]  /*2270*/  BSYNC.RECONVERGENT B0 ;  /* 0x0000000000007941 */ /* 0x000fea0003800200 */
.L_x_845:
        /* <DEDUP_REMOVED lines=11> */
[----:B------:R-:W-:Y:S02]  /*2330*/  IMAD.MOV.U32 R0, RZ, RZ, RZ ;  /* 0x000000ffff007224 */ /* 0x000fe400078e00ff */
[----:B------:R-:W-:Y:S01]  /*2340*/  IMAD.MOV.U32 R4, RZ, RZ, RZ ;  /* 0x000000ffff047224 */ /* 0x000fe200078e00ff */
[----:B------:R-:W-:-:S07]  /*2350*/  LOP3.LUT R9, R6, 0x3, RZ, 0xc0, !PT ;  /* 0x0000000306097812 */ /* 0x000fce00078ec0ff */
.L_x_850:
        /* <DEDUP_REMOVED lines=10> */
.L_x_849:
[----:B------:R-:W-:Y:S05]  /*2400*/  BSYNC.RECONVERGENT B0 ;  /* 0x0000000000007941 */ /* 0x000fea0003800200 */
.L_x_848:
[----:B------:R-:W-:Y:S05]  /*2410*/  @!P1 EXIT ;  /* 0x000000000000994d */ /* 0x000fea0003800000 */
[----:B------:R-:W-:Y:S01]  /*2420*/  IMAD.SHL.U32 R13, R5, 0x4, RZ ;  /* 0x00000004050d7824 */ /* 0x000fe200078e00ff */
[----:B------:R-:W-:Y:S01]  /*2430*/  SHF.R.U32.HI R15, RZ, 0x1e, R5 ;  /* 0x0000001eff0f7819 */ /* 0x000fe20000011605 */
[----:B------:R-:W0:Y:S01]  /*2440*/  LDCU UR5, c[0x0][0x3f8] ;  /* 0x00007f00ff0577ac */ /* 0x000e220008000800 */
[----:B------:R-:W1:Y:S05]  /*2450*/  LDCU.64 UR6, c[0x0][0x3a8] ;  /* 0x00007500ff0677ac */ /* 0x000e6a0008000a00 */
.L_x_851:
        /* <DEDUP_REMOVED lines=18> */
        .weak           $__internal_35_$__cuda_sm20_div_u64
        .type           $__internal_35_$__cuda_sm20_div_u64,@function
        .size           $__internal_35_$__cuda_sm20_div_u64,(.L_x_1713 - $__internal_35_$__cuda_sm20_div_u64)
$__internal_35_$__cuda_sm20_div_u64:
[----:B------:R-:W-:Y:S02]  /*2580*/  HFMA2 R13, -RZ, RZ, 0, 0 ;  /* 0x00000000ff0d7431 */ /* 0x000fe400000001ff */
[----:B------:R-:W-:-:S04]  /*2590*/  IMAD.MOV.U32 R12, RZ, RZ, R5 ;  /* 0x000000ffff0c7224 */ /* 0x000fc800078e0005 */
        /* <DEDUP_REMOVED lines=41> */
[-C--:B------:R-:W-:Y:S01]  /*2830*/  IMAD R9, R7, R5.reuse, R9 ;  /* 0x0000000507097224 */ /* 0x080fe200078e0209 */
[----:B------:R-:W-:Y:S01]  /*2840*/  IADD3 R8, P1, PT, -R5, R12, RZ ;  /* 0x0000000c05087210 */ /* 0x000fe20007f3e1ff */
[----:B------:R-:W-:Y:S02]  /*2850*/  IMAD.X R6, RZ, RZ, R7, P2 ;  /* 0x000000ffff067224 */ /* 0x000fe400010e0607 */
[----:B------:R-:W-:Y:S01]  /*2860*/  IMAD.X R14, R14, 0x1, ~R9, P0 ;  /* 0x000000010e0e7824 */ /* 0x000fe200000e0e09 */
[----:B------:R-:W-:-:S04]  /*2870*/  ISETP.GE.U32.AND P0, PT, R12, R5, PT ;  /* 0x000000050c00720c */ /* 0x000fc80003f06070 */
        /* <DEDUP_REMOVED lines=10> */
[-C--:B------:R-:W-:Y:S02]  /*2920*/  IADD3.X R9, PT, PT, RZ, R6.reuse, RZ, P2, !PT ;  /* 0x00000006ff097210 */ /* 0x080fe400017fe4ff */
[----:B------:R-:W-:Y:S02]  /*2930*/  ISETP.NE.U32.AND P1, PT, R5, RZ, PT ;  /* 0x000000ff0500720c */ /* 0x000fe40003f25070 */
[----:B------:R-:W-:Y:S01]  /*2940*/  SEL R9, R9, R6, P0 ;  /* 0x0000000609097207 */ /* 0x000fe20000000000 */
[----:B------:R-:W-:Y:S01]  /*2950*/  IMAD.MOV.U32 R6, RZ, RZ, R4 ;  /* 0x000000ffff067224 */ /* 0x000fe200078e0004 */
[----:B------:R-:W-:-:S02]  /*2960*/  ISETP.NE.AND.EX P1, PT, RZ, RZ, PT, P1 ;  /* 0x000000ffff00720c */ /* 0x000fc40003f25310 */
[----:B------:R-:W-:Y:S02]  /*2970*/  SEL R8, R8, R11, P0 ;  /* 0x0000000b08087207 */ /* 0x000fe40000000000 */
[----:B------:R-:W-:Y:S02]  /*2980*/  SEL R9, R9, 0xffffffff, P1 ;  /* 0xffffffff09097807 */ /* 0x000fe40000800000 */
[----:B------:R-:W-:Y:S01]  /*2990*/  SEL R8, R8, 0xffffffff, P1 ;  /* 0xffffffff08087807 */ /* 0x000fe20000800000 */
[----:B------:R-:W-:Y:S06]  /*29a0*/  RET.REL.NODEC R6 `(_ZN2at6native51_GLOBAL__N__2c613397_18_DepthwiseConv2d_cu_9959487032conv_depthwise2d_backward_kernelILi5ELi1EfiEEvNS_27GenericPackedTensorAccessorIKT1_Lm4ENS_16DefaultPtrTraitsEiEENS3_IS4_Lm4ES6_iEES7_T2_iiiiiiiiiiiiiii) ;  /* 0xffffffd406947950 */ /* 0x000fec0003c3ffff */
.L_x_852:
        /* <DEDUP_REMOVED lines=13> */
.L_x_1713:


//--------------------- .text._ZN2at6native51_GLOBAL__N__2c613397_18_DepthwiseConv2d_cu_9959487032conv_depthwise2d_backward_kernelILi0ELi0EdiEEvNS_27GenericPackedTensorAccessorIKT1_Lm4ENS_16DefaultPtrTraitsEiEENS3_IS4_Lm4ES6_iEES7_T2_iiiiiiiiiiiiiii --------------------------
	.section	.text._ZN2at6native51_GLOBAL__N__2c613397_18_DepthwiseConv2d_cu_9959487032conv_depthwise2d_backward_kernelILi0ELi0EdiEEvNS_27GenericPackedTensorAccessorIKT1_Lm4ENS_16DefaultPtrTraitsEiEENS3_IS4_Lm4ES6_iEES7_T2_iiiiiiiiiiiiiii,"ax",@progbits
	.align	128
.text._ZN2at6native51_GLOBAL__N__2c613397_18_DepthwiseConv2d_cu_9959487032conv_depthwise2d_backward_kernelILi0ELi0EdiEEvNS_27GenericPackedTensorAccessorIKT1_Lm4ENS_16DefaultPtrTraitsEiEENS3_IS4_Lm4ES6_iEES7_T2_iiiiiiiiiiiiiii:
        .type           _ZN2at6native51_GLOBAL__N__2c613397_18_DepthwiseConv2d_cu_9959487032conv_depthwise2d_backward_kernelILi0ELi0EdiEEvNS_27GenericPackedTensorAccessorIKT1_Lm4ENS_16DefaultPtrTraitsEiEENS3_IS4_Lm4ES6_iEES7_T2_iiiiiiiiiiiiiii,@function
        .size           _ZN2at6native51_GLOBAL__N__2c613397_18_DepthwiseConv2d_cu_9959487032conv_depthwise2d_backward_kernelILi0ELi0EdiEEvNS_27GenericPackedTensorAccessorIKT1_Lm4ENS_16DefaultPtrTraitsEiEENS3_IS4_Lm4ES6_iEES7_T2_iiiiiiiiiiiiiii,(.L_x_1715 - _ZN2at6native51_GLOBAL__N__2c613397_18_DepthwiseConv2d_cu_9959487032conv_depthwise2d_backward_kernelILi0ELi0EdiEEvNS_27GenericPackedTensorAccessorIKT1_Lm4ENS_16DefaultPtrTraitsEiEENS3_IS4_Lm4ES6_iEES7_T2_iiiiiiiiiiiiiii)
        .other          _ZN2at6native51_GLOBAL__N__2c613397_18_DepthwiseConv2d_cu_9959487032conv_depthwise2d_backward_kernelILi0ELi0EdiEEvNS_27GenericPackedTensorAccessorIKT1_Lm4ENS_16DefaultPtrTraitsEiEENS3_IS4_Lm4ES6_iEES7_T2_iiiiiiiiiiiiiii,@"STO_CUDA_ENTRY STV_DEFAULT"
_ZN2at6native51_GLOBAL__N__2c613397_18_DepthwiseConv2d_cu_9959487032conv_depthwise2d_backward_kernelILi0ELi0EdiEEvNS_27GenericPackedTensorAccessorIKT1_Lm4ENS_16DefaultPtrTraitsEiEENS3_IS4_Lm4ES6_iEES7_T2_iiiiiiiiiiiiiii:
        /* <DEDUP_REMOVED lines=29> */
.L_x_856:
[----:B------:R-:W2:Y:S04]  /*01d0*/  LDL R5, [R1+0x14] ;  /* 0x0000140001057983 */ /* 0x000ea80000100800 */
[----:B------:R-:W0:Y:S04]  /*01e0*/  LDL.LU R4, [R1+0x4] ;  /* 0x0000040001047983 */ /* 0x000e280000300800 */
[----:B-1----:R-:W3:Y:S01]  /*01f0*/  LDL.LU R0, [R1+0x8] ;  /* 0x0000080001007983 */ /* 0x002ee20000300800 */
[----:B0-----:R-:W-:-:S04]  /*0200*/  LEA R2, P0, R4, UR4, 0x3 ;  /* 0x0000000404027c11 */ /* 0x001fc8000f8018ff */
[----:B---3--:R-:W-:Y:S02]  /*0210*/  LEA.HI.X R3, R4, UR5, R0, 0x3, P0 ;  /* 0x0000000504037c11 */ /* 0x008fe400080f1c00 */
[----:B--2---:R-:W-:-:S03]  /*0220*/  IADD3 R4, P0, PT, R5, R4, RZ ;  /* 0x0000000405047210 */ /* 0x004fc60007f1e0ff */
[----:B------:R2:W-:Y:S02]  /*0230*/  STG.E.64 desc[UR14][R2.64], RZ ;  /* 0x000000ff02007986 */ /* 0x0005e4000c101b0e */
[----:B------:R-:W-:Y:S01]  /*0240*/  IMAD.X R0, RZ, RZ, R0, P0 ;  /* 0x000000ffff007224 */ /* 0x000fe200000e0600 */
[----:B------:R-:W-:Y:S01]  /*0250*/  ISETP.GE.U32.AND P0, PT, R4, UR6, PT ;  /* 0x0000000604007c0c */ /* 0x000fe2000bf06070 */
[----:B------:R2:W-:Y:S03]  /*0260*/  STL [R1+0x4], R4 ;  /* 0x0000040401007387 */ /* 0x0005e60000100800 */
[----:B------:R-:W-:Y:S01]  /*0270*/  ISETP.GE.AND.EX P0, PT, R0, UR13, PT, P0 ;  /* 0x0000000d00007c0c */ /* 0x000fe2000bf06300 */
[----:B------:R2:W-:-:S12]  /*0280*/  STL [R1+0x8], R0 ;  /* 0x0000080001007387 */ /* 0x0005d80000100800 */
[----:B--2---:R-:W-:Y:S05]  /*0290*/  @!P0 BRA `(.L_x_856) ;  /* 0xfffffffc00cc8947 */ /* 0x004fea000383ffff */
[----:B------:R-:W-:Y:S05]  /*02a0*/  EXIT ;  /* 0x000000000000794d */ /* 0x000fea0003800000 */
.L_x_855:
        /* <DEDUP_REMOVED lines=14> */
.L_x_876:
[----:B------:R-:W2:Y:S01]  /*0390*/  LDL R8, [R1+0x4] ;  /* 0x0000040001087983 */ /* 0x000ea20000100800 */
[----:B------:R-:W3:Y:S01]  /*03a0*/  LDC R21, c[0x0][0x408] ;  /* 0x00010200ff157b82 */ /* 0x000ee20000000800 */
[----:B------:R-:W4:Y:S01]  /*03b0*/  LDCU.64 UR8, c[0x0][0x428] ;  /* 0x00008500ff0877ac */ /* 0x000f220008000a00 */
[----:B------:R-:W-:Y:S01]  /*03c0*/  CS2R R14, SRZ ;  /* 0x00000000000e7805 */ /* 0x000fe2000001ff00 */
        /* <DEDUP_REMOVED lines=19> */
[----:B------:R-:W-:-:S03]  /*0500*/  ISETP.GE.AND P2, PT, R3, RZ, PT ;  /* 0x000000ff0300720c */ /* 0x000fc60003f46270 */
[----:B------:R-:W-:-:S04]  /*0510*/  IMAD.MOV R0, RZ, RZ, -R26 ;  /* 0x000000ffff007224 */ /* 0x000fc800078e0a1a */
[----:B------:R-:W-:Y:S01]  /*0520*/  IMAD R0, R5, R0, R4 ;  /* 0x0000000005007224 */ /* 0x000fe200078e0204 */
[----:B0-----:R-:W-:-:S04]  /*0530*/  IADD3 R4, PT, PT, R6, 0xffffffe, RZ ;  /* 0x0ffffffe06047810 */ /* 0x001fc80007ffe0ff */
        /* <DEDUP_REMOVED lines=15> */
[----:B0-----:R-:W-:-:S03]  /*0630*/  IABS R3, R0 ;  /* 0x0000000000037213 */ /* 0x001fc60000000000 */
[----:B------:R-:W-:Y:S02]  /*0640*/  IMAD.MOV.U32 R5, RZ, RZ, R6 ;  /* 0x000000ffff057224 */ /* 0x000fe400078e0006 */
[----:B------:R-:W0:Y:S01]  /*0650*/  I2F.RP R6, R3 ;  /* 0x0000000300067306 */ /* 0x000e220000209400 */
[----:B------:R-:W-:Y:S02]  /*0660*/  IMAD R21, R26, R21, RZ ;  /* 0x000000151a157224 */ /* 0x000fe400078e02ff */
[----:B------:R-:W-:-:S03]  /*0670*/  IMAD.HI.U32 R4, R4, R5, RZ ;  /* 0x0000000504047227 */ /* 0x000fc600078e00ff */
[C-C-:B-----5:R-:W-:Y:S01]  /*0680*/  IADD3 R25, PT, PT, R20.reuse, -UR17, -R21.reuse ;  /* 0x8000001114197c10 */ /* 0x160fe2000fffe815 */
[----:B------:R-:W-:Y:S01]  /*0690*/  IMAD.MOV R7, RZ, RZ, -R4 ;  /* 0x000000ffff077224 */ /* 0x000fe200078e0a04 */
[C-C-:B------:R-:W-:Y:S01]  /*06a0*/  IADD3 R24, PT, PT, -R21.reuse, UR12, R8.reuse ;  /* 0x0000000c15187c10 */ /* 0x140fe2000fffe108 */
[----:B------:R-:W-:Y:S01]  /*06b0*/  IMAD.IADD R22, R20, 0x1, -R21 ;  /* 0x0000000114167824 */ /* 0x000fe200078e0a15 */
[----:B------:R-:W-:Y:S01]  /*06c0*/  IADD3 R23, PT, PT, -R21, UR4, R8 ;  /* 0x0000000415177c10 */ /* 0x000fe2000fffe108 */
[C---:B------:R-:W-:Y:S01]  /*06d0*/  IMAD R5, R2.reuse, R7, R5 ;  /* 0x0000000702057224 */ /* 0x040fe200078e0205 */
[----:B0-----:R-:W0:Y:S04]  /*06e0*/  MUFU.RCP R6, R6 ;  /* 0x0000000600067308 */ /* 0x001e280000001000 */
[----:B------:R-:W-:-:S13]  /*06f0*/  ISETP.GT.U32.AND P1, PT, R2, R5, PT ;  /* 0x000000050200720c */ /* 0x000fda0003f24070 */
[----:B------:R-:W-:Y:S01]  /*0700*/  @!P1 IMAD.IADD R5, R5, 0x1, -R2 ;  /* 0x0000000105059824 */ /* 0x000fe200078e0a02 */
[----:B------:R-:W-:Y:S01]  /*0710*/  @!P1 IADD3 R4, PT, PT, R4, 0x1, RZ ;  /* 0x0000000104049810 */ /* 0x000fe20007ffe0ff */
[----:B0-----:R-:W-:Y:S01]  /*0720*/  VIADD R7, R6, 0xffffffe ;  /* 0x0ffffffe06077836 */ /* 0x001fe20000000000 */
[----:B------:R-:W-:Y:S02]  /*0730*/  ISETP.NE.AND P1, PT, R28, RZ, PT ;  /* 0x000000ff1c00720c */ /* 0x000fe40003f25270 */
[----:B------:R-:W-:Y:S02]  /*0740*/  ISETP.GE.U32.AND P0, PT, R5, R2, PT ;  /* 0x000000020500720c */ /* 0x000fe40003f06070 */
[----:B------:R-:W0:Y:S01]  /*0750*/  F2I.FTZ.U32.TRUNC.NTZ R5, R7 ;  /* 0x0000000700057305 */ /* 0x000e22000021f000 */
[C---:B------:R-:W-:Y:S01]  /*0760*/  LOP3.LUT R2, R26.reuse, R28, RZ, 0x3c, !PT ;  /* 0x0000001c1a027212 */ /* 0x040fe200078e3cff */
[----:B------:R-:W-:-:S03]  /*0770*/  VIADD R26, R26, UR9 ;  /* 0x000000091a1a7c36 */ /* 0x000fc60008000000 */
[----:B------:R-:W-:-:S06]  /*0780*/  ISETP.GE.AND P2, PT, R2, RZ, PT ;  /* 0x000000ff0200720c */ /* 0x000fcc0003f46270 */
[----:B------:R-:W-:-:S04]  /*0790*/  @P0 VIADD R4, R4, 0x1 ;  /* 0x0000000104040836 */ /* 0x000fc80000000000 */
[----:B------:R-:W-:Y:S02]  /*07a0*/  IMAD.MOV.U32 R9, RZ, RZ, R4 ;  /* 0x000000ffff097224 */ /* 0x000fe400078e0004 */
[----:B0-----:R-:W-:Y:S02]  /*07b0*/  IMAD.MOV R2, RZ, RZ, -R5 ;  /* 0x000000ffff027224 */ /* 0x001fe400078e0a05 */
[----:B------:R-:W-:Y:S01]  /*07c0*/  @!P2 IMAD.MOV R9, RZ, RZ, -R9 ;  /* 0x000000ffff09a224 */ /* 0x000fe200078e0a09 */
[-C--:B------:R-:W-:Y:S01]  /*07d0*/  @!P1 LOP3.LUT R9, RZ, R28.reuse, RZ, 0x33, !PT ;  /* 0x0000001cff099212 */ /* 0x080fe200078e33ff */
[----:B------:R-:W-:Y:S02]  /*07e0*/  IMAD R7, R2, R3, RZ ;  /* 0x0000000302077224 */ /* 0x000fe400078e02ff */
[----:B------:R-:W-:Y:S01]  /*07f0*/  IMAD.MOV.U32 R4, RZ, RZ, RZ ;  /* 0x000000ffff047224 */ /* 0x000fe200078e00ff */
[----:B------:R-:W-:Y:S01]  /*0800*/  IABS R2, R9 ;  /* 0x0000000900027213 */ /* 0x000fe20000000000 */
[----:B------:R-:W-:-:S02]  /*0810*/  IMAD R28, R9, R28, RZ ;  /* 0x0000001c091c7224 */ /* 0x000fc400078e02ff */
[----:B------:R-:W-:-:S06]  /*0820*/  IMAD.HI.U32 R4, R5, R7, R4 ;  /* 0x0000000705047227 */ /* 0x000fcc00078e0004 */
        /* <DEDUP_REMOVED lines=10> */
[----:B------:R-:W-:-:S05]  /*08d0*/  @P0 VIADD R4, R4, 0x1 ;  /* 0x0000000104040836 */ /* 0x000fca0000000000 */
[----:B------:R-:W-:-:S05]  /*08e0*/  MOV R10, R4 ;  /* 0x00000004000a7202 */ /* 0x000fca0000000f00 */
[----:B------:R-:W-:Y:S01]  /*08f0*/  @!P2 IMAD.MOV R10, RZ, RZ, -R10 ;  /* 0x000000ffff0aa224 */ /* 0x000fe200078e0a0a */
[----:B------:R-:W-:-:S05]  /*0900*/  @!P1 LOP3.LUT R10, RZ, R0, RZ, 0x33, !PT ;  /* 0x00000000ff0a9212 */ /* 0x000fca00078e33ff */
[----:B------:R-:W-:Y:S01]  /*0910*/  IMAD.MOV R3, RZ, RZ, -R10 ;  /* 0x000000ffff037224 */ /* 0x000fe200078e0a0a */
[----:B------:R0:W-:Y:S03]  /*0920*/  STL [R1+0xc], R10 ;  /* 0x00000c0a01007387 */ /* 0x0001e60000100800 */
[----:B------:R-:W-:-:S05]  /*0930*/  IMAD R0, R0, R3, R9 ;  /* 0x0000000300007224 */ /* 0x000fca00078e0209 */
[----:B------:R0:W-:Y:S04]  /*0940*/  STL [R1+0x10], R0 ;  /* 0x0000100001007387 */ /* 0x0001e80000100800 */
[----:B------:R0:W-:Y:S02]  /*0950*/  STL [R1], RZ ;  /* 0x000000ff01007387 */ /* 0x0001e40000100800 */
.L_x_875:
[----:B------:R-:W2:Y:S01]  /*0960*/  LDL R3, [R1+0x10] ;  /* 0x0000100001037983 */ /* 0x000ea20000100800 */
[----:B------:R-:W2:Y:S03]  /*0970*/  LDCU.64 UR8, c[0x0][0x400] ;  /* 0x00008000ff0877ac */ /* 0x000ea60008000a00 */
[----:B------:R-:W2:Y:S04]  /*0980*/  LDL.LU R2, [R1] ;  /* 0x0000000001027983 */ /* 0x000ea80000300800 */
[----:B0-----:R-:W3:Y:S01]  /*0990*/  LDL R0, [R1+0xc] ;  /* 0x00000c0001007983 */ /* 0x001ee20000100800 */
[----:B--2---:R-:W-:Y:S02]  /*09a0*/  IMAD R4, R3, UR8, R2 ;  /* 0x0000000803047c24 */ /* 0x004fe4000f8e0202 */
[----:B------:R-:W-:-:S02]  /*09b0*/  VIADD R2, R2, 0x1 ;  /* 0x0000000102027836 */ /* 0x000fc40000000000 */
[----:B---3--:R-:W-:Y:S02]  /*09c0*/  IMAD R3, R0, UR9, R4 ;  /* 0x0000000900037c24 */ /* 0x008fe4000f8e0204 */
[----:B------:R-:W-:Y:S01]  /*09d0*/  IMAD R4, R4, UR5, RZ ;  /* 0x0000000504047c24 */ /* 0x000fe2000f8e02ff */
[----:B------:R0:W-:Y:S01]  /*09e0*/  STL [R1], R2 ;  /* 0x0000000201007387 */ /* 0x0001e20000100800 */
[----:B------:R-:W-:Y:S01]  /*09f0*/  ISETP.NE.AND P2, PT, R2, UR8, PT ;  /* 0x0000000802007c0c */ /* 0x000fe2000bf45270 */
[----:B0-----:R-:W-:-:S12]  /*0a00*/  IMAD.MOV.U32 R2, RZ, RZ, RZ ;  /* 0x000000ffff027224 */ /* 0x001fd800078e00ff */
.L_x_874:
[----:B------:R-:W0:Y:S01]  /*0a10*/  LDC R9, c[0x0][0x424] ;  /* 0x00010900ff097b82 */ /* 0x000e220000000800 */
[----:B------:R-:W1:Y:S02]  /*0a20*/  LDCU UR8, c[0x0][0x434] ;  /* 0x00008680ff0877ac */ /* 0x000e640008000800 */
[C---:B-1----:R-:W-:Y:S01]  /*0a30*/  IMAD R5, R2.reuse, UR8, R28 ;  /* 0x0000000802057c24 */ /* 0x042fe2000f8e021c */
[----:B------:R-:W1:Y:S01]  /*0a40*/  LDCU.64 UR8, c[0x0][0x418] ;  /* 0x00008300ff0877ac */ /* 0x000e620008000a00 */
[----:B------:R-:W-:Y:S01]  /*0a50*/  VIADD R2, R2, 0x1 ;  /* 0x0000000102027836 */ /* 0x000fe20000000000 */
[----:B0-----:R-:W-:Y:S02]  /*0a60*/  IABS R0, R9 ;  /* 0x0000000900007213 */ /* 0x001fe40000000000 */
[----:B------:R-:W-:Y:S02]  /*0a70*/  IADD3 R5, PT, PT, R26, -R5, RZ ;  /* 0x800000051a057210 */ /* 0x000fe40007ffe0ff */
[----:B------:R-:W0:Y:S02]  /*0a80*/  I2F.RP R8, R0 ;  /* 0x0000000000087306 */ /* 0x000e240000209400 */
[----:B------:R-:W-:Y:S01]  /*0a90*/  ISETP.GE.AND P4, PT, R5, RZ, PT ;  /* 0x000000ff0500720c */ /* 0x000fe20003f86270 */
[----:B-1----:R-:W-:Y:S01]  /*0aa0*/  UISETP.GE.U32.AND UP0, UPT, UR8, 0x4, UPT ;  /* 0x000000040800788c */ /* 0x002fe2000bf06070 */
[----:B------:R-:W-:-:S04]  /*0ab0*/  ISETP.NE.AND P3, PT, R2, UR9, PT ;  /* 0x0000000902007c0c */ /* 0x000fc8000bf65270 */
[----:B0-----:R-:W0:Y:S02]  /*0ac0*/  MUFU.RCP R8, R8 ;  /* 0x0000000800087308 */ /* 0x001e240000001000 */
[----:B0-----:R-:W-:Y:S01]  /*0ad0*/  VIADD R6, R8, 0xffffffe ;  /* 0x0ffffffe08067836 */ /* 0x001fe20000000000 */
[----:B------:R-:W-:-:S05]  /*0ae0*/  IABS R8, R5 ;  /* 0x0000000500087213 */ /* 0x000fca0000000000 */
[----:B------:R0:W1:Y:S02]  /*0af0*/  F2I.FTZ.U32.TRUNC.NTZ R7, R6 ;  /* 0x0000000600077305 */ /* 0x000064000021f000 */
[----:B0-----:R-:W-:Y:S02]  /*0b00*/  IMAD.MOV.U32 R6, RZ, RZ, RZ ;  /* 0x000000ffff067224 */ /* 0x001fe400078e00ff */
[----:B-1----:R-:W-:-:S04]  /*0b10*/  IMAD.MOV R11, RZ, RZ, -R7 ;  /* 0x000000ffff0b7224 */ /* 0x002fc800078e0a07 */
[----:B------:R-:W-:-:S04]  /*0b20*/  IMAD R11, R11, R0, RZ ;  /* 0x000000000b0b7224 */ /* 0x000fc800078e02ff */
[----:B------:R-:W-:-:S06]  /*0b30*/  IMAD.HI.U32 R7, R7, R11, R6 ;  /* 0x0000000b07077227 */ /* 0x000fcc00078e0006 */
[----:B------:R-:W-:-:S04]  /*0b40*/  IMAD.HI.U32 R7, R7, R8, RZ ;  /* 0x0000000807077227 */ /* 0x000fc800078e00ff */
[----:B------:R-:W-:-:S04]  /*0b50*/  IMAD.MOV R7, RZ, RZ, -R7 ;  /* 0x000000ffff077224 */ /* 0x000fc800078e0a07 */
[----:B------:R-:W-:Y:S02]  /*0b60*/  IMAD R6, R0, R7, R8 ;  /* 0x0000000700067224 */ /* 0x000fe400078e0208 */
[----:B------:R-:W-:-:S03]  /*0b70*/  IMAD.MOV.U32 R7, RZ, RZ, R4 ;  /* 0x000000ffff077224 */ /* 0x000fc600078e0004 */
[----:B------:R-:W-:-:S13]  /*0b80*/  ISETP.GT.U32.AND P0, PT, R0, R6, PT ;  /* 0x000000060000720c */ /* 0x000fda0003f04070 */
[----:B------:R-:W-:Y:S01]  /*0b90*/  @!P0 IMAD.IADD R6, R6, 0x1, -R0 ;  /* 0x0000000106068824 */ /* 0x000fe200078e0a00 */
[----:B------:R-:W-:-:S04]  /*0ba0*/  ISETP.NE.AND P0, PT, R9, RZ, PT ;  /* 0x000000ff0900720c */ /* 0x000fc80003f05270 */
[----:B------:R-:W-:-:S13]  /*0bb0*/  ISETP.GT.U32.AND P1, PT, R0, R6, PT ;  /* 0x000000060000720c */ /* 0x000fda0003f24070 */
[----:B------:R-:W-:Y:S02]  /*0bc0*/  @!P1 IMAD.IADD R6, R6, 0x1, -R0 ;  /* 0x0000000106069824 */ /* 0x000fe400078e0a00 */
[----:B------:R-:W-:Y:S02]  /*0bd0*/  IMAD.MOV.U32 R0, RZ, RZ, RZ ;  /* 0x000000ffff007224 */ /* 0x000fe400078e00ff */
[----:B------:R-:W-:Y:S01]  /*0be0*/  @!P4 IMAD.MOV R6, RZ, RZ, -R6 ;  /* 0x000000ffff06c224 */ /* 0x000fe200078e0a06 */
[----:B------:R-:W-:Y:S01]  /*0bf0*/  @!P0 LOP3.LUT R6, RZ, R9, RZ, 0x33, !PT ;  /* 0x00000009ff068212 */ /* 0x000fe200078e33ff */
[----:B------:R-:W-:Y:S06]  /*0c00*/  BRA.U !UP0, `(.L_x_858) ;  /* 0x0000001508007547 */ /* 0x000fec000b800000 */
[----:B------:R-:W-:Y:S01]  /*0c10*/  ISETP.NE.AND P4, PT, R6, RZ, PT ;  /* 0x000000ff0600720c */ /* 0x000fe20003f85270 */
[----:B------:R-:W-:Y:S01]  /*0c20*/  IMAD.MOV.U32 R8, RZ, RZ, R22 ;  /* 0x000000ffff087224 */ /* 0x000fe200078e0016 */
[----:B------:R-:W-:Y:S01]  /*0c30*/  MOV R9, R23 ;  /* 0x0000001700097202 */ /* 0x000fe20000000f00 */
[----:B------:R-:W-:Y:S02]  /*0c40*/  IMAD.MOV.U32 R10, RZ, RZ, R24 ;  /* 0x000000ffff0a7224 */ /* 0x000fe400078e0018 */
[----:B------:R-:W-:Y:S02]  /*0c50*/  IMAD.MOV.U32 R11, RZ, RZ, R25 ;  /* 0x000000ffff0b7224 */ /* 0x000fe400078e0019 */
[----:B------:R-:W-:Y:S02]  /*0c60*/  IMAD.U32 R0, RZ, RZ, UR16 ;  /* 0x00000010ff007e24 */ /* 0x000fe4000f8e00ff */
[----:B------:R-:W-:-:S07]  /*0c70*/  IMAD.MOV.U32 R7, RZ, RZ, R4 ;  /* 0x000000ffff077224 */ /* 0x000fce00078e0004 */
.L_x_867:
[----:B------:R-:W-:Y:S01]  /*0c80*/  IMAD.U32 R12, RZ, RZ, UR6 ;  /* 0x00000006ff0c7e24 */ /* 0x000fe2000f8e00ff */
[----:B------:R-:W-:Y:S01]  /*0c90*/  BSSY.RECONVERGENT B1, `(.L_x_859) ;  /* 0x000004c000017945 */ /* 0x000fe20003800200 */
[----:B------:R-:W-:Y:S02]  /*0ca0*/  IMAD.U32 R13, RZ, RZ, UR7 ;  /* 0x00000007ff0d7e24 */ /* 0x000fe4000f8e00ff */
[----:B------:R-:W-:Y:S01]  /*0cb0*/  IMAD.WIDE R12, R7, 0x8, R12 ;  /* 0x00000008070c7825 */ /* 0x000fe200078e020c */
[----:B------:R-:W-:Y:S06]  /*0cc0*/  @P4 BRA `(.L_x_860) ;  /* 0x0000000400204947 */ /* 0x000fec0003800000 */
[----:B------:R-:W0:Y:S01]  /*0cd0*/  LDC R19, c[0x0][0x420] ;  /* 0x00010800ff137b82 */ /* 0x000e220000000800 */
        /* <DEDUP_REMOVED lines=27> */
[----:B------:R-:W0:Y:S01]  /*0e90*/  LDC R18, c[0x0][0x424] ;  /* 0x00010900ff127b82 */ /* 0x000e220000000800 */
[----:B------:R-:W-:-:S04]  /*0ea0*/  LOP3.LUT R29, R8, R19, RZ, 0x3c, !PT ;  /* 0x00000013081d7212 */ /* 0x000fc800078e3cff */
[----:B------:R-:W-:-:S06]  /*0eb0*/  ISETP.GE.AND P6, PT, R29, RZ, PT ;  /* 0x000000ff1d00720c */ /* 0x000fcc0003fc6270 */
[----:B------:R-:W-:-:S07]  /*0ec0*/  @P5 VIADD R16, R16, 0x1 ;  /* 0x0000000110105836 */ /* 0x000fce0000000000 */
[----:B------:R-:W-:-:S05]  /*0ed0*/  @!P6 IMAD.MOV R16, RZ, RZ, -R16 ;  /* 0x000000ffff10e224 */ /* 0x000fca00078e0a10 */
[----:B------:R-:W-:Y:S02]  /*0ee0*/  SEL R27, R27, R16, !P1 ;  /* 0x000000101b1b7207 */ /* 0x000fe40004800000 */
[----:B0-----:R-:W-:-:S05]  /*0ef0*/  IABS R17, R18 ;  /* 0x0000001200117213 */ /* 0x001fca0000000000 */
[----:B------:R-:W-:-:S04]  /*0f00*/  IMAD.MOV.U32 R19, RZ, RZ, R17 ;  /* 0x000000ffff137224 */ /* 0x000fc800078e0011 */
        /* <DEDUP_REMOVED lines=33> */
[----:B------:R-:W2:Y:S04]  /*1120*/  LDG.E.64 R18, desc[UR14][R12.64+-0x10] ;  /* 0xfffff00e0c127981 */ /* 0x000ea8000c1e1b00 */
[----:B------:R-:W2:Y:S02]  /*1130*/  LDG.E.64 R16, desc[UR14][R16.64] ;  /* 0x0000000e10107981 */ /* 0x000ea4000c1e1b00 */
[----:B--2---:R-:W-:-:S11]  /*1140*/  DFMA R14, R18, R16, R14 ;  /* 0x00000010120e722b */ /* 0x004fd6000000000e */
.L_x_860:
[----:B------:R-:W-:Y:S05]  /*1150*/  BSYNC.RECONVERGENT B1 ;  /* 0x0000000000017941 */ /* 0x000fea0003800200 */
.L_x_859:
[----:B------:R-:W-:Y:S04]  /*1160*/  BSSY.RECONVERGENT B1, `(.L_x_861) ;  /* 0x000004a000017945 */ /* 0x000fe80003800200 */
[----:B------:R-:W-:Y:S05]  /*1170*/  @P4 BRA `(.L_x_862) ;  /* 0x0000000400204947 */ /* 0x000fea0003800000 */
        /* <DEDUP_REMOVED lines=72> */
.L_x_862:
[----:B------:R-:W-:Y:S05]  /*1600*/  BSYNC.RECONVERGENT B1 ;  /* 0x0000000000017941 */ /* 0x000fea0003800200 */
.L_x_861:
        /* <DEDUP_REMOVED lines=74> */
.L_x_864:
[----:B------:R-:W-:Y:S05]  /*1ab0*/  BSYNC.RECONVERGENT B1 ;  /* 0x0000000000017941 */ /* 0x000fea0003800200 */
.L_x_863:
        /* <DEDUP_REMOVED lines=69> */
[----:B------:R-:W2:Y:S03]  /*1f10*/  LDG.E.64 R12, desc[UR14][R12.64+0x8] ;  /* 0x0000080e0c0c7981 */ /* 0x000ea6000c1e1b00 */
[----:B------:R-:W-:-:S04]  /*1f20*/  IMAD R17, R17, R16, R27 ;  /* 0x0000001011117224 */ /* 0x000fc800078e021b */
[----:B0-----:R-:W-:-:S06]  /*1f30*/  IMAD.WIDE R16, R17, 0x8, R18 ;  /* 0x0000000811107825 */ /* 0x001fcc00078e0212 */
[----:B------:R-:W2:Y:S02]  /*1f40*/  LDG.E.64 R16, desc[UR14][R16.64] ;  /* 0x0000000e10107981 */ /* 0x000ea4000c1e1b00 */
[----:B--2---:R-:W-:-:S11]  /*1f50*/  DFMA R14, R12, R16, R14 ;  /* 0x000000100c0e722b */ /* 0x004fd6000000000e */
.L_x_866:
[----:B------:R-:W-:Y:S05]  /*1f60*/  BSYNC.RECONVERGENT B1 ;  /* 0x0000000000017941 */ /* 0x000fea0003800200 */
.L_x_865:
        /* <DEDUP_REMOVED lines=9> */
[----:B------:R-:W-:-:S07]  /*2000*/  MOV R0, UR11 ;  /* 0x0000000b00007c02 */ /* 0x000fce0008000f00 */
.L_x_858:
        /* <DEDUP_REMOVED lines=81> */
.L_x_870:
[----:B------:R-:W-:Y:S05]  /*2520*/  BSYNC.RECONVERGENT B1 ;  /* 0x0000000000017941 */ /* 0x000fea0003800200 */
.L_x_869:
[----:B------:R-:W-:Y:S01]  /*2530*/  UISETP.NE.AND UP0, UPT, UR10, 0x1, UPT ;  /* 0x000000010a00788c */ /* 0x000fe2000bf05270 */
[----:B------:R-:W-:Y:S08]  /*2540*/  BSSY.RECONVERGENT B1, `(.L_x_868) ;  /* 0x000009a000017945 */ /* 0x000ff00003800200 */
[----:B------:R-:W-:Y:S05]  /*2550*/  BRA.U !UP0, `(.L_x_871) ;  /* 0x0000000908607547 */ /* 0x000fea000b800000 */
[----:B------:R-:W-:Y:S01]  /*2560*/  BSSY.RECONVERGENT B2, `(.L_x_872) ;  /* 0x000004b000027945 */ /* 0x000fe20003800200 */
[----:B------:R-:W-:-:S03]  /*2570*/  IADD3 R0, PT, PT, R0, R12, RZ ;  /* 0x0000000c00007210 */ /* 0x000fc60007ffe0ff */
        /* <DEDUP_REMOVED lines=73> */
.L_x_873:
[----:B------:R-:W-:Y:S05]  /*2a10*/  BSYNC.RECONVERGENT B2 ;  /* 0x0000000000027941 */ /* 0x000fea0003800200 */
.L_x_872:
[----:B------:R-:W-:-:S09]  /*2a20*/  UISETP.NE.AND UP0, UPT, UR10, 0x2, UPT ;  /* 0x000000020a00788c */ /* 0x000fd2000bf05270 */
[----:B------:R-:W-:Y:S05]  /*2a30*/  BRA.U !UP0, `(.L_x_871) ;  /* 0x0000000508287547 */ /* 0x000fea000b800000 */
[----:B------:R-:W-:Y:S01]  /*2a40*/  IADD3 R12, PT, PT, R20, -R12, -R0 ;  /* 0x8000000c140c7210 */ /* 0x000fe20007ffe800 */
[----:B------:R-:W-:Y:S06]  /*2a50*/  @P4 BRA `(.L_x_871) ;  /* 0x0000000400204947 */ /* 0x000fec0003800000 */
[----:B------:R-:W0:Y:S01]  /*2a60*/  LDC R13, c[0x0][0x420] ;  /* 0x00010800ff0d7b82 */ /* 0x000e220000000800 */
[----:B------:R-:W-:Y:S01]  /*2a70*/  IMAD.MOV.U32 R8, RZ, RZ, RZ ;  /* 0x000000ffff087224 */ /* 0x000fe200078e00ff */
[----:B------:R-:W-:Y:S02]  /*2a80*/  IABS R0, R12 ;  /* 0x0000000c00007213 */ /* 0x000fe40000000000 */
[----:B------:R-:W-:-:S03]  /*2a90*/  ISETP.GE.AND P1, PT, R12, RZ, PT ;  /* 0x000000ff0c00720c */ /* 0x000fc60003f26270 */
[----:B------:R-:W-:Y:S01]  /*2aa0*/  IMAD.MOV.U32 R17, RZ, RZ, R0 ;  /* 0x000000ffff117224 */ /* 0x000fe200078e0000 */
        /* <DEDUP_REMOVED lines=42> */
[----:B------:R-:W-:Y:S01]  /*2d50*/  SEL R5, R11, R0, !P0 ;  /* 0x000000000b057207 */ /* 0x000fe20004000000 */
        /* <DEDUP_REMOVED lines=24> */
.L_x_871:
[----:B------:R-:W-:Y:S05]  /*2ee0*/  BSYNC.RECONVERGENT B1 ;  /* 0x0000000000017941 */ /* 0x000fea0003800200 */
.L_x_868:
[----:B------:R-:W0:Y:S02]  /*2ef0*/  LDCU UR8, c[0x0][0x418] ;  /* 0x00008300ff0877ac */ /* 0x000e240008000800 */
[----:B0-----:R-:W-:Y:S01]  /*2f00*/  VIADD R4, R4, UR8 ;  /* 0x0000000804047c36 */ /* 0x001fe20008000000 */
[----:B------:R-:W-:Y:S06]  /*2f10*/  @P3 BRA `(.L_x_874) ;  /* 0xffffffd800bc3947 */ /* 0x000fec000383ffff */
[----:B------:R-:W-:Y:S05]  /*2f20*/  @P2 BRA `(.L_x_875) ;  /* 0xffffffd8008c2947 */ /* 0x000fea000383ffff */
[----:B------:R-:W2:Y:S01]  /*2f30*/  LDL R6, [R1+0x14] ;  /* 0x0000140001067983 */ /* 0x000ea20000100800 */
[----:B------:R-:W0:Y:S03]  /*2f40*/  LDCU.64 UR8, c[0x0][0x3a8] ;  /* 0x00007500ff0877ac */ /* 0x000e260008000a00 */
[----:B------:R-:W0:Y:S01]  /*2f50*/  LDL.LU R5, [R1+0x4] ;  /* 0x0000040001057983 */ /* 0x000e220000300800 */
[----:B------:R-:W1:Y:S03]  /*2f60*/  LDCU UR17, c[0x0][0x3f8] ;  /* 0x00007f00ff1177ac */ /* 0x000e660008000800 */
[----:B------:R-:W3:Y:S01]  /*2f70*/  LDL.LU R0, [R1+0x8] ;  /* 0x0000080001007983 */ /* 0x000ee20000300800 */
[----:B0-----:R-:W-:-:S04]  /*2f80*/  LEA R2, P0, R5, UR8, 0x3 ;  /* 0x0000000805027c11 */ /* 0x001fc8000f8018ff */
[----:B---3--:R-:W-:Y:S02]  /*2f90*/  LEA.HI.X R3, R5, UR9, R0, 0x3, P0 ;  /* 0x0000000905037c11 */ /* 0x008fe400080f1c00 */
[----:B--2---:R-:W-:-:S03]  /*2fa0*/  IADD3 R5, P0, PT, R6, R5, RZ ;  /* 0x0000000506057210 */ /* 0x004fc60007f1e0ff */
[----:B------:R2:W-:Y:S02]  /*2fb0*/  STG.E.64 desc[UR14][R2.64], R14 ;  /* 0x0000000e02007986 */ /* 0x0005e4000c101b0e */
[----:B------:R-:W-:Y:S01]  /*2fc0*/  IMAD.X R0, RZ, RZ, R0, P0 ;  /* 0x000000ffff007224 */ /* 0x000fe200000e0600 */
[----:B-1----:R-:W-:Y:S01]  /*2fd0*/  ISETP.GE.U32.AND P0, PT, R5, UR17, PT ;  /* 0x0000001105007c0c */ /* 0x002fe2000bf06070 */
[----:B------:R2:W-:Y:S03]  /*2fe0*/  STL [R1+0x4], R5 ;  /* 0x0000040501007387 */ /* 0x0005e60000100800 */
[----:B------:R-:W-:Y:S01]  /*2ff0*/  ISETP.GE.AND.EX P0, PT, R0, UR13, PT, P0 ;  /* 0x0000000d00007c0c */ /* 0x000fe2000bf06300 */
[----:B------:R2:W-:-:S12]  /*3000*/  STL [R1+0x8], R0 ;  /* 0x0000080001007387 */ /* 0x0005d80000100800 */
[----:B--2---:R-:W-:Y:S05]  /*3010*/  @!P0 BRA `(.L_x_876) ;  /* 0xffffffd000dc8947 */ /* 0x004fea000383ffff */
[----:B------:R-:W-:Y:S05]  /*3020*/  BSYNC.RECONVERGENT B0 ;  /* 0x0000000000007941 */ /* 0x000fea0003800200 */
.L_x_857:
[----:B------:R-:W-:Y:S05]  /*3030*/  EXIT ;  /* 0x000000000000794d */ /* 0x000fea0003800000 */
.L_x_854:
[----:B-1----:R-:W2:Y:S04]  /*3040*/  LDL R3, [R1+0x14] ;  /* 0x0000140001037983 */ /* 0x002ea80000100800 */
[----:B------:R-:W3:Y:S04]  /*3050*/  LDL R2, [R1+0x4] ;  /* 0x0000040001027983 */ /* 0x000ee80000100800 */
        /* <DEDUP_REMOVED lines=36> */
.L_x_878:
[----:B------:R-:W-:Y:S01]  /*32a0*/  IMAD.MOV.U32 R3, RZ, RZ, R6 ;  /* 0x000000ffff037224 */ /* 0x000fe200078e0006 */
[----:B------:R-:W-:Y:S01]  /*32b0*/  MOV R4, 0x32e0 ;  /* 0x000032e000047802 */ /* 0x000fe20000000f00 */
[----:B------:R-:W-:-:S07]  /*32c0*/  IMAD.MOV.U32 R6, RZ, RZ, R7 ;  /* 0x000000ffff067224 */ /* 0x000fce00078e0007 */
[----:B------:R-:W-:Y:S05]  /*32d0*/  CALL.REL.NOINC `($__internal_36_$__cuda_sm20_div_u64) ;  /* 0x0000000800887944 */ /* 0x000fea0003c00000 */
.L_x_879:
[----:B------:R-:W-:Y:S05]  /*32e0*/  BSYNC.RECONVERGENT B0 ;  /* 0x0000000000007941 */ /* 0x000fea0003800200 */
.L_x_877:
        /* <DEDUP_REMOVED lines=14> */
.L_x_882:
[----:B------:R-:W2:Y:S04]  /*33d0*/  LDL R8, [R1+0x14] ;  /* 0x0000140001087983 */ /* 0x000ea80000100800 */
[----:B------:R-:W3:Y:S04]  /*33e0*/  LDL.LU R7, [R1+0x4] ;  /* 0x0000040001077983 */ /* 0x000ee80000300800 */
[----:B------:R-:W4:Y:S01]  /*33f0*/  LDL.LU R6, [R1+0x8] ;  /* 0x0000080001067983 */ /* 0x000f220000300800 */
[----:B---3--:R-:W-:-:S04]  /*3400*/  LEA R2, P0, R7, UR4, 0x3 ;  /* 0x0000000407027c11 */ /* 0x008fc8000f8018ff */
[--C-:B----4-:R-:W-:Y:S02]  /*3410*/  LEA.HI.X R3, R7, UR5, R6.reuse, 0x3, P0 ;  /* 0x0000000507037c11 */ /* 0x110fe400080f1c06 */
[----:B--2---:R-:W-:Y:S02]  /*3420*/  IADD3 R7, P2, PT, R8, R7, RZ ;  /* 0x0000000708077210 */ /* 0x004fe40007f5e0ff */
[----:B------:R-:W-:Y:S01]  /*3430*/  IADD3 R0, P0, PT, R0, 0x1, RZ ;  /* 0x0000000100007810 */ /* 0x000fe20007f1e0ff */
[----:B------:R0:W-:Y:S02]  /*3440*/  STG.E.64 desc[UR14][R2.64], RZ ;  /* 0x000000ff02007986 */ /* 0x0001e4000c101b0e */
[----:B------:R-:W-:Y:S02]  /*3450*/  IMAD.X R6, RZ, RZ, R6, P2 ;  /* 0x000000ffff067224 */ /* 0x000fe400010e0606 */
[----:B------:R-:W-:Y:S01]  /*3460*/  IMAD.X R4, RZ, RZ, R4, P0 ;  /* 0x000000ffff047224 */ /* 0x000fe200000e0604 */
[----:B------:R-:W-:-:S02]  /*3470*/  ISETP.NE.U32.AND P0, PT, R0, R5, PT ;  /* 0x000000050000720c */ /* 0x000fc40003f05070 */
[----:B------:R0:W-:Y:S02]  /*3480*/  STL [R1+0x8], R6 ;  /* 0x0000080601007387 */ /* 0x0001e40000100800 */
[----:B------:R-:W-:Y:S02]  /*3490*/  ISETP.NE.AND.EX P0, PT, R4, RZ, PT, P0 ;  /* 0x000000ff0400720c */ /* 0x000fe40003f05300 */
[----:B------:R0:W-:Y:S11]  /*34a0*/  STL [R1+0x4], R7 ;  /* 0x0000040701007387 */ /* 0x0001f60000100800 */
[----:B0-----:R-:W-:Y:S05]  /*34b0*/  @P0 BRA `(.L_x_882) ;  /* 0xfffffffc00c40947 */ /* 0x001fea000383ffff */
.L_x_881:
[----:B------:R-:W-:Y:S05]  /*34c0*/  BSYNC.RECONVERGENT B0 ;  /* 0x0000000000007941 */ /* 0x000fea0003800200 */
.L_x_880:
[----:B------:R-:W-:Y:S05]  /*34d0*/  @!P1 EXIT ;  /* 0x000000000000994d */ /* 0x000fea0003800000 */
[----:B------:R-:W2:Y:S01]  /*34e0*/  LDL R2, [R1+0x14] ;  /* 0x0000140001027983 */ /* 0x000ea20000100800 */
[----:B------:R-:W0:Y:S01]  /*34f0*/  LDCU UR6, c[0x0][0x3f8] ;  /* 0x00007f00ff0677ac */ /* 0x000e220008000800 */
[----:B------:R-:W1:Y:S01]  /*3500*/  LDCU.64 UR4, c[0x0][0x3a8] ;  /* 0x00007500ff0477ac */ /* 0x000e620008000a00 */
[----:B--2---:R-:W-:Y:S01]  /*3510*/  IMAD.SHL.U32 R11, R2, 0x8, RZ ;  /* 0x00000008020b7824 */ /* 0x004fe200078e00ff */
[----:B01----:R-:W-:-:S07]  /*3520*/  SHF.R.U32.HI R13, RZ, 0x1d, R2 ;  /* 0x0000001dff0d7819 */ /* 0x003fce0000011602 */
.L_x_883:
[----:B------:R-:W2:Y:S04]  /*3530*/  LDL R12, [R1+0x14] ;  /* 0x00001400010c7983 */ /* 0x000ea80000100800 */
[----:B------:R-:W3:Y:S04]  /*3540*/  LDL.LU R10, [R1+0x4] ;  /* 0x00000400010a7983 */ /* 0x000ee80000300800 */
[----:B------:R-:W4:Y:S01]  /*3550*/  LDL.LU R0, [R1+0x8] ;  /* 0x0000080001007983 */ /* 0x000f220000300800 */
[----:B---3--:R-:W-:-:S04]  /*3560*/  LEA R8, P0, R10, UR4, 0x3 ;  /* 0x000000040a087c11 */ /* 0x008fc8000f8018ff */
[----:B----4-:R-:W-:Y:S02]  /*3570*/  LEA.HI.X R9, R10, UR5, R0, 0x3, P0 ;  /* 0x000000050a097c11 */ /* 0x010fe400080f1c00 */
[----:B------:R-:W-:-:S03]  /*3580*/  IADD3 R2, P0, PT, R11, R8, RZ ;  /* 0x000000080b027210 */ /* 0x000fc60007f1e0ff */
[----:B------:R0:W-:Y:S02]  /*3590*/  STG.E.64 desc[UR14][R8.64], RZ ;  /* 0x000000ff08007986 */ /* 0x0001e4000c101b0e */
[----:B------:R-:W-:Y:S01]  /*35a0*/  IMAD.X R3, R13, 0x1, R9, P0 ;  /* 0x000000010d037824 */ /* 0x000fe200000e0609 */
[----:B------:R-:W-:-:S04]  /*35b0*/  IADD3 R4, P0, PT, R11, R2, RZ ;  /* 0x000000020b047210 */ /* 0x000fc80007f1e0ff */
[----:B------:R0:W-:Y:S01]  /*35c0*/  STG.E.64 desc[UR14][R2.64], RZ ;  /* 0x000000ff02007986 */ /* 0x0001e2000c101b0e */
[----:B------:R-:W-:Y:S01]  /*35d0*/  IMAD.X R5, R13, 0x1, R3, P0 ;  /* 0x000000010d057824 */ /* 0x000fe200000e0603 */
[----:B------:R-:W-:-:S04]  /*35e0*/  IADD3 R6, P0, PT, R11, R4, RZ ;  /* 0x000000040b067210 */ /* 0x000fc80007f1e0ff */
[----:B------:R0:W-:Y:S01]  /*35f0*/  STG.E.64 desc[UR14][R4.64], RZ ;  /* 0x000000ff04007986 */ /* 0x0001e2000c101b0e */
[----:B------:R-:W-:Y:S01]  /*3600*/  IMAD.X R7, R13, 0x1, R5, P0 ;  /* 0x000000010d077824 */ /* 0x000fe200000e0605 */
[----:B--2---:R-:W-:-:S04]  /*3610*/  LEA R10, P0, R12, R10, 0x2 ;  /* 0x0000000a0c0a7211 */ /* 0x004fc800078010ff */
[----:B------:R-:W-:Y:S01]  /*3620*/  LEA.HI.X R0, R12, R0, RZ, 0x2, P0 ;  /* 0x000000000c007211 */ /* 0x000fe200000f14ff */
[----:B------:R0:W-:Y:S01]  /*3630*/  STL [R1+0x4], R10 ;  /* 0x0000040a01007387 */ /* 0x0001e20000100800 */
[----:B------:R-:W-:-:S03]  /*3640*/  ISETP.GE.U32.AND P0, PT, R10, UR6, PT ;  /* 0x000000060a007c0c */ /* 0x000fc6000bf06070 */
[----:B------:R0:W-:Y:S01]  /*3650*/  STG.E.64 desc[UR14][R6.64], RZ ;  /* 0x000000ff06007986 */ /* 0x0001e2000c101b0e */
[----:B------:R-:W-:-:S03]  /*3660*/  ISETP.GE.AND.EX P0, PT, R0, UR13, PT, P0 ;  /* 0x0000000d00007c0c */ /* 0x000fc6000bf06300 */
[----:B------:R0:W-:Y:S10]  /*3670*/  STL [R1+0x8], R0 ;  /* 0x0000080001007387 */ /* 0x0001f40000100800 */
[----:B0-----:R-:W-:Y:S05]  /*3680*/  @!P0 BRA `(.L_x_883) ;  /* 0xfffffffc00a88947 */ /* 0x001fea000383ffff */
[----:B------:R-:W-:Y:S05]  /*3690*/  EXIT ;  /* 0x000000000000794d */ /* 0x000fea0003800000 */
.L_x_853:
[----:B-1----:R-:W2:Y:S04]  /*36a0*/  LDL R3, [R1+0x14] ;  /* 0x0000140001037983 */ /* 0x002ea80000100800 */
[----:B------:R-:W3:Y:S04]  /*36b0*/  LDL R2, [R1+0x4] ;  /* 0x0000040001027983 */ /* 0x000ee80000100800 */
[----:B------:R-:W4:Y:S01]  /*36c0*/  LDL R0, [R1+0x8] ;  /* 0x0000080001007983 */ /* 0x000f220000100800 */
[----:B------:R-:W-:Y:S01]  /*36d0*/  BSSY.RECONVERGENT B0, `(.L_x_884) ;  /* 0x0000027000007945 */ /* 0x000fe20003800200 */
[----:B--2---:R-:W-:-:S05]  /*36e0*/  IMAD.MOV.U32 R8, RZ, RZ, R3 ;  /* 0x000000ffff087224 */ /* 0x004fca00078e0003 */
[----:B---3--:R-:W-:-:S04]  /*36f0*/  IADD3 R3, P1, PT, R8, R2, RZ ;  /* 0x0000000208037210 */ /* 0x008fc80007f3e0ff */
[----:B----4-:R-:W-:Y:S02]  /*3700*/  IADD3.X R2, PT, PT, RZ, R0, RZ, P1, !PT ;  /* 0x00000000ff027210 */ /* 0x010fe40000ffe4ff */
[C---:B------:R-:W-:Y:S02]  /*3710*/  ISETP.GT.U32.AND P0, PT, R3.reuse, UR6, PT ;  /* 0x0000000603007c0c */ /* 0x040fe4000bf04070 */
[C---:B------:R-:W-:Y:S02]  /*3720*/  ISETP.GE.U32.AND P1, PT, R3.reuse, UR6, PT ;  /* 0x0000000603007c0c */ /* 0x040fe4000bf26070 */
[C---:B------:R-:W-:Y:S02]  /*3730*/  ISETP.GT.AND.EX P0, PT, R2.reuse, UR13, PT, P0 ;  /* 0x0000000d02007c0c */ /* 0x040fe4000bf04300 */
[----:B------:R-:W-:Y:S02]  /*3740*/  ISETP.GE.AND.EX P1, PT, R2, UR13, PT, P1 ;  /* 0x0000000d02007c0c */ /* 0x000fe4000bf26310 */
[----:B------:R-:W-:-:S02]  /*3750*/  SEL R4, R3, UR6, P0 ;  /* 0x0000000603047c07 */ /* 0x000fc40008000000 */
        /* <DEDUP_REMOVED lines=26> */
.L_x_885:
[----:B------:R-:W-:Y:S01]  /*3900*/  MOV R3, R4 ;  /* 0x0000000400037202 */ /* 0x000fe20000000f00 */
[----:B------:R-:W-:Y:S01]  /*3910*/  IMAD.MOV.U32 R6, RZ, RZ, R8 ;  /* 0x000000ffff067224 */ /* 0x000fe200078e0008 */
[----:B------:R-:W-:-:S07]  /*3920*/  MOV R4, 0x3940 ;  /* 0x0000394000047802 */ /* 0x000fce0000000f00 */
[----:B------:R-:W-:Y:S05]  /*3930*/  CALL.REL.NOINC `($__internal_36_$__cuda_sm20_div_u64) ;  /* 0x0000000000f07944 */ /* 0x000fea0003c00000 */
.L_x_886:
[----:B------:R-:W-:Y:S05]  /*3940*/  BSYNC.RECONVERGENT B0 ;  /* 0x0000000000007941 */ /* 0x000fea0003800200 */
.L_x_884:
        /* <DEDUP_REMOVED lines=14> */
.L_x_889:
        /* <DEDUP_REMOVED lines=15> */
.L_x_888:
[----:B------:R-:W-:Y:S05]  /*3b20*/  BSYNC.RECONVERGENT B0 ;  /* 0x0000000000007941 */ /* 0x000fea0003800200 */
.L_x_887:
[----:B------:R-:W-:Y:S05]  /*3b30*/  @!P1 EXIT ;  /* 0x000000000000994d */ /* 0x000fea0003800000 */
[----:B------:R-:W2:Y:S01]  /*3b40*/  LDL R2, [R1+0x14] ;  /* 0x0000140001027983 */ /* 0x000ea20000100800 */
[----:B------:R-:W0:Y:S01]  /*3b50*/  LDCU UR6, c[0x0][0x3f8] ;  /* 0x00007f00ff0677ac */ /* 0x000e220008000800 */
[----:B------:R-:W1:Y:S01]  /*3b60*/  LDCU.64 UR4, c[0x0][0x3a8] ;  /* 0x00007500ff0477ac */ /* 0x000e620008000a00 */
[----:B--2---:R-:W-:Y:S01]  /*3b70*/  IMAD.SHL.U32 R11, R2, 0x8, RZ ;  /* 0x00000008020b7824 */ /* 0x004fe200078e00ff */
[----:B01----:R-:W-:-:S07]  /*3b80*/  SHF.R.U32.HI R13, RZ, 0x1d, R2 ;  /* 0x0000001dff0d7819 */ /* 0x003fce0000011602 */
.L_x_890:
[----:B------:R-:W2:Y:S04]  /*3b90*/  LDL R12, [R1+0x14] ;  /* 0x00001400010c7983 */ /* 0x000ea80000100800 */
[----:B------:R-:W3:Y:S04]  /*3ba0*/  LDL.LU R10, [R1+0x4] ;  /* 0x00000400010a7983 */ /* 0x000ee80000300800 */
[----:B------:R-:W4:Y:S01]  /*3bb0*/  LDL.LU R0, [R1+0x8] ;  /* 0x0000080001007983 */ /* 0x000f220000300800 */
[----:B---3--:R-:W-:-:S04]  /*3bc0*/  LEA R2, P0, R10, UR4, 0x3 ;  /* 0x000000040a027c11 */ /* 0x008fc8000f8018ff */
[----:B----4-:R-:W-:Y:S02]  /*3bd0*/  LEA.HI.X R3, R10, UR5, R0, 0x3, P0 ;  /* 0x000000050a037c11 */ /* 0x010fe400080f1c00 */
[----:B------:R-:W-:-:S03]  /*3be0*/  IADD3 R4, P0, PT, R11, R2, RZ ;  /* 0x000000020b047210 */ /* 0x000fc60007f1e0ff */
[----:B------:R0:W-:Y:S01]  /*3bf0*/  STG.E.64 desc[UR14][R2.64], RZ ;  /* 0x000000ff02007986 */ /* 0x0001e2000c101b0e */
[----:B------:R-:W-:Y:S02]  /*3c00*/  IADD3.X R5, PT, PT, R13, R3, RZ, P0, !PT ;  /* 0x000000030d057210 */ /* 0x000fe400007fe4ff */
[----:B------:R-:W-:-:S03]  /*3c10*/  IADD3 R6, P0, PT, R11, R4, RZ ;  /* 0x000000040b067210 */ /* 0x000fc60007f1e0ff */
[----:B------:R0:W-:Y:S02]  /*3c20*/  STG.E.64 desc[UR14][R4.64], RZ ;  /* 0x000000ff04007986 */ /* 0x0001e4000c101b0e */
        /* <DEDUP_REMOVED lines=13> */
        .weak           $__internal_36_$__cuda_sm20_div_u64
        .type           $__internal_36_$__cuda_sm20_div_u64,@function
        .size           $__internal_36_$__cuda_sm20_div_u64,(.L_x_1715 - $__internal_36_$__cuda_sm20_div_u64)
$__internal_36_$__cuda_sm20_div_u64:
        /* <DEDUP_REMOVED lines=30> */
[----:B------:R-:W-:Y:S01]  /*3ee0*/  IMAD.MOV.U32 R9, RZ, RZ, RZ ;  /* 0x000000ffff097224 */ /* 0x000fe200078e00ff */
        /* <DEDUP_REMOVED lines=36> */
[----:B------:R-:W-:Y:S06]  /*4130*/  RET.REL.NODEC R4 `(_ZN2at6native51_GLOBAL__N__2c613397_18_DepthwiseConv2d_cu_9959487032conv_depthwise2d_backward_kernelILi0ELi0EdiEEvNS_27GenericPackedTensorAccessorIKT1_Lm4ENS_16DefaultPtrTraitsEiEENS3_IS4_Lm4ES6_iEES7_T2_iiiiiiiiiiiiiii) ;  /* 0xffffffbc04b07950 */ /* 0x000fec0003c3ffff */
.L_x_891:
        /* <DEDUP_REMOVED lines=12> */
.L_x_1715:


//--------------------- .text._ZN2at6native51_GLOBAL__N__2c613397_18_DepthwiseConv2d_cu_9959487032conv_depthwise2d_backward_kernelILi0ELi2EdiEEvNS_27GenericPackedTensorAccessorIKT1_Lm4ENS_16DefaultPtrTraitsEiEENS3_IS4_Lm4ES6_iEES7_T2_iiiiiiiiiiiiiii --------------------------
	.section	.text._ZN2at6native51_GLOBAL__N__2c613397_18_DepthwiseConv2d_cu_9959487032conv_depthwise2d_backward_kernelILi0ELi2EdiEEvNS_27GenericPackedTensorAccessorIKT1_Lm4ENS_16DefaultPtrTraitsEiEENS3_IS4_Lm4ES6_iEES7_T2_iiiiiiiiiiiiiii,"ax",@progbits
	.align	128
.text._ZN2at6native51_GLOBAL__N__2c613397_18_DepthwiseConv2d_cu_9959487032conv_depthwise2d_backward_kernelILi0ELi2EdiEEvNS_27GenericPackedTensorAccessorIKT1_Lm4ENS_16DefaultPtrTraitsEiEENS3_IS4_Lm4ES6_iEES7_T2_iiiiiiiiiiiiiii:
        .type           _ZN2at6native51_GLOBAL__N__2c613397_18_DepthwiseConv2d_cu_9959487032conv_depthwise2d_backward_kernelILi0ELi2EdiEEvNS_27GenericPackedTensorAccessorIKT1_Lm4ENS_16DefaultPtrTraitsEiEENS3_IS4_Lm4ES6_iEES7_T2_iiiiiiiiiiiiiii,@function
        .size           _ZN2at6native51_GLOBAL__N__2c613397_18_DepthwiseConv2d_cu_9959487032conv_depthwise2d_backward_kernelILi0ELi2EdiEEvNS_27GenericPackedTensorAccessorIKT1_Lm4ENS_16DefaultPtrTraitsEiEENS3_IS4_Lm4ES6_iEES7_T2_iiiiiiiiiiiiiii,(.L_x_1717 - _ZN2at6native51_GLOBAL__N__2c613397_18_DepthwiseConv2d_cu_9959487032conv_depthwise2d_backward_kernelILi0ELi2EdiEEvNS_27GenericPackedTensorAccessorIKT1_Lm4ENS_16DefaultPtrTraitsEiEENS3_IS4_Lm4ES6_iEES7_T2_iiiiiiiiiiiiiii)
        .other          _ZN2at6native51_GLOBAL__N__2c613397_18_DepthwiseConv2d_cu_9959487032conv_depthwise2d_backward_kernelILi0ELi2EdiEEvNS_27GenericPackedTensorAccessorIKT1_Lm4ENS_16DefaultPtrTraitsEiEENS3_IS4_Lm4ES6_iEES7_T2_iiiiiiiiiiiiiii,@"STO_CUDA_ENTRY STV_DEFAULT"
_ZN2at6native51_GLOBAL__N__2c613397_18_DepthwiseConv2d_cu_9959487032conv_depthwise2d_backward_kernelILi0ELi2EdiEEvNS_27GenericPackedTensorAccessorIKT1_Lm4ENS_16DefaultPtrTraitsEiEENS3_IS4_Lm4ES6_iEES7_T2_iiiiiiiiiiiiiii:
        /* <DEDUP_REMOVED lines=14> */
[----:B------:R-:W-:Y:S01]  /*00e0*/  IMAD.MOV.U32 R29, RZ, RZ, R2 ;  /* 0x000000ffff1d7224 */ /* 0x000fe200078e0002 */
[----:B------:R-:W2:Y:S01]  /*00f0*/  LDCU UR5, c[0x0][0x400] ;  /* 0x00008000ff0577ac */ /* 0x000ea20008000800 */
        /* <DEDUP_REMOVED lines=13> */
.L_x_895:
[----:B------:R-:W2:Y:S04]  /*01d0*/  LDL R4, [R1+0xc] ;  /* 0x00000c0001047983 */ /* 0x000ea80000100800 */
[----:B-1----:R-:W3:Y:S01]  /*01e0*/  LDL.LU R0, [R1] ;  /* 0x0000000001007983 */ /* 0x002ee20000300800 */
[----:B0-----:R-:W-:-:S04]  /*01f0*/  LEA R2, P0, R29, UR4, 0x3 ;  /* 0x000000041d027c11 */ /* 0x001fc8000f8018ff */
[----:B---3--:R-:W-:Y:S02]  /*0200*/  LEA.HI.X R3, R29, UR5, R0, 0x3, P0 ;  /* 0x000000051d037c11 */ /* 0x008fe400080f1c00 */
[----:B--2---:R-:W-:-:S03]  /*0210*/  IADD3 R29, P0, PT, R4, R29, RZ ;  /* 0x0000001d041d7210 */ /* 0x004fc60007f1e0ff */
[----:B------:R2:W-:Y:S02]  /*0220*/  STG.E.64 desc[UR14][R2.64], RZ ;  /* 0x000000ff02007986 */ /* 0x0005e4000c101b0e */
[----:B------:R-:W-:Y:S01]  /*0230*/  IMAD.X R0, RZ, RZ, R0, P0 ;  /* 0x000000ffff007224 */ /* 0x000fe200000e0600 */
[----:B------:R-:W-:-:S04]  /*0240*/  ISETP.GE.U32.AND P0, PT, R29, UR6, PT ;  /* 0x000000061d007c0c */ /* 0x000fc8000bf06070 */
[----:B------:R2:W-:Y:S01]  /*0250*/  STL [R1], R0 ;  /* 0x0000000001007387 */ /* 0x0005e20000100800 */
[----:B------:R-:W-:-:S13]  /*0260*/  ISETP.GE.AND.EX P0, PT, R0, UR13, PT, P0 ;  /* 0x0000000d00007c0c */ /* 0x000fda000bf06300 */
[----:B--2---:R-:W-:Y:S05]  /*0270*/  @!P0 BRA `(.L_x_895) ;  /* 0xfffffffc00d48947 */ /* 0x004fea000383ffff */
[----:B------:R-:W-:Y:S05]  /*0280*/  EXIT ;  /* 0x000000000000794d */ /* 0x000fea0003800000 */
.L_x_894:
        /* <DEDUP_REMOVED lines=14> */
.L_x_915:
[----:B-1----:R-:W1:Y:S01]  /*0370*/  LDC R0, c[0x0][0x408] ;  /* 0x00010200ff007b82 */ /* 0x002e620000000800 */
[----:B------:R-:W-:Y:S01]  /*0380*/  IABS R8, R29 ;  /* 0x0000001d00087213 */ /* 0x000fe20000000000 */
[----:B------:R-:W2:Y:S01]  /*0390*/  LDCU.64 UR8, c[0x0][0x428] ;  /* 0x00008500ff0877ac */ /* 0x000ea20008000a00 */
[----:B------:R-:W-:Y:S01]  /*03a0*/  IMAD.MOV.U32 R28, RZ, RZ, RZ ;  /* 0x000000ffff1c7224 */ /* 0x000fe200078e00ff */
[----:B------:R-:W-:Y:S01]  /*03b0*/  CS2R R14, SRZ ;  /* 0x00000000000e7805 */ /* 0x000fe2000001ff00 */
[----:B------:R-:W3:Y:S03]  /*03c0*/  LDCU UR17, c[0x0][0x430] ;  /* 0x00008600ff1177ac */ /* 0x000ee60008000800 */
[----:B------:R-:W4:Y:S01]  /*03d0*/  LDC R27, c[0x0][0x40c] ;  /* 0x00010300ff1b7b82 */ /* 0x000f220000000800 */
[----:B-1----:R-:W-:-:S04]  /*03e0*/  IABS R7, R0 ;  /* 0x0000000000077213 */ /* 0x002fc80000000000 */
[----:B------:R-:W1:Y:S01]  /*03f0*/  I2F.RP R4, R7 ;  /* 0x0000000700047306 */ /* 0x000e620000209400 */
[----:B----4-:R-:W-:-:S07]  /*0400*/  IABS R9, R27 ;  /* 0x0000001b00097213 */ /* 0x010fce0000000000 */
[----:B-1----:R-:W1:Y:S02]  /*0410*/  MUFU.RCP R4, R4 ;  /* 0x0000000400047308 */ /* 0x002e640000001000 */
[----:B-1----:R-:W-:-:S06]  /*0420*/  VIADD R2, R4, 0xffffffe ;  /* 0x0ffffffe04027836 */ /* 0x002fcc0000000000 */
[----:B------:R1:W4:Y:S02]  /*0430*/  F2I.FTZ.U32.TRUNC.NTZ R3, R2 ;  /* 0x0000000200037305 */ /* 0x000324000021f000 */
[----:B-1----:R-:W-:Y:S02]  /*0440*/  IMAD.MOV.U32 R2, RZ, RZ, RZ ;  /* 0x000000ffff027224 */ /* 0x002fe400078e00ff */
[----:B----4-:R-:W-:-:S04]  /*0450*/  IMAD.MOV R6, RZ, RZ, -R3 ;  /* 0x000000ffff067224 */ /* 0x010fc800078e0a03 */
[----:B------:R-:W-:Y:S02]  /*0460*/  IMAD R5, R6, R7, RZ ;  /* 0x0000000706057224 */ /* 0x000fe400078e02ff */
[----:B------:R-:W-:Y:S02]  /*0470*/  IMAD.MOV.U32 R6, RZ, RZ, R8 ;  /* 0x000000ffff067224 */ /* 0x000fe400078e0008 */
[----:B------:R-:W-:-:S04]  /*0480*/  IMAD.HI.U32 R4, R3, R5, R2 ;  /* 0x0000000503047227 */ /* 0x000fc800078e0002 */
[----:B------:R-:W-:Y:S02]  /*0490*/  IMAD.MOV.U32 R3, RZ, RZ, R9 ;  /* 0x000000ffff037224 */ /* 0x000fe400078e0009 */
[----:B------:R-:W-:Y:S01]  /*04a0*/  IMAD.HI.U32 R26, R4, R6, RZ ;  /* 0x00000006041a7227 */ /* 0x000fe200078e00ff */
[----:B------:R-:W-:Y:S01]  /*04b0*/  LOP3.LUT R4, R29, R0, RZ, 0x3c, !PT ;  /* 0x000000001d047212 */ /* 0x000fe200078e3cff */
[----:B------:R-:W1:Y:S02]  /*04c0*/  I2F.RP R5, R3 ;  /* 0x0000000300057306 */ /* 0x000e640000209400 */
[----:B------:R-:W-:Y:S01]  /*04d0*/  IMAD.MOV R2, RZ, RZ, -R26 ;  /* 0x000000ffff027224 */ /* 0x000fe200078e0a1a */
[----:B------:R-:W-:-:S03]  /*04e0*/  ISETP.GE.AND P2, PT, R4, RZ, PT ;  /* 0x000000ff0400720c */ /* 0x000fc60003f46270 */
[----:B------:R-:W-:-:S05]  /*04f0*/  IMAD R2, R7, R2, R6 ;  /* 0x0000000207027224 */ /* 0x000fca00078e0206 */
[----:B------:R-:W-:Y:S01]  /*0500*/  ISETP.GT.U32.AND P1, PT, R7, R2, PT ;  /* 0x000000020700720c */ /* 0x000fe20003f24070 */
[----:B-1----:R-:W1:-:S12]  /*0510*/  MUFU.RCP R5, R5 ;  /* 0x0000000500057308 */ /* 0x002e580000001000 */
[----:B------:R-:W-:Y:S02]  /*0520*/  @!P1 IMAD.IADD R2, R2, 0x1, -R7 ;  /* 0x0000000102029824 */ /* 0x000fe400078e0a07 */
[----:B------:R-:W-:Y:S01]  /*0530*/  @!P1 VIADD R26, R26, 0x1 ;  /* 0x000000011a1a9836 */ /* 0x000fe20000000000 */
[----:B------:R-:W-:Y:S02]  /*0540*/  ISETP.NE.AND P1, PT, R0, RZ, PT ;  /* 0x000000ff0000720c */ /* 0x000fe40003f25270 */
[----:B------:R-:W-:Y:S02]  /*0550*/  ISETP.GE.U32.AND P0, PT, R2, R7, PT ;  /* 0x000000070200720c */ /* 0x000fe40003f06070 */
[----:B------:R-:W4:Y:S01]  /*0560*/  LDC R2, c[0x0][0x3fc] ;  /* 0x0000ff00ff027b82 */ /* 0x000f220000000800 */
[----:B-1----:R-:W-:-:S04]  /*0570*/  VIADD R6, R5, 0xffffffe ;  /* 0x0ffffffe05067836 */ /* 0x002fc80000000000 */
[----:B------:R1:W5:Y:S06]  /*0580*/  F2I.FTZ.U32.TRUNC.NTZ R7, R6 ;  /* 0x0000000600077305 */ /* 0x00036c000021f000 */
[----:B------:R-:W-:Y:S02]  /*0590*/  @P0 VIADD R26, R26, 0x1 ;  /* 0x000000011a1a0836 */ /* 0x000fe40000000000 */
[----:B-1----:R-:W-:Y:S02]  /*05a0*/  IMAD.MOV.U32 R6, RZ, RZ, RZ ;  /* 0x000000ffff067224 */ /* 0x002fe400078e00ff */
[----:B------:R-:W-:Y:S01]  /*05b0*/  @!P2 IMAD.MOV R26, RZ, RZ, -R26 ;  /* 0x000000ffff1aa224 */ /* 0x000fe200078e0a1a */
[----:B------:R-:W-:Y:S01]  /*05c0*/  @!P1 LOP3.LUT R26, RZ, R0, RZ, 0x33, !PT ;  /* 0x00000000ff1a9212 */ /* 0x000fe200078e33ff */
[----:B-----5:R-:W-:-:S03]  /*05d0*/  IMAD.MOV R4, RZ, RZ, -R7 ;  /* 0x000000ffff047224 */ /* 0x020fc600078e0a07 */
[----:B------:R-:W-:Y:S01]  /*05e0*/  IABS R8, R26 ;  /* 0x0000001a00087213 */ /* 0x000fe20000000000 */
[----:B------:R-:W-:Y:S01]  /*05f0*/  IMAD R21, R26, R0, RZ ;  /* 0x000000001a157224 */ /* 0x000fe200078e02ff */
[----:B----4-:R-:W-:Y:S01]  /*0600*/  IABS R9, R2 ;  /* 0x0000000200097213 */ /* 0x010fe20000000000 */
[----:B------:R-:W-:Y:S02]  /*0610*/  IMAD R5, R4, R3, RZ ;  /* 0x0000000304057224 */ /* 0x000fe400078e02ff */
[----:B--2---:R-:W-:Y:S01]  /*0620*/  VIADD R0, R29, UR8 ;  /* 0x000000081d007c36 */ /* 0x004fe20008000000 */
[----:B------:R-:W-:Y:S01]  /*0630*/  IADD3 R24, PT, PT, -R21, UR12, R29 ;  /* 0x0000000c15187c10 */ /* 0x000fe2000fffe11d */
[----:B------:R-:W-:Y:S01]  /*0640*/  IMAD.HI.U32 R6, R7, R5, R6 ;  /* 0x0000000507067227 */ /* 0x000fe200078e0006 */
[----:B------:R-:W-:Y:S02]  /*0650*/  IADD3 R23, PT, PT, -R21, UR4, R29 ;  /* 0x0000000415177c10 */ /* 0x000fe4000fffe11d */
[----:B---3--:R-:W-:Y:S01]  /*0660*/  IADD3 R25, PT, PT, R0, -UR17, -R21 ;  /* 0x8000001100197c10 */ /* 0x008fe2000fffe815 */
[----:B------:R-:W-:-:S02]  /*0670*/  IMAD.MOV.U32 R4, RZ, RZ, R9 ;  /* 0x000000ffff047224 */ /* 0x000fc400078e0009 */
[----:B------:R-:W-:Y:S02]  /*0680*/  IMAD.HI.U32 R6, R6, R8, RZ ;  /* 0x0000000806067227 */ /* 0x000fe400078e00ff */
[----:B------:R-:W1:Y:S02]  /*0690*/  I2F.RP R5, R4 ;  /* 0x0000000400057306 */ /* 0x000e640000209400 */
[----:B------:R-:W-:Y:S02]  /*06a0*/  IMAD.MOV R7, RZ, RZ, -R6 ;  /* 0x000000ffff077224 */ /* 0x000fe400078e0a06 */
[----:B------:R-:W-:Y:S02]  /*06b0*/  IMAD.IADD R22, R0, 0x1, -R21 ;  /* 0x0000000100167824 */ /* 0x000fe400078e0a15 */
[----:B------:R-:W-:-:S05]  /*06c0*/  IMAD R8, R3, R7, R8 ;  /* 0x0000000703087224 */ /* 0x000fca00078e0208 */
[----:B------:R-:W-:Y:S01]  /*06d0*/  ISETP.GT.U32.AND P1, PT, R3, R8, PT ;  /* 0x000000080300720c */ /* 0x000fe20003f24070 */
[----:B-1----:R-:W1:-:S12]  /*06e0*/  MUFU.RCP R5, R5 ;  /* 0x0000000500057308 */ /* 0x002e580000001000 */
[----:B------:R-:W-:Y:S02]  /*06f0*/  @!P1 IMAD.IADD R8, R8, 0x1, -R3 ;  /* 0x0000000108089824 */ /* 0x000fe400078e0a03 */
[----:B------:R-:W-:Y:S01]  /*0700*/  @!P1 VIADD R6, R6, 0x1 ;  /* 0x0000000106069836 */ /* 0x000fe20000000000 */
[----:B------:R-:W-:Y:S02]  /*0710*/  ISETP.NE.AND P1, PT, R27, RZ, PT ;  /* 0x000000ff1b00720c */ /* 0x000fe40003f25270 */
[----:B------:R-:W-:Y:S02]  /*0720*/  ISETP.GE.U32.AND P0, PT, R8, R3, PT ;  /* 0x000000030800720c */ /* 0x000fe40003f06070 */
[C---:B------:R-:W-:Y:S01]  /*0730*/  LOP3.LUT R3, R26.reuse, R27, RZ, 0x3c, !PT ;  /* 0x0000001b1a037212 */ /* 0x040fe200078e3cff */
[----:B-1----:R-:W-:Y:S02]  /*0740*/  VIADD R7, R5, 0xffffffe ;  /* 0x0ffffffe05077836 */ /* 0x002fe40000000000 */
[----:B------:R-:W-:Y:S01]  /*0750*/  VIADD R26, R26, UR9 ;  /* 0x000000091a1a7c36 */ /* 0x000fe20008000000 */
[----:B------:R-:W-:-:S03]  /*0760*/  ISETP.GE.AND P2, PT, R3, RZ, PT ;  /* 0x000000ff0300720c */ /* 0x000fc60003f46270 */
[----:B------:R-:W1:Y:S04]  /*0770*/  F2I.FTZ.U32.TRUNC.NTZ R7, R7 ;  /* 0x0000000700077305 */ /* 0x000e68000021f000 */
[----:B------:R-:W-:-:S04]  /*0780*/  @P0 VIADD R6, R6, 0x1 ;  /* 0x0000000106060836 */ /* 0x000fc80000000000 */
[----:B------:R-:W-:Y:S02]  /*0790*/  IMAD.MOV.U32 R8, RZ, RZ, R6 ;  /* 0x000000ffff087224 */ /* 0x000fe400078e0006 */
[----:B------:R-:W-:Y:S02]  /*07a0*/  IMAD.MOV.U32 R6, RZ, RZ, RZ ;  /* 0x000000ffff067224 */ /* 0x000fe400078e00ff */
[----:B------:R-:W-:Y:S01]  /*07b0*/  @!P2 IMAD.MOV R8, RZ, RZ, -R8 ;  /* 0x000000ffff08a224 */ /* 0x000fe200078e0a08 */
[----:B------:R-:W-:Y:S01]  /*07c0*/  @!P1 LOP3.LUT R8, RZ, R27, RZ, 0x33, !PT ;  /* 0x0000001bff089212 */ /* 0x000fe200078e33ff */
[----:B-1----:R-:W-:-:S03]  /*07d0*/  IMAD.MOV R3, RZ, RZ, -R7 ;  /* 0x000000ffff037224 */ /* 0x002fc600078e0a07 */
[----:B------:R-:W-:Y:S01]  /*07e0*/  IABS R5, R8 ;  /* 0x0000000800057213 */ /* 0x000fe20000000000 */
[----:B------:R-:W-:Y:S02]  /*07f0*/  IMAD R27, R8, R27, RZ ;  /* 0x0000001b081b7224 */ /* 0x000fe400078e02ff */
        /* <DEDUP_REMOVED lines=12> */
[----:B------:R-:W-:-:S07]  /*08c0*/  ISETP.GE.AND P2, PT, R3, RZ, PT ;  /* 0x000000ff0300720c */ /* 0x000fce0003f46270 */
[----:B------:R-:W-:-:S04]  /*08d0*/  @P0 VIADD R6, R6, 0x1 ;  /* 0x0000000106060836 */ /* 0x000fc80000000000 */
[----:B------:R-:W-:-:S04]  /*08e0*/  IMAD.MOV.U32 R10, RZ, RZ, R6 ;  /* 0x000000ffff0a7224 */ /* 0x000fc800078e0006 */
[----:B------:R-:W-:Y:S01]  /*08f0*/  @!P2 IMAD.MOV R10, RZ, RZ, -R10 ;  /* 0x000000ffff0aa224 */ /* 0x000fe200078e0a0a */
[----:B------:R-:W-:-:S05]  /*0900*/  @!P1 LOP3.LUT R10, RZ, R2, RZ, 0x33, !PT ;  /* 0x00000002ff0a9212 */ /* 0x000fca00078e33ff */
[----:B------:R-:W-:Y:S01]  /*0910*/  IMAD.MOV R3, RZ, RZ, -R10 ;  /* 0x000000ffff037224 */ /* 0x000fe200078e0a0a */
[----:B------:R1:W-:Y:S03]  /*0920*/  STL [R1+0x4], R10 ;  /* 0x0000040a01007387 */ /* 0x0003e60000100800 */
[----:B------:R-:W-:-:S05]  /*0930*/  IMAD R2, R2, R3, R8 ;  /* 0x0000000302027224 */ /* 0x000fca00078e0208 */
[----:B------:R1:W-:Y:S02]  /*0940*/  STL [R1+0x8], R2 ;  /* 0x0000080201007387 */ /* 0x0003e40000100800 */
.L_x_914:
[----:B------:R-:W2:Y:S01]  /*0950*/  LDL R3, [R1+0x8] ;  /* 0x0000080001037983 */ /* 0x000ea20000100800 */
[----:B------:R-:W2:Y:S03]  /*0960*/  LDCU.64 UR8, c[0x0][0x400] ;  /* 0x00008000ff0877ac */ /* 0x000ea60008000a00 */
[----:B-1----:R-:W3:Y:S01]  /*0970*/  LDL R2, [R1+0x4] ;  /* 0x0000040001027983 */ /* 0x002ee20000100800 */
[----:B--2---:R-:W-:Y:S02]  /*0980*/  IMAD R4, R3, UR8, R28 ;  /* 0x0000000803047c24 */ /* 0x004fe4000f8e021c */
[----:B------:R-:W-:Y:S02]  /*0990*/  VIADD R28, R28, 0x1 ;  /* 0x000000011c1c7836 */ /* 0x000fe40000000000 */
[----:B---3--:R-:W-:Y:S02]  /*09a0*/  IMAD R20, R2, UR9, R4 ;  /* 0x0000000902147c24 */ /* 0x008fe4000f8e0204 */
[----:B------:R-:W-:Y:S01]  /*09b0*/  IMAD.MOV.U32 R3, RZ, RZ, RZ ;  /* 0x000000ffff037224 */ /* 0x000fe200078e00ff */
[----:B------:R-:W-:Y:S01]  /*09c0*/  ISETP.NE.AND P2, PT, R28, UR8, PT ;  /* 0x000000081c007c0c */ /* 0x000fe2000bf45270 */
[----:B------:R-:W-:-:S12]  /*09d0*/  IMAD R4, R4, UR5, RZ ;  /* 0x0000000504047c24 */ /* 0x000fd8000f8e02ff */
.L_x_913:
[----:B------:R-:W1:Y:S01]  /*09e0*/  LDCU UR8, c[0x0][0x434] ;  /* 0x00008680ff0877ac */ /* 0x000e620008000800 */
[----:B------:R-:W-:Y:S01]  /*09f0*/  IMAD.MOV.U32 R16, RZ, RZ, RZ ;  /* 0x000000ffff107224 */ /* 0x000fe200078e00ff */
[----:B------:R-:W2:Y:S01]  /*0a00*/  LDCU.64 UR18, c[0x0][0x418] ;  /* 0x00008300ff1277ac */ /* 0x000ea20008000a00 */
[----:B------:R-:W3:Y:S01]  /*0a10*/  LDCU UR9, c[0x0][0x414] ;  /* 0x00008280ff0977ac */ /* 0x000ee20008000800 */
[C---:B-1----:R-:W-:Y:S02]  /*0a20*/  IMAD R5, R3.reuse, UR8, R27 ;  /* 0x0000000803057c24 */ /* 0x042fe4000f8e021b */
[----:B------:R-:W-:Y:S02]  /*0a30*/  VIADD R3, R3, 0x1 ;  /* 0x0000000103037836 */ /* 0x000fe40000000000 */
[----:B------:R-:W-:Y:S01]  /*0a40*/  IMAD.IADD R6, R26, 0x1, -R5 ;  /* 0x000000011a067824 */ /* 0x000fe200078e0a05 */
[----:B--2---:R-:W-:Y:S01]  /*0a50*/  UISETP.GE.U32.AND UP0, UPT, UR18, 0x4, UPT ;  /* 0x000000041200788c */ /* 0x004fe2000bf06070 */
[----:B------:R-:W-:Y:S01]  /*0a60*/  IMAD.MOV.U32 R5, RZ, RZ, R4 ;  /* 0x000000ffff057224 */ /* 0x000fe200078e0004 */
[----:B------:R-:W-:-:S02]  /*0a70*/  ISETP.NE.AND P3, PT, R3, UR19, PT ;  /* 0x0000001303007c0c */ /* 0x000fc4000bf65270 */
[----:B------:R-:W-:Y:S02]  /*0a80*/  SHF.R.S32.HI R7, RZ, 0x1, R6 ;  /* 0x00000001ff077819 */ /* 0x000fe40000011406 */
[----:B------:R-:W-:Y:S02]  /*0a90*/  LOP3.LUT R6, R6, 0x1, RZ, 0xc0, !PT ;  /* 0x0000000106067812 */ /* 0x000fe400078ec0ff */
[----:B---3--:R-:W-:-:S04]  /*0aa0*/  ISETP.GE.AND P0, PT, R7, UR9, PT ;  /* 0x0000000907007c0c */ /* 0x008fc8000bf06270 */
[----:B------:R-:W-:Y:S01]  /*0ab0*/  ISETP.GT.AND P0, PT, R7, -0x1, !P0 ;  /* 0xffffffff0700780c */ /* 0x000fe20004704270 */
[----:B------:R-:W-:Y:S01]  /*0ac0*/  IMAD R7, R20, UR9, R7 ;  /* 0x0000000914077c24 */ /* 0x000fe2000f8e0207 */
[----:B------:R-:W-:Y:S11]  /*0ad0*/  BRA.U !UP0, `(.L_x_897) ;  /* 0x00000005084c7547 */ /* 0x000ff6000b800000 */
[----:B------:R-:W-:Y:S02]  /*0ae0*/  IMAD.MOV.U32 R8, RZ, RZ, R22 ;  /* 0x000000ffff087224 */ /* 0x000fe400078e0016 */
[----:B------:R-:W-:Y:S02]  /*0af0*/  IMAD.MOV.U32 R9, RZ, RZ, R23 ;  /* 0x000000ffff097224 */ /* 0x000fe400078e0017 */
[----:B------:R-:W-:Y:S02]  /*0b00*/  IMAD.MOV.U32 R10, RZ, RZ, R24 ;  /* 0x000000ffff0a7224 */ /* 0x000fe400078e0018 */
[----:B------:R-:W-:Y:S02]  /*0b10*/  IMAD.MOV.U32 R11, RZ, RZ, R25 ;  /* 0x000000ffff0b7224 */ /* 0x000fe400078e0019 */
[----:B------:R-:W-:Y:S02]  /*0b20*/  IMAD.U32 R2, RZ, RZ, UR16 ;  /* 0x00000010ff027e24 */ /* 0x000fe4000f8e00ff */
[----:B------:R-:W-:-:S07]  /*0b30*/  IMAD.MOV.U32 R5, RZ, RZ, R4 ;  /* 0x000000ffff057224 */ /* 0x000fce00078e0004 */
.L_x_906:
[C---:B------:R-:W-:Y:S01]  /*0b40*/  LOP3.LUT P1, RZ, R6.reuse, 0x1, R8, 0xf8, !PT ;  /* 0x0000000106ff7812 */ /* 0x040fe2000782f808 */
[----:B------:R-:W-:Y:S01]  /*0b50*/  IMAD.U32 R12, RZ, RZ, UR6 ;  /* 0x00000006ff0c7e24 */ /* 0x000fe2000f8e00ff */
[----:B------:R-:W-:Y:S01]  /*0b60*/  BSSY.RECONVERGENT B1, `(.L_x_898) ;  /* 0x0000013000017945 */ /* 0x000fe20003800200 */
[----:B------:R-:W-:Y:S01]  /*0b70*/  IMAD.U32 R13, RZ, RZ, UR7 ;  /* 0x00000007ff0d7e24 */ /* 0x000fe2000f8e00ff */
[C---:B------:R-:W-:Y:S02]  /*0b80*/  LOP3.LUT P4, RZ, R6.reuse, 0x1, R11, 0xf8, !PT ;  /* 0x0000000106ff7812 */ /* 0x040fe4000788f80b */
[C---:B------:R-:W-:Y:S01]  /*0b90*/  LOP3.LUT P5, RZ, R6.reuse, 0x1, R10, 0xf8, !PT ;  /* 0x0000000106ff7812 */ /* 0x040fe200078af80a */
[----:B------:R-:W-:Y:S01]  /*0ba0*/  IMAD.WIDE R12, R5, 0x8, R12 ;  /* 0x00000008050c7825 */ /* 0x000fe200078e020c */
[----:B------:R-:W-:-:S05]  /*0bb0*/  LOP3.LUT P6, RZ, R6, 0x1, R9, 0xf8, !PT ;  /* 0x0000000106ff7812 */ /* 0x000fca00078cf809 */
[----:B------:R-:W-:Y:S08]  /*0bc0*/  @P1 BRA `(.L_x_899) ;  /* 0x0000000000301947 */ /* 0x000ff00003800000 */
[----:B------:R-:W1:Y:S01]  /*0bd0*/  LDC R18, c[0x0][0x410] ;  /* 0x00010400ff127b82 */ /* 0x000e620000000800 */
[----:B------:R-:W-:-:S04]  /*0be0*/  SHF.R.S32.HI R19, RZ, 0x1, R8 ;  /* 0x00000001ff137819 */ /* 0x000fc80000011408 */
[----:B-1----:R-:W-:-:S04]  /*0bf0*/  ISETP.GE.AND P1, PT, R19, R18, PT ;  /* 0x000000121300720c */ /* 0x002fc80003f26270 */
[----:B------:R-:W-:-:S04]  /*0c00*/  ISETP.GT.AND P1, PT, R19, -0x1, !P1 ;  /* 0xffffffff1300780c */ /* 0x000fc80004f24270 */
[----:B------:R-:W-:-:S13]  /*0c10*/  PLOP3.LUT P1, PT, P0, P1, PT, 0x80, 0x8 ;  /* 0x000000000008781c */ /* 0x000fda0000723070 */
[----:B------:R-:W-:Y:S05]  /*0c20*/  @!P1 BRA `(.L_x_899) ;  /* 0x0000000000189947 */ /* 0x000fea0003800000 */
[----:B------:R-:W1:Y:S01]  /*0c30*/  LDC.64 R16, c[0x0][0x380] ;  /* 0x0000e000ff107b82 */ /* 0x000e620000000a00 */
[----:B------:R-:W-:-:S04]  /*0c40*/  IMAD R18, R7, R18, R19 ;  /* 0x0000001207127224 */ /* 0x000fc800078e0213 */
[----:B-1----:R-:W-:Y:S02]  /*0c50*/  IMAD.WIDE R16, R18, 0x8, R16 ;  /* 0x0000000812107825 */ /* 0x002fe400078e0210 */
[----:B------:R-:W2:Y:S04]  /*0c60*/  LDG.E.64 R18, desc[UR14][R12.64+-0x10] ;  /* 0xfffff00e0c127981 */ /* 0x000ea8000c1e1b00 */
[----:B------:R-:W2:Y:S02]  /*0c70*/  LDG.E.64 R16, desc[UR14][R16.64] ;  /* 0x0000000e10107981 */ /* 0x000ea4000c1e1b00 */
[----:B--2---:R-:W-:-:S11]  /*0c80*/  DFMA R14, R18, R16, R14 ;  /* 0x00000010120e722b */ /* 0x004fd6000000000e */
.L_x_899:
[----:B0-----:R-:W-:Y:S05]  /*0c90*/  BSYNC.RECONVERGENT B1 ;  /* 0x0000000000017941 */ /* 0x001fea0003800200 */
.L_x_898:
        /* <DEDUP_REMOVED lines=9> */
[----:B------:R-:W-:-:S04]  /*0d30*/  IMAD R18, R7, R18, R19 ;  /* 0x0000001207127224 */ /* 0x000fc800078e0213 */
[----:B0-----:R-:W-:Y:S02]  /*0d40*/  IMAD.WIDE R16, R18, 0x8, R16 ;  /* 0x0000000812107825 */ /* 0x001fe400078e0210 */
[----:B------:R-:W2:Y:S04]  /*0d50*/  LDG.E.64 R18, desc[UR14][R12.64+-0x8] ;  /* 0xfffff80e0c127981 */ /* 0x000ea8000c1e1b00 */
[----:B------:R-:W2:Y:S02]  /*0d60*/  LDG.E.64 R16, desc[UR14][R16.64] ;  /* 0x0000000e10107981 */ /* 0x000ea4000c1e1b00 */
[----:B--2---:R-:W-:-:S11]  /*0d70*/  DFMA R14, R18, R16, R14 ;  /* 0x00000010120e722b */ /* 0x004fd6000000000e */
.L_x_901:
[----:B------:R-:W-:Y:S05]  /*0d80*/  BSYNC.RECONVERGENT B1 ;  /* 0x0000000000017941 */ /* 0x000fea0003800200 */
.L_x_900:
        /* <DEDUP_REMOVED lines=14> */
.L_x_903:
[----:B------:R-:W-:Y:S05]  /*0e70*/  BSYNC.RECONVERGENT B1 ;  /* 0x0000000000017941 */ /* 0x000fea0003800200 */
.L_x_902:
        /* <DEDUP_REMOVED lines=9> */
[----:B------:R-:W-:Y:S01]  /*0f10*/  IMAD R18, R7, R18, R19 ;  /* 0x0000001207127224 */ /* 0x000fe200078e0213 */
[----:B------:R-:W2:Y:S03]  /*0f20*/  LDG.E.64 R12, desc[UR14][R12.64+0x8] ;  /* 0x0000080e0c0c7981 */ /* 0x000ea6000c1e1b00 */
[----:B0-----:R-:W-:-:S06]  /*0f30*/  IMAD.WIDE R16, R18, 0x8, R16 ;  /* 0x0000000812107825 */ /* 0x001fcc00078e0210 */
[----:B------:R-:W2:Y:S02]  /*0f40*/  LDG.E.64 R16, desc[UR14][R16.64] ;  /* 0x0000000e10107981 */ /* 0x000ea4000c1e1b00 */
[----:B--2---:R-:W-:-:S11]  /*0f50*/  DFMA R14, R12, R16, R14 ;  /* 0x000000100c0e722b */ /* 0x004fd6000000000e */
.L_x_905:
[----:B------:R-:W-:Y:S05]  /*0f60*/  BSYNC.RECONVERGENT B1 ;  /* 0x0000000000017941 */ /* 0x000fea0003800200 */
.L_x_904:
        /* <DEDUP_REMOVED lines=9> */
[----:B------:R-:W-:-:S07]  /*1000*/  IMAD.U32 R16, RZ, RZ, UR11 ;  /* 0x0000000bff107e24 */ /* 0x000fce000f8e00ff */
.L_x_897:
[----:B------:R-:W-:-:S09]  /*1010*/  UISETP.NE.AND UP0, UPT, UR10, URZ, UPT ;  /* 0x000000ff0a00728c */ /* 0x000fd2000bf05270 */
[----:B------:R-:W-:Y:S05]  /*1020*/  BRA.U !UP0, `(.L_x_907) ;  /* 0x0000000108f07547 */ /* 0x000fea000b800000 */
[----:B------:R-:W1:Y:S01]  /*1030*/  LDC R2, c[0x0][0x430] ;  /* 0x00010c00ff027b82 */ /* 0x000e620000000800 */
[----:B------:R-:W-:Y:S07]  /*1040*/  BSSY.RECONVERGENT B1, `(.L_x_908) ;  /* 0x0000013000017945 */ /* 0x000fee0003800200 */
[----:B------:R-:W2:Y:S01]  /*1050*/  LDC.64 R8, c[0x0][0x3d0] ;  /* 0x0000f400ff087b82 */ /* 0x000ea20000000a00 */
[----:B-1----:R-:W-:-:S04]  /*1060*/  IMAD R16, R16, R2, R21 ;  /* 0x0000000210107224 */ /* 0x002fc800078e0215 */
[----:B------:R-:W-:Y:S02]  /*1070*/  IMAD.IADD R11, R0, 0x1, -R16 ;  /* 0x00000001000b7824 */ /* 0x000fe400078e0a10 */
[----:B--2---:R-:W-:-:S03]  /*1080*/  IMAD.WIDE R8, R5, 0x8, R8 ;  /* 0x0000000805087825 */ /* 0x004fc600078e0208 */
[----:B------:R-:W-:-:S13]  /*1090*/  LOP3.LUT P1, RZ, R6, 0x1, R11, 0xf8, !PT ;  /* 0x0000000106ff7812 */ /* 0x000fda000782f80b */
[----:B------:R-:W-:Y:S05]  /*10a0*/  @P1 BRA `(.L_x_909) ;  /* 0x0000000000301947 */ /* 0x000fea0003800000 */
[----:B------:R-:W1:Y:S01]  /*10b0*/  LDC R10, c[0x0][0x410] ;  /* 0x00010400ff0a7b82 */ /* 0x000e620000000800 */
[----:B------:R-:W-:-:S04]  /*10c0*/  SHF.R.S32.HI R5, RZ, 0x1, R11 ;  /* 0x00000001ff057819 */ /* 0x000fc8000001140b */
[----:B-1----:R-:W-:-:S04]  /*10d0*/  ISETP.GE.AND P1, PT, R5, R10, PT ;  /* 0x0000000a0500720c */ /* 0x002fc80003f26270 */
[----:B------:R-:W-:-:S04]  /*10e0*/  ISETP.GT.AND P1, PT, R5, -0x1, !P1 ;  /* 0xffffffff0500780c */ /* 0x000fc80004f24270 */
[----:B------:R-:W-:-:S13]  /*10f0*/  PLOP3.LUT P1, PT, P0, P1, PT, 0x80, 0x8 ;  /* 0x000000000008781c */ /* 0x000fda0000723070 */
[----:B------:R-:W-:Y:S05]  /*1100*/  @!P1 BRA `(.L_x_909) ;  /* 0x0000000000189947 */ /* 0x000fea0003800000 */
[----:B------:R-:W1:Y:S01]  /*1110*/  LDC.64 R12, c[0x0][0x380] ;  /* 0x0000e000ff0c7b82 */ /* 0x000e620000000a00 */
[----:B------:R-:W-:Y:S02]  /*1120*/  IMAD R5, R7, R10, R5 ;  /* 0x0000000a07057224 */ /* 0x000fe400078e0205 */
[----:B------:R-:W2:Y:S02]  /*1130*/  LDG.E.64 R10, desc[UR14][R8.64] ;  /* 0x0000000e080a7981 */ /* 0x000ea4000c1e1b00 */
[----:B-1----:R-:W-:-:S06]  /*1140*/  IMAD.WIDE R12, R5, 0x8, R12 ;  /* 0x00000008050c7825 */ /* 0x002fcc00078e020c */
[----:B------:R-:W2:Y:S02]  /*1150*/  LDG.E.64 R12, desc[UR14][R12.64] ;  /* 0x0000000e0c0c7981 */ /* 0x000ea4000c1e1b00 */
[----:B--2---:R-:W-:-:S11]  /*1160*/  DFMA R14, R10, R12, R14 ;  /* 0x0000000c0a0e722b */ /* 0x004fd6000000000e */
.L_x_909:
[----:B0-----:R-:W-:Y:S05]  /*1170*/  BSYNC.RECONVERGENT B1 ;  /* 0x0000000000017941 */ /* 0x001fea0003800200 */
.L_x_908:
[----:B------:R-:W-:Y:S01]  /*1180*/  UISETP.NE.AND UP0, UPT, UR10, 0x1, UPT ;  /* 0x000000010a00788c */ /* 0x000fe2000bf05270 */
[----:B------:R-:W-:Y:S08]  /*1190*/  BSSY.RECONVERGENT B1, `(.L_x_907) ;  /* 0x0000025000017945 */ /* 0x000ff00003800200 */
[----:B------:R-:W-:Y:S05]  /*11a0*/  BRA.U !UP0, `(.L_x_910) ;  /* 0x00000001088c7547 */ /* 0x000fea000b800000 */
[----:B------:R-:W-:Y:S01]  /*11b0*/  IMAD.IADD R16, R16, 0x1, R2 ;  /* 0x0000000110107824 */ /* 0x000fe200078e0202 */
[----:B------:R-:W-:Y:S03]  /*11c0*/  BSSY.RECONVERGENT B2, `(.L_x_911) ;  /* 0x0000010000027945 */ /* 0x000fe60003800200 */
        /* <DEDUP_REMOVED lines=10> */
[----:B------:R-:W-:Y:S02]  /*1270*/  IMAD R5, R7, R10, R5 ;  /* 0x0000000a07057224 */ /* 0x000fe400078e0205 */
[----:B------:R-:W2:Y:S02]  /*1280*/  LDG.E.64 R10, desc[UR14][R8.64+0x8] ;  /* 0x0000080e080a7981 */ /* 0x000ea4000c1e1b00 */
[----:B0-----:R-:W-:-:S06]  /*1290*/  IMAD.WIDE R12, R5, 0x8, R12 ;  /* 0x00000008050c7825 */ /* 0x001fcc00078e020c */
[----:B------:R-:W2:Y:S02]  /*12a0*/  LDG.E.64 R12, desc[UR14][R12.64] ;  /* 0x0000000e0c0c7981 */ /* 0x000ea4000c1e1b00 */
[----:B--2---:R-:W-:-:S11]  /*12b0*/  DFMA R14, R10, R12, R14 ;  /* 0x0000000c0a0e722b */ /* 0x004fd6000000000e */
.L_x_912:
[----:B------:R-:W-:Y:S05]  /*12c0*/  BSYNC.RECONVERGENT B2 ;  /* 0x0000000000027941 */ /* 0x000fea0003800200 */
.L_x_911:
[----:B------:R-:W-:-:S09]  /*12d0*/  UISETP.NE.AND UP0, UPT, UR10, 0x2, UPT ;  /* 0x000000020a00788c */ /* 0x000fd2000bf05270 */
[----:B------:R-:W-:Y:S05]  /*12e0*/  BRA.U !UP0, `(.L_x_910) ;  /* 0x00000001083c7547 */ /* 0x000fea000b800000 */
        /* <DEDUP_REMOVED lines=15> */
.L_x_910:
[----:B------:R-:W-:Y:S05]  /*13e0*/  BSYNC.RECONVERGENT B1 ;  /* 0x0000000000017941 */ /* 0x000fea0003800200 */
.L_x_907:
[----:B------:R-:W1:Y:S02]  /*13f0*/  LDCU UR8, c[0x0][0x418] ;  /* 0x00008300ff0877ac */ /* 0x000e640008000800 */
[----:B-1----:R-:W-:Y:S01]  /*1400*/  VIADD R4, R4, UR8 ;  /* 0x0000000804047c36 */ /* 0x002fe20008000000 */
[----:B------:R-:W-:Y:S06]  /*1410*/  @P3 BRA `(.L_x_913) ;  /* 0xfffffff400703947 */ /* 0x000fec000383ffff */
[----:B------:R-:W-:Y:S05]  /*1420*/  @P2 BRA `(.L_x_914) ;  /* 0xfffffff400482947 */ /* 0x000fea000383ffff */
[----:B------:R-:W2:Y:S01]  /*1430*/  LDL R6, [R1+0xc] ;  /* 0x00000c0001067983 */ /* 0x000ea20000100800 */
[----:B------:R-:W1:Y:S03]  /*1440*/  LDCU.64 UR8, c[0x0][0x3a8] ;  /* 0x00007500ff0877ac */ /* 0x000e660008000a00 */
[----:B------:R-:W3:Y:S01]  /*1450*/  LDL.LU R5, [R1] ;  /* 0x0000000001057983 */ /* 0x000ee20000300800 */
[----:B------:R-:W4:Y:S01]  /*1460*/  LDCU UR17, c[0x0][0x3f8] ;  /* 0x00007f00ff1177ac */ /* 0x000f220008000800 */
[----:B-1----:R-:W-:-:S04]  /*1470*/  LEA R2, P0, R29, UR8, 0x3 ;  /* 0x000000081d027c11 */ /* 0x002fc8000f8018ff */
[----:B---3--:R-:W-:Y:S02]  /*1480*/  LEA.HI.X R3, R29, UR9, R5, 0x3, P0 ;  /* 0x000000091d037c11 */ /* 0x008fe400080f1c05 */
[----:B--2---:R-:W-:-:S03]  /*1490*/  IADD3 R29, P0, PT, R6, R29, RZ ;  /* 0x0000001d061d7210 */ /* 0x004fc60007f1e0ff */
[----:B------:R2:W-:Y:S02]  /*14a0*/  STG.E.64 desc[UR14][R2.64], R14 ;  /* 0x0000000e02007986 */ /* 0x0005e4000c101b0e */
[----:B------:R-:W-:Y:S01]  /*14b0*/  IMAD.X R5, RZ, RZ, R5, P0 ;  /* 0x000000ffff057224 */ /* 0x000fe200000e0605 */
[----:B----4-:R-:W-:-:S04]  /*14c0*/  ISETP.GE.U32.AND P0, PT, R29, UR17, PT ;  /* 0x000000111d007c0c */ /* 0x010fc8000bf06070 */
[----:B------:R2:W-:Y:S01]  /*14d0*/  STL [R1], R5 ;  /* 0x0000000501007387 */ /* 0x0005e20000100800 */
[----:B------:R-:W-:-:S13]  /*14e0*/  ISETP.GE.AND.EX P0, PT, R5, UR13, PT, P0 ;  /* 0x0000000d05007c0c */ /* 0x000fda000bf06300 */
[----:B--2---:R-:W-:Y:S05]  /*14f0*/  @!P0 BRA `(.L_x_915) ;  /* 0xffffffec009c8947 */ /* 0x004fea000383ffff */
[----:B0-----:R-:W-:Y:S05]  /*1500*/  BSYNC.RECONVERGENT B0 ;  /* 0x0000000000007941 */ /* 0x001fea0003800200 */
.L_x_896:
[----:B------:R-:W-:Y:S05]  /*1510*/  EXIT ;  /* 0x000000000000794d */ /* 0x000fea0003800000 */
.L_x_893:
[----:B------:R-:W2:Y:S04]  /*1520*/  LDL R7, [R1+0xc] ;  /* 0x00000c0001077983 */ /* 0x000ea80000100800 */
[----:B-1----:R-:W3:Y:S01]  /*1530*/  LDL R0, [R1] ;  /* 0x0000000001007983 */ /* 0x002ee20000100800 */
        /* <DEDUP_REMOVED lines=34> */
.L_x_917:
[----:B------:R-:W-:Y:S01]  /*1760*/  IMAD.MOV.U32 R3, RZ, RZ, R6 ;  /* 0x000000ffff037224 */ /* 0x000fe200078e0006 */
[----:B------:R-:W-:Y:S01]  /*1770*/  MOV R4, 0x17a0 ;  /* 0x000017a000047802 */ /* 0x000fe20000000f00 */
[----:B------:R-:W-:-:S07]  /*1780*/  IMAD.MOV.U32 R6, RZ, RZ, R7 ;  /* 0x000000ffff067224 */ /* 0x000fce00078e0007 */
[----:B------:R-:W-:Y:S05]  /*1790*/  CALL.REL.NOINC `($__internal_37_$__cuda_sm20_div_u64) ;  /* 0x0000000800607944 */ /* 0x000fea0003c00000 */
.L_x_918:
[----:B------:R-:W-:Y:S05]  /*17a0*/  BSYNC.RECONVERGENT B0 ;  /* 0x0000000000007941 */ /* 0x000fea0003800200 */
.L_x_916:
        /* <DEDUP_REMOVED lines=14> */
.L_x_921:
[----:B------:R-:W2:Y:S04]  /*1890*/  LDL R7, [R1+0xc] ;  /* 0x00000c0001077983 */ /* 0x000ea80000100800 */
[----:B------:R-:W3:Y:S01]  /*18a0*/  LDL.LU R6, [R1] ;  /* 0x0000000001067983 */ /* 0x000ee20000300800 */
[----:B------:R-:W-:-:S04]  /*18b0*/  LEA R2, P0, R29, UR4, 0x3 ;  /* 0x000000041d027c11 */ /* 0x000fc8000f8018ff */
[--C-:B---3--:R-:W-:Y:S02]  /*18c0*/  LEA.HI.X R3, R29, UR5, R6.reuse, 0x3, P0 ;  /* 0x000000051d037c11 */ /* 0x108fe400080f1c06 */
[----:B--2---:R-:W-:Y:S02]  /*18d0*/  IADD3 R29, P2, PT, R7, R29, RZ ;  /* 0x0000001d071d7210 */ /* 0x004fe40007f5e0ff */
[----:B------:R-:W-:Y:S01]  /*18e0*/  IADD3 R0, P0, PT, R0, 0x1, RZ ;  /* 0x0000000100007810 */ /* 0x000fe20007f1e0ff */
[----:B------:R0:W-:Y:S02]  /*18f0*/  STG.E.64 desc[UR14][R2.64], RZ ;  /* 0x000000ff02007986 */ /* 0x0001e4000c101b0e */
[----:B------:R-:W-:Y:S02]  /*1900*/  IMAD.X R6, RZ, RZ, R6, P2 ;  /* 0x000000ffff067224 */ /* 0x000fe400010e0606 */
[----:B------:R-:W-:Y:S01]  /*1910*/  IMAD.X R4, RZ, RZ, R4, P0 ;  /* 0x000000ffff047224 */ /* 0x000fe200000e0604 */
[----:B------:R-:W-:-:S02]  /*1920*/  ISETP.NE.U32.AND P0, PT, R0, R5, PT ;  /* 0x000000050000720c */ /* 0x000fc40003f05070 */
[----:B------:R0:W-:Y:S02]  /*1930*/  STL [R1], R6 ;  /* 0x0000000601007387 */ /* 0x0001e40000100800 */
[----:B------:R-:W-:-:S13]  /*1940*/  ISETP.NE.AND.EX P0, PT, R4, RZ, PT, P0 ;  /* 0x000000ff0400720c */ /* 0x000fda0003f05300 */
[----:B0-----:R-:W-:Y:S05]  /*1950*/  @P0 BRA `(.L_x_921) ;  /* 0xfffffffc00cc0947 */ /* 0x001fea000383ffff */
.L_x_920:
[----:B------:R-:W-:Y:S05]  /*1960*/  BSYNC.RECONVERGENT B0 ;  /* 0x0000000000007941 */ /* 0x000fea0003800200 */
.L_x_919:
[----:B------:R-:W-:Y:S05]  /*1970*/  @!P1 EXIT ;  /* 0x000000000000994d */ /* 0x000fea0003800000 */
[----:B------:R-:W2:Y:S01]  /*1980*/  LDL R2, [R1+0xc] ;  /* 0x00000c0001027983 */ /* 0x000ea20000100800 */
[----:B------:R-:W0:Y:S01]  /*1990*/  LDCU UR6, c[0x0][0x3f8] ;  /* 0x00007f00ff0677ac */ /* 0x000e220008000800 */
[----:B------:R-:W1:Y:S01]  /*19a0*/  LDCU.64 UR4, c[0x0][0x3a8] ;  /* 0x00007500ff0477ac */ /* 0x000e620008000a00 */
[----:B--2---:R-:W-:Y:S01]  /*19b0*/  IMAD.SHL.U32 R11, R2, 0x8, RZ ;  /* 0x00000008020b7824 */ /* 0x004fe200078e00ff */
[----:B01----:R-:W-:-:S07]  /*19c0*/  SHF.R.U32.HI R13, RZ, 0x1d, R2 ;  /* 0x0000001dff0d7819 */ /* 0x003fce0000011602 */
.L_x_922:
[----:B------:R-:W2:Y:S04]  /*19d0*/  LDL R10, [R1+0xc] ;  /* 0x00000c00010a7983 */ /* 0x000ea80000100800 */
[----:B------:R-:W3:Y:S01]  /*19e0*/  LDL.LU R0, [R1] ;  /* 0x0000000001007983 */ /* 0x000ee20000300800 */
[----:B------:R-:W-:-:S04]  /*19f0*/  LEA R8, P0, R29, UR4, 0x3 ;  /* 0x000000041d087c11 */ /* 0x000fc8000f8018ff */
[----:B---3--:R-:W-:Y:S02]  /*1a00*/  LEA.HI.X R9, R29, UR5, R0, 0x3, P0 ;  /* 0x000000051d097c11 */ /* 0x008fe400080f1c00 */
        /* <DEDUP_REMOVED lines=11> */
[----:B------:R0:W-:Y:S01]  /*1ac0*/  STG.E.64 desc[UR14][R6.64], RZ ;  /* 0x000000ff06007986 */ /* 0x0001e2000c101b0e */
[----:B------:R-:W-:-:S03]  /*1ad0*/  ISETP.GE.U32.AND P0, PT, R29, UR6, PT ;  /* 0x000000061d007c0c */ /* 0x000fc6000bf06070 */
[----:B------:R0:W-:Y:S01]  /*1ae0*/  STL [R1], R0 ;  /* 0x0000000001007387 */ /* 0x0001e20000100800 */
[----:B------:R-:W-:-:S13]  /*1af0*/  ISETP.GE.AND.EX P0, PT, R0, UR13, PT, P0 ;  /* 0x0000000d00007c0c */ /* 0x000fda000bf06300 */
[----:B0-----:R-:W-:Y:S05]  /*1b00*/  @!P0 BRA `(.L_x_922) ;  /* 0xfffffffc00b08947 */ /* 0x001fea000383ffff */
[----:B------:R-:W-:Y:S05]  /*1b10*/  EXIT ;  /* 0x000000000000794d */ /* 0x000fea0003800000 */
.L_x_892:
        /* <DEDUP_REMOVED lines=36> */
.L_x_924:
[----:B------:R-:W-:Y:S01]  /*1d60*/  IMAD.MOV.U32 R3, RZ, RZ, R4 ;  /* 0x000000ffff037224 */ /* 0x000fe200078e0004 */
[----:B------:R-:W-:Y:S01]  /*1d70*/  MOV R4, 0x1da0 ;  /* 0x00001da000047802 */ /* 0x000fe20000000f00 */
[----:B------:R-:W-:-:S07]  /*1d80*/  IMAD.MOV.U32 R6, RZ, RZ, R8 ;  /* 0x000000ffff067224 */ /* 0x000fce00078e0008 */
[----:B------:R-:W-:Y:S05]  /*1d90*/  CALL.REL.NOINC `($__internal_37_$__cuda_sm20_div_u64) ;  /* 0x0000000000e07944 */ /* 0x000fea0003c00000 */
.L_x_925:
[----:B------:R-:W-:Y:S05]  /*1da0*/  BSYNC.RECONVERGENT B0 ;  /* 0x0000000000007941 */ /* 0x000fea0003800200 */
.L_x_923:
        /* <DEDUP_REMOVED lines=14> */
.L_x_928:
        /* <DEDUP_REMOVED lines=13> */
.L_x_927:
[----:B------:R-:W-:Y:S05]  /*1f60*/  BSYNC.RECONVERGENT B0 ;  /* 0x0000000000007941 */ /* 0x000fea0003800200 */
.L_x_926:
[----:B------:R-:W-:Y:S05]  /*1f70*/  @!P1 EXIT ;  /* 0x000000000000994d */ /* 0x000fea0003800000 */
[----:B------:R-:W2:Y:S01]  /*1f80*/  LDL R2, [R1+0xc] ;  /* 0x00000c0001027983 */ /* 0x000ea20000100800 */
[----:B------:R-:W0:Y:S01]  /*1f90*/  LDCU UR6, c[0x0][0x3f8] ;  /* 0x00007f00ff0677ac */ /* 0x000e220008000800 */
[----:B------:R-:W1:Y:S01]  /*1fa0*/  LDCU.64 UR4, c[0x0][0x3a8] ;  /* 0x00007500ff0477ac */ /* 0x000e620008000a00 */
[----:B--2---:R-:W-:Y:S01]  /*1fb0*/  IMAD.SHL.U32 R11, R2, 0x8, RZ ;  /* 0x00000008020b7824 */ /* 0x004fe200078e00ff */
[----:B01----:R-:W-:-:S07]  /*1fc0*/  SHF.R.U32.HI R13, RZ, 0x1d, R2 ;  /* 0x0000001dff0d7819 */ /* 0x003fce0000011602 */
.L_x_929:
        /* <DEDUP_REMOVED lines=21> */
        .weak           $__internal_37_$__cuda_sm20_div_u64
        .type           $__internal_37_$__cuda_sm20_div_u64,@function
        .size           $__internal_37_$__cuda_sm20_div_u64,(.L_x_1717 - $__internal_37_$__cuda_sm20_div_u64)
$__internal_37_$__cuda_sm20_div_u64:
        /* <DEDUP_REMOVED lines=67> */
[----:B------:R-:W-:Y:S06]  /*2550*/  RET.REL.NODEC R4 `(_ZN2at6native51_GLOBAL__N__2c613397_18_DepthwiseConv2d_cu_9959487032conv_depthwise2d_backward_kernelILi0ELi2EdiEEvNS_27GenericPackedTensorAccessorIKT1_Lm4ENS_16DefaultPtrTraitsEiEENS3_IS4_Lm4ES6_iEES7_T2_iiiiiiiiiiiiiii) ;  /* 0xffffffd804a87950 */ /* 0x000fec0003c3ffff */
.L_x_930:
        /* <DEDUP_REMOVED lines=10> */
.L_x_1717:


//--------------------- .text._ZN2at6native51_GLOBAL__N__2c613397_18_DepthwiseConv2d_cu_9959487032conv_depthwise2d_backward_kernelILi0ELi1EdiEEvNS_27GenericPackedTensorAccessorIKT1_Lm4ENS_16DefaultPtrTraitsEiEENS3_IS4_Lm4ES6_iEES7_T2_iiiiiiiiiiiiiii --------------------------
	.section	.text._ZN2at6native51_GLOBAL__N__2c613397_18_DepthwiseConv2d_cu_9959487032conv_depthwise2d_backward_kernelILi0ELi1EdiEEvNS_27GenericPackedTensorAccessorIKT1_Lm4ENS_16DefaultPtrTraitsEiEENS3_IS4_Lm4ES6_iEES7_T2_iiiiiiiiiiiiiii,"ax",@progbits
	.align	128
.text._ZN2at6native51_GLOBAL__N__2c613397_18_DepthwiseConv2d_cu_9959487032conv_depthwise2d_backward_kernelILi0ELi1EdiEEvNS_27GenericPackedTensorAccessorIKT1_Lm4ENS_16DefaultPtrTraitsEiEENS3_IS4_Lm4ES6_iEES7_T2_iiiiiiiiiiiiiii:
        .type           _ZN2at6native51_GLOBAL__N__2c613397_18_DepthwiseConv2d_cu_9959487032conv_depthwise2d_backward_kernelILi0ELi1EdiEEvNS_27GenericPackedTensorAccessorIKT1_Lm4ENS_16DefaultPtrTraitsEiEENS3_IS4_Lm4ES6_iEES7_T2_iiiiiiiiiiiiiii,@function
        .size           _ZN2at6native51_GLOBAL__N__2c613397_18_DepthwiseConv2d_cu_9959487032conv_depthwise2d_backward_kernelILi0ELi1EdiEEvNS_27GenericPackedTensorAccessorIKT1_Lm4ENS_16DefaultPtrTraitsEiEENS3_IS4_Lm4ES6_iEES7_T2_iiiiiiiiiiiiiii,(.L_x_1719 - _ZN2at6native51_GLOBAL__N__2c613397_18_DepthwiseConv2d_cu_9959487032conv_depthwise2d_backward_kernelILi0ELi1EdiEEvNS_27GenericPackedTensorAccessorIKT1_Lm4ENS_16DefaultPtrTraitsEiEENS3_IS4_Lm4ES6_iEES7_T2_iiiiiiiiiiiiiii)
        .other          _ZN2at6native51_GLOBAL__N__2c613397_18_DepthwiseConv2d_cu_9959487032conv_depthwise2d_backward_kernelILi0ELi1EdiEEvNS_27GenericPackedTensorAccessorIKT1_Lm4ENS_16DefaultPtrTraitsEiEENS3_IS4_Lm4ES6_iEES7_T2_iiiiiiiiiiiiiii,@"STO_CUDA_ENTRY STV_DEFAULT"
_ZN2at6native51_GLOBAL__N__2c613397_18_DepthwiseConv2d_cu_9959487032conv_depthwise2d_backward_kernelILi0ELi1EdiEEvNS_27GenericPackedTensorAccessorIKT1_Lm4ENS_16DefaultPtrTraitsEiEENS3_IS4_Lm4ES6_iEES7_T2_iiiiiiiiiiiiiii:
        /* <DEDUP_REMOVED lines=26> */
.L_x_934:
[----:B0-----:R-:W-:-:S04]  /*01a0*/  LEA R6, P0, R0, UR6, 0x3 ;  /* 0x0000000600067c11 */ /* 0x001fc8000f8018ff */
[----:B------:R-:W-:Y:S02]  /*01b0*/  LEA.HI.X R7, R0, UR7, R3, 0x3, P0 ;  /* 0x0000000700077c11 */ /* 0x000fe400080f1c03 */
[----:B------:R-:W-:-:S03]  /*01c0*/  IADD3 R0, P0, PT, R5, R0, RZ ;  /* 0x0000000005007210 */ /* 0x000fc60007f1e0ff */
[----:B------:R1:W-:Y:S02]  /*01d0*/  STG.E.64 desc[UR10][R6.64], RZ ;  /* 0x000000ff06007986 */ /* 0x0003e4000c101b0a */
[----:B------:R-:W-:Y:S01]  /*01e0*/  IMAD.X R3, RZ, RZ, R3, P0 ;  /* 0x000000ffff037224 */ /* 0x000fe200000e0603 */
[----:B------:R-:W-:-:S04]  /*01f0*/  ISETP.GE.U32.AND P0, PT, R0, UR5, PT ;  /* 0x0000000500007c0c */ /* 0x000fc8000bf06070 */
[----:B------:R-:W-:-:S13]  /*0200*/  ISETP.GE.AND.EX P0, PT, R3, UR19, PT, P0 ;  /* 0x0000001303007c0c */ /* 0x000fda000bf06300 */
[----:B-1----:R-:W-:Y:S05]  /*0210*/  @!P0 BRA `(.L_x_934) ;  /* 0xfffffffc00e08947 */ /* 0x002fea000383ffff */
[----:B------:R-:W-:Y:S05]  /*0220*/  EXIT ;  /* 0x000000000000794d */ /* 0x000fea0003800000 */
.L_x_933:
[----:B------:R-:W0:Y:S01]  /*0230*/  LDCU.64 UR6, c[0x0][0x3d0] ;  /* 0x00007a00ff0677ac */ /* 0x000e220008000a00 */
[----:B------:R-:W-:Y:S02]  /*0240*/  ULOP3.LUT UR13, UR4, 0x7ffffff8, URZ, 0xc0, !UPT ;  /* 0x7ffffff8040d7892 */ /* 0x000fe4000f8ec0ff */
[----:B------:R-:W-:Y:S01]  /*0250*/  ULOP3.LUT UR12, UR4, 0x7, URZ, 0xc0, !UPT ;  /* 0x00000007040c7892 */ /* 0x000fe2000f8ec0ff */
[----:B------:R-:W1:Y:S01]  /*0260*/  LDCU UR22, c[0x0][0x410] ;  /* 0x00008200ff1677ac */ /* 0x000e620008000800 */
[----:B------:R-:W2:Y:S01]  /*0270*/  LDCU UR23, c[0x0][0x430] ;  /* 0x00008600ff1777ac */ /* 0x000ea20008000800 */
[----:B------:R-:W-:Y:S02]  /*0280*/  ULOP3.LUT UR4, UR4, 0x3, URZ, 0xc0, !UPT ;  /* 0x0000000304047892 */ /* 0x000fe4000f8ec0ff */
[----:B0-----:R-:W-:Y:S02]  /*0290*/  UIADD3 UR6, UP0, UPT, UR6, 0x20, URZ ;  /* 0x0000002006067890 */ /* 0x001fe4000ff1e0ff */
[----:B------:R-:W-:-:S02]  /*02a0*/  UIADD3 UR20, UPT, UPT, -UR13, URZ, URZ ;  /* 0x000000ff0d147290 */ /* 0x000fc4000fffe1ff */
[----:B-1----:R-:W-:-:S12]  /*02b0*/  UIADD3.X UR7, UPT, UPT, URZ, UR7, URZ, UP0, !UPT ;  /* 0x00000007ff077290 */ /* 0x002fd800087fe4ff */
.L_x_943:
[----:B------:R-:W0:Y:S01]  /*02c0*/  LDC R9, c[0x0][0x408] ;  /* 0x00010200ff097b82 */ /* 0x000e220000000800 */
[----:B------:R-:W-:Y:S01]  /*02d0*/  IABS R8, R0 ;  /* 0x0000000000087213 */ /* 0x000fe20000000000 */
[----:B------:R-:W1:Y:S01]  /*02e0*/  LDCU UR21, c[0x0][0x430] ;  /* 0x00008600ff1577ac */ /* 0x000e620008000800 */
[----:B------:R-:W-:Y:S01]  /*02f0*/  CS2R R26, SRZ ;  /* 0x00000000001a7805 */ /* 0x000fe2000001ff00 */
[----:B------:R-:W3:Y:S04]  /*0300*/  LDCU.64 UR8, c[0x0][0x428] ;  /* 0x00008500ff0877ac */ /* 0x000ee80008000a00 */
[----:B------:R-:W4:Y:S01]  /*0310*/  LDC R10, c[0x0][0x40c] ;  /* 0x00010300ff0a7b82 */ /* 0x000f220000000800 */
[----:B-1----:R-:W-:Y:S01]  /*0320*/  UIADD3 UR5, UPT, UPT, -UR21, URZ, URZ ;  /* 0x000000ff15057290 */ /* 0x002fe2000fffe1ff */
[----:B0-----:R-:W-:-:S03]  /*0330*/  IABS R11, R9 ;  /* 0x00000009000b7213 */ /* 0x001fc60000000000 */
[----:B---3--:R-:W-:Y:S02]  /*0340*/  ULEA UR14, UR5, UR8, 0x1 ;  /* 0x00000008050e7291 */ /* 0x008fe4000f8e08ff */
[----:B------:R-:W-:Y:S01]  /*0350*/  UIMAD UR15, UR5, 0x3, UR8 ;  /* 0x00000003050f78a4 */ /* 0x000fe2000f8e0208 */
[----:B------:R-:W0:Y:S01]  /*0360*/  I2F.RP R2, R11 ;  /* 0x0000000b00027306 */ /* 0x000e220000209400 */
[----:B------:R-:W-:Y:S02]  /*0370*/  ULEA UR16, UR5, UR8, 0x2 ;  /* 0x0000000805107291 */ /* 0x000fe4000f8e10ff */
[----:B------:R-:W-:Y:S01]  /*0380*/  UIMAD UR17, UR5, 0x5, UR8 ;  /* 0x00000005051178a4 */ /* 0x000fe2000f8e0208 */
[----:B----4-:R-:W-:Y:S01]  /*0390*/  IABS R12, R10 ;  /* 0x0000000a000c7213 */ /* 0x010fe20000000000 */
[----:B------:R-:W-:Y:S02]  /*03a0*/  UIMAD UR18, UR5, 0x6, UR8 ;  /* 0x00000006051278a4 */ /* 0x000fe4000f8e0208 */
[----:B------:R-:W-:Y:S01]  /*03b0*/  UIMAD UR5, UR5, 0x7, UR8 ;  /* 0x00000007050578a4 */ /* 0x000fe2000f8e0208 */
[----:B0-----:R-:W0:Y:S02]  /*03c0*/  MUFU.RCP R2, R2 ;  /* 0x0000000200027308 */ /* 0x001e240000001000 */
[----:B0-----:R-:W-:-:S06]  /*03d0*/  VIADD R6, R2, 0xffffffe ;  /* 0x0ffffffe02067836 */ /* 0x001fcc0000000000 */
[----:B------:R0:W1:Y:S02]  /*03e0*/  F2I.FTZ.U32.TRUNC.NTZ R7, R6 ;  /* 0x0000000600077305 */ /* 0x000064000021f000 */
[----:B0-----:R-:W-:Y:S02]  /*03f0*/  IMAD.MOV.U32 R6, RZ, RZ, RZ ;  /* 0x000000ffff067224 */ /* 0x001fe400078e00ff */
[----:B-1----:R-:W-:-:S04]  /*0400*/  IMAD.MOV R4, RZ, RZ, -R7 ;  /* 0x000000ffff047224 */ /* 0x002fc800078e0a07 */
[----:B------:R-:W-:Y:S02]  /*0410*/  IMAD R13, R4, R11, RZ ;  /* 0x0000000b040d7224 */ /* 0x000fe400078e02ff */
[----:B------:R-:W-:Y:S02]  /*0420*/  IMAD.MOV.U32 R4, RZ, RZ, R8 ;  /* 0x000000ffff047224 */ /* 0x000fe400078e0008 */
[----:B------:R-:W-:-:S04]  /*0430*/  IMAD.HI.U32 R7, R7, R13, R6 ;  /* 0x0000000d07077227 */ /* 0x000fc800078e0006 */
[----:B------:R-:W-:Y:S02]  /*0440*/  IMAD.MOV.U32 R13, RZ, RZ, R12 ;  /* 0x000000ffff0d7224 */ /* 0x000fe400078e000c */
[----:B------:R-:W-:Y:S01]  /*0450*/  IMAD.HI.U32 R2, R7, R4, RZ ;  /* 0x0000000407027227 */ /* 0x000fe200078e00ff */
[----:B------:R-:W0:Y:S01]  /*0460*/  LDC R12, c[0x0][0x3fc] ;  /* 0x0000ff00ff0c7b82 */ /* 0x000e220000000800 */
[----:B------:R-:W1:Y:S03]  /*0470*/  I2F.RP R8, R13 ;  /* 0x0000000d00087306 */ /* 0x000e660000209400 */
[----:B------:R-:W-:-:S05]  /*0480*/  IADD3 R6, PT, PT, -R2, RZ, RZ ;  /* 0x000000ff02067210 */ /* 0x000fca0007ffe1ff */
[----:B------:R-:W-:-:S05]  /*0490*/  IMAD R4, R11, R6, R4 ;  /* 0x000000060b047224 */ /* 0x000fca00078e0204 */
[----:B------:R-:W-:Y:S01]  /*04a0*/  ISETP.GT.U32.AND P1, PT, R11, R4, PT ;  /* 0x000000040b00720c */ /* 0x000fe20003f24070 */
[----:B-1----:R-:W1:Y:S01]  /*04b0*/  MUFU.RCP R8, R8 ;  /* 0x0000000800087308 */ /* 0x002e620000001000 */
[----:B0-----:R-:W-:-:S11]  /*04c0*/  IABS R15, R12 ;  /* 0x0000000c000f7213 */ /* 0x001fd60000000000 */
[----:B------:R-:W-:Y:S02]  /*04d0*/  @!P1 IMAD.IADD R4, R4, 0x1, -R11 ;  /* 0x0000000104049824 */ /* 0x000fe400078e0a0b */
[----:B------:R-:W-:Y:S01]  /*04e0*/  @!P1 VIADD R2, R2, 0x1 ;  /* 0x0000000102029836 */ /* 0x000fe20000000000 */
[----:B------:R-:W-:Y:S02]  /*04f0*/  ISETP.NE.AND P1, PT, R9, RZ, PT ;  /* 0x000000ff0900720c */ /* 0x000fe40003f25270 */
[----:B------:R-:W-:Y:S01]  /*0500*/  ISETP.GE.U32.AND P0, PT, R4, R11, PT ;  /* 0x0000000b0400720c */ /* 0x000fe20003f06070 */
[----:B-1----:R-:W-:Y:S01]  /*0510*/  VIADD R6, R8, 0xffffffe ;  /* 0x0ffffffe08067836 */ /* 0x002fe20000000000 */
[----:B------:R-:W-:-:S03]  /*0520*/  LOP3.LUT R4, R0, R9, RZ, 0x3c, !PT ;  /* 0x0000000900047212 */ /* 0x000fc600078e3cff */
[----:B------:R0:W1:Y:S01]  /*0530*/  F2I.FTZ.U32.TRUNC.NTZ R7, R6 ;  /* 0x0000000600077305 */ /* 0x000062000021f000 */
[----:B------:R-:W-:-:S07]  /*0540*/  ISETP.GE.AND P2, PT, R4, RZ, PT ;  /* 0x000000ff0400720c */ /* 0x000fce0003f46270 */
[----:B------:R-:W-:Y:S02]  /*0550*/  @P0 VIADD R2, R2, 0x1 ;  /* 0x0000000102020836 */ /* 0x000fe40000000000 */
[----:B0-----:R-:W-:Y:S01]  /*0560*/  HFMA2 R6, -RZ, RZ, 0, 0 ;  /* 0x00000000ff067431 */ /* 0x001fe200000001ff */
[----:B------:R-:W0:Y:S01]  /*0570*/  I2F.RP R4, R15 ;  /* 0x0000000f00047306 */ /* 0x000e220000209400 */
[----:B------:R-:W-:Y:S02]  /*0580*/  IMAD.MOV.U32 R8, RZ, RZ, R2 ;  /* 0x000000ffff087224 */ /* 0x000fe400078e0002 */
[----:B-1----:R-:W-:Y:S02]  /*0590*/  IMAD.MOV R2, RZ, RZ, -R7 ;  /* 0x000000ffff027224 */ /* 0x002fe400078e0a07 */
[----:B------:R-:W-:Y:S01]  /*05a0*/  @!P2 IMAD.MOV R8, RZ, RZ, -R8 ;  /* 0x000000ffff08a224 */ /* 0x000fe200078e0a08 */
[----:B------:R-:W-:Y:S01]  /*05b0*/  @!P1 LOP3.LUT R8, RZ, R9, RZ, 0x33, !PT ;  /* 0x00000009ff089212 */ /* 0x000fe200078e33ff */
[----:B------:R-:W-:-:S03]  /*05c0*/  IMAD R11, R2, R13, RZ ;  /* 0x0000000d020b7224 */ /* 0x000fc600078e02ff */
[----:B------:R-:W-:Y:S01]  /*05d0*/  IABS R2, R8 ;  /* 0x0000000800027213 */ /* 0x000fe20000000000 */
[----:B------:R-:W-:Y:S01]  /*05e0*/  IMAD.HI.U32 R6, R7, R11, R6 ;  /* 0x0000000b07067227 */ /* 0x000fe200078e0006 */
[----:B0-----:R-:W0:Y:S03]  /*05f0*/  MUFU.RCP R4, R4 ;  /* 0x0000000400047308 */ /* 0x001e260000001000 */
[----:B------:R-:W-:Y:S02]  /*0600*/  IMAD R9, R8, R9, RZ ;  /* 0x0000000908097224 */ /* 0x000fe400078e02ff */
[----:B------:R-:W-:-:S03]  /*0610*/  IMAD.HI.U32 R6, R6, R2, RZ ;  /* 0x0000000206067227 */ /* 0x000fc600078e00ff */
[C---:B------:R-:W-:Y:S01]  /*0620*/  IADD3 R14, PT, PT, -R9.reuse, UR16, R0 ;  /* 0x00000010090e7c10 */ /* 0x040fe2000fffe100 */
[----:B------:R-:W-:Y:S01]  /*0630*/  IMAD.MOV R7, RZ, RZ, -R6 ;  /* 0x000000ffff077224 */ /* 0x000fe200078e0a06 */
[C-C-:B------:R-:W-:Y:S02]  /*0640*/  IADD3 R16, PT, PT, -R9.reuse, UR18, R0.reuse ;  /* 0x0000001209107c10 */ /* 0x140fe4000fffe100 */
[----:B------:R-:W-:Y:S01]  /*0650*/  IADD3 R17, PT, PT, -R9, UR5, R0 ;  /* 0x0000000509117c10 */ /* 0x000fe2000fffe100 */
[----:B------:R-:W-:-:S05]  /*0660*/  IMAD R2, R13, R7, R2 ;  /* 0x000000070d027224 */ /* 0x000fca00078e0202 */
[----:B------:R-:W-:Y:S01]  /*0670*/  ISETP.GT.U32.AND P1, PT, R13, R2, PT ;  /* 0x000000020d00720c */ /* 0x000fe20003f24070 */
[----:B0-----:R-:W-:-:S06]  /*0680*/  VIADD R7, R4, 0xffffffe ;  /* 0x0ffffffe04077836 */ /* 0x001fcc0000000000 */
[----:B------:R-:W0:Y:S06]  /*0690*/  F2I.FTZ.U32.TRUNC.NTZ R7, R7 ;  /* 0x0000000700077305 */ /* 0x000e2c000021f000 */
[----:B------:R-:W-:Y:S02]  /*06a0*/  @!P1 IMAD.IADD R2, R2, 0x1, -R13 ;  /* 0x0000000102029824 */ /* 0x000fe400078e0a0d */
[----:B------:R-:W-:Y:S01]  /*06b0*/  @!P1 VIADD R6, R6, 0x1 ;  /* 0x0000000106069836 */ /* 0x000fe20000000000 */
[----:B------:R-:W-:Y:S02]  /*06c0*/  ISETP.NE.AND P1, PT, R10, RZ, PT ;  /* 0x000000ff0a00720c */ /* 0x000fe40003f25270 */
[----:B------:R-:W-:-:S02]  /*06d0*/  ISETP.GE.U32.AND P0, PT, R2, R13, PT ;  /* 0x0000000d0200720c */ /* 0x000fc40003f06070 */
        /* <DEDUP_REMOVED lines=10> */
[----:B------:R-:W-:-:S03]  /*0780*/  @!P1 LOP3.LUT R13, RZ, R10, RZ, 0x33, !PT ;  /* 0x0000000aff0d9212 */ /* 0x000fc600078e33ff */
[----:B------:R-:W-:Y:S01]  /*0790*/  IMAD.MOV.U32 R11, RZ, RZ, RZ ;  /* 0x000000ffff0b7224 */ /* 0x000fe200078e00ff */
        /* <DEDUP_REMOVED lines=12> */
[----:B------:R-:W-:-:S06]  /*0860*/  IMAD R4, R13, R10, RZ ;  /* 0x0000000a0d047224 */ /* 0x000fcc00078e02ff */
[----:B------:R-:W-:-:S06]  /*0870*/  @P0 VIADD R2, R2, 0x1 ;  /* 0x0000000102020836 */ /* 0x000fcc0000000000 */
[----:B------:R-:W-:Y:S01]  /*0880*/  @!P2 IMAD.MOV R2, RZ, RZ, -R2 ;  /* 0x000000ffff02a224 */ /* 0x000fe200078e0a02 */
[----:B------:R-:W-:-:S05]  /*0890*/  @!P1 LOP3.LUT R2, RZ, R12, RZ, 0x33, !PT ;  /* 0x0000000cff029212 */ /* 0x000fca00078e33ff */
[----:B------:R-:W-:-:S04]  /*08a0*/  IMAD.MOV R7, RZ, RZ, -R2 ;  /* 0x000000ffff077224 */ /* 0x000fc800078e0a02 */
[----:B------:R-:W-:Y:S01]  /*08b0*/  IMAD R6, R12, R7, R13 ;  /* 0x000000070c067224 */ /* 0x000fe200078e020d */
[----:B------:R-:W-:Y:S02]  /*08c0*/  IADD3 R7, PT, PT, R0, UR8, RZ ;  /* 0x0000000800077c10 */ /* 0x000fe4000fffe0ff */
[--C-:B------:R-:W-:Y:S02]  /*08d0*/  IADD3 R12, PT, PT, -R9, UR14, R0.reuse ;  /* 0x0000000e090c7c10 */ /* 0x100fe4000fffe100 */
[----:B------:R-:W-:Y:S02]  /*08e0*/  IADD3 R10, PT, PT, R7, -UR21, -R9 ;  /* 0x80000015070a7c10 */ /* 0x000fe4000fffe809 */
[----:B------:R-:W-:-:S07]  /*08f0*/  IADD3 R13, PT, PT, -R9, UR15, R0 ;  /* 0x0000000f090d7c10 */ /* 0x000fce000fffe100 */
.L_x_942:
        /* <DEDUP_REMOVED lines=9> */
.L_x_941:
[----:B------:R-:W0:Y:S01]  /*0990*/  LDCU UR5, c[0x0][0x434] ;  /* 0x00008680ff0577ac */ /* 0x000e220008000800 */
[----:B------:R-:W-:Y:S01]  /*09a0*/  IMAD.MOV.U32 R20, RZ, RZ, RZ ;  /* 0x000000ffff147224 */ /* 0x000fe200078e00ff */
[----:B------:R-:W-:Y:S01]  /*09b0*/  MOV R40, R18 ;  /* 0x0000001200287202 */ /* 0x000fe20000000f00 */
[----:B------:R-:W1:Y:S01]  /*09c0*/  LDCU.64 UR14, c[0x0][0x418] ;  /* 0x00008300ff0e77ac */ /* 0x000e620008000a00 */
[----:B------:R-:W3:Y:S01]  /*09d0*/  LDCU UR8, c[0x0][0x414] ;  /* 0x00008280ff0877ac */ /* 0x000ee20008000800 */
[C---:B0-----:R-:W-:Y:S02]  /*09e0*/  IMAD R29, R21.reuse, UR5, R4 ;  /* 0x00000005151d7c24 */ /* 0x041fe4000f8e0204 */
[----:B------:R-:W-:Y:S01]  /*09f0*/  VIADD R21, R21, 0x1 ;  /* 0x0000000115157836 */ /* 0x000fe20000000000 */
[----:B-1----:R-:W-:Y:S01]  /*0a00*/  UISETP.GE.U32.AND UP0, UPT, UR14, 0x8, UPT ;  /* 0x000000080e00788c */ /* 0x002fe2000bf06070 */
[----:B------:R-:W-:-:S03]  /*0a10*/  IMAD.IADD R22, R8, 0x1, -R29 ;  /* 0x0000000108167824 */ /* 0x000fc600078e0a1d */
[----:B------:R-:W-:Y:S02]  /*0a20*/  ISETP.NE.AND P5, PT, R21, UR15, PT ;  /* 0x0000000f15007c0c */ /* 0x000fe4000bfa5270 */
[----:B---3--:R-:W-:-:S04]  /*0a30*/  ISETP.GE.AND P0, PT, R22, UR8, PT ;  /* 0x0000000816007c0c */ /* 0x008fc8000bf06270 */
[----:B------:R-:W-:Y:S01]  /*0a40*/  ISETP.GT.AND P0, PT, R22, -0x1, !P0 ;  /* 0xffffffff1600780c */ /* 0x000fe20004704270 */
[----:B------:R-:W-:Y:S01]  /*0a50*/  IMAD R22, R19, UR8, R22 ;  /* 0x0000000813167c24 */ /* 0x000fe2000f8e0216 */
[----:B------:R-:W-:Y:S11]  /*0a60*/  BRA.U !UP0, `(.L_x_935) ;  /* 0x00000005089c7547 */ /* 0x000ff6000b800000 */
[----:B------:R-:W0:Y:S01]  /*0a70*/  LDCU UR5, c[0x0][0x410] ;  /* 0x00008200ff0577ac */ /* 0x000e220008000800 */
[----:B------:R-:W-:Y:S02]  /*0a80*/  IMAD R20, R19, UR8, R8 ;  /* 0x0000000813147c24 */ /* 0x000fe4000f8e0208 */
[----:B------:R-:W-:Y:S02]  /*0a90*/  IMAD.IADD R42, R7, 0x1, -R9 ;  /* 0x00000001072a7824 */ /* 0x000fe400078e0a09 */
[----:B------:R-:W-:Y:S02]  /*0aa0*/  IMAD.IADD R29, R20, 0x1, -R29 ;  /* 0x00000001141d7824 */ /* 0x000fe400078e0a1d */
[----:B------:R-:W-:Y:S02]  /*0ab0*/  IMAD.U32 R23, RZ, RZ, UR20 ;  /* 0x00000014ff177e24 */ /* 0x000fe4000f8e00ff */
[----:B------:R-:W-:Y:S02]  /*0ac0*/  IMAD.MOV.U32 R40, RZ, RZ, R18 ;  /* 0x000000ffff287224 */ /* 0x000fe400078e0012 */
[----:B0-----:R-:W-:-:S02]  /*0ad0*/  IMAD R20, R29, UR5, R10 ;  /* 0x000000051d147c24 */ /* 0x001fc4000f8e020a */
[C---:B------:R-:W-:Y:S02]  /*0ae0*/  IMAD R24, R29.reuse, UR5, R12 ;  /* 0x000000051d187c24 */ /* 0x040fe4000f8e020c */
[C---:B------:R-:W-:Y:S02]  /*0af0*/  IMAD R25, R29.reuse, UR5, R13 ;  /* 0x000000051d197c24 */ /* 0x040fe4000f8e020d */
[C---:B------:R-:W-:Y:S02]  /*0b00*/  IMAD R38, R29.reuse, UR5, R14 ;  /* 0x000000051d267c24 */ /* 0x040fe4000f8e020e */
[C---:B------:R-:W-:Y:S02]  /*0b10*/  IMAD R39, R29.reuse, UR5, R15 ;  /* 0x000000051d277c24 */ /* 0x040fe4000f8e020f */
[C---:B------:R-:W-:Y:S02]  /*0b20*/  IMAD R41, R29.reuse, UR5, R16 ;  /* 0x000000051d297c24 */ /* 0x040fe4000f8e0210 */
[----:B------:R-:W-:-:S02]  /*0b30*/  IMAD R43, R29, UR5, R17 ;  /* 0x000000051d2b7c24 */ /* 0x000fc4000f8e0211 */
[----:B------:R-:W-:-:S07]  /*0b40*/  IMAD R44, R29, UR5, R42 ;  /* 0x000000051d2c7c24 */ /* 0x000fce000f8e022a */
.L_x_936:
[C---:B------:R-:W-:Y:S01]  /*0b50*/  ISETP.GE.AND P1, PT, R42.reuse, UR22, PT ;  /* 0x000000162a007c0c */ /* 0x040fe2000bf26270 */
[----:B------:R-:W-:Y:S02]  /*0b60*/  IMAD.U32 R36, RZ, RZ, UR6 ;  /* 0x00000006ff247e24 */ /* 0x000fe4000f8e00ff */
[----:B------:R-:W-:Y:S01]  /*0b70*/  IMAD.U32 R37, RZ, RZ, UR7 ;  /* 0x00000007ff257e24 */ /* 0x000fe2000f8e00ff */
[----:B------:R-:W-:Y:S01]  /*0b80*/  ISETP.GT.AND P1, PT, R42, -0x1, !P1 ;  /* 0xffffffff2a00780c */ /* 0x000fe20004f24270 */
[----:B------:R-:W-:-:S03]  /*0b90*/  IMAD.WIDE R36, R40, 0x8, R36 ;  /* 0x0000000828247825 */ /* 0x000fc600078e0224 */
[----:B------:R-:W-:-:S13]  /*0ba0*/  PLOP3.LUT P2, PT, P0, P1, PT, 0x80, 0x8 ;  /* 0x000000000008781c */ /* 0x000fda0000743070 */
[----:B------:R-:W0:Y:S01]  /*0bb0*/  @P2 LDC.64 R32, c[0x0][0x380] ;  /* 0x0000e000ff202b82 */ /* 0x000e220000000a00 */
[----:B------:R-:W3:Y:S01]  /*0bc0*/  @P2 LDG.E.64 R30, desc[UR10][R36.64+-0x20] ;  /* 0xffffe00a241e2981 */ /* 0x000ee2000c1e1b00 */
[----:B0-----:R-:W-:-:S05]  /*0bd0*/  @P2 IMAD.WIDE R32, R44, 0x8, R32 ;  /* 0x000000082c202825 */ /* 0x001fca00078e0220 */
[----:B------:R-:W3:Y:S01]  /*0be0*/  @P2 LDG.E.64 R28, desc[UR10][R32.64] ;  /* 0x0000000a201c2981 */ /* 0x000ee2000c1e1b00 */
[----:B--2---:R-:W-:-:S05]  /*0bf0*/  VIADD R45, R42, -UR23 ;  /* 0x800000172a2d7c36 */ /* 0x004fca0008000000 */
[----:B------:R-:W-:-:S04]  /*0c00*/  ISETP.GE.AND P1, PT, R45, UR22, PT ;  /* 0x000000162d007c0c */ /* 0x000fc8000bf26270 */
[----:B------:R-:W-:-:S04]  /*0c10*/  ISETP.GT.AND P1, PT, R45, -0x1, !P1 ;  /* 0xffffffff2d00780c */ /* 0x000fc80004f24270 */
[----:B------:R-:W-:Y:S01]  /*0c20*/  PLOP3.LUT P1, PT, P0, P1, PT, 0x80, 0x8 ;  /* 0x000000000008781c */ /* 0x000fe20000723070 */
[----:B---3--:R-:W-:-:S12]  /*0c30*/  @P2 DFMA R26, R30, R28, R26 ;  /* 0x0000001c1e1a222b */ /* 0x008fd8000000001a */
[----:B------:R-:W0:Y:S01]  /*0c40*/  @P1 LDC.64 R28, c[0x0][0x380] ;  /* 0x0000e000ff1c1b82 */ /* 0x000e220000000a00 */
[----:B------:R-:W2:Y:S01]  /*0c50*/  @P1 LDG.E.64 R30, desc[UR10][R36.64+-0x18] ;  /* 0xffffe80a241e1981 */ /* 0x000ea2000c1e1b00 */
[----:B0-----:R-:W-:-:S05]  /*0c60*/  @P1 IMAD.WIDE R34, R20, 0x8, R28 ;  /* 0x0000000814221825 */ /* 0x001fca00078e021c */
[----:B------:R-:W2:Y:S01]  /*0c70*/  @P1 LDG.E.64 R28, desc[UR10][R34.64] ;  /* 0x0000000a221c1981 */ /* 0x000ea2000c1e1b00 */
[----:B------:R-:W-:-:S04]  /*0c80*/  IADD3 R45, PT, PT, R45, -UR23, RZ ;  /* 0x800000172d2d7c10 */ /* 0x000fc8000fffe0ff */
[----:B------:R-:W-:-:S04]  /*0c90*/  ISETP.GE.AND P2, PT, R45, UR22, PT ;  /* 0x000000162d007c0c */ /* 0x000fc8000bf46270 */
[----:B------:R-:W-:-:S04]  /*0ca0*/  ISETP.GT.AND P2, PT, R45, -0x1, !P2 ;  /* 0xffffffff2d00780c */ /* 0x000fc80005744270 */
[----:B------:R-:W-:Y:S01]  /*0cb0*/  PLOP3.LUT P2, PT, P0, P2, PT, 0x80, 0x8 ;  /* 0x000000000008781c */ /* 0x000fe20000745070 */
[----:B--2---:R-:W-:-:S12]  /*0cc0*/  @P1 DFMA R26, R30, R28, R26 ;  /* 0x0000001c1e1a122b */ /* 0x004fd8000000001a */
[----:B------:R-:W0:Y:S01]  /*0cd0*/  @P2 LDC.64 R28, c[0x0][0x380] ;  /* 0x0000e000ff1c2b82 */ /* 0x000e220000000a00 */
[----:B------:R-:W2:Y:S01]  /*0ce0*/  @P2 LDG.E.64 R30, desc[UR10][R36.64+-0x10] ;  /* 0xfffff00a241e2981 */ /* 0x000ea2000c1e1b00 */
[----:B0-----:R-:W-:-:S05]  /*0cf0*/  @P2 IMAD.WIDE R32, R24, 0x8, R28 ;  /* 0x0000000818202825 */ /* 0x001fca00078e021c */
[----:B------:R-:W2:Y:S01]  /*0d00*/  @P2 LDG.E.64 R28, desc[UR10][R32.64] ;  /* 0x0000000a201c2981 */ /* 0x000ea2000c1e1b00 */
[----:B------:R-:W-:-:S05]  /*0d10*/  VIADD R45, R45, -UR23 ;  /* 0x800000172d2d7c36 */ /* 0x000fca0008000000 */
        /* <DEDUP_REMOVED lines=24> */
[----:B0-----:R-:W-:-:S06]  /*0ea0*/  @P1 IMAD.WIDE R28, R39, 0x8, R28 ;  /* 0x00000008271c1825 */ /* 0x001fcc00078e021c */
[----:B------:R-:W2:Y:S01]  /*0eb0*/  @P1 LDG.E.64 R28, desc[UR10][R28.64] ;  /* 0x0000000a1c1c1981 */ /* 0x000ea2000c1e1b00 */
[----:B------:R-:W-:-:S05]  /*0ec0*/  VIADD R45, R45, -UR23 ;  /* 0x800000172d2d7c36 */ /* 0x000fca0008000000 */
[C---:B------:R-:W-:Y:S01]  /*0ed0*/  ISETP.GE.AND P2, PT, R45.reuse, UR22, PT ;  /* 0x000000162d007c0c */ /* 0x040fe2000bf46270 */
[----:B------:R-:W-:-:S03]  /*0ee0*/  VIADD R32, R45, -UR23 ;  /* 0x800000172d207c36 */ /* 0x000fc60008000000 */
[----:B------:R-:W-:Y:S02]  /*0ef0*/  ISETP.GT.AND P2, PT, R45, -0x1, !P2 ;  /* 0xffffffff2d00780c */ /* 0x000fe40005744270 */
[C---:B------:R-:W-:Y:S02]  /*0f00*/  ISETP.GE.AND P3, PT, R32.reuse, UR22, PT ;  /* 0x0000001620007c0c */ /* 0x040fe4000bf66270 */
[----:B------:R-:W-:Y:S02]  /*0f10*/  PLOP3.LUT P2, PT, P0, P2, PT, 0x80, 0x8 ;  /* 0x000000000008781c */ /* 0x000fe40000745070 */
[----:B------:R-:W-:-:S04]  /*0f20*/  ISETP.GT.AND P3, PT, R32, -0x1, !P3 ;  /* 0xffffffff2000780c */ /* 0x000fc80005f64270 */
[----:B------:R-:W-:-:S07]  /*0f30*/  PLOP3.LUT P3, PT, P0, P3, PT, 0x80, 0x8 ;  /* 0x000000000008781c */ /* 0x000fce0000767070 */
[----:B------:R-:W3:Y:S06]  /*0f40*/  @P2 LDG.E.64 R32, desc[UR10][R36.64+0x10] ;  /* 0x0000100a24202981 */ /* 0x000eec000c1e1b00 */
[----:B------:R-:W4:Y:S01]  /*0f50*/  @P3 LDG.E.64 R34, desc[UR10][R36.64+0x18] ;  /* 0x0000180a24223981 */ /* 0x000f22000c1e1b00 */
[----:B--2---:R-:W-:Y:S01]  /*0f60*/  @P1 DFMA R26, R30, R28, R26 ;  /* 0x0000001c1e1a122b */ /* 0x004fe2000000001a */
[----:B------:R-:W0:Y:S08]  /*0f70*/  @P2 LDC.64 R28, c[0x0][0x380] ;  /* 0x0000e000ff1c2b82 */ /* 0x000e300000000a00 */
[----:B------:R-:W1:Y:S01]  /*0f80*/  @P3 LDC.64 R30, c[0x0][0x380] ;  /* 0x0000e000ff1e3b82 */ /* 0x000e620000000a00 */
[----:B0-----:R-:W-:-:S06]  /*0f90*/  @P2 IMAD.WIDE R28, R41, 0x8, R28 ;  /* 0x00000008291c2825 */ /* 0x001fcc00078e021c */
[----:B------:R-:W3:Y:S01]  /*0fa0*/  @P2 LDG.E.64 R28, desc[UR10][R28.64] ;  /* 0x0000000a1c1c2981 */ /* 0x000ee2000c1e1b00 */
[----:B-1----:R-:W-:-:S06]  /*0fb0*/  @P3 IMAD.WIDE R30, R43, 0x8, R30 ;  /* 0x000000082b1e3825 */ /* 0x002fcc00078e021e */
[----:B------:R-:W4:Y:S01]  /*0fc0*/  @P3 LDG.E.64 R30, desc[UR10][R30.64] ;  /* 0x0000000a1e1e3981 */ /* 0x000f22000c1e1b00 */
[----:B------:R-:W-:-:S05]  /*0fd0*/  VIADD R23, R23, 0x8 ;  /* 0x0000000817177836 */ /* 0x000fca0000000000 */
[----:B------:R-:W-:Y:S01]  /*0fe0*/  ISETP.NE.AND P1, PT, R23, RZ, PT ;  /* 0x000000ff1700720c */ /* 0x000fe20003f25270 */
[----:B------:R-:W-:Y:S01]  /*0ff0*/  VIADD R40, R40, 0x8 ;  /* 0x0000000828287836 */ /* 0x000fe20000000000 */
[----:B---3--:R-:W-:Y:S01]  /*1000*/  @P2 DFMA R26, R32, R28, R26 ;  /* 0x0000001c201a222b */ /* 0x008fe2000000001a */
[----:B------:R-:W-:-:S04]  /*1010*/  IMAD R33, RZ, RZ, -UR23 ;  /* 0x80000017ff217e24 */ /* 0x000fc8000f8e02ff */
[----:B------:R-:W-:-:S03]  /*1020*/  IMAD R44, R33, 0x8, R44 ;  /* 0x00000008212c7824 */ /* 0x000fc600078e022c */
[----:B----4-:R-:W-:Y:S01]  /*1030*/  @P3 DFMA R26, R34, R30, R26 ;  /* 0x0000001e221a322b */ /* 0x010fe2000000001a */
[C---:B------:R-:W-:Y:S01]  /*1040*/  LEA R42, R33.reuse, R42, 0x3 ;  /* 0x0000002a212a7211 */ /* 0x040fe200078e18ff */
[C---:B------:R-:W-:Y:S01]  /*1050*/  IMAD R20, R33.reuse, 0x8, R20 ;  /* 0x0000000821147824 */ /* 0x040fe200078e0214 */
[C---:B------:R-:W-:Y:S01]  /*1060*/  LEA R43, R33.reuse, R43, 0x3 ;  /* 0x0000002b212b7211 */ /* 0x040fe200078e18ff */
[C---:B------:R-:W-:Y:S02]  /*1070*/  IMAD R24, R33.reuse, 0x8, R24 ;  /* 0x0000000821187824 */ /* 0x040fe400078e0218 */
[C---:B------:R-:W-:Y:S02]  /*1080*/  IMAD R25, R33.reuse, 0x8, R25 ;  /* 0x0000000821197824 */ /* 0x040fe400078e0219 */
[C---:B------:R-:W-:Y:S02]  /*1090*/  IMAD R38, R33.reuse, 0x8, R38 ;  /* 0x0000000821267824 */ /* 0x040fe400078e0226 */
[----:B------:R-:W-:-:S02]  /*10a0*/  IMAD R39, R33, 0x8, R39 ;  /* 0x0000000821277824 */ /* 0x000fc400078e0227 */
[----:B------:R-:W-:Y:S01]  /*10b0*/  IMAD R41, R33, 0x8, R41 ;  /* 0x0000000821297824 */ /* 0x000fe200078e0229 */
[----:B------:R-:W-:Y:S06]  /*10c0*/  @P1 BRA `(.L_x_936) ;  /* 0xfffffff800a01947 */ /* 0x000fec000383ffff */
[----:B------:R-:W-:-:S07]  /*10d0*/  IMAD.U32 R20, RZ, RZ, UR13 ;  /* 0x0000000dff147e24 */ /* 0x000fce000f8e00ff */
.L_x_935:
[----:B------:R-:W-:-:S09]  /*10e0*/  UISETP.NE.AND UP0, UPT, UR12, URZ, UPT ;  /* 0x000000ff0c00728c */ /* 0x000fd2000bf05270 */
[----:B------:R-:W-:Y:S05]  /*10f0*/  BRA.U !UP0, `(.L_x_937) ;  /* 0x0000000508a07547 */ /* 0x000fea000b800000 */
[----:B------:R-:W-:Y:S02]  /*1100*/  UIADD3 UR5, UPT, UPT, UR12, -0x1, URZ ;  /* 0xffffffff0c057890 */ /* 0x000fe4000fffe0ff */
[----:B------:R-:W-:Y:S02]  /*1110*/  UISETP.NE.AND UP1, UPT, UR4, URZ, UPT ;  /* 0x000000ff0400728c */ /* 0x000fe4000bf25270 */
[----:B------:R-:W-:-:S09]  /*1120*/  UISETP.GE.U32.AND UP0, UPT, UR5, 0x3, UPT ;  /* 0x000000030500788c */ /* 0x000fd2000bf06070 */
[----:B------:R-:W-:Y:S05]  /*1130*/  BRA.U !UP0, `(.L_x_938) ;  /* 0x0000000108c47547 */ /* 0x000fea000b800000 */
[----:B------:R-:W0:Y:S01]  /*1140*/  LDCU UR5, c[0x0][0x430] ;  /* 0x00008600ff0577ac */ /* 0x000e220008000800 */
[----:B------:R-:W1:Y:S01]  /*1150*/  LDC.64 R28, c[0x0][0x3d0] ;  /* 0x0000f400ff1c7b82 */ /* 0x000e620000000a00 */
[----:B------:R-:W3:Y:S01]  /*1160*/  LDCU UR8, c[0x0][0x410] ;  /* 0x00008200ff0877ac */ /* 0x000ee20008000800 */
[----:B0-----:R-:W-:-:S04]  /*1170*/  IMAD R24, R20, UR5, R9 ;  /* 0x0000000514187c24 */ /* 0x001fc8000f8e0209 */
[----:B------:R-:W-:Y:S02]  /*1180*/  IMAD.IADD R23, R7, 0x1, -R24 ;  /* 0x0000000107177824 */ /* 0x000fe400078e0a18 */
[----:B------:R-:W-:Y:S02]  /*1190*/  VIADD R24, R24, UR5 ;  /* 0x0000000518187c36 */ /* 0x000fe40008000000 */
[----:B-1----:R-:W-:Y:S01]  /*11a0*/  IMAD.WIDE R28, R40, 0x8, R28 ;  /* 0x00000008281c7825 */ /* 0x002fe200078e021c */
[----:B---3--:R-:W-:-:S03]  /*11b0*/  ISETP.GE.AND P1, PT, R23, UR8, PT ;  /* 0x0000000817007c0c */ /* 0x008fc6000bf26270 */
[----:B------:R-:W-:Y:S01]  /*11c0*/  IMAD.IADD R33, R7, 0x1, -R24 ;  /* 0x0000000107217824 */ /* 0x000fe200078e0a18 */
[----:B------:R-:W-:Y:S01]  /*11d0*/  ISETP.GT.AND P1, PT, R23, -0x1, !P1 ;  /* 0xffffffff1700780c */ /* 0x000fe20004f24270 */
[----:B------:R-:W-:-:S03]  /*11e0*/  VIADD R24, R24, UR5 ;  /* 0x0000000518187c36 */ /* 0x000fc60008000000 */
[----:B------:R-:W-:Y:S01]  /*11f0*/  ISETP.GE.AND P2, PT, R33, UR8, PT ;  /* 0x0000000821007c0c */ /* 0x000fe2000bf46270 */
[--C-:B------:R-:W-:Y:S01]  /*1200*/  IMAD.IADD R39, R7, 0x1, -R24.reuse ;  /* 0x0000000107277824 */ /* 0x100fe200078e0a18 */
[----:B------:R-:W-:Y:S02]  /*1210*/  PLOP3.LUT P1, PT, P0, P1, PT, 0x80, 0x8 ;  /* 0x000000000008781c */ /* 0x000fe40000723070 */
[----:B------:R-:W-:Y:S02]  /*1220*/  ISETP.GT.AND P2, PT, R33, -0x1, !P2 ;  /* 0xffffffff2100780c */ /* 0x000fe40005744270 */
[----:B------:R-:W-:Y:S02]  /*1230*/  ISETP.GE.AND P6, PT, R39, UR8, PT ;  /* 0x0000000827007c0c */ /* 0x000fe4000bfc6270 */
[----:B------:R-:W-:Y:S02]  /*1240*/  PLOP3.LUT P2, PT, P0, P2, PT, 0x80, 0x8 ;  /* 0x000000000008781c */ /* 0x000fe40000745070 */
[----:B------:R-:W-:-:S02]  /*1250*/  IADD3 R41, PT, PT, R7, -UR5, -R24 ;  /* 0x8000000507297c10 */ /* 0x000fc4000fffe818 */
[----:B------:R-:W-:Y:S02]  /*1260*/  ISETP.GT.AND P6, PT, R39, -0x1, !P6 ;  /* 0xffffffff2700780c */ /* 0x000fe400077c4270 */
[C---:B------:R-:W-:Y:S01]  /*1270*/  ISETP.GE.AND P3, PT, R41.reuse, UR8, PT ;  /* 0x0000000829007c0c */ /* 0x040fe2000bf66270 */
[----:B------:R-:W0:Y:S01]  /*1280*/  @P1 LDC.64 R24, c[0x0][0x380] ;  /* 0x0000e000ff181b82 */ /* 0x000e220000000a00 */
[----:B------:R-:W-:Y:S01]  /*1290*/  PLOP3.LUT P6, PT, P0, P6, PT, 0x80, 0x8 ;  /* 0x000000000008781c */ /* 0x000fe200007cd070 */
[----:B------:R-:W-:Y:S01]  /*12a0*/  @P1 IMAD R23, R22, UR8, R23 ;  /* 0x0000000816171c24 */ /* 0x000fe2000f8e0217 */
[----:B------:R-:W-:Y:S01]  /*12b0*/  ISETP.GT.AND P3, PT, R41, -0x1, !P3 ;  /* 0xffffffff2900780c */ /* 0x000fe20005f64270 */
[----:B------:R-:W3:Y:S03]  /*12c0*/  @P1 LDG.E.64 R42, desc[UR10][R28.64] ;  /* 0x0000000a1c2a1981 */ /* 0x000ee6000c1e1b00 */
[----:B------:R-:W-:Y:S01]  /*12d0*/  PLOP3.LUT P3, PT, P0, P3, PT, 0x80, 0x8 ;  /* 0x000000000008781c */ /* 0x000fe20000767070 */
[----:B------:R-:W1:Y:S08]  /*12e0*/  @P2 LDC.64 R30, c[0x0][0x380] ;  /* 0x0000e000ff1e2b82 */ /* 0x000e700000000a00 */
[----:B------:R-:W4:Y:S04]  /*12f0*/  @P6 LDC.64 R36, c[0x0][0x380] ;  /* 0x0000e000ff246b82 */ /* 0x000f280000000a00 */
[----:B------:R-:W5:Y:S04]  /*1300*/  @P3 LDG.E.64 R44, desc[UR10][R28.64+0x18] ;  /* 0x0000180a1c2c3981 */ /* 0x000f68000c1e1b00 */
[----:B------:R-:W2:Y:S01]  /*1310*/  @P3 LDC.64 R34, c[0x0][0x380] ;  /* 0x0000e000ff223b82 */ /* 0x000ea20000000a00 */
[----:B0-----:R-:W-:-:S04]  /*1320*/  @P1 IMAD.WIDE R24, R23, 0x8, R24 ;  /* 0x0000000817181825 */ /* 0x001fc800078e0218 */
[C---:B------:R-:W-:Y:S02]  /*1330*/  @P2 IMAD R23, R22.reuse, UR8, R33 ;  /* 0x0000000816172c24 */ /* 0x040fe4000f8e0221 */
[----:B------:R-:W3:Y:S02]  /*1340*/  @P1 LDG.E.64 R24, desc[UR10][R24.64] ;  /* 0x0000000a18181981 */ /* 0x000ee4000c1e1b00 */
[----:B-1----:R-:W-:Y:S02]  /*1350*/  @P2 IMAD.WIDE R30, R23, 0x8, R30 ;  /* 0x00000008171e2825 */ /* 0x002fe400078e021e */
[----:B------:R-:W5:Y:S02]  /*1360*/  @P2 LDG.E.64 R32, desc[UR10][R28.64+0x8] ;  /* 0x0000080a1c202981 */ /* 0x000f64000c1e1b00 */
[----:B------:R-:W-:Y:S02]  /*1370*/  @P6 IMAD R23, R22, UR8, R39 ;  /* 0x0000000816176c24 */ /* 0x000fe4000f8e0227 */
[----:B------:R-:W5:Y:S02]  /*1380*/  @P2 LDG.E.64 R30, desc[UR10][R30.64] ;  /* 0x0000000a1e1e2981 */ /* 0x000f64000c1e1b00 */
[----:B----4-:R-:W-:-:S02]  /*1390*/  @P6 IMAD.WIDE R36, R23, 0x8, R36 ;  /* 0x0000000817246825 */ /* 0x010fc400078e0224 */
[----:B------:R-:W4:Y:S02]  /*13a0*/  @P6 LDG.E.64 R38, desc[UR10][R28.64+0x10] ;  /* 0x0000100a1c266981 */ /* 0x000f24000c1e1b00 */
[----:B------:R-:W-:Y:S02]  /*13b0*/  @P3 IMAD R23, R22, UR8, R41 ;  /* 0x0000000816173c24 */ /* 0x000fe4000f8e0229 */
[----:B------:R-:W4:Y:S02]  /*13c0*/  @P6 LDG.E.64 R36, desc[UR10][R36.64] ;  /* 0x0000000a24246981 */ /* 0x000f24000c1e1b00 */
[----:B--2---:R-:W-:-:S06]  /*13d0*/  @P3 IMAD.WIDE R34, R23, 0x8, R34 ;  /* 0x0000000817223825 */ /* 0x004fcc00078e0222 */
[----:B------:R-:W2:Y:S01]  /*13e0*/  @P3 LDG.E.64 R34, desc[UR10][R34.64] ;  /* 0x0000000a22223981 */ /* 0x000ea2000c1e1b00 */
[----:B------:R-:W-:Y:S01]  /*13f0*/  IADD3 R20, PT, PT, R20, 0x4, RZ ;  /* 0x0000000414147810 */ /* 0x000fe20007ffe0ff */
[----:B------:R-:W-:Y:S01]  /*1400*/  VIADD R40, R40, 0x4 ;  /* 0x0000000428287836 */ /* 0x000fe20000000000 */
[----:B---3--:R-:W-:-:S08]  /*1410*/  @P1 DFMA R26, R42, R24, R26 ;  /* 0x000000182a1a122b */ /* 0x008fd0000000001a */
[----:B-----5:R-:W-:-:S08]  /*1420*/  @P2 DFMA R26, R32, R30, R26 ;  /* 0x0000001e201a222b */ /* 0x020fd0000000001a */
[----:B----4-:R-:W-:-:S08]  /*1430*/  @P6 DFMA R26, R38, R36, R26 ;  /* 0x00000024261a622b */ /* 0x010fd0000000001a */
[----:B--2---:R-:W-:-:S11]  /*1440*/  @P3 DFMA R26, R44, R34, R26 ;  /* 0x000000222c1a322b */ /* 0x004fd6000000001a */
.L_x_938:
        /* <DEDUP_REMOVED lines=8> */
[----:B------:R-:W3:Y:S01]  /*14d0*/  LDCU UR8, c[0x0][0x410] ;  /* 0x00008200ff0877ac */ /* 0x000ee20008000800 */
[----:B0-----:R-:W-:-:S04]  /*14e0*/  IMAD R24, R20, UR5, R9 ;  /* 0x0000000514187c24 */ /* 0x001fc8000f8e0209 */
[C-C-:B------:R-:W-:Y:S01]  /*14f0*/  IMAD.IADD R31, R7.reuse, 0x1, -R24.reuse ;  /* 0x00000001071f7824 */ /* 0x140fe200078e0a18 */
[----:B------:R-:W-:Y:S01]  /*1500*/  IADD3 R35, PT, PT, R7, -UR5, -R24 ;  /* 0x8000000507237c10 */ /* 0x000fe2000fffe818 */
[----:B-1----:R-:W-:-:S03]  /*1510*/  IMAD.WIDE R28, R40, 0x8, R28 ;  /* 0x00000008281c7825 */ /* 0x002fc600078e021c */
[----:B---3--:R-:W-:Y:S02]  /*1520*/  ISETP.GE.AND P1, PT, R31, UR8, PT ;  /* 0x000000081f007c0c */ /* 0x008fe4000bf26270 */
        /* <DEDUP_REMOVED lines=10> */
[----:B------:R-:W3:Y:S04]  /*15d0*/  @P1 LDG.E.64 R24, desc[UR10][R28.64] ;  /* 0x0000000a1c181981 */ /* 0x000ee8000c1e1b00 */
[----:B------:R-:W3:Y:S01]  /*15e0*/  @P1 LDG.E.64 R30, desc[UR10][R30.64] ;  /* 0x0000000a1e1e1981 */ /* 0x000ee2000c1e1b00 */
[----:B-1----:R-:W-:-:S03]  /*15f0*/  @P2 IMAD.WIDE R34, R35, 0x8, R32 ;  /* 0x0000000823222825 */ /* 0x002fc600078e0220 */
[----:B------:R-:W4:Y:S04]  /*1600*/  @P2 LDG.E.64 R32, desc[UR10][R28.64+0x8] ;  /* 0x0000080a1c202981 */ /* 0x000f28000c1e1b00 */
[----:B------:R-:W4:Y:S01]  /*1610*/  @P2 LDG.E.64 R34, desc[UR10][R34.64] ;  /* 0x0000000a22222981 */ /* 0x000f22000c1e1b00 */
[----:B------:R-:W-:Y:S02]  /*1620*/  VIADD R20, R20, 0x2 ;  /* 0x0000000214147836 */ /* 0x000fe40000000000 */
[----:B------:R-:W-:Y:S01]  /*1630*/  VIADD R40, R40, 0x2 ;  /* 0x0000000228287836 */ /* 0x000fe20000000000 */
[----:B---3--:R-:W-:-:S08]  /*1640*/  @P1 DFMA R26, R24, R30, R26 ;  /* 0x0000001e181a122b */ /* 0x008fd0000000001a */
[----:B----4-:R-:W-:-:S11]  /*1650*/  @P2 DFMA R26, R32, R34, R26 ;  /* 0x00000022201a222b */ /* 0x010fd6000000001a */
.L_x_940:
        /* <DEDUP_REMOVED lines=13> */
[----:B------:R-:W3:Y:S01]  /*1730*/  LDG.E.64 R22, desc[UR10][R22.64] ;  /* 0x0000000a16167981 */ /* 0x000ee2000c1e1b00 */
[----:B-1----:R-:W-:-:S06]  /*1740*/  IMAD.WIDE R24, R31, 0x8, R28 ;  /* 0x000000081f187825 */ /* 0x002fcc00078e021c */
[----:B------:R-:W3:Y:S02]  /*1750*/  LDG.E.64 R24, desc[UR10][R24.64] ;  /* 0x0000000a18187981 */ /* 0x000ee4000c1e1b00 */
[----:B---3--:R-:W-:-:S11]  /*1760*/  DFMA R26, R22, R24, R26 ;  /* 0x00000018161a722b */ /* 0x008fd6000000001a */
.L_x_939:
[----:B--2---:R-:W-:Y:S05]  /*1770*/  BSYNC.RECONVERGENT B0 ;  /* 0x0000000000007941 */ /* 0x004fea0003800200 */
.L_x_937:
[----:B------:R-:W0:Y:S02]  /*1780*/  LDCU UR5, c[0x0][0x418] ;  /* 0x00008300ff0577ac */ /* 0x000e240008000800 */
[----:B0-----:R-:W-:Y:S01]  /*1790*/  VIADD R18, R18, UR5 ;  /* 0x0000000512127c36 */ /* 0x001fe20008000000 */
[----:B------:R-:W-:Y:S06]  /*17a0*/  @P5 BRA `(.L_x_941) ;  /* 0xfffffff000785947 */ /* 0x000fec000383ffff */
[----:B------:R-:W-:Y:S05]  /*17b0*/  @P4 BRA `(.L_x_942) ;  /* 0xfffffff000504947 */ /* 0x000fea000383ffff */
[----:B------:R-:W0:Y:S01]  /*17c0*/  LDCU.64 UR8, c[0x0][0x3a8] ;  /* 0x00007500ff0877ac */ /* 0x000e220008000a00 */
[----:B------:R-:W1:Y:S01]  /*17d0*/  LDCU UR5, c[0x0][0x3f8] ;  /* 0x00007f00ff0577ac */ /* 0x000e620008000800 */
[----:B0-----:R-:W-:-:S04]  /*17e0*/  LEA R6, P0, R0, UR8, 0x3 ;  /* 0x0000000800067c11 */ /* 0x001fc8000f8018ff */
[----:B------:R-:W-:Y:S02]  /*17f0*/  LEA.HI.X R7, R0, UR9, R3, 0x3, P0 ;  /* 0x0000000900077c11 */ /* 0x000fe400080f1c03 */
[----:B------:R-:W-:-:S03]  /*1800*/  IADD3 R0, P0, PT, R5, R0, RZ ;  /* 0x0000000005007210 */ /* 0x000fc60007f1e0ff */
[----:B------:R0:W-:Y:S02]  /*1810*/  STG.E.64 desc[UR10][R6.64], R26 ;  /* 0x0000001a06007986 */ /* 0x0001e4000c101b0a */
[----:B------:R-:W-:Y:S01]  /*1820*/  IMAD.X R3, RZ, RZ, R3, P0 ;  /* 0x000000ffff037224 */ /* 0x000fe200000e0603 */
[----:B-1----:R-:W-:-:S04]  /*1830*/  ISETP.GE.U32.AND P0, PT, R0, UR5, PT ;  /* 0x0000000500007c0c */ /* 0x002fc8000bf06070 */
[----:B------:R-:W-:-:S13]  /*1840*/  ISETP.GE.AND.EX P0, PT, R3, UR19, PT, P0 ;  /* 0x0000001303007c0c */ /* 0x000fda000bf06300 */
[----:B0-----:R-:W-:Y:S05]  /*1850*/  @!P0 BRA `(.L_x_943) ;  /* 0xffffffe800988947 */ /* 0x001fea000383ffff */
[----:B--2---:R-:W-:Y:S05]  /*1860*/  EXIT ;  /* 0x000000000000794d */ /* 0x004fea0003800000 */
.L_x_932:
        /* <DEDUP_REMOVED lines=23> */
[----:B------:R-:W-:Y:S01]  /*19e0*/  IMAD.HI.U32 R6, R7, R10, RZ ;  /* 0x0000000a07067227 */ /* 0x000fe200078e00ff */
[----:B------:R-:W-:-:S03]  /*19f0*/  MOV R7, RZ ;  /* 0x000000ff00077202 */ /* 0x000fc60000000f00 */
        /* <DEDUP_REMOVED lines=9> */
.L_x_945:
[----:B------:R-:W-:Y:S01]  /*1a90*/  IMAD.MOV.U32 R6, RZ, RZ, R10 ;  /* 0x000000ffff067224 */ /* 0x000fe200078e000a */
[----:B------:R-:W-:-:S07]  /*1aa0*/  MOV R4, 0x1ac0 ;  /* 0x00001ac000047802 */ /* 0x000fce0000000f00 */
[----:B------:R-:W-:Y:S05]  /*1ab0*/  CALL.REL.NOINC `($__internal_38_$__cuda_sm20_div_u64) ;  /* 0x00000008002c7944 */ /* 0x000fea0003c00000 */
[----:B------:R-:W-:Y:S02]  /*1ac0*/  IMAD.MOV.U32 R6, RZ, RZ, R8 ;  /* 0x000000ffff067224 */ /* 0x000fe400078e0008 */
[----:B------:R-:W-:-:S07]  /*1ad0*/  IMAD.MOV.U32 R7, RZ, RZ, R9 ;  /* 0x000000ffff077224 */ /* 0x000fce00078e0009 */
.L_x_946:
[----:B------:R-:W-:Y:S05]  /*1ae0*/  BSYNC.RECONVERGENT B0 ;  /* 0x0000000000007941 */ /* 0x000fea0003800200 */
.L_x_944:
        /* <DEDUP_REMOVED lines=14> */
.L_x_949:
[----:B------:R-:W-:-:S04]  /*1bd0*/  LEA R6, P0, R0, UR4, 0x3 ;  /* 0x0000000400067c11 */ /* 0x000fc8000f8018ff */
[--C-:B------:R-:W-:Y:S02]  /*1be0*/  LEA.HI.X R7, R0, UR5, R3.reuse, 0x3, P0 ;  /* 0x0000000500077c11 */ /* 0x100fe400080f1c03 */
[----:B------:R-:W-:Y:S02]  /*1bf0*/  IADD3 R2, P0, PT, R2, 0x1, RZ ;  /* 0x0000000102027810 */ /* 0x000fe40007f1e0ff */
[----:B------:R-:W-:Y:S01]  /*1c00*/  IADD3 R0, P2, PT, R5, R0, RZ ;  /* 0x0000000005007210 */ /* 0x000fe20007f5e0ff */
[----:B------:R0:W-:Y:S01]  /*1c10*/  STG.E.64 desc[UR10][R6.64], RZ ;  /* 0x000000ff06007986 */ /* 0x0001e2000c101b0a */
[----:B------:R-:W-:Y:S02]  /*1c20*/  IADD3.X R4, PT, PT, RZ, R4, RZ, P0, !PT ;  /* 0x00000004ff047210 */ /* 0x000fe400007fe4ff */
[----:B------:R-:W-:Y:S01]  /*1c30*/  ISETP.NE.U32.AND P0, PT, R2, R9, PT ;  /* 0x000000090200720c */ /* 0x000fe20003f05070 */
[----:B------:R-:W-:-:S03]  /*1c40*/  IMAD.X R3, RZ, RZ, R3, P2 ;  /* 0x000000ffff037224 */ /* 0x000fc600010e0603 */
[----:B------:R-:W-:-:S13]  /*1c50*/  ISETP.NE.AND.EX P0, PT, R4, RZ, PT, P0 ;  /* 0x000000ff0400720c */ /* 0x000fda0003f05300 */
[----:B0-----:R-:W-:Y:S05]  /*1c60*/  @P0 BRA `(.L_x_949) ;  /* 0xfffffffc00d80947 */ /* 0x001fea000383ffff */
.L_x_948:
[----:B------:R-:W-:Y:S05]  /*1c70*/  BSYNC.RECONVERGENT B0 ;  /* 0x0000000000007941 */ /* 0x000fea0003800200 */
.L_x_947:
[----:B------:R-:W-:Y:S05]  /*1c80*/  @!P1 EXIT ;  /* 0x000000000000994d */ /* 0x000fea0003800000 */
[----:B------:R-:W-:Y:S01]  /*1c90*/  IMAD.SHL.U32 R15, R5, 0x8, RZ ;  /* 0x00000008050f7824 */ /* 0x000fe200078e00ff */
[----:B------:R-:W-:Y:S01]  /*1ca0*/  SHF.R.U32.HI R17, RZ, 0x1d, R5 ;  /* 0x0000001dff117819 */ /* 0x000fe20000011605 */
[----:B------:R-:W0:Y:S01]  /*1cb0*/  LDCU UR6, c[0x0][0x3f8] ;  /* 0x00007f00ff0677ac */ /* 0x000e220008000800 */
[----:B------:R-:W1:Y:S05]  /*1cc0*/  LDCU.64 UR4, c[0x0][0x3a8] ;  /* 0x00007500ff0477ac */ /* 0x000e6a0008000a00 */
.L_x_950:
[----:B-1----:R-:W-:-:S04]  /*1cd0*/  LEA R12, P0, R0, UR4, 0x3 ;  /* 0x00000004000c7c11 */ /* 0x002fc8000f8018ff */
[----:B------:R-:W-:Y:S02]  /*1ce0*/  LEA.HI.X R13, R0, UR5, R3, 0x3, P0 ;  /* 0x00000005000d7c11 */ /* 0x000fe400080f1c03 */
        /* <DEDUP_REMOVED lines=9> */
[----:B------:R-:W-:-:S04]  /*1d80*/  LEA R0, P0, R5, R0, 0x2 ;  /* 0x0000000005007211 */ /* 0x000fc800078010ff */
[----:B------:R2:W-:Y:S01]  /*1d90*/  STG.E.64 desc[UR10][R10.64], RZ ;  /* 0x000000ff0a007986 */ /* 0x0005e2000c101b0a */
[----:B------:R-:W-:Y:S02]  /*1da0*/  LEA.HI.X R3, R5, R3, RZ, 0x2, P0 ;  /* 0x0000000305037211 */ /* 0x000fe400000f14ff */
[----:B0-----:R-:W-:-:S04]  /*1db0*/  ISETP.GE.U32.AND P0, PT, R0, UR6, PT ;  /* 0x0000000600007c0c */ /* 0x001fc8000bf06070 */
[----:B------:R-:W-:-:S13]  /*1dc0*/  ISETP.GE.AND.EX P0, PT, R3, UR19, PT, P0 ;  /* 0x0000001303007c0c */ /* 0x000fda000bf06300 */
[----:B--2---:R-:W-:Y:S05]  /*1dd0*/  @!P0 BRA `(.L_x_950) ;  /* 0xfffffffc00bc8947 */ /* 0x004fea000383ffff */
[----:B------:R-:W-:Y:S05]  /*1de0*/  EXIT ;  /* 0x000000000000794d */ /* 0x000fea0003800000 */
.L_x_931:
        /* <DEDUP_REMOVED lines=34> */
.L_x_952:
[----:B------:R-:W-:Y:S01]  /*2010*/  IMAD.MOV.U32 R6, RZ, RZ, R8 ;  /* 0x000000ffff067224 */ /* 0x000fe200078e0008 */
[----:B------:R-:W-:-:S07]  /*2020*/  MOV R4, 0x2040 ;  /* 0x0000204000047802 */ /* 0x000fce0000000f00 */
[----:B------:R-:W-:Y:S05]  /*2030*/  CALL.REL.NOINC `($__internal_38_$__cuda_sm20_div_u64) ;  /* 0x0000000000cc7944 */ /* 0x000fea0003c00000 */
[----:B------:R-:W-:Y:S01]  /*2040*/  MOV R6, R8 ;  /* 0x0000000800067202 */ /* 0x000fe20000000f00 */
[----:B------:R-:W-:-:S07]  /*2050*/  IMAD.MOV.U32 R7, RZ, RZ, R9 ;  /* 0x000000ffff077224 */ /* 0x000fce00078e0009 */
.L_x_953:
[----:B------:R-:W-:Y:S05]  /*2060*/  BSYNC.RECONVERGENT B0 ;  /* 0x0000000000007941 */ /* 0x000fea0003800200 */
.L_x_951:
        /* <DEDUP_REMOVED lines=14> */
.L_x_956:
[----:B------:R-:W-:-:S04]  /*2150*/  LEA R6, P0, R0, UR4, 0x3 ;  /* 0x0000000400067c11 */ /* 0x000fc8000f8018ff */
[--C-:B------:R-:W-:Y:S02]  /*2160*/  LEA.HI.X R7, R0, UR5, R3.reuse, 0x3, P0 ;  /* 0x0000000500077c11 */ /* 0x100fe400080f1c03 */
[----:B------:R-:W-:Y:S02]  /*2170*/  IADD3 R2, P0, PT, R2, 0x1, RZ ;  /* 0x0000000102027810 */ /* 0x000fe40007f1e0ff */
[----:B------:R-:W-:Y:S01]  /*2180*/  IADD3 R0, P2, PT, R5, R0, RZ ;  /* 0x0000000005007210 */ /* 0x000fe20007f5e0ff */
[----:B------:R0:W-:Y:S02]  /*2190*/  STG.E.64 desc[UR10][R6.64], RZ ;  /* 0x000000ff06007986 */ /* 0x0001e4000c101b0a */
[----:B------:R-:W-:Y:S01]  /*21a0*/  IMAD.X R4, RZ, RZ, R4, P0 ;  /* 0x000000ffff047224 */ /* 0x000fe200000e0604 */
[----:B------:R-:W-:Y:S01]  /*21b0*/  ISETP.NE.U32.AND P0, PT, R2, R9, PT ;  /* 0x000000090200720c */ /* 0x000fe20003f05070 */
[----:B------:R-:W-:-:S03]  /*21c0*/  IMAD.X R3, RZ, RZ, R3, P2 ;  /* 0x000000ffff037224 */ /* 0x000fc600010e0603 */
[----:B------:R-:W-:-:S13]  /*21d0*/  ISETP.NE.AND.EX P0, PT, R4, RZ, PT, P0 ;  /* 0x000000ff0400720c */ /* 0x000fda0003f05300 */
[----:B0-----:R-:W-:Y:S05]  /*21e0*/  @P0 BRA `(.L_x_956) ;  /* 0xfffffffc00d80947 */ /* 0x001fea000383ffff */
.L_x_955:
[----:B------:R-:W-:Y:S05]  /*21f0*/  BSYNC.RECONVERGENT B0 ;  /* 0x0000000000007941 */ /* 0x000fea0003800200 */
.L_x_954:
[----:B------:R-:W-:Y:S05]  /*2200*/  @!P1 EXIT ;  /* 0x000000000000994d */ /* 0x000fea0003800000 */
[----:B------:R-:W-:Y:S01]  /*2210*/  SHF.L.U32 R15, R5, 0x3, RZ ;  /* 0x00000003050f7819 */ /* 0x000fe200000006ff */
[----:B------:R-:W0:Y:S01]  /*2220*/  LDCU UR6, c[0x0][0x3f8] ;  /* 0x00007f00ff0677ac */ /* 0x000e220008000800 */
[----:B------:R-:W-:Y:S01]  /*2230*/  SHF.R.U32.HI R17, RZ, 0x1d, R5 ;  /* 0x0000001dff117819 */ /* 0x000fe20000011605 */
[----:B------:R-:W1:Y:S06]  /*2240*/  LDCU.64 UR4, c[0x0][0x3a8] ;  /* 0x00007500ff0477ac */ /* 0x000e6c0008000a00 */
.L_x_957:
        /* <DEDUP_REMOVED lines=18> */
        .weak           $__internal_38_$__cuda_sm20_div_u64
        .type           $__internal_38_$__cuda_sm20_div_u64,@function
        .size           $__internal_38_$__cuda_sm20_div_u64,(.L_x_1719 - $__internal_38_$__cuda_sm20_div_u64)
$__internal_38_$__cuda_sm20_div_u64:
        /* <DEDUP_REMOVED lines=10> */
[----:B------:R-:W-:-:S03]  /*2410*/  IMAD.HI.U32 R10, R8, R15, RZ ;  /* 0x0000000f080a7227 */ /* 0x000fc600078e00ff */
[----:B------:R-:W-:Y:S01]  /*2420*/  IADD3.X R17, PT, PT, RZ, ~R11, RZ, P0, !PT ;  /* 0x8000000bff117210 */ /* 0x000fe200007fe4ff */
[----:B------:R-:W-:-:S04]  /*2430*/  IMAD.MOV.U32 R11, RZ, RZ, R8 ;  /* 0x000000ffff0b7224 */ /* 0x000fc800078e0008 */
[----:B------:R-:W-:-:S04]  /*2440*/  IMAD.WIDE.U32 R10, P0, R8, R17, R10 ;  /* 0x00000011080a7225 */ /* 0x000fc8000780000a */
[C---:B------:R-:W-:Y:S02]  /*2450*/  IMAD R13, R9.reuse, R17, RZ ;  /* 0x00000011090d7224 */ /* 0x040fe400078e02ff */
[----:B------:R-:W-:-:S04]  /*2460*/  IMAD.HI.U32 R10, P1, R9, R15, R10 ;  /* 0x0000000f090a7227 */ /* 0x000fc8000782000a */
[----:B------:R-:W-:Y:S01]  /*2470*/  IMAD.HI.U32 R17, R9, R17, RZ ;  /* 0x0000001109117227 */ /* 0x000fe200078e00ff */
[----:B------:R-:W-:-:S03]  /*2480*/  IADD3 R11, P2, PT, R13, R10, RZ ;  /* 0x0000000a0d0b7210 */ /* 0x000fc60007f5e0ff */
[----:B------:R-:W-:Y:S02]  /*2490*/  IMAD.X R10, R17, 0x1, R9, P0 ;  /* 0x00000001110a7824 */ /* 0x000fe400000e0609 */
[----:B------:R-:W-:-:S03]  /*24a0*/  IMAD.WIDE.U32 R8, R11, R5, RZ ;  /* 0x000000050b087225 */ /* 0x000fc600078e00ff */
[----:B------:R-:W-:Y:S01]  /*24b0*/  IADD3.X R12, PT, PT, RZ, RZ, R10, P2, P1 ;  /* 0x000000ffff0c7210 */ /* 0x000fe200017e240a */
        /* <DEDUP_REMOVED lines=20> */
[----:B------:R-:W-:-:S03]  /*2600*/  IMAD.WIDE.U32 R8, R11, R5, RZ ;  /* 0x000000050b087225 */ /* 0x000fc600078e00ff */
[----:B------:R-:W-:Y:S01]  /*2610*/  IADD3.X R10, PT, PT, RZ, R10, RZ, P1, !PT ;  /* 0x0000000aff0a7210 */ /* 0x000fe20000ffe4ff */
[----:B------:R-:W-:Y:S01]  /*2620*/  IMAD R9, R11, UR4, R9 ;  /* 0x000000040b097c24 */ /* 0x000fe2000f8e0209 */
[----:B------:R-:W-:-:S03]  /*2630*/  IADD3 R12, P1, PT, -R8, R6, RZ ;  /* 0x00000006080c7210 */ /* 0x000fc60007f3e1ff */
[-C--:B------:R-:W-:Y:S01]  /*2640*/  IMAD R6, R10, R5.reuse, R9 ;  /* 0x000000050a067224 */ /* 0x080fe200078e0209 */
[----:B------:R-:W-:-:S03]  /*2650*/  ISETP.GE.U32.AND P0, PT, R12, R5, PT ;  /* 0x000000050c00720c */ /* 0x000fc60003f06070 */
        /* <DEDUP_REMOVED lines=15> */
[----:B------:R-:W-:Y:S01]  /*2750*/  IMAD.X R9, RZ, RZ, R10, P2 ;  /* 0x000000ffff097224 */ /* 0x000fe200010e060a */
[----:B------:R-:W-:Y:S01]  /*2760*/  ISETP.NE.AND.EX P1, PT, RZ, UR4, PT, P1 ;  /* 0x00000004ff007c0c */ /* 0x000fe2000bf25310 */
[----:B------:R-:W-:Y:S01]  /*2770*/  IMAD.MOV.U32 R6, RZ, RZ, R4 ;  /* 0x000000ffff067224 */ /* 0x000fe200078e0004 */
[----:B------:R-:W-:-:S02]  /*2780*/  SEL R8, R8, R11, P0 ;  /* 0x0000000b08087207 */ /* 0x000fc40000000000 */
[----:B------:R-:W-:Y:S02]  /*2790*/  SEL R9, R9, R10, P0 ;  /* 0x0000000a09097207 */ /* 0x000fe40000000000 */
[----:B------:R-:W-:Y:S02]  /*27a0*/  SEL R8, R8, 0xffffffff, P1 ;  /* 0xffffffff08087807 */ /* 0x000fe40000800000 */
[----:B------:R-:W-:Y:S01]  /*27b0*/  SEL R9, R9, 0xffffffff, P1 ;  /* 0xffffffff09097807 */ /* 0x000fe20000800000 */
[----:B------:R-:W-:Y:S06]  /*27c0*/  RET.REL.NODEC R6 `(_ZN2at6native51_GLOBAL__N__2c613397_18_DepthwiseConv2d_cu_9959487032conv_depthwise2d_backward_kernelILi0ELi1EdiEEvNS_27GenericPackedTensorAccessorIKT1_Lm4ENS_16DefaultPtrTraitsEiEENS3_IS4_Lm4ES6_iEES7_T2_iiiiiiiiiiiiiii) ;  /* 0xffffffd8060c7950 */ /* 0x000fec0003c3ffff */
.L_x_958:
        /* <DEDUP_REMOVED lines=11> */
.L_x_1719:


//--------------------- .text._ZN2at6native51_GLOBAL__N__2c613397_18_DepthwiseConv2d_cu_9959487032conv_depthwise2d_backward_kernelILi1ELi0EdiEEvNS_27GenericPackedTensorAccessorIKT1_Lm4ENS_16DefaultPtrTraitsEiEENS3_IS4_Lm4ES6_iEES7_T2_iiiiiiiiiiiiiii --------------------------
	.section	.text._ZN2at6native51_GLOBAL__N__2c613397_18_DepthwiseConv2d_cu_9959487032conv_depthwise2d_backward_kernelILi1ELi0EdiEEvNS_27GenericPackedTensorAccessorIKT1_Lm4ENS_16DefaultPtrTraitsEiEENS3_IS4_Lm4ES6_iEES7_T2_iiiiiiiiiiiiiii,"ax",@progbits
	.align	128
.text._ZN2at6native51_GLOBAL__N__2c613397_18_DepthwiseConv2d_cu_9959487032conv_depthwise2d_backward_kernelILi1ELi0EdiEEvNS_27GenericPackedTensorAccessorIKT1_Lm4ENS_16DefaultPtrTraitsEiEENS3_IS4_Lm4ES6_iEES7_T2_iiiiiiiiiiiiiii:
        .type           _ZN2at6native51_GLOBAL__N__2c613397_18_DepthwiseConv2d_cu_9959487032conv_depthwise2d_backward_kernelILi1ELi0EdiEEvNS_27GenericPackedTensorAccessorIKT1_Lm4ENS_16DefaultPtrTraitsEiEENS3_IS4_Lm4ES6_iEES7_T2_iiiiiiiiiiiiiii,@function
        .size           _ZN2at6native51_GLOBAL__N__2c613397_18_DepthwiseConv2d_cu_9959487032conv_depthwise2d_backward_kernelILi1ELi0EdiEEvNS_27GenericPackedTensorAccessorIKT1_Lm4ENS_16DefaultPtrTraitsEiEENS3_IS4_Lm4ES6_iEES7_T2_iiiiiiiiiiiiiii,(.L_x_1721 - _ZN2at6native51_GLOBAL__N__2c613397_18_DepthwiseConv2d_cu_9959487032conv_depthwise2d_backward_kernelILi1ELi0EdiEEvNS_27GenericPackedTensorAccessorIKT1_Lm4ENS_16DefaultPtrTraitsEiEENS3_IS4_Lm4ES6_iEES7_T2_iiiiiiiiiiiiiii)
        .other          _ZN2at6native51_GLOBAL__N__2c613397_18_DepthwiseConv2d_cu_9959487032conv_depthwise2d_backward_kernelILi1ELi0EdiEEvNS_27GenericPackedTensorAccessorIKT1_Lm4ENS_16DefaultPtrTraitsEiEENS3_IS4_Lm4ES6_iEES7_T2_iiiiiiiiiiiiiii,@"STO_CUDA_ENTRY STV_DEFAULT"
_ZN2at6native51_GLOBAL__N__2c613397_18_DepthwiseConv2d_cu_9959487032conv_depthwise2d_backward_kernelILi1ELi0EdiEEvNS_27GenericPackedTensorAccessorIKT1_Lm4ENS_16DefaultPtrTraitsEiEENS3_IS4_Lm4ES6_iEES7_T2_iiiiiiiiiiiiiii:
[----:B------:R-:W-:Y:S01]  /*0000*/  LDC R1, c[0x0][0x37c] ;  /* 0x0000df00ff017b82 */ /* 0x000fe20000000800 */
[----:B------:R-:W0:Y:S01]  /*0010*/  S2R R2, SR_TID.X ;  /* 0x0000000000027919 */ /* 0x000e220000002100 */
[----:B------:R-:W1:Y:S06]  /*0020*/  LDCU UR4, c[0x0][0x360] ;  /* 0x00006c00ff0477ac */ /* 0x000e6c0008000800 */
[----:B------:R-:W0:Y:S01]  /*0030*/  S2UR UR5, SR_CTAID.X ;  /* 0x00000000000579c3 */ /* 0x000e220000002500 */
[----:B------:R-:W-:Y:S01]  /*0040*/  IMAD.MOV.U32 R3, RZ, RZ, RZ ;  /* 0x000000ffff037224 */ /* 0x000fe200078e00ff */
[----:B------:R-:W2:Y:S06]  /*0050*/  LDCU UR7, c[0x0][0x3f8] ;  /* 0x00007f00ff0777ac */ /* 0x000eac0008000800 */
[----:B------:R-:W0:Y:S01]  /*0060*/  LDC R5, c[0x0][0x360] ;  /* 0x0000d800ff057b82 */ /* 0x000e220000000800 */
[----:B--2---:R-:W-:Y:S01]  /*0070*/  USHF.R.S32.HI UR12, URZ, 0x1f, UR7 ;  /* 0x0000001fff0c7899 */ /* 0x004fe20008011407 */
[----:B0-----:R-:W-:-:S03]  /*0080*/  IMAD.WIDE.U32 R2, R5, UR5, R2 ;  /* 0x0000000505027c25 */ /* 0x001fc6000f8e0002 */
[----:B------:R-:W-:-:S04]  /*0090*/  ISETP.GE.U32.AND P0, PT, R2, UR7, PT ;  /* 0x0000000702007c0c */ /* 0x000fc8000bf06070 */
[----:B------:R-:W-:-:S13]  /*00a0*/  ISETP.GE.AND.EX P0, PT, R3, UR12, PT, P0 ;  /* 0x0000000c03007c0c */ /* 0x000fda000bf06300 */
[----:B-1----:R-:W-:Y:S05]  /*00b0*/  @P0 EXIT ;  /* 0x000000000000094d */ /* 0x002fea0003800000 */
[----:B------:R-:W0:Y:S01]  /*00c0*/  LDCU UR6, c[0x0][0x400] ;  /* 0x00008000ff0677ac */ /* 0x000e220008000800 */
[----:B------:R-:W-:Y:S01]  /*00d0*/  IMAD.MOV.U32 R0, RZ, RZ, R2 ;  /* 0x000000ffff007224 */ /* 0x000fe200078e0002 */
[----:B------:R-:W1:Y:S01]  /*00e0*/  LDCU UR5, c[0x0][0x370] ;  /* 0x00006e00ff0577ac */ /* 0x000e620008000800 */
[----:B------:R-:W2:Y:S01]  /*00f0*/  LDCU.64 UR10, c[0x0][0x358] ;  /* 0x00006b00ff0a77ac */ /* 0x000ea20008000a00 */
[----:B0-----:R-:W-:Y:S02]  /*0100*/  UISETP.GE.AND UP0, UPT, UR6, 0x1, UPT ;  /* 0x000000010600788c */ /* 0x001fe4000bf06270 */
[----:B-1----:R-:W-:-:S07]  /*0110*/  UIMAD UR4, UR4, UR5, URZ ;  /* 0x00000005040472a4 */ /* 0x002fce000f8e02ff */
[----:B--2---:R-:W-:Y:S05]  /*0120*/  BRA.U !UP0, `(.L_x_959) ;  /* 0x0000003d08a47547 */ /* 0x004fea000b800000 */
[----:B------:R-:W0:Y:S01]  /*0130*/  LDCU.64 UR8, c[0x0][0x418] ;  /* 0x00008300ff0877ac */ /* 0x000e220008000a00 */
[----:B------:R-:W-:Y:S02]  /*0140*/  ULOP3.LUT UR5, UR6, 0x3, URZ, 0xc0, !UPT ;  /* 0x0000000306057892 */ /* 0x000fe4000f8ec0ff */
[----:B0-----:R-:W-:-:S12]  /*0150*/  UIMAD UR7, UR9, UR8, URZ ;  /* 0x00000008090772a4 */ /* 0x001fd8000f8e02ff */
.L_x_984:
        /* <DEDUP_REMOVED lines=8> */
[----:B--2---:R-:W-:Y:S02]  /*01e0*/  IABS R10, R2 ;  /* 0x00000002000a7213 */ /* 0x004fe40000000000 */
[----:B---3--:R-:W-:-:S05]  /*01f0*/  IABS R24, R23 ;  /* 0x0000001700187213 */ /* 0x008fca0000000000 */
        /* <DEDUP_REMOVED lines=69> */
[----:B------:R-:W-:Y:S01]  /*0650*/  ISETP.GT.U32.AND P1, PT, R6, R11, PT ;  /* 0x0000000b0600720c */ /* 0x000fe20003f24070 */
[----:B------:R-:W-:Y:S01]  /*0660*/  IMAD.MOV R9, RZ, RZ, -R9 ;  /* 0x000000ffff097224 */ /* 0x000fe200078e0a09 */
[----:B------:R-:W-:Y:S01]  /*0670*/  ISETP.GE.AND P4, PT, R2, RZ, PT ;  /* 0x000000ff0200720c */ /* 0x000fe20003f86270 */
[----:B------:R-:W-:-:S06]  /*0680*/  IMAD.HI.U32 R4, R5, R15, R4 ;  /* 0x0000000f05047227 */ /* 0x000fcc00078e0004 */
[----:B------:R-:W-:-:S04]  /*0690*/  IMAD.HI.U32 R4, R4, R25, RZ ;  /* 0x0000001904047227 */ /* 0x000fc800078e00ff */
[----:B------:R-:W-:Y:S02]  /*06a0*/  IMAD.MOV R5, RZ, RZ, -R4 ;  /* 0x000000ffff057224 */ /* 0x000fe400078e0a04 */
[----:B------:R-:W-:Y:S02]  /*06b0*/  @!P1 IMAD.IADD R11, R11, 0x1, -R6 ;  /* 0x000000010b0b9824 */ /* 0x000fe400078e0a06 */
[----:B------:R-:W-:Y:S01]  /*06c0*/  IMAD R25, R24, R5, R25 ;  /* 0x0000000518197224 */ /* 0x000fe200078e0219 */
[----:B------:R-:W-:Y:S01]  /*06d0*/  LOP3.LUT R5, R13, R8, RZ, 0x3c, !PT ;  /* 0x000000080d057212 */ /* 0x000fe200078e3cff */
[----:B------:R-:W-:Y:S01]  /*06e0*/  @!P1 VIADD R10, R10, 0x1 ;  /* 0x000000010a0a9836 */ /* 0x000fe20000000000 */
[----:B------:R-:W-:Y:S01]  /*06f0*/  ISETP.GE.U32.AND P0, PT, R11, R6, PT ;  /* 0x000000060b00720c */ /* 0x000fe20003f06070 */
[----:B------:R-:W-:Y:S01]  /*0700*/  VIADD R6, R0, UR8 ;  /* 0x0000000800067c36 */ /* 0x000fe20008000000 */
[----:B------:R-:W0:Y:S01]  /*0710*/  LDC R11, c[0x0][0x400] ;  /* 0x00010000ff0b7b82 */ /* 0x000e220000000800 */
[----:B------:R-:W-:-:S02]  /*0720*/  ISETP.GT.U32.AND P2, PT, R24, R25, PT ;  /* 0x000000191800720c */ /* 0x000fc40003f44070 */
[----:B------:R-:W-:Y:S01]  /*0730*/  ISETP.GE.AND P3, PT, R5, RZ, PT ;  /* 0x000000ff0500720c */ /* 0x000fe20003f66270 */
[----:B------:R-:W-:Y:S01]  /*0740*/  IMAD R6, R7, R9, R6 ;  /* 0x0000000907067224 */ /* 0x000fe200078e0206 */
[----:B------:R-:W-:Y:S02]  /*0750*/  ISETP.NE.AND P1, PT, R8, RZ, PT ;  /* 0x000000ff0800720c */ /* 0x000fe40003f25270 */
[----:B------:R-:W-:-:S04]  /*0760*/  LOP3.LUT R7, RZ, R23, RZ, 0x33, !PT ;  /* 0x00000017ff077212 */ /* 0x000fc800078e33ff */
[----:B------:R-:W-:-:S03]  /*0770*/  @P0 VIADD R10, R10, 0x1 ;  /* 0x000000010a0a0836 */ /* 0x000fc60000000000 */
[--C-:B------:R-:W-:Y:S02]  /*0780*/  @!P2 IMAD.IADD R25, R25, 0x1, -R24.reuse ;  /* 0x000000011919a824 */ /* 0x100fe400078e0a18 */
[----:B------:R-:W-:Y:S02]  /*0790*/  MOV R5, R10 ;  /* 0x0000000a00057202 */ /* 0x000fe40000000f00 */
[----:B------:R-:W-:Y:S01]  /*07a0*/  IMAD.IADD R10, R25, 0x1, -R24 ;  /* 0x00000001190a7824 */ /* 0x000fe200078e0a18 */
[-C--:B------:R-:W-:Y:S02]  /*07b0*/  ISETP.GT.U32.AND P0, PT, R24, R25.reuse, PT ;  /* 0x000000191800720c */ /* 0x080fe40003f04070 */
[----:B------:R-:W-:Y:S01]  /*07c0*/  @!P3 IMAD.MOV R5, RZ, RZ, -R5 ;  /* 0x000000ffff05b224 */ /* 0x000fe200078e0a05 */
[----:B------:R-:W-:Y:S02]  /*07d0*/  @!P1 LOP3.LUT R5, RZ, R8, RZ, 0x33, !PT ;  /* 0x00000008ff059212 */ /* 0x000fe400078e33ff */
[----:B------:R-:W-:-:S02]  /*07e0*/  SEL R10, R10, R25, !P0 ;  /* 0x000000190a0a7207 */ /* 0x000fc40004000000 */
[----:B0-----:R-:W-:Y:S01]  /*07f0*/  ISETP.GE.U32.AND P0, PT, R11, 0x4, PT ;  /* 0x000000040b00780c */ /* 0x001fe20003f06070 */
[----:B------:R-:W-:Y:S01]  /*0800*/  IMAD.MOV R9, RZ, RZ, -R5 ;  /* 0x000000ffff097224 */ /* 0x000fe200078e0a05 */
[----:B------:R-:W-:Y:S02]  /*0810*/  ISETP.NE.AND P3, PT, R23, RZ, PT ;  /* 0x000000ff1700720c */ /* 0x000fe40003f65270 */
[----:B------:R-:W-:Y:S01]  /*0820*/  @!P4 IADD3 R10, PT, PT, -R10, RZ, RZ ;  /* 0x000000ff0a0ac210 */ /* 0x000fe20007ffe1ff */
[----:B------:R-:W-:Y:S01]  /*0830*/  IMAD R14, R8, R9, R13 ;  /* 0x00000009080e7224 */ /* 0x000fe200078e020d */
[----:B------:R-:W-:Y:S01]  /*0840*/  CS2R R12, SRZ ;  /* 0x00000000000c7805 */ /* 0x000fe2000001ff00 */
[----:B------:R-:W-:Y:S01]  /*0850*/  IMAD.MOV.U32 R9, RZ, RZ, RZ ;  /* 0x000000ffff097224 */ /* 0x000fe200078e00ff */
[----:B------:R-:W-:Y:S01]  /*0860*/  SEL R8, R7, R10, !P3 ;  /* 0x0000000a07087207 */ /* 0x000fe20005800000 */
[----:B------:R-:W-:-:S04]  /*0870*/  IMAD R10, R14, R11, RZ ;  /* 0x0000000b0e0a7224 */ /* 0x000fc800078e02ff */
[----:B------:R-:W-:Y:S05]  /*0880*/  @!P0 BRA `(.L_x_960) ;  /* 0x0000002400ac8947 */ /* 0x000fea0003800000 */
[----:B------:R-:W-:Y:S01]  /*0890*/  ISETP.NE.AND P4, PT, R8, RZ, PT ;  /* 0x000000ff0800720c */ /* 0x000fe20003f85270 */
[C---:B------:R-:W-:Y:S01]  /*08a0*/  IMAD R9, R11.reuse, UR7, RZ ;  /* 0x000000070b097c24 */ /* 0x040fe2000f8e02ff */
[----:B------:R-:W-:Y:S01]  /*08b0*/  BSSY.RECONVERGENT B0, `(.L_x_961) ;  /* 0x0000047000007945 */ /* 0x000fe20003800200 */
[----:B------:R-:W-:Y:S01]  /*08c0*/  IMAD.U32 R15, RZ, RZ, UR7 ;  /* 0x00000007ff0f7e24 */ /* 0x000fe2000f8e00ff */
[----:B------:R-:W-:Y:S01]  /*08d0*/  LOP3.LUT R11, R11, 0x7ffffffc, RZ, 0xc0, !PT ;  /* 0x7ffffffc0b0b7812 */ /* 0x000fe200078ec0ff */
[C---:B------:R-:W-:Y:S01]  /*08e0*/  VIADD R21, R10.reuse, 0x2 ;  /* 0x000000020a157836 */ /* 0x040fe20000000000 */
[----:B------:R-:W-:Y:S01]  /*08f0*/  CS2R R12, SRZ ;  /* 0x00000000000c7805 */ /* 0x000fe2000001ff00 */
[----:B------:R-:W-:Y:S02]  /*0900*/  VIADD R22, R10, 0x3 ;  /* 0x000000030a167836 */ /* 0x000fe40000000000 */
[----:B------:R-:W-:Y:S02]  /*0910*/  IMAD R9, R14, R9, RZ ;  /* 0x000000090e097224 */ /* 0x000fe400078e02ff */
[----:B------:R-:W-:-:S02]  /*0920*/  IMAD R20, R10, R15, UR7 ;  /* 0x000000070a147e24 */ /* 0x000fc4000f8e020f */
[----:B------:R-:W-:Y:S02]  /*0930*/  IMAD R21, R21, UR7, RZ ;  /* 0x0000000715157c24 */ /* 0x000fe4000f8e02ff */
[----:B------:R-:W-:Y:S01]  /*0940*/  IMAD R22, R22, UR7, RZ ;  /* 0x0000000716167c24 */ /* 0x000fe2000f8e02ff */
[----:B------:R-:W-:Y:S06]  /*0950*/  @P4 BRA `(.L_x_962) ;  /* 0x0000000000f04947 */ /* 0x000fec0003800000 */
        /* <DEDUP_REMOVED lines=31> */
[----:B------:R-:W-:Y:S02]  /*0b50*/  LOP3.LUT R16, R2, R23, RZ, 0x3c, !PT ;  /* 0x0000001702107212 */ /* 0x000fe400078e3cff */
[----:B------:R-:W-:Y:S02]  /*0b60*/  ISETP.GE.AND P5, PT, R17, RZ, PT ;  /* 0x000000ff1100720c */ /* 0x000fe40003fa6270 */
[----:B------:R-:W-:-:S03]  /*0b70*/  IADD3 R17, PT, PT, R4, 0x1, RZ ;  /* 0x0000000104117810 */ /* 0x000fc60007ffe0ff */
[----:B------:R-:W-:Y:S01]  /*0b80*/  @P1 VIADD R18, R18, 0x1 ;  /* 0x0000000112121836 */ /* 0x000fe20000000000 */
[----:B------:R-:W-:Y:S02]  /*0b90*/  ISETP.GE.AND P1, PT, R16, RZ, PT ;  /* 0x000000ff1000720c */ /* 0x000fe40003f26270 */
[----:B------:R-:W-:Y:S01]  /*0ba0*/  SEL R16, R17, R4, !P2 ;  /* 0x0000000411107207 */ /* 0x000fe20005000000 */
[----:B------:R-:W-:-:S04]  /*0bb0*/  IMAD.MOV.U32 R26, RZ, RZ, R18 ;  /* 0x000000ffff1a7224 */ /* 0x000fc800078e0012 */
[----:B------:R-:W-:Y:S02]  /*0bc0*/  @P6 VIADD R16, R16, 0x1 ;  /* 0x0000000110106836 */ /* 0x000fe40000000000 */
[----:B------:R-:W-:-:S04]  /*0bd0*/  @!P5 IMAD.MOV R26, RZ, RZ, -R26 ;  /* 0x000000ffff1ad224 */ /* 0x000fc800078e0a1a */
[----:B------:R-:W-:Y:S01]  /*0be0*/  @!P1 IMAD.MOV R16, RZ, RZ, -R16 ;  /* 0x000000ffff109224 */ /* 0x000fe200078e0a10 */
[----:B------:R-:W-:-:S04]  /*0bf0*/  SEL R27, R19, R26, !P0 ;  /* 0x0000001a131b7207 */ /* 0x000fc80004000000 */
        /* <DEDUP_REMOVED lines=14> */
[----:B------:R-:W3:Y:S02]  /*0ce0*/  LDG.E.64 R16, desc[UR10][R16.64] ;  /* 0x0000000a10107981 */ /* 0x000ee4000c1e1b00 */
[----:B--2---:R-:W-:-:S06]  /*0cf0*/  IMAD.WIDE R14, R15, 0x8, R12 ;  /* 0x000000080f0e7825 */ /* 0x004fcc00078e020c */
[----:B------:R-:W3:Y:S02]  /*0d00*/  LDG.E.64 R14, desc[UR10][R14.64] ;  /* 0x0000000a0e0e7981 */ /* 0x000ee4000c1e1b00 */
[----:B---3--:R-:W-:-:S11]  /*0d10*/  DFMA R12, R16, R14, RZ ;  /* 0x0000000e100c722b */ /* 0x008fd600000000ff */
.L_x_962:
[----:B------:R-:W-:Y:S05]  /*0d20*/  BSYNC.RECONVERGENT B0 ;  /* 0x0000000000007941 */ /* 0x000fea0003800200 */
.L_x_961:
        /* <DEDUP_REMOVED lines=33> */
[----:B------:R-:W-:Y:S02]  /*0f40*/  ISETP.GE.AND P5, PT, R17, RZ, PT ;  /* 0x000000ff1100720c */ /* 0x000fe40003fa6270 */
[----:B------:R-:W-:-:S05]  /*0f50*/  LOP3.LUT R17, R2, R23, RZ, 0x3c, !PT ;  /* 0x0000001702117212 */ /* 0x000fca00078e3cff */
[----:B------:R-:W-:Y:S01]  /*0f60*/  @P1 VIADD R19, R19, 0x1 ;  /* 0x0000000113131836 */ /* 0x000fe20000000000 */
[----:B------:R-:W-:Y:S02]  /*0f70*/  ISETP.GE.AND P1, PT, R17, RZ, PT ;  /* 0x000000ff1100720c */ /* 0x000fe40003f26270 */
[----:B------:R-:W-:-:S03]  /*0f80*/  IADD3 R17, PT, PT, R4, 0x1, RZ ;  /* 0x0000000104117810 */ /* 0x000fc60007ffe0ff */
[----:B------:R-:W-:Y:S01]  /*0f90*/  @!P5 IMAD.MOV R19, RZ, RZ, -R19 ;  /* 0x000000ffff13d224 */ /* 0x000fe200078e0a13 */
[----:B------:R-:W-:-:S04]  /*0fa0*/  SEL R18, R17, R4, !P2 ;  /* 0x0000000411127207 */ /* 0x000fc80005000000 */
[----:B------:R-:W-:Y:S01]  /*0fb0*/  SEL R27, R16, R19, !P0 ;  /* 0x00000013101b7207 */ /* 0x000fe20004000000 */
[----:B------:R-:W-:-:S04]  /*0fc0*/  @P6 VIADD R18, R18, 0x1 ;  /* 0x0000000112126836 */ /* 0x000fc80000000000 */
        /* <DEDUP_REMOVED lines=8> */
[----:B------:R-:W0:Y:S02]  /*1050*/  LDCU UR6, c[0x0][0x404] ;  /* 0x00008080ff0677ac */ /* 0x000e240008000800 */
[----:B0-----:R-:W-:-:S04]  /*1060*/  IMAD R16, R5, UR6, R10 ;  /* 0x0000000605107c24 */ /* 0x001fc8000f8e020a */
[----:B------:R-:W-:Y:S02]  /*1070*/  IMAD R15, R16, R15, R15 ;  /* 0x0000000f100f7224 */ /* 0x000fe400078e020f */
[----:B------:R-:W0:Y:S02]  /*1080*/  LDC.64 R16, c[0x0][0x380] ;  /* 0x0000e000ff107b82 */ /* 0x000e240000000a00 */
[----:B------:R-:W-:-:S04]  /*1090*/  IMAD.IADD R15, R18, 0x1, R15 ;  /* 0x00000001120f7824 */ /* 0x000fc800078e020f */
[----:B------:R-:W-:Y:S02]  /*10a0*/  IMAD R15, R15, R14, R27 ;  /* 0x0000000e0f0f7224 */ /* 0x000fe400078e021b */
[----:B------:R-:W1:Y:S02]  /*10b0*/  LDC.64 R18, c[0x0][0x3d0] ;  /* 0x0000f400ff127b82 */ /* 0x000e640000000a00 */
[----:B0-----:R-:W-:-:S06]  /*10c0*/  IMAD.WIDE R16, R15, 0x8, R16 ;  /* 0x000000080f107825 */ /* 0x001fcc00078e0210 */
[----:B------:R-:W2:Y:S01]  /*10d0*/  LDG.E.64 R16, desc[UR10][R16.64] ;  /* 0x0000000a10107981 */ /* 0x000ea2000c1e1b00 */
[----:B-1----:R-:W-:-:S06]  /*10e0*/  IMAD.WIDE R18, R20, 0x8, R18 ;  /* 0x0000000814127825 */ /* 0x002fcc00078e0212 */
[----:B------:R-:W2:Y:S02]  /*10f0*/  LDG.E.64 R18, desc[UR10][R18.64] ;  /* 0x0000000a12127981 */ /* 0x000ea4000c1e1b00 */
[----:B--2---:R-:W-:-:S11]  /*1100*/  DFMA R12, R18, R16, R12 ;  /* 0x00000010120c722b */ /* 0x004fd6000000000c */
.L_x_964:
[----:B------:R-:W-:Y:S05]  /*1110*/  BSYNC.RECONVERGENT B0 ;  /* 0x0000000000007941 */ /* 0x000fea0003800200 */
.L_x_963:
        /* <DEDUP_REMOVED lines=52> */
[----:B------:R-:W-:-:S04]  /*1460*/  VIADD R16, R16, 0x2 ;  /* 0x0000000210107836 */ /* 0x000fc80000000000 */
[----:B------:R-:W-:Y:S02]  /*1470*/  IMAD R15, R16, R15, R18 ;  /* 0x0000000f100f7224 */ /* 0x000fe400078e0212 */
[----:B------:R-:W0:Y:S02]  /*1480*/  LDC.64 R16, c[0x0][0x3d0] ;  /* 0x0000f400ff107b82 */ /* 0x000e240000000a00 */
[----:B------:R-:W-:-:S06]  /*1490*/  IMAD R15, R15, R14, R27 ;  /* 0x0000000e0f0f7224 */ /* 0x000fcc00078e021b */
[----:B------:R-:W1:Y:S01]  /*14a0*/  LDC.64 R18, c[0x0][0x380] ;  /* 0x0000e000ff127b82 */ /* 0x000e620000000a00 */
[----:B0-----:R-:W-:-:S06]  /*14b0*/  IMAD.WIDE R16, R21, 0x8, R16 ;  /* 0x0000000815107825 */ /* 0x001fcc00078e0210 */
[----:B------:R-:W2:Y:S01]  /*14c0*/  LDG.E.64 R16, desc[UR10][R16.64] ;  /* 0x0000000a10107981 */ /* 0x000ea2000c1e1b00 */
[----:B-1----:R-:W-:-:S06]  /*14d0*/  IMAD.WIDE R18, R15, 0x8, R18 ;  /* 0x000000080f127825 */ /* 0x002fcc00078e0212 */
[----:B------:R-:W2:Y:S02]  /*14e0*/  LDG.E.64 R18, desc[UR10][R18.64] ;  /* 0x0000000a12127981 */ /* 0x000ea4000c1e1b00 */
[----:B--2---:R-:W-:-:S11]  /*14f0*/  DFMA R12, R16, R18, R12 ;  /* 0x00000012100c722b */ /* 0x004fd6000000000c */
.L_x_966:
[----:B------:R-:W-:Y:S05]  /*1500*/  BSYNC.RECONVERGENT B0 ;  /* 0x0000000000007941 */ /* 0x000fea0003800200 */
.L_x_965:
        /* <DEDUP_REMOVED lines=30> */
[----:B------:R-:W-:Y:S01]  /*16f0*/  LOP3.LUT R23, R2, R23, RZ, 0x3c, !PT ;  /* 0x0000001702177212 */ /* 0x000fe200078e3cff */
[----:B------:R-:W-:Y:S01]  /*1700*/  @!P6 VIADD R19, R19, 0x1 ;  /* 0x000000011313e836 */ /* 0x000fe20000000000 */
[----:B------:R-:W-:Y:S01]  /*1710*/  ISETP.GE.U32.AND P5, PT, R27, R18, PT ;  /* 0x000000121b00720c */ /* 0x000fe20003fa6070 */
[----:B------:R-:W-:Y:S01]  /*1720*/  @!P2 VIADD R4, R4, 0x1 ;  /* 0x000000010404a836 */ /* 0x000fe20000000000 */
[----:B------:R-:W-:Y:S02]  /*1730*/  LOP3.LUT R17, R6, R17, RZ, 0x3c, !PT ;  /* 0x0000001106117212 */ /* 0x000fe400078e3cff */
[----:B------:R-:W-:Y:S02]  /*1740*/  ISETP.GE.AND P6, PT, R23, RZ, PT ;  /* 0x000000ff1700720c */ /* 0x000fe40003fc6270 */
[----:B------:R-:W-:-:S03]  /*1750*/  ISETP.GE.AND P2, PT, R17, RZ, PT ;  /* 0x000000ff1100720c */ /* 0x000fc60003f46270 */
[----:B------:R-:W-:-:S04]  /*1760*/  @P1 IADD3 R4, PT, PT, R4, 0x1, RZ ;  /* 0x0000000104041810 */ /* 0x000fc80007ffe0ff */
[----:B------:R-:W-:-:S04]  /*1770*/  @P5 VIADD R19, R19, 0x1 ;  /* 0x0000000113135836 */ /* 0x000fc80000000000 */
        /* <DEDUP_REMOVED lines=17> */
[----:B------:R-:W3:Y:S02]  /*1890*/  LDG.E.64 R18, desc[UR10][R18.64] ;  /* 0x0000000a12127981 */ /* 0x000ee4000c1e1b00 */
[----:B------:R-:W-:-:S04]  /*18a0*/  IMAD R15, R15, R14, R7 ;  /* 0x0000000e0f0f7224 */ /* 0x000fc800078e0207 */
[----:B--2---:R-:W-:-:S06]  /*18b0*/  IMAD.WIDE R16, R15, 0x8, R16 ;  /* 0x000000080f107825 */ /* 0x004fcc00078e0210 */
[----:B------:R-:W3:Y:S02]  /*18c0*/  LDG.E.64 R16, desc[UR10][R16.64] ;  /* 0x0000000a10107981 */ /* 0x000ee4000c1e1b00 */
[----:B---3--:R-:W-:-:S11]  /*18d0*/  DFMA R12, R18, R16, R12 ;  /* 0x00000010120c722b */ /* 0x008fd6000000000c */
.L_x_968:
[----:B------:R-:W-:Y:S05]  /*18e0*/  BSYNC.RECONVERGENT B0 ;  /* 0x0000000000007941 */ /* 0x000fea0003800200 */
.L_x_967:
[----:B------:R-:W-:Y:S01]  /*18f0*/  IADD3 R7, PT, PT, -R11, 0x4, RZ ;  /* 0x000000040b077810 */ /* 0x000fe20007ffe1ff */
[----:B------:R-:W-:Y:S01]  /*1900*/  IMAD.U32 R4, RZ, RZ, UR7 ;  /* 0x00000007ff047e24 */ /* 0x000fe2000f8e00ff */
[----:B------:R-:W-:Y:S01]  /*1910*/  MOV R17, UR7 ;  /* 0x0000000700117c02 */ /* 0x000fe20008000f00 */
[----:B------:R-:W-:Y:S01]  /*1920*/  IMAD.U32 R14, RZ, RZ, UR7 ;  /* 0x00000007ff0e7e24 */ /* 0x000fe2000f8e00ff */
[----:B------:R-:W-:Y:S01]  /*1930*/  ISETP.NE.AND P0, PT, R7, RZ, PT ;  /* 0x000000ff0700720c */ /* 0x000fe20003f05270 */
[----:B------:R-:W-:Y:S02]  /*1940*/  IMAD.U32 R15, RZ, RZ, UR7 ;  /* 0x00000007ff0f7e24 */ /* 0x000fe4000f8e00ff */
[----:B------:R-:W-:Y:S02]  /*1950*/  IMAD R21, R4, 0x4, R21 ;  /* 0x0000000404157824 */ /* 0x000fe400078e0215 */
[----:B------:R-:W-:Y:S02]  /*1960*/  IMAD R4, R14, 0x4, R9 ;  /* 0x000000040e047824 */ /* 0x000fe400078e0209 */
[----:B------:R-:W-:-:S02]  /*1970*/  IMAD R20, R15, 0x4, R20 ;  /* 0x000000040f147824 */ /* 0x000fc400078e0214 */
[----:B------:R-:W-:Y:S02]  /*1980*/  IMAD R22, R17, 0x4, R22 ;  /* 0x0000000411167824 */ /* 0x000fe400078e0216 */
[----:B------:R-:W-:Y:S02]  /*1990*/  IMAD.MOV.U32 R9, RZ, RZ, R11 ;  /* 0x000000ffff097224 */ /* 0x000fe400078e000b */
[----:B------:R-:W-:Y:S05]  /*19a0*/  @!P0 BRA `(.L_x_960) ;  /* 0x0000001400648947 */ /* 0x000fea0003800000 */
[----:B------:R-:W0:Y:S01]  /*19b0*/  LDCU UR6, c[0x0][0x414] ;  /* 0x00008280ff0677ac */ /* 0x000e220008000800 */
[----:B------:R-:W-:Y:S01]  /*19c0*/  MOV R9, R20 ;  /* 0x0000001400097202 */ /* 0x000fe20000000f00 */
[----:B------:R-:W-:Y:S02]  /*19d0*/  IMAD.MOV.U32 R20, RZ, RZ, R21 ;  /* 0x000000ffff147224 */ /* 0x000fe400078e0015 */
[----:B------:R-:W-:Y:S02]  /*19e0*/  IMAD.MOV.U32 R21, RZ, RZ, R22 ;  /* 0x000000ffff157224 */ /* 0x000fe400078e0016 */
[----:B------:R-:W-:Y:S01]  /*19f0*/  IMAD.MOV.U32 R22, RZ, RZ, R4 ;  /* 0x000000ffff167224 */ /* 0x000fe200078e0004 */
[----:B0-----:R-:W-:-:S06]  /*1a00*/  USHF.L.U32 UR6, UR6, 0x2, URZ ;  /* 0x0000000206067899 */ /* 0x001fcc00080006ff */
[----:B------:R-:W-:-:S07]  /*1a10*/  IMAD.U32 R4, RZ, RZ, UR6 ;  /* 0x00000006ff047e24 */ /* 0x000fce000f8e00ff */
.L_x_977:
        /* <DEDUP_REMOVED lines=13> */
[----:B------:R-:W-:-:S05]  /*1af0*/  HFMA2 R14, -RZ, RZ, 0, 0 ;  /* 0x00000000ff0e7431 */ /* 0x000fca00000001ff */
        /* <DEDUP_REMOVED lines=43> */
[----:B------:R-:W-:Y:S02]  /*1db0*/  ISETP.GE.AND P6, PT, R24, RZ, PT ;  /* 0x000000ff1800720c */ /* 0x000fe40003fc6270 */
[----:B0-----:R-:W-:-:S04]  /*1dc0*/  ISETP.GE.AND P1, PT, R25, R14, PT ;  /* 0x0000000e1900720c */ /* 0x001fc80003f26270 */
[----:B------:R-:W-:Y:S02]  /*1dd0*/  ISETP.GT.AND P1, PT, R25, -0x1, !P1 ;  /* 0xffffffff1900780c */ /* 0x000fe40004f24270 */
[----:B------:R-:W-:-:S05]  /*1de0*/  @P0 IADD3 R23, PT, PT, R23, 0x1, RZ ;  /* 0x0000000117170810 */ /* 0x000fca0007ffe0ff */
[----:B------:R-:W-:Y:S01]  /*1df0*/  @!P6 IMAD.MOV R23, RZ, RZ, -R23 ;  /* 0x000000ffff17e224 */ /* 0x000fe200078e0a17 */
[----:B------:R-:W-:-:S04]  /*1e00*/  @!P3 LOP3.LUT R23, RZ, R19, RZ, 0x33, !PT ;  /* 0x00000013ff17b212 */ /* 0x000fc800078e33ff */
        /* <DEDUP_REMOVED lines=11> */
[----:B------:R-:W3:Y:S02]  /*1ec0*/  LDG.E.64 R18, desc[UR10][R18.64] ;  /* 0x0000000a12127981 */ /* 0x000ee4000c1e1b00 */
[----:B------:R-:W-:-:S04]  /*1ed0*/  IMAD R15, R15, R14, R25 ;  /* 0x0000000e0f0f7224 */ /* 0x000fc800078e0219 */
[----:B--2---:R-:W-:-:S06]  /*1ee0*/  IMAD.WIDE R16, R15, 0x8, R16 ;  /* 0x000000080f107825 */ /* 0x004fcc00078e0210 */
[----:B------:R-:W3:Y:S02]  /*1ef0*/  LDG.E.64 R16, desc[UR10][R16.64] ;  /* 0x0000000a10107981 */ /* 0x000ee4000c1e1b00 */
[----:B---3--:R-:W-:-:S11]  /*1f00*/  DFMA R12, R18, R16, R12 ;  /* 0x00000010120c722b */ /* 0x008fd6000000000c */
.L_x_970:
[----:B------:R-:W-:Y:S05]  /*1f10*/  BSYNC.RECONVERGENT B0 ;  /* 0x0000000000007941 */ /* 0x000fea0003800200 */
.L_x_969:
        /* <DEDUP_REMOVED lines=59> */
[----:B------:R-:W-:Y:S01]  /*22d0*/  ISETP.GT.AND P1, PT, R25, -0x1, !P1 ;  /* 0xffffffff1900780c */ /* 0x000fe20004f24270 */
[----:B------:R-:W-:-:S06]  /*22e0*/  @P0 VIADD R23, R23, 0x1 ;  /* 0x0000000117170836 */ /* 0x000fcc0000000000 */
        /* <DEDUP_REMOVED lines=13> */
[----:B------:R-:W3:Y:S02]  /*23c0*/  LDG.E.64 R18, desc[UR10][R18.64] ;  /* 0x0000000a12127981 */ /* 0x000ee4000c1e1b00 */
[----:B------:R-:W-:-:S04]  /*23d0*/  IMAD R15, R15, R14, R25 ;  /* 0x0000000e0f0f7224 */ /* 0x000fc800078e0219 */
[----:B--2---:R-:W-:-:S06]  /*23e0*/  IMAD.WIDE R16, R15, 0x8, R16 ;  /* 0x000000080f107825 */ /* 0x004fcc00078e0210 */
[----:B------:R-:W3:Y:S02]  /*23f0*/  LDG.E.64 R16, desc[UR10][R16.64] ;  /* 0x0000000a10107981 */ /* 0x000ee4000c1e1b00 */
[----:B---3--:R-:W-:-:S11]  /*2400*/  DFMA R12, R18, R16, R12 ;  /* 0x00000010120c722b */ /* 0x008fd6000000000c */
.L_x_972:
[----:B------:R-:W-:Y:S05]  /*2410*/  BSYNC.RECONVERGENT B0 ;  /* 0x0000000000007941 */ /* 0x000fea0003800200 */
.L_x_971:
        /* <DEDUP_REMOVED lines=52> */
[----:B------:R-:W-:Y:S01]  /*2760*/  @!P5 IADD3 R25, PT, PT, R25, -R24, RZ ;  /* 0x800000181919d210 */ /* 0x000fe20007ffe0ff */
[----:B------:R-:W-:-:S03]  /*2770*/  @!P5 VIADD R23, R23, 0x1 ;  /* 0x000000011717d836 */ /* 0x000fc60000000000 */
[----:B------:R-:W-:Y:S02]  /*2780*/  ISETP.GE.U32.AND P0, PT, R25, R24, PT ;  /* 0x000000181900720c */ /* 0x000fe40003f06070 */
[----:B------:R-:W-:-:S04]  /*2790*/  LOP3.LUT R24, R2, R19, RZ, 0x3c, !PT ;  /* 0x0000001302187212 */ /* 0x000fc800078e3cff */
[----:B------:R-:W-:-:S07]  /*27a0*/  ISETP.GE.AND P6, PT, R24, RZ, PT ;  /* 0x000000ff1800720c */ /* 0x000fce0003fc6270 */
[----:B------:R-:W-:-:S04]  /*27b0*/  @P0 VIADD R23, R23, 0x1 ;  /* 0x0000000117170836 */ /* 0x000fc80000000000 */
[----:B------:R-:W-:Y:S01]  /*27c0*/  IMAD.MOV.U32 R24, RZ, RZ, R23 ;  /* 0x000000ffff187224 */ /* 0x000fe200078e0017 */
[----:B------:R-:W-:-:S04]  /*27d0*/  SEL R23, R16, R18, !P1 ;  /* 0x0000001210177207 */ /* 0x000fc80004800000 */
        /* <DEDUP_REMOVED lines=17> */
[----:B------:R-:W2:Y:S02]  /*28f0*/  LDG.E.64 R18, desc[UR10][R18.64] ;  /* 0x0000000a12127981 */ /* 0x000ea4000c1e1b00 */
[----:B-1----:R-:W-:-:S06]  /*2900*/  IMAD.WIDE R16, R15, 0x8, R16 ;  /* 0x000000080f107825 */ /* 0x002fcc00078e0210 */
[----:B------:R-:W2:Y:S02]  /*2910*/  LDG.E.64 R16, desc[UR10][R16.64] ;  /* 0x0000000a10107981 */ /* 0x000ea4000c1e1b00 */
[----:B--2---:R-:W-:-:S11]  /*2920*/  DFMA R12, R18, R16, R12 ;  /* 0x00000010120c722b */ /* 0x004fd6000000000c */
.L_x_974:
[----:B------:R-:W-:Y:S05]  /*2930*/  BSYNC.RECONVERGENT B0 ;  /* 0x0000000000007941 */ /* 0x000fea0003800200 */
.L_x_973:
        /* <DEDUP_REMOVED lines=55> */
[----:B------:R-:W-:-:S04]  /*2cb0*/  LOP3.LUT R24, R2, R19, RZ, 0x3c, !PT ;  /* 0x0000001302187212 */ /* 0x000fc800078e3cff */
[----:B------:R-:W-:-:S07]  /*2cc0*/  ISETP.GE.AND P6, PT, R24, RZ, PT ;  /* 0x000000ff1800720c */ /* 0x000fce0003fc6270 */
[----:B------:R-:W-:-:S04]  /*2cd0*/  @P0 VIADD R23, R23, 0x1 ;  /* 0x0000000117170836 */ /* 0x000fc80000000000 */
[----:B------:R-:W-:Y:S01]  /*2ce0*/  IMAD.MOV.U32 R24, RZ, RZ, R23 ;  /* 0x000000ffff187224 */ /* 0x000fe200078e0017 */
[----:B------:R-:W-:-:S03]  /*2cf0*/  SEL R23, R16, R18, !P1 ;  /* 0x0000001210177207 */ /* 0x000fc60004800000 */
        /* <DEDUP_REMOVED lines=21> */
.L_x_976:
[----:B------:R-:W-:Y:S05]  /*2e50*/  BSYNC.RECONVERGENT B0 ;  /* 0x0000000000007941 */ /* 0x000fea0003800200 */
.L_x_975:
[----:B------:R-:W0:Y:S01]  /*2e60*/  LDC R15, c[0x0][0x414] ;  /* 0x00010500ff0f7b82 */ /* 0x000e220000000800 */
[----:B------:R-:W-:Y:S01]  /*2e70*/  VIADD R7, R7, 0x4 ;  /* 0x0000000407077836 */ /* 0x000fe20000000000 */
[----:B------:R-:W-:Y:S01]  /*2e80*/  MOV R16, UR7 ;  /* 0x0000000700107c02 */ /* 0x000fe20008000f00 */
[----:B------:R-:W-:Y:S02]  /*2e90*/  IMAD.U32 R14, RZ, RZ, UR7 ;  /* 0x00000007ff0e7e24 */ /* 0x000fe4000f8e00ff */
[----:B------:R-:W-:Y:S01]  /*2ea0*/  IMAD.U32 R17, RZ, RZ, UR7 ;  /* 0x00000007ff117e24 */ /* 0x000fe2000f8e00ff */
[----:B------:R-:W-:Y:S01]  /*2eb0*/  ISETP.NE.AND P0, PT, R7, RZ, PT ;  /* 0x000000ff0700720c */ /* 0x000fe20003f05270 */
[----:B------:R-:W-:Y:S02]  /*2ec0*/  IMAD.U32 R19, RZ, RZ, UR7 ;  /* 0x00000007ff137e24 */ /* 0x000fe4000f8e00ff */
[----:B------:R-:W-:Y:S02]  /*2ed0*/  IMAD R9, R14, 0x4, R9 ;  /* 0x000000040e097824 */ /* 0x000fe400078e0209 */
[----:B------:R-:W-:-:S02]  /*2ee0*/  IMAD R20, R17, 0x4, R20 ;  /* 0x0000000411147824 */ /* 0x000fc400078e0214 */
[----:B------:R-:W-:Y:S02]  /*2ef0*/  IMAD R21, R16, 0x4, R21 ;  /* 0x0000000410157824 */ /* 0x000fe400078e0215 */
[----:B------:R-:W-:Y:S02]  /*2f00*/  IMAD R22, R19, 0x4, R22 ;  /* 0x0000000413167824 */ /* 0x000fe400078e0216 */
[----:B0-----:R-:W-:Y:S02]  /*2f10*/  IMAD R4, R15, 0x4, R4 ;  /* 0x000000040f047824 */ /* 0x001fe400078e0204 */
[----:B------:R-:W-:Y:S05]  /*2f20*/  @P0 BRA `(.L_x_977) ;  /* 0xffffffe800bc0947 */ /* 0x000fea000383ffff */
[----:B------:R-:W-:-:S07]  /*2f30*/  MOV R9, R11 ;  /* 0x0000000b00097202 */ /* 0x000fce0000000f00 */
.L_x_960:
[----:B------:R-:W-:-:S09]  /*2f40*/  UISETP.NE.AND UP0, UPT, UR5, URZ, UPT ;  /* 0x000000ff0500728c */ /* 0x000fd2000bf05270 */
[----:B------:R-:W-:Y:S05]  /*2f50*/  BRA.U !UP0, `(.L_x_978) ;  /* 0x0000000d08ec7547 */ /* 0x000fea000b800000 */
        /* <DEDUP_REMOVED lines=42> */
[----:B------:R-:W-:Y:S02]  /*3200*/  ISETP.GE.AND P6, PT, R4, RZ, PT ;  /* 0x000000ff0400720c */ /* 0x000fe40003fc6270 */
[----:B------:R-:W-:-:S03]  /*3210*/  SEL R11, R14, R11, !P2 ;  /* 0x0000000b0e0b7207 */ /* 0x000fc60005000000 */
        /* <DEDUP_REMOVED lines=12> */
[----:B------:R-:W-:Y:S01]  /*32e0*/  @!P5 IADD3 R9, PT, PT, R9, -R16, RZ ;  /* 0x800000100909d210 */ /* 0x000fe20007ffe0ff */
[----:B------:R-:W-:-:S03]  /*32f0*/  @!P5 VIADD R18, R18, 0x1 ;  /* 0x000000011212d836 */ /* 0x000fc60000000000 */
[----:B------:R-:W-:Y:S02]  /*3300*/  ISETP.GE.U32.AND P1, PT, R9, R16, PT ;  /* 0x000000100900720c */ /* 0x000fe40003f26070 */
[----:B------:R-:W0:Y:S11]  /*3310*/  LDC.64 R8, c[0x0][0x410] ;  /* 0x00010400ff087b82 */ /* 0x000e360000000a00 */
[----:B------:R-:W-:-:S04]  /*3320*/  @P1 VIADD R18, R18, 0x1 ;  /* 0x0000000112121836 */ /* 0x000fc80000000000 */
        /* <DEDUP_REMOVED lines=10> */
[----:B------:R-:W-:-:S07]  /*33d0*/  IMAD R7, R10, UR7, RZ ;  /* 0x000000070a077c24 */ /* 0x000fce000f8e02ff */
        /* <DEDUP_REMOVED lines=8> */
[----:B---3--:R-:W-:-:S11]  /*3460*/  DFMA R12, R16, R14, R12 ;  /* 0x0000000e100c722b */ /* 0x008fd6000000000c */
.L_x_980:
[----:B------:R-:W-:Y:S05]  /*3470*/  BSYNC.RECONVERGENT B0 ;  /* 0x0000000000007941 */ /* 0x000fea0003800200 */
.L_x_979:
[----:B------:R-:W-:Y:S01]  /*3480*/  UISETP.NE.AND UP0, UPT, UR5, 0x1, UPT ;  /* 0x000000010500788c */ /* 0x000fe2000bf05270 */
[----:B------:R-:W-:Y:S08]  /*3490*/  BSSY.RECONVERGENT B0, `(.L_x_978) ;  /* 0x00000a7000007945 */ /* 0x000ff00003800200 */
[----:B------:R-:W-:Y:S05]  /*34a0*/  BRA.U !UP0, `(.L_x_981) ;  /* 0x0000000908947547 */ /* 0x000fea000b800000 */
        /* <DEDUP_REMOVED lines=55> */
[----:B------:R-:W-:-:S04]  /*3820*/  @!P5 IADD3 R19, PT, PT, R19, 0x1, RZ ;  /* 0x000000011313d810 */ /* 0x000fc80007ffe0ff */
        /* <DEDUP_REMOVED lines=14> */
[----:B------:R-:W-:-:S04]  /*3910*/  IMAD.U32 R7, RZ, RZ, UR7 ;  /* 0x00000007ff077e24 */ /* 0x000fc8000f8e00ff */
[----:B------:R-:W-:-:S03]  /*3920*/  IMAD R7, R10, R7, UR7 ;  /* 0x000000070a077e24 */ /* 0x000fc6000f8e0207 */
[----:B------:R-:W2:Y:S01]  /*3930*/  LDC.64 R14, c[0x0][0x380] ;  /* 0x0000e000ff0e7b82 */ /* 0x000ea20000000a00 */
[----:B0-----:R-:W-:-:S04]  /*3940*/  IMAD R18, R5, UR6, R10 ;  /* 0x0000000605127c24 */ /* 0x001fc8000f8e020a */
[----:B------:R-:W-:Y:S02]  /*3950*/  IMAD R9, R18, R9, R9 ;  /* 0x0000000912097224 */ /* 0x000fe400078e0209 */
[----:B-1----:R-:W-:-:S03]  /*3960*/  IMAD.WIDE R16, R7, 0x8, R16 ;  /* 0x0000000807107825 */ /* 0x002fc600078e0210 */
[----:B------:R-:W-:-:S03]  /*3970*/  IADD3 R9, PT, PT, R4, R9, RZ ;  /* 0x0000000904097210 */ /* 0x000fc60007ffe0ff */
[----:B------:R-:W3:Y:S02]  /*3980*/  LDG.E.64 R16, desc[UR10][R16.64] ;  /* 0x0000000a10107981 */ /* 0x000ee4000c1e1b00 */
[----:B------:R-:W-:-:S04]  /*3990*/  IMAD R9, R9, R8, R11 ;  /* 0x0000000809097224 */ /* 0x000fc800078e020b */
[----:B--2---:R-:W-:-:S06]  /*39a0*/  IMAD.WIDE R14, R9, 0x8, R14 ;  /* 0x00000008090e7825 */ /* 0x004fcc00078e020e */
[----:B------:R-:W3:Y:S02]  /*39b0*/  LDG.E.64 R14, desc[UR10][R14.64] ;  /* 0x0000000a0e0e7981 */ /* 0x000ee4000c1e1b00 */
[----:B---3--:R-:W-:-:S11]  /*39c0*/  DFMA R12, R16, R14, R12 ;  /* 0x0000000e100c722b */ /* 0x008fd6000000000c */
.L_x_983:
[----:B------:R-:W-:Y:S05]  /*39d0*/  BSYNC.RECONVERGENT B1 ;  /* 0x0000000000017941 */ /* 0x000fea0003800200 */
.L_x_982:
[----:B------:R-:W-:-:S05]  /*39e0*/  IMAD.U32 R4, RZ, RZ, UR5 ;  /* 0x00000005ff047e24 */ /* 0x000fca000f8e00ff */
        /* <DEDUP_REMOVED lines=32> */
[----:B------:R-:W-:-:S03]  /*3bf0*/  LOP3.LUT R4, R6, R7, RZ, 0x3c, !PT ;  /* 0x0000000706047212 */ /* 0x000fc600078e3cff */
[----:B------:R-:W1:Y:S01]  /*3c00*/  LDC.64 R6, c[0x0][0x410] ;  /* 0x00010400ff067b82 */ /* 0x000e620000000a00 */
[----:B------:R-:W-:-:S07]  /*3c10*/  ISETP.GE.AND P3, PT, R4, RZ, PT ;  /* 0x000000ff0400720c */ /* 0x000fce0003f66270 */
[----:B------:R-:W-:-:S06]  /*3c20*/  @P5 VIADD R11, R11, 0x1 ;  /* 0x000000010b0b5836 */ /* 0x000fcc0000000000 */
[----:B------:R-:W-:Y:S02]  /*3c30*/  @!P3 IADD3 R11, PT, PT, -R11, RZ, RZ ;  /* 0x000000ff0b0bb210 */ /* 0x000fe40007ffe1ff */
[-C--:B0-----:R-:W-:Y:S02]  /*3c40*/  IABS R16, R15.reuse ;  /* 0x0000000f00107213 */ /* 0x081fe40000000000 */
[----:B------:R-:W-:Y:S02]  /*3c50*/  LOP3.LUT R2, R2, R15, RZ, 0x3c, !PT ;  /* 0x0000000f02027212 */ /* 0x000fe400078e3cff */
[----:B------:R-:W0:Y:S01]  /*3c60*/  I2F.RP R18, R16 ;  /* 0x0000001000127306 */ /* 0x000e220000209400 */
[----:B------:R-:W-:Y:S02]  /*3c70*/  SEL R11, R14, R11, !P1 ;  /* 0x0000000b0e0b7207 */ /* 0x000fe40004800000 */
[----:B------:R-:W-:Y:S02]  /*3c80*/  ISETP.GE.AND P0, PT, R2, RZ, PT ;  /* 0x000000ff0200720c */ /* 0x000fe40003f06270 */
[----:B-1----:R-:W-:-:S04]  /*3c90*/  ISETP.GE.AND P1, PT, R11, R6, PT ;  /* 0x000000060b00720c */ /* 0x002fc80003f26270 */
[----:B------:R-:W-:Y:S01]  /*3ca0*/  ISETP.GT.AND P1, PT, R11, -0x1, !P1 ;  /* 0xffffffff0b00780c */ /* 0x000fe20004f24270 */
        /* <DEDUP_REMOVED lines=15> */
[----:B------:R-:W-:-:S13]  /*3da0*/  ISETP.GE.U32.AND P2, PT, R9, R16, PT ;  /* 0x000000100900720c */ /* 0x000fda0003f46070 */
[----:B------:R-:W-:-:S04]  /*3db0*/  @P2 VIADD R19, R19, 0x1 ;  /* 0x0000000113132836 */ /* 0x000fc80000000000 */
[----:B------:R-:W-:-:S04]  /*3dc0*/  IMAD.MOV.U32 R4, RZ, RZ, R19 ;  /* 0x000000ffff047224 */ /* 0x000fc800078e0013 */
[----:B------:R-:W-:Y:S01]  /*3dd0*/  @!P0 IMAD.MOV R4, RZ, RZ, -R4 ;  /* 0x000000ffff048224 */ /* 0x000fe200078e0a04 */
[----:B------:R-:W-:-:S04]  /*3de0*/  @!P4 LOP3.LUT R4, RZ, R15, RZ, 0x33, !PT ;  /* 0x0000000fff04c212 */ /* 0x000fc800078e33ff */
[----:B------:R-:W-:-:S04]  /*3df0*/  ISETP.GE.AND P0, PT, R4, R7, PT ;  /* 0x000000070400720c */ /* 0x000fc80003f06270 */
        /* <DEDUP_REMOVED lines=8> */
[----:B------:R-:W-:Y:S02]  /*3e80*/  IMAD R5, R10, UR7, RZ ;  /* 0x000000070a057c24 */ /* 0x000fe4000f8e02ff */
[----:B------:R-:W-:Y:S02]  /*3e90*/  IMAD R7, R2, R7, R4 ;  /* 0x0000000702077224 */ /* 0x000fe400078e0204 */
[----:B-1----:R-:W-:-:S04]  /*3ea0*/  IMAD.WIDE R14, R5, 0x8, R14 ;  /* 0x00000008050e7825 */ /* 0x002fc800078e020e */
[----:B------:R-:W-:Y:S02]  /*3eb0*/  IMAD R7, R7, R6, R11 ;  /* 0x0000000607077224 */ /* 0x000fe400078e020b */
[----:B------:R-:W3:Y:S02]  /*3ec0*/  LDG.E.64 R14, desc[UR10][R14.64] ;  /* 0x0000000a0e0e7981 */ /* 0x000ee4000c1e1b00 */
[----:B--2---:R-:W-:-:S06]  /*3ed0*/  IMAD.WIDE R8, R7, 0x8, R8 ;  /* 0x0000000807087825 */ /* 0x004fcc00078e0208 */
[----:B------:R-:W3:Y:S02]  /*3ee0*/  LDG.E.64 R8, desc[UR10][R8.64] ;  /* 0x0000000a08087981 */ /* 0x000ee4000c1e1b00 */
[----:B---3--:R-:W-:-:S11]  /*3ef0*/  DFMA R12, R14, R8, R12 ;  /* 0x000000080e0c722b */ /* 0x008fd6000000000c */
.L_x_981:
[----:B------:R-:W-:Y:S05]  /*3f00*/  BSYNC.RECONVERGENT B0 ;  /* 0x0000000000007941 */ /* 0x000fea0003800200 */
.L_x_978:
[----:B------:R-:W0:Y:S01]  /*3f10*/  LDCU.64 UR8, c[0x0][0x3a8] ;  /* 0x00007500ff0877ac */ /* 0x000e220008000a00 */
[----:B------:R-:W1:Y:S01]  /*3f20*/  LDCU UR6, c[0x0][0x3f8] ;  /* 0x00007f00ff0677ac */ /* 0x000e620008000800 */
[----:B0-----:R-:W-:-:S04]  /*3f30*/  LEA R4, P0, R0, UR8, 0x3 ;  /* 0x0000000800047c11 */ /* 0x001fc8000f8018ff */
[C---:B------:R-:W-:Y:S02]  /*3f40*/  LEA.HI.X R5, R0.reuse, UR9, R3, 0x3, P0 ;  /* 0x0000000900057c11 */ /* 0x040fe400080f1c03 */
[----:B------:R-:W-:-:S03]  /*3f50*/  IADD3 R0, P0, PT, R0, UR4, RZ ;  /* 0x0000000400007c10 */ /* 0x000fc6000ff1e0ff */
[----:B------:R0:W-:Y:S02]  /*3f60*/  STG.E.64 desc[UR10][R4.64], R12 ;  /* 0x0000000c04007986 */ /* 0x0001e4000c101b0a */
[----:B------:R-:W-:Y:S01]  /*3f70*/  IMAD.X R3, RZ, RZ, R3, P0 ;  /* 0x000000ffff037224 */ /* 0x000fe200000e0603 */
[----:B-1----:R-:W-:-:S04]  /*3f80*/  ISETP.GE.U32.AND P0, PT, R0, UR6, PT ;  /* 0x0000000600007c0c */ /* 0x002fc8000bf06070 */
[----:B------:R-:W-:-:S13]  /*3f90*/  ISETP.GE.AND.EX P0, PT, R3, UR12, PT, P0 ;  /* 0x0000000c03007c0c */ /* 0x000fda000bf06300 */
[----:B0-----:R-:W-:Y:S05]  /*3fa0*/  @!P0 BRA `(.L_x_984) ;  /* 0xffffffc0006c8947 */ /* 0x001fea000383ffff */
[----:B------:R-:W-:Y:S05]  /*3fb0*/  EXIT ;  /* 0x000000000000794d */ /* 0x000fea0003800000 */
.L_x_959:
[----:B------:R-:W-:Y:S01]  /*3fc0*/  IADD3 R4, P0, PT, R0, UR4, RZ ;  /* 0x0000000400047c10 */ /* 0x000fe2000ff1e0ff */
        /* <DEDUP_REMOVED lines=13> */
[----:B------:R-:W0:Y:S01]  /*40a0*/  I2F.U32.RP R5, UR4 ;  /* 0x0000000400057d06 */ /* 0x000e220008209000 */
[----:B------:R-:W-:Y:S02]  /*40b0*/  IADD3 R9, PT, PT, RZ, -UR4, RZ ;  /* 0x80000004ff097c10 */ /* 0x000fe4000fffe0ff */
[----:B------:R-:W-:-:S05]  /*40c0*/  ISETP.NE.U32.AND P2, PT, RZ, UR4, PT ;  /* 0x00000004ff007c0c */ /* 0x000fca000bf45070 */
        /* <DEDUP_REMOVED lines=9> */
[----:B------:R-:W-:-:S05]  /*4160*/  IMAD R4, R9, UR4, R4 ;  /* 0x0000000409047c24 */ /* 0x000fca000f8e0204 */
[----:B------:R-:W-:-:S13]  /*4170*/  ISETP.GE.U32.AND P0, PT, R4, UR4, PT ;  /* 0x0000000404007c0c */ /* 0x000fda000bf06070 */
[----:B------:R-:W-:Y:S02]  /*4180*/  @P0 VIADD R4, R4, -UR4 ;  /* 0x8000000404040c36 */ /* 0x000fe40008000000 */
[----:B------:R-:W-:-:S03]  /*4190*/  @P0 VIADD R7, R7, 0x1 ;  /* 0x0000000107070836 */ /* 0x000fc60000000000 */
[----:B------:R-:W-:-:S13]  /*41a0*/  ISETP.GE.U32.AND P1, PT, R4, UR4, PT ;  /* 0x0000000404007c0c */ /* 0x000fda000bf26070 */
[----:B------:R-:W-:Y:S01]  /*41b0*/  @P1 VIADD R7, R7, 0x1 ;  /* 0x0000000107071836 */ /* 0x000fe20000000000 */
[----:B------:R-:W-:-:S04]  /*41c0*/  @!P2 LOP3.LUT R7, RZ, UR4, RZ, 0x33, !PT ;  /* 0x00000004ff07ac12 */ /* 0x000fc8000f8e33ff */
[----:B------:R-:W-:Y:S01]  /*41d0*/  MOV R4, R7 ;  /* 0x0000000700047202 */ /* 0x000fe20000000f00 */
[----:B------:R-:W-:Y:S06]  /*41e0*/  BRA `(.L_x_987) ;  /* 0x0000000000087947 */ /* 0x000fec0003800000 */
.L_x_986:
[----:B------:R-:W-:-:S07]  /*41f0*/  MOV R6, 0x4210 ;  /* 0x0000421000067802 */ /* 0x000fce0000000f00 */
[----:B------:R-:W-:Y:S05]  /*4200*/  CALL.REL.NOINC `($__internal_39_$__cuda_sm20_div_u64) ;  /* 0x0000000000cc7944 */ /* 0x000fea0003c00000 */
.L_x_987:
[----:B------:R-:W-:Y:S05]  /*4210*/  BSYNC.RECONVERGENT B0 ;  /* 0x0000000000007941 */ /* 0x000fea0003800200 */
.L_x_985:
        /* <DEDUP_REMOVED lines=14> */
.L_x_990:
[----:B------:R-:W-:-:S04]  /*4300*/  LEA R4, P0, R0, UR6, 0x3 ;  /* 0x0000000600047c11 */ /* 0x000fc8000f8018ff */
[--C-:B------:R-:W-:Y:S02]  /*4310*/  LEA.HI.X R5, R0, UR7, R3.reuse, 0x3, P0 ;  /* 0x0000000700057c11 */ /* 0x100fe400080f1c03 */
[----:B------:R-:W-:Y:S02]  /*4320*/  IADD3 R2, P0, PT, R2, 0x1, RZ ;  /* 0x0000000102027810 */ /* 0x000fe40007f1e0ff */
[----:B------:R-:W-:Y:S01]  /*4330*/  IADD3 R0, P2, PT, R0, UR4, RZ ;  /* 0x0000000400007c10 */ /* 0x000fe2000ff5e0ff */
[----:B------:R0:W-:Y:S01]  /*4340*/  STG.E.64 desc[UR10][R4.64], RZ ;  /* 0x000000ff04007986 */ /* 0x0001e2000c101b0a */
[----:B------:R-:W-:Y:S02]  /*4350*/  IADD3.X R6, PT, PT, RZ, R6, RZ, P0, !PT ;  /* 0x00000006ff067210 */ /* 0x000fe400007fe4ff */
[----:B------:R-:W-:Y:S01]  /*4360*/  ISETP.NE.U32.AND P0, PT, R2, R7, PT ;  /* 0x000000070200720c */ /* 0x000fe20003f05070 */
[----:B------:R-:W-:-:S03]  /*4370*/  IMAD.X R3, RZ, RZ, R3, P2 ;  /* 0x000000ffff037224 */ /* 0x000fc600010e0603 */
[----:B------:R-:W-:-:S13]  /*4380*/  ISETP.NE.AND.EX P0, PT, R6, RZ, PT, P0 ;  /* 0x000000ff0600720c */ /* 0x000fda0003f05300 */
[----:B0-----:R-:W-:Y:S05]  /*4390*/  @P0 BRA `(.L_x_990) ;  /* 0xfffffffc00d80947 */ /* 0x001fea000383ffff */
.L_x_989:
[----:B------:R-:W-:Y:S05]  /*43a0*/  BSYNC.RECONVERGENT B0 ;  /* 0x0000000000007941 */ /* 0x000fea0003800200 */
.L_x_988:
[----:B------:R-:W-:Y:S05]  /*43b0*/  @!P1 EXIT ;  /* 0x000000000000994d */ /* 0x000fea0003800000 */
[----:B------:R-:W0:Y:S01]  /*43c0*/  LDCU UR7, c[0x0][0x3f8] ;  /* 0x00007f00ff0777ac */ /* 0x000e220008000800 */
[----:B------:R-:W1:Y:S01]  /*43d0*/  LDCU.64 UR8, c[0x0][0x3a8] ;  /* 0x00007500ff0877ac */ /* 0x000e620008000a00 */
[----:B------:R-:W-:Y:S02]  /*43e0*/  USHF.L.U32 UR5, UR4, 0x3, URZ ;  /* 0x0000000304057899 */ /* 0x000fe400080006ff */
[----:B------:R-:W-:-:S12]  /*43f0*/  USHF.R.U32.HI UR6, URZ, 0x1d, UR4 ;  /* 0x0000001dff067899 */ /* 0x000fd80008011604 */
.L_x_991:
[C---:B-1----:R-:W-:Y:S01]  /*4400*/  LEA R10, P0, R0.reuse, UR8, 0x3 ;  /* 0x00000008000a7c11 */ /* 0x042fe2000f8018ff */
[----:B------:R-:W-:Y:S02]  /*4410*/  IMAD.U32 R13, RZ, RZ, UR4 ;  /* 0x00000004ff0d7e24 */ /* 0x000fe4000f8e00ff */
[----:B------:R-:W-:Y:S01]  /*4420*/  IMAD.U32 R2, RZ, RZ, UR4 ;  /* 0x00000004ff027e24 */ /* 0x000fe2000f8e00ff */
[----:B------:R-:W-:Y:S02]  /*4430*/  LEA.HI.X R11, R0, UR9, R3, 0x3, P0 ;  /* 0x00000009000b7c11 */ /* 0x000fe400080f1c03 */
[----:B------:R-:W-:-:S03]  /*4440*/  IADD3 R4, P0, PT, R10, UR5, RZ ;  /* 0x000000050a047c10 */ /* 0x000fc6000ff1e0ff */
[----:B------:R2:W-:Y:S01]  /*4450*/  STG.E.64 desc[UR10][R10.64], RZ ;  /* 0x000000ff0a007986 */ /* 0x0005e2000c101b0a */
[----:B------:R-:W-:Y:S02]  /*4460*/  IADD3.X R5, PT, PT, R11, UR6, RZ, P0, !PT ;  /* 0x000000060b057c10 */ /* 0x000fe400087fe4ff */
[----:B------:R-:W-:-:S03]  /*4470*/  IADD3 R6, P0, PT, R4, UR5, RZ ;  /* 0x0000000504067c10 */ /* 0x000fc6000ff1e0ff */
[----:B------:R2:W-:Y:S01]  /*4480*/  STG.E.64 desc[UR10][R4.64], RZ ;  /* 0x000000ff04007986 */ /* 0x0005e2000c101b0a */
[----:B------:R-:W-:Y:S02]  /*4490*/  IADD3.X R7, PT, PT, R5, UR6, RZ, P0, !PT ;  /* 0x0000000605077c10 */ /* 0x000fe400087fe4ff */
[----:B------:R-:W-:-:S03]  /*44a0*/  IADD3 R8, P0, PT, R6, UR5, RZ ;  /* 0x0000000506087c10 */ /* 0x000fc6000ff1e0ff */
[----:B------:R2:W-:Y:S01]  /*44b0*/  STG.E.64 desc[UR10][R6.64], RZ ;  /* 0x000000ff06007986 */ /* 0x0005e2000c101b0a */
[----:B------:R-:W-:Y:S02]  /*44c0*/  IADD3.X R9, PT, PT, R7, UR6, RZ, P0, !PT ;  /* 0x0000000607097c10 */ /* 0x000fe400087fe4ff */
[----:B------:R-:W-:-:S03]  /*44d0*/  LEA R0, P0, R13, R0, 0x2 ;  /* 0x000000000d007211 */ /* 0x000fc600078010ff */
[----:B------:R2:W-:Y:S01]  /*44e0*/  STG.E.64 desc[UR10][R8.64], RZ ;  /* 0x000000ff08007986 */ /* 0x0005e2000c101b0a */
[----:B------:R-:W-:Y:S02]  /*44f0*/  LEA.HI.X R3, R2, R3, RZ, 0x2, P0 ;  /* 0x0000000302037211 */ /* 0x000fe400000f14ff */
[----:B0-----:R-:W-:-:S04]  /*4500*/  ISETP.GE.U32.AND P0, PT, R0, UR7, PT ;  /* 0x0000000700007c0c */ /* 0x001fc8000bf06070 */
[----:B------:R-:W-:-:S13]  /*4510*/  ISETP.GE.AND.EX P0, PT, R3, UR12, PT, P0 ;  /* 0x0000000c03007c0c */ /* 0x000fda000bf06300 */
[----:B--2---:R-:W-:Y:S05]  /*4520*/  @!P0 BRA `(.L_x_991) ;  /* 0xfffffffc00b48947 */ /* 0x004fea000383ffff */
[----:B------:R-:W-:Y:S05]  /*4530*/  EXIT ;  /* 0x000000000000794d */ /* 0x000fea0003800000 */
        .weak           $__internal_39_$__cuda_sm20_div_u64
        .type           $__internal_39_$__cuda_sm20_div_u64,@function
        .size           $__internal_39_$__cuda_sm20_div_u64,(.L_x_1721 - $__internal_39_$__cuda_sm20_div_u64)
$__internal_39_$__cuda_sm20_div_u64:
[----:B------:R-:W-:Y:S02]  /*4540*/  UMOV UR5, URZ ;  /* 0x000000ff00057c82 */ /* 0x000fe40008000000 */
[----:B------:R-:W0:Y:S08]  /*4550*/  I2F.U64.RP R7, UR4 ;  /* 0x0000000400077d12 */ /* 0x000e300008309000 */
[----:B0-----:R-:W0:Y:S02]  /*4560*/  MUFU.RCP R7, R7 ;  /* 0x0000000700077308 */ /* 0x001e240000001000 */
[----:B0-----:R-:W-:-:S06]  /*4570*/  VIADD R8, R7, 0x1ffffffe ;  /* 0x1ffffffe07087836 */ /* 0x001fcc0000000000 */
[----:B------:R-:W0:Y:S02]  /*4580*/  F2I.U64.TRUNC R8, R8 ;  /* 0x0000000800087311 */ /* 0x000e24000020d800 */
[----:B0-----:R-:W-:-:S04]  /*4590*/  IMAD.WIDE.U32 R10, R8, UR4, RZ ;  /* 0x00000004080a7c25 */ /* 0x001fc8000f8e00ff */
[----:B------:R-:W-:Y:S01]  /*45a0*/  IMAD R11, R9, UR4, R11 ;  /* 0x00000004090b7c24 */ /* 0x000fe2000f8e020b */
        /* <DEDUP_REMOVED lines=11> */
[----:B------:R-:W-:-:S03]  /*4660*/  IMAD.WIDE.U32 R8, R11, UR4, RZ ;  /* 0x000000040b087c25 */ /* 0x000fc6000f8e00ff */
[----:B------:R-:W-:Y:S01]  /*4670*/  IADD3 R13, P0, PT, RZ, -R8, RZ ;  /* 0x80000008ff0d7210 */ /* 0x000fe20007f1e0ff */
[----:B------:R-:W-:Y:S02]  /*4680*/  IMAD R8, R7, UR4, R9 ;  /* 0x0000000407087c24 */ /* 0x000fe4000f8e0209 */
        /* <DEDUP_REMOVED lines=17> */
[----:B------:R-:W-:-:S03]  /*47a0*/  IMAD.WIDE.U32 R8, R10, UR4, RZ ;  /* 0x000000040a087c25 */ /* 0x000fc6000f8e00ff */
[----:B------:R-:W-:Y:S02]  /*47b0*/  IADD3.X R7, PT, PT, RZ, R7, RZ, P1, !PT ;  /* 0x00000007ff077210 */ /* 0x000fe40000ffe4ff */
[----:B------:R-:W-:-:S03]  /*47c0*/  IADD3 R11, P0, PT, -R8, R4, RZ ;  /* 0x00000004080b7210 */ /* 0x000fc60007f1e1ff */
[----:B------:R-:W-:Y:S01]  /*47d0*/  IMAD R12, R7, UR4, R9 ;  /* 0x00000004070c7c24 */ /* 0x000fe2000f8e0209 */
[----:B------:R-:W-:Y:S02]  /*47e0*/  IADD3 R9, P2, PT, R10, 0x1, RZ ;  /* 0x000000010a097810 */ /* 0x000fe40007f5e0ff */
[----:B------:R-:W-:Y:S01]  /*47f0*/  IADD3 R4, P1, PT, R11, -UR4, RZ ;  /* 0x800000040b047c10 */ /* 0x000fe2000ff3e0ff */
[----:B------:R-:W-:Y:S01]  /*4800*/  IMAD.X R12, R5, 0x1, ~R12, P0 ;  /* 0x00000001050c7824 */ /* 0x000fe200000e0e0c */
[----:B------:R-:W-:Y:S01]  /*4810*/  ISETP.GE.U32.AND P0, PT, R11, UR4, PT ;  /* 0x000000040b007c0c */ /* 0x000fe2000bf06070 */
        /* <DEDUP_REMOVED lines=8> */
[----:B------:R-:W-:-:S02]  /*48a0*/  ISETP.GE.U32.AND P0, PT, R4, UR4, PT ;  /* 0x0000000404007c0c */ /* 0x000fc4000bf06070 */
[----:B------:R-:W-:Y:S02]  /*48b0*/  IADD3 R4, P2, PT, R9, 0x1, RZ ;  /* 0x0000000109047810 */ /* 0x000fe40007f5e0ff */
[----:B------:R-:W-:Y:S02]  /*48c0*/  ISETP.GE.U32.AND.EX P0, PT, R5, RZ, PT, P0 ;  /* 0x000000ff0500720c */ /* 0x000fe40003f06100 */
[----:B------:R-:W-:Y:S01]  /*48d0*/  ISETP.NE.U32.AND P1, PT, RZ, UR4, PT ;  /* 0x00000004ff007c0c */ /* 0x000fe2000bf25070 */
[----:B------:R-:W-:Y:S01]  /*48e0*/  IMAD.X R5, RZ, RZ, R8, P2 ;  /* 0x000000ffff057224 */ /* 0x000fe200010e0608 */
[----:B------:R-:W-:Y:S02]  /*48f0*/  SEL R4, R4, R9, P0 ;  /* 0x0000000904047207 */ /* 0x000fe40000000000 */
[----:B------:R-:W-:Y:S02]  /*4900*/  ISETP.NE.AND.EX P1, PT, RZ, RZ, PT, P1 ;  /* 0x000000ffff00720c */ /* 0x000fe40003f25310 */
[----:B------:R-:W-:-:S02]  /*4910*/  SEL R5, R5, R8, P0 ;  /* 0x0000000805057207 */ /* 0x000fc40000000000 */
[----:B------:R-:W-:Y:S02]  /*4920*/  SEL R4, R4, 0xffffffff, P1 ;  /* 0xffffffff04047807 */ /* 0x000fe40000800000 */
[----:B------:R-:W-:Y:S01]  /*4930*/  SEL R5, R5, 0xffffffff, P1 ;  /* 0xffffffff05057807 */ /* 0x000fe20000800000 */
[----:B------:R-:W-:Y:S06]  /*4940*/  RET.REL.NODEC R6 `(_ZN2at6native51_GLOBAL__N__2c613397_18_DepthwiseConv2d_cu_9959487032conv_depthwise2d_backward_kernelILi1ELi0EdiEEvNS_27GenericPackedTensorAccessorIKT1_Lm4ENS_16DefaultPtrTraitsEiEENS3_IS4_Lm4ES6_iEES7_T2_iiiiiiiiiiiiiii) ;  /* 0xffffffb406ac7950 */ /* 0x000fec0003c3ffff */
.L_x_992:
        /* <DEDUP_REMOVED lines=11> */
.L_x_1721:


//--------------------- .text._ZN2at6native51_GLOBAL__N__2c613397_18_DepthwiseConv2d_cu_9959487032conv_depthwise2d_backward_kernelILi1ELi2EdiEEvNS_27GenericPackedTensorAccessorIKT1_Lm4ENS_16DefaultPtrTraitsEiEENS3_IS4_Lm4ES6_iEES7_T2_iiiiiiiiiiiiiii --------------------------
	.section	.text._ZN2at6native51_GLOBAL__N__2c613397_18_DepthwiseConv2d_cu_9959487032conv_depthwise2d_backward_kernelILi1ELi2EdiEEvNS_27GenericPackedTensorAccessorIKT1_Lm4ENS_16DefaultPtrTraitsEiEENS3_IS4_Lm4ES6_iEES7_T2_iiiiiiiiiiiiiii,"ax",@progbits
	.align	128
.text._ZN2at6native51_GLOBAL__N__2c613397_18_DepthwiseConv2d_cu_9959487032conv_depthwise2d_backward_kernelILi1ELi2EdiEEvNS_27GenericPackedTensorAccessorIKT1_Lm4ENS_16DefaultPtrTraitsEiEENS3_IS4_Lm4ES6_iEES7_T2_iiiiiiiiiiiiiii:
        .type           _ZN2at6native51_GLOBAL__N__2c613397_18_DepthwiseConv2d_cu_9959487032conv_depthwise2d_backward_kernelILi1ELi2EdiEEvNS_27GenericPackedTensorAccessorIKT1_Lm4ENS_16DefaultPtrTraitsEiEENS3_IS4_Lm4ES6_iEES7_T2_iiiiiiiiiiiiiii,@function
        .size           _ZN2at6native51_GLOBAL__N__2c613397_18_DepthwiseConv2d_cu_9959487032conv_depthwise2d_backward_kernelILi1ELi2EdiEEvNS_27GenericPackedTensorAccessorIKT1_Lm4ENS_16DefaultPtrTraitsEiEENS3_IS4_Lm4ES6_iEES7_T2_iiiiiiiiiiiiiii,(.L_x_1723 - _ZN2at6native51_GLOBAL__N__2c613397_18_DepthwiseConv2d_cu_9959487032conv_depthwise2d_backward_kernelILi1ELi2EdiEEvNS_27GenericPackedTensorAccessorIKT1_Lm4ENS_16DefaultPtrTraitsEiEENS3_IS4_Lm4ES6_iEES7_T2_iiiiiiiiiiiiiii)
        .other          _ZN2at6native51_GLOBAL__N__2c613397_18_DepthwiseConv2d_cu_9959487032conv_depthwise2d_backward_kernelILi1ELi2EdiEEvNS_27GenericPackedTensorAccessorIKT1_Lm4ENS_16DefaultPtrTraitsEiEENS3_IS4_Lm4ES6_iEES7_T2_iiiiiiiiiiiiiii,@"STO_CUDA_ENTRY STV_DEFAULT"
_ZN2at6native51_GLOBAL__N__2c613397_18_DepthwiseConv2d_cu_9959487032conv_depthwise2d_backward_kernelILi1ELi2EdiEEvNS_27GenericPackedTensorAccessorIKT1_Lm4ENS_16DefaultPtrTraitsEiEENS3_IS4_Lm4ES6_iEES7_T2_iiiiiiiiiiiiiii:
[----:B------:R-:W-:Y:S01]  /*0000*/  LDC R1, c[0x0][0x37c] ;  /* 0x0000df00ff017b82 */ /* 0x000fe20000000800 */
[----:B------:R-:W0:Y:S07]  /*0010*/  S2R R2, SR_TID.X ;  /* 0x0000000000027919 */ /* 0x000e2e0000002100 */
[----:B------:R-:W0:Y:S01]  /*0020*/  S2UR UR4, SR_CTAID.X ;  /* 0x00000000000479c3 */ /* 0x000e220000002500 */
[----:B------:R-:W1:Y:S01]  /*0030*/  LDCU UR5, c[0x0][0x3f8] ;  /* 0x00007f00ff0577ac */ /* 0x000e620008000800 */
[----:B------:R-:W-:-:S06]  /*0040*/  HFMA2 R3, -RZ, RZ, 0, 0 ;  /* 0x00000000ff037431 */ /* 0x000fcc00000001ff */
        /* <DEDUP_REMOVED lines=15> */
.L_x_1003:
[----:B------:R-:W0:Y:S01]  /*0140*/  LDC R3, c[0x0][0x408] ;  /* 0x00010200ff037b82 */ /* 0x000e220000000800 */
[----:B------:R-:W-:Y:S01]  /*0150*/  IABS R10, R18 ;  /* 0x00000012000a7213 */ /* 0x000fe20000000000 */
[----:B------:R-:W1:Y:S01]  /*0160*/  LDCU.64 UR4, c[0x0][0x428] ;  /* 0x00008500ff0477ac */ /* 0x000e620008000a00 */
[----:B------:R-:W-:-:S05]  /*0170*/  IMAD.MOV.U32 R19, RZ, RZ, RZ ;  /* 0x000000ffff137224 */ /* 0x000fca00078e00ff */
[----:B------:R-:W2:Y:S08]  /*0180*/  LDC R2, c[0x0][0x40c] ;  /* 0x00010300ff027b82 */ /* 0x000eb00000000800 */
[----:B------:R-:W3:Y:S01]  /*0190*/  LDC R27, c[0x0][0x400] ;  /* 0x00010000ff1b7b82 */ /* 0x000ee20000000800 */
[----:B0-----:R-:W-:-:S04]  /*01a0*/  IABS R7, R3 ;  /* 0x0000000300077213 */ /* 0x001fc80000000000 */
[----:B------:R-:W0:Y:S08]  /*01b0*/  I2F.RP R6, R7 ;  /* 0x0000000700067306 */ /* 0x000e300000209400 */
[----:B0-----:R-:W0:Y:S02]  /*01c0*/  MUFU.RCP R6, R6 ;  /* 0x0000000600067308 */ /* 0x001e240000001000 */
[----:B0-----:R-:W-:-:S02]  /*01d0*/  IADD3 R4, PT, PT, R6, 0xffffffe, RZ ;  /* 0x0ffffffe06047810 */ /* 0x001fc40007ffe0ff */
[----:B--2---:R-:W-:-:S04]  /*01e0*/  IABS R6, R2 ;  /* 0x0000000200067213 */ /* 0x004fc80000000000 */
[----:B------:R0:W2:Y:S02]  /*01f0*/  F2I.FTZ.U32.TRUNC.NTZ R5, R4 ;  /* 0x0000000400057305 */ /* 0x0000a4000021f000 */
[----:B0-----:R-:W-:Y:S02]  /*0200*/  IMAD.MOV.U32 R4, RZ, RZ, RZ ;  /* 0x000000ffff047224 */ /* 0x001fe400078e00ff */
[----:B--2---:R-:W-:-:S04]  /*0210*/  IMAD.MOV R8, RZ, RZ, -R5 ;  /* 0x000000ffff087224 */ /* 0x004fc800078e0a05 */
[----:B------:R-:W-:Y:S01]  /*0220*/  IMAD R9, R8, R7, RZ ;  /* 0x0000000708097224 */ /* 0x000fe200078e02ff */
[----:B------:R-:W-:Y:S02]  /*0230*/  MOV R8, R10 ;  /* 0x0000000a00087202 */ /* 0x000fe40000000f00 */
[----:B------:R-:W0:Y:S01]  /*0240*/  I2F.RP R10, R6 ;  /* 0x00000006000a7306 */ /* 0x000e220000209400 */
[----:B------:R-:W-:-:S06]  /*0250*/  IMAD.HI.U32 R5, R5, R9, R4 ;  /* 0x0000000905057227 */ /* 0x000fcc00078e0004 */
[----:B------:R-:W-:-:S05]  /*0260*/  IMAD.HI.U32 R5, R5, R8, RZ ;  /* 0x0000000805057227 */ /* 0x000fca00078e00ff */
[----:B------:R-:W-:Y:S01]  /*0270*/  IADD3 R4, PT, PT, -R5, RZ, RZ ;  /* 0x000000ff05047210 */ /* 0x000fe20007ffe1ff */
[----:B0-----:R-:W0:Y:S04]  /*0280*/  MUFU.RCP R10, R10 ;  /* 0x0000000a000a7308 */ /* 0x001e280000001000 */
[----:B------:R-:W-:-:S05]  /*0290*/  IMAD R4, R7, R4, R8 ;  /* 0x0000000407047224 */ /* 0x000fca00078e0208 */
[----:B------:R-:W-:Y:S02]  /*02a0*/  ISETP.GT.U32.AND P1, PT, R7, R4, PT ;  /* 0x000000040700720c */ /* 0x000fe40003f24070 */
[----:B0-----:R-:W-:-:S11]  /*02b0*/  IADD3 R8, PT, PT, R10, 0xffffffe, RZ ;  /* 0x0ffffffe0a087810 */ /* 0x001fd60007ffe0ff */
[----:B------:R-:W-:Y:S01]  /*02c0*/  @!P1 IMAD.IADD R4, R4, 0x1, -R7 ;  /* 0x0000000104049824 */ /* 0x000fe200078e0a07 */
[----:B------:R0:W2:Y:S01]  /*02d0*/  F2I.FTZ.U32.TRUNC.NTZ R9, R8 ;  /* 0x0000000800097305 */ /* 0x0000a2000021f000 */
[----:B------:R-:W-:Y:S01]  /*02e0*/  @!P1 VIADD R5, R5, 0x1 ;  /* 0x0000000105059836 */ /* 0x000fe20000000000 */
[----:B------:R-:W-:Y:S02]  /*02f0*/  ISETP.NE.AND P1, PT, R3, RZ, PT ;  /* 0x000000ff0300720c */ /* 0x000fe40003f25270 */
[----:B------:R-:W-:Y:S02]  /*0300*/  ISETP.GE.U32.AND P0, PT, R4, R7, PT ;  /* 0x000000070400720c */ /* 0x000fe40003f06070 */
[----:B------:R-:W4:Y:S01]  /*0310*/  LDC R4, c[0x0][0x3fc] ;  /* 0x0000ff00ff047b82 */ /* 0x000f220000000800 */
[----:B------:R-:W-:Y:S01]  /*0320*/  LOP3.LUT R7, R18, R3, RZ, 0x3c, !PT ;  /* 0x0000000312077212 */ /* 0x000fe200078e3cff */
[----:B0-----:R-:W-:-:S03]  /*0330*/  IMAD.MOV.U32 R8, RZ, RZ, RZ ;  /* 0x000000ffff087224 */ /* 0x001fc600078e00ff */
[----:B------:R-:W-:Y:S01]  /*0340*/  ISETP.GE.AND P2, PT, R7, RZ, PT ;  /* 0x000000ff0700720c */ /* 0x000fe20003f46270 */
[----:B--2---:R-:W-:-:S05]  /*0350*/  IMAD.MOV R11, RZ, RZ, -R9 ;  /* 0x000000ffff0b7224 */ /* 0x004fca00078e0a09 */
[----:B------:R-:W-:Y:S01]  /*0360*/  @P0 IADD3 R5, PT, PT, R5, 0x1, RZ ;  /* 0x0000000105050810 */ /* 0x000fe20007ffe0ff */
[----:B------:R-:W-:-:S04]  /*0370*/  IMAD R11, R11, R6, RZ ;  /* 0x000000060b0b7224 */ /* 0x000fc800078e02ff */
[----:B------:R-:W-:Y:S02]  /*0380*/  IMAD.HI.U32 R8, R9, R11, R8 ;  /* 0x0000000b09087227 */ /* 0x000fe400078e0008 */
[----:B------:R-:W-:Y:S02]  /*0390*/  @!P2 IADD3 R5, PT, PT, -R5, RZ, RZ ;  /* 0x000000ff0505a210 */ /* 0x000fe40007ffe1ff */
[----:B------:R-:W-:-:S04]  /*03a0*/  @!P1 LOP3.LUT R5, RZ, R3, RZ, 0x33, !PT ;  /* 0x00000003ff059212 */ /* 0x000fc800078e33ff */
[----:B------:R-:W-:Y:S02]  /*03b0*/  IABS R10, R5 ;  /* 0x00000005000a7213 */ /* 0x000fe40000000000 */
[----:B----4-:R-:W-:Y:S02]  /*03c0*/  IABS R7, R4 ;  /* 0x0000000400077213 */ /* 0x010fe40000000000 */
        /* <DEDUP_REMOVED lines=19> */
[----:B------:R-:W-:Y:S02]  /*0500*/  @!P1 LOP3.LUT R9, RZ, R2, RZ, 0x33, !PT ;  /* 0x00000002ff099212 */ /* 0x000fe400078e33ff */
[----:B------:R-:W-:Y:S01]  /*0510*/  ISETP.NE.AND P2, PT, R4, RZ, PT ;  /* 0x000000ff0400720c */ /* 0x000fe20003f45270 */
[----:B------:R-:W-:Y:S01]  /*0520*/  IMAD R13, R6, R7, RZ ;  /* 0x00000007060d7224 */ /* 0x000fe200078e02ff */
[----:B------:R-:W-:-:S03]  /*0530*/  IABS R6, R9 ;  /* 0x0000000900067213 */ /* 0x000fc60000000000 */
[----:B------:R-:W-:Y:S01]  /*0540*/  IMAD.HI.U32 R10, R11, R13, R10 ;  /* 0x0000000d0b0a7227 */ /* 0x000fe200078e000a */
[----:B------:R-:W-:-:S05]  /*0550*/  CS2R R12, SRZ ;  /* 0x00000000000c7805 */ /* 0x000fca000001ff00 */
[----:B------:R-:W-:Y:S02]  /*0560*/  IMAD.HI.U32 R23, R10, R6, RZ ;  /* 0x000000060a177227 */ /* 0x000fe400078e00ff */
[----:B------:R-:W0:Y:S02]  /*0570*/  LDC.64 R10, c[0x0][0x410] ;  /* 0x00010400ff0a7b82 */ /* 0x000e240000000a00 */
[----:B------:R-:W-:-:S04]  /*0580*/  IMAD.MOV R8, RZ, RZ, -R23 ;  /* 0x000000ffff087224 */ /* 0x000fc800078e0a17 */
[----:B------:R-:W-:Y:S02]  /*0590*/  IMAD R6, R7, R8, R6 ;  /* 0x0000000807067224 */ /* 0x000fe400078e0206 */
[----:B------:R-:W-:-:S03]  /*05a0*/  IMAD.MOV R8, RZ, RZ, -R5 ;  /* 0x000000ffff087224 */ /* 0x000fc600078e0a05 */
[----:B------:R-:W-:-:S13]  /*05b0*/  ISETP.GT.U32.AND P1, PT, R7, R6, PT ;  /* 0x000000060700720c */ /* 0x000fda0003f24070 */
[-C--:B------:R-:W-:Y:S02]  /*05c0*/  @!P1 IADD3 R6, PT, PT, R6, -R7.reuse, RZ ;  /* 0x8000000706069210 */ /* 0x080fe40007ffe0ff */
[----:B------:R-:W-:Y:S02]  /*05d0*/  @!P1 IADD3 R23, PT, PT, R23, 0x1, RZ ;  /* 0x0000000117179810 */ /* 0x000fe40007ffe0ff */
[----:B------:R-:W-:Y:S02]  /*05e0*/  ISETP.GE.U32.AND P0, PT, R6, R7, PT ;  /* 0x000000070600720c */ /* 0x000fe40003f06070 */
[----:B------:R-:W-:Y:S02]  /*05f0*/  LOP3.LUT R6, R9, R4, RZ, 0x3c, !PT ;  /* 0x0000000409067212 */ /* 0x000fe400078e3cff */
[----:B-1----:R-:W-:Y:S01]  /*0600*/  IADD3 R7, PT, PT, R5, UR5, RZ ;  /* 0x0000000505077c10 */ /* 0x002fe2000fffe0ff */
[----:B------:R-:W-:Y:S01]  /*0610*/  IMAD.MOV R5, RZ, RZ, -R9 ;  /* 0x000000ffff057224 */ /* 0x000fe200078e0a09 */
[----:B------:R-:W-:Y:S01]  /*0620*/  ISETP.GE.AND P3, PT, R6, RZ, PT ;  /* 0x000000ff0600720c */ /* 0x000fe20003f66270 */
[----:B------:R-:W-:-:S02]  /*0630*/  VIADD R6, R18, UR4 ;  /* 0x0000000412067c36 */ /* 0x000fc40008000000 */
[----:B------:R-:W-:Y:S02]  /*0640*/  IMAD R7, R2, R5, R7 ;  /* 0x0000000502077224 */ /* 0x000fe400078e0207 */
[----:B------:R-:W-:Y:S02]  /*0650*/  IMAD R6, R3, R8, R6 ;  /* 0x0000000803067224 */ /* 0x000fe400078e0206 */
[----:B------:R-:W-:Y:S02]  /*0660*/  @P0 IADD3 R23, PT, PT, R23, 0x1, RZ ;  /* 0x0000000117170810 */ /* 0x000fe40007ffe0ff */
[----:B------:R-:W-:Y:S02]  /*0670*/  SHF.R.S32.HI R21, RZ, 0x1, R7 ;  /* 0x00000001ff157819 */ /* 0x000fe40000011407 */
[----:B------:R-:W-:Y:S02]  /*0680*/  SHF.R.S32.HI R22, RZ, 0x1, R6 ;  /* 0x00000001ff167819 */ /* 0x000fe40000011406 */
[----:B------:R-:W-:Y:S01]  /*0690*/  @!P3 IMAD.MOV R23, RZ, RZ, -R23 ;  /* 0x000000ffff17b224 */ /* 0x000fe200078e0a17 */
[----:B------:R-:W-:-:S02]  /*06a0*/  @!P2 LOP3.LUT R23, RZ, R4, RZ, 0x33, !PT ;  /* 0x00000004ff17a212 */ /* 0x000fc400078e33ff */
[----:B---3--:R-:W-:Y:S02]  /*06b0*/  ISETP.GE.U32.AND P2, PT, R27, 0x4, PT ;  /* 0x000000041b00780c */ /* 0x008fe40003f46070 */
[----:B------:R-:W-:Y:S02]  /*06c0*/  IADD3 R2, PT, PT, -R23, RZ, RZ ;  /* 0x000000ff17027210 */ /* 0x000fe40007ffe1ff */
[----:B0-----:R-:W-:Y:S02]  /*06d0*/  ISETP.GE.AND P1, PT, R22, R10, PT ;  /* 0x0000000a1600720c */ /* 0x001fe40003f26270 */
[C---:B------:R-:W-:Y:S01]  /*06e0*/  ISETP.GE.AND P0, PT, R21.reuse, R11, PT ;  /* 0x0000000b1500720c */ /* 0x040fe20003f06270 */
[----:B------:R-:W-:Y:S01]  /*06f0*/  IMAD R8, R4, R2, R9 ;  /* 0x0000000204087224 */ /* 0x000fe200078e0209 */
[----:B------:R-:W-:Y:S02]  /*0700*/  ISETP.LT.OR P1, PT, R22, RZ, P1 ;  /* 0x000000ff1600720c */ /* 0x000fe40000f21670 */
[----:B------:R-:W-:Y:S01]  /*0710*/  ISETP.LT.OR P0, PT, R21, RZ, P0 ;  /* 0x000000ff1500720c */ /* 0x000fe20000701670 */
[----:B------:R-:W-:Y:S01]  /*0720*/  IMAD R25, R8, R27, RZ ;  /* 0x0000001b08197224 */ /* 0x000fe200078e02ff */
[----:B------:R-:W-:-:S02]  /*0730*/  LOP3.LUT R26, R7, 0x1, R6, 0xc8, !PT ;  /* 0x00000001071a7812 */ /* 0x000fc400078ec806 */
        /* <DEDUP_REMOVED lines=12> */
[----:B-1----:R-:W-:-:S07]  /*0800*/  @!P2 IMAD.WIDE R4, R7, 0x8, R4 ;  /* 0x000000080704a825 */ /* 0x002fce00078e0204 */
[----:B------:R-:W1:Y:S01]  /*0810*/  @!P2 LDC.64 R14, c[0x0][0x380] ;  /* 0x0000e000ff0eab82 */ /* 0x000e620000000a00 */
[----:B------:R-:W3:Y:S01]  /*0820*/  @!P2 LDG.E.64 R4, desc[UR6][R4.64] ;  /* 0x000000060404a981 */ /* 0x000ee2000c1e1b00 */
[----:B0-----:R-:W-:-:S06]  /*0830*/  @!P2 IMAD.WIDE R16, R3, 0x8, R16 ;  /* 0x000000080310a825 */ /* 0x001fcc00078e0210 */
[----:B------:R-:W3:Y:S01]  /*0840*/  @!P2 LDG.E.64 R16, desc[UR6][R16.64] ;  /* 0x000000061010a981 */ /* 0x000ee2000c1e1b00 */
[----:B------:R-:W-:Y:S01]  /*0850*/  IMAD R6, R2, R11, R11 ;  /* 0x0000000b02067224 */ /* 0x000fe200078e020b */
[----:B------:R-:W-:-:S04]  /*0860*/  CS2R R12, SRZ ;  /* 0x00000000000c7805 */ /* 0x000fc8000001ff00 */
[----:B------:R-:W-:Y:S01]  /*0870*/  IADD3 R29, PT, PT, R21, R6, RZ ;  /* 0x00000006151d7210 */ /* 0x000fe20007ffe0ff */
[----:B------:R-:W-:-:S04]  /*0880*/  IMAD R19, R25, R0, R0 ;  /* 0x0000000019137224 */ /* 0x000fc800078e0200 */
[----:B--2---:R-:W-:-:S06]  /*0890*/  @!P2 IMAD.WIDE R8, R19, 0x8, R8 ;  /* 0x000000081308a825 */ /* 0x004fcc00078e0208 */
[----:B------:R-:W2:Y:S01]  /*08a0*/  @!P2 LDG.E.64 R8, desc[UR6][R8.64] ;  /* 0x000000060808a981 */ /* 0x000ea2000c1e1b00 */
[----:B---3--:R-:W-:Y:S01]  /*08b0*/  @!P2 DFMA R12, R4, R16, RZ ;  /* 0x00000010040ca22b */ /* 0x008fe200000000ff */
[----:B------:R-:W-:Y:S01]  /*08c0*/  IMAD R4, R29, R10, R22 ;  /* 0x0000000a1d047224 */ /* 0x000fe200078e0216 */
[----:B------:R-:W0:Y:S03]  /*08d0*/  @!P2 LDC.64 R16, c[0x0][0x380] ;  /* 0x0000e000ff10ab82 */ /* 0x000e260000000a00 */
[----:B-1----:R-:W-:-:S06]  /*08e0*/  @!P2 IMAD.WIDE R14, R4, 0x8, R14 ;  /* 0x00000008040ea825 */ /* 0x002fcc00078e020e */
[----:B------:R-:W2:Y:S01]  /*08f0*/  @!P2 LDG.E.64 R14, desc[UR6][R14.64] ;  /* 0x000000060e0ea981 */ /* 0x000ea2000c1e1b00 */
[----:B------:R-:W-:Y:S01]  /*0900*/  VIADD R6, R2, 0x2 ;  /* 0x0000000202067836 */ /* 0x000fe20000000000 */
[----:B------:R-:W-:-:S03]  /*0910*/  IADD3 R29, PT, PT, R25, 0x2, RZ ;  /* 0x00000002191d7810 */ /* 0x000fc60007ffe0ff */
[----:B------:R-:W-:-:S04]  /*0920*/  IMAD R5, R6, R11, R21 ;  /* 0x0000000b06057224 */ /* 0x000fc800078e0215 */
[----:B------:R-:W-:-:S04]  /*0930*/  IMAD R5, R5, R10, R22 ;  /* 0x0000000a05057224 */ /* 0x000fc800078e0216 */
[----:B0-----:R-:W-:-:S06]  /*0940*/  @!P2 IMAD.WIDE R16, R5, 0x8, R16 ;  /* 0x000000080510a825 */ /* 0x001fcc00078e0210 */
[----:B------:R-:W3:Y:S01]  /*0950*/  @!P2 LDG.E.64 R16, desc[UR6][R16.64] ;  /* 0x000000061010a981 */ /* 0x000ee2000c1e1b00 */
[----:B--2---:R-:W-:Y:S01]  /*0960*/  @!P2 DFMA R12, R8, R14, R12 ;  /* 0x0000000e080ca22b */ /* 0x004fe2000000000c */
[----:B------:R-:W0:Y:S01]  /*0970*/  @!P2 LDC.64 R14, c[0x0][0x3d0] ;  /* 0x0000f400ff0eab82 */ /* 0x000e220000000a00 */
[----:B------:R-:W-:-:S04]  /*0980*/  IMAD R8, R29, R0, RZ ;  /* 0x000000001d087224 */ /* 0x000fc800078e02ff */
[----:B0-----:R-:W-:-:S06]  /*0990*/  @!P2 IMAD.WIDE R14, R8, 0x8, R14 ;  /* 0x00000008080ea825 */ /* 0x001fcc00078e020e */
[----:B------:R-:W3:Y:S01]  /*09a0*/  @!P2 LDG.E.64 R14, desc[UR6][R14.64] ;  /* 0x000000060e0ea981 */ /* 0x000ee2000c1e1b00 */
[----:B------:R-:W-:Y:S01]  /*09b0*/  VIADD R2, R2, 0x3 ;  /* 0x0000000302027836 */ /* 0x000fe20000000000 */
[----:B------:R-:W-:-:S03]  /*09c0*/  IADD3 R9, PT, PT, R25, 0x3, RZ ;  /* 0x0000000319097810 */ /* 0x000fc60007ffe0ff */
[----:B------:R-:W-:Y:S02]  /*09d0*/  IMAD R29, R2, R11, R21 ;  /* 0x0000000b021d7224 */ /* 0x000fe400078e0215 */
[----:B------:R-:W-:Y:S02]  /*09e0*/  IMAD R9, R9, R0, RZ ;  /* 0x0000000009097224 */ /* 0x000fe400078e02ff */
[----:B------:R-:W-:Y:S01]  /*09f0*/  IMAD R6, R29, R10, R22 ;  /* 0x0000000a1d067224 */ /* 0x000fe200078e0216 */
[----:B---3--:R-:W-:Y:S01]  /*0a00*/  @!P2 DFMA R12, R14, R16, R12 ;  /* 0x000000100e0ca22b */ /* 0x008fe2000000000c */
[----:B------:R-:W0:Y:S08]  /*0a10*/  @!P2 LDC.64 R14, c[0x0][0x3d0] ;  /* 0x0000f400ff0eab82 */ /* 0x000e300000000a00 */
[----:B------:R-:W1:Y:S01]  /*0a20*/  @!P2 LDC.64 R16, c[0x0][0x380] ;  /* 0x0000e000ff10ab82 */ /* 0x000e620000000a00 */
[----:B0-----:R-:W-:-:S06]  /*0a30*/  @!P2 IMAD.WIDE R14, R9, 0x8, R14 ;  /* 0x00000008090ea825 */ /* 0x001fcc00078e020e */
[----:B------:R-:W2:Y:S01]  /*0a40*/  @!P2 LDG.E.64 R14, desc[UR6][R14.64] ;  /* 0x000000060e0ea981 */ /* 0x000ea2000c1e1b00 */
[----:B-1----:R-:W-:-:S06]  /*0a50*/  @!P2 IMAD.WIDE R16, R6, 0x8, R16 ;  /* 0x000000080610a825 */ /* 0x002fcc00078e0210 */
[----:B------:R-:W2:Y:S01]  /*0a60*/  @!P2 LDG.E.64 R16, desc[UR6][R16.64] ;  /* 0x000000061010a981 */ /* 0x000ea2000c1e1b00 */
[----:B------:R-:W-:Y:S01]  /*0a70*/  LOP3.LUT R27, R27, 0x7ffffffc, RZ, 0xc0, !PT ;  /* 0x7ffffffc1b1b7812 */ /* 0x000fe200078ec0ff */
[----:B------:R-:W-:-:S03]  /*0a80*/  IMAD R2, R11, R10, RZ ;  /* 0x0000000a0b027224 */ /* 0x000fc600078e02ff */
[----:B------:R-:W-:-:S04]  /*0a90*/  IADD3 R10, PT, PT, -R27, 0x4, RZ ;  /* 0x000000041b0a7810 */ /* 0x000fc80007ffe1ff */
[----:B------:R-:W-:Y:S01]  /*0aa0*/  ISETP.NE.AND P0, PT, R10, RZ, PT ;  /* 0x000000ff0a00720c */ /* 0x000fe20003f05270 */
[----:B------:R-:W-:Y:S01]  /*0ab0*/  IMAD R29, R0, 0x4, R8 ;  /* 0x00000004001d7824 */ /* 0x000fe200078e0208 */
[----:B------:R-:W-:Y:S01]  /*0ac0*/  LEA R8, R2, R5, 0x2 ;  /* 0x0000000502087211 */ /* 0x000fe200078e10ff */
[----:B------:R-:W-:Y:S01]  /*0ad0*/  IMAD R11, R0, 0x4, R19 ;  /* 0x00000004000b7824 */ /* 0x000fe200078e0213 */
[----:B------:R-:W-:Y:S01]  /*0ae0*/  MOV R19, R27 ;  /* 0x0000001b00137202 */ /* 0x000fe20000000f00 */
[----:B------:R-:W-:Y:S01]  /*0af0*/  IMAD R4, R2, 0x4, R4 ;  /* 0x0000000402047824 */ /* 0x000fe200078e0204 */
[----:B------:R-:W-:Y:S01]  /*0b00*/  LEA R28, R0, R9, 0x2 ;  /* 0x00000009001c7211 */ /* 0x000fe200078e10ff */
[----:B------:R-:W-:Y:S01]  /*0b10*/  IMAD R5, R2, 0x4, R6 ;  /* 0x0000000402057824 */ /* 0x000fe200078e0206 */
[----:B--2---:R-:W-:Y:S01]  /*0b20*/  @!P2 DFMA R12, R14, R16, R12 ;  /* 0x000000100e0ca22b */ /* 0x004fe2000000000c */
[----:B------:R-:W-:Y:S01]  /*0b30*/  IMAD R14, R0, 0x4, R7 ;  /* 0x00000004000e7824 */ /* 0x000fe200078e0207 */
[----:B------:R-:W-:-:S03]  /*0b40*/  LEA R7, R2, R3, 0x2 ;  /* 0x0000000302077211 */ /* 0x000fc600078e10ff */
[----:B------:R-:W-:Y:S06]  /*0b50*/  @!P0 BRA `(.L_x_994) ;  /* 0x0000001000708947 */ /* 0x000fec0003800000 */
[----:B------:R-:W-:Y:S01]  /*0b60*/  MOV R3, R10 ;  /* 0x0000000a00037202 */ /* 0x000fe20000000f00 */
[----:B------:R-:W-:Y:S01]  /*0b70*/  IMAD.MOV.U32 R10, RZ, RZ, R4 ;  /* 0x000000ffff0a7224 */ /* 0x000fe200078e0004 */
[----:B------:R-:W-:Y:S01]  /*0b80*/  MOV R9, R29 ;  /* 0x0000001d00097202 */ /* 0x000fe20000000f00 */
[----:B------:R-:W-:Y:S01]  /*0b90*/  IMAD.MOV.U32 R4, RZ, RZ, R28 ;  /* 0x000000ffff047224 */ /* 0x000fe200078e001c */
[----:B------:R-:W-:Y:S02]  /*0ba0*/  ISETP.GE.AND P0, PT, R3, RZ, PT ;  /* 0x000000ff0300720c */ /* 0x000fe40003f06270 */
[----:B------:R-:W-:-:S11]  /*0bb0*/  MOV R6, R14 ;  /* 0x0000000e00067202 */ /* 0x000fd60000000f00 */
[----:B------:R-:W-:Y:S05]  /*0bc0*/  @P0 BRA `(.L_x_995) ;  /* 0x0000000c00b00947 */ /* 0x000fea0003800000 */
[----:B------:R-:W-:Y:S01]  /*0bd0*/  IMAD.MOV R14, RZ, RZ, -R3 ;  /* 0x000000ffff0e7224 */ /* 0x000fe200078e0a03 */
[----:B------:R-:W-:-:S04]  /*0be0*/  PLOP3.LUT P0, PT, PT, PT, PT, 0x80, 0x8 ;  /* 0x000000000008781c */ /* 0x000fc80003f0f070 */
[----:B------:R-:W-:-:S13]  /*0bf0*/  ISETP.GT.AND P3, PT, R14, 0xc, PT ;  /* 0x0000000c0e00780c */ /* 0x000fda0003f64270 */
[----:B------:R-:W-:Y:S05]  /*0c00*/  @!P3 BRA `(.L_x_996) ;  /* 0x000000080060b947 */ /* 0x000fea0003800000 */
[----:B------:R-:W-:-:S13]  /*0c10*/  PLOP3.LUT P0, PT, PT, PT, PT, 0x8, 0x80 ;  /* 0x000000000080781c */ /* 0x000fda0003f0e170 */
.L_x_997:
[----:B------:R-:W0:Y:S01]  /*0c20*/  @!P2 LDC.64 R14, c[0x0][0x3d0] ;  /* 0x0000f400ff0eab82 */ /* 0x000e220000000a00 */
[----:B------:R-:W1:Y:S07]  /*0c30*/  LDCU.64 UR4, c[0x0][0x410] ;  /* 0x00008200ff0477ac */ /* 0x000e6e0008000a00 */
[----:B------:R-:W2:Y:S01]  /*0c40*/  @!P2 LDC.64 R16, c[0x0][0x380] ;  /* 0x0000e000ff10ab82 */ /* 0x000ea20000000a00 */
[----:B0-----:R-:W-:-:S06]  /*0c50*/  @!P2 IMAD.WIDE R14, R6, 0x8, R14 ;  /* 0x00000008060ea825 */ /* 0x001fcc00078e020e */
[----:B------:R-:W3:Y:S01]  /*0c60*/  @!P2 LDG.E.64 R14, desc[UR6][R14.64] ;  /* 0x000000060e0ea981 */ /* 0x000ee2000c1e1b00 */
[----:B--2---:R-:W-:-:S06]  /*0c70*/  @!P2 IMAD.WIDE R16, R7, 0x8, R16 ;  /* 0x000000080710a825 */ /* 0x004fcc00078e0210 */
[----:B------:R-:W3:Y:S02]  /*0c80*/  @!P2 LDG.E.64 R16, desc[UR6][R16.64] ;  /* 0x000000061010a981 */ /* 0x000ee4000c1e1b00 */
[----:B---3--:R-:W-:Y:S01]  /*0c90*/  @!P2 DFMA R12, R14, R16, R12 ;  /* 0x000000100e0ca22b */ /* 0x008fe2000000000c */
[----:B------:R-:W0:Y:S08]  /*0ca0*/  @!P2 LDC.64 R14, c[0x0][0x3d0] ;  /* 0x0000f400ff0eab82 */ /* 0x000e300000000a00 */
        /* <DEDUP_REMOVED lines=18> */
[----:B------:R-:W3:Y:S01]  /*0dd0*/  @!P2 LDG.E.64 R16, desc[UR6][R16.64] ;  /* 0x000000061010a981 */ /* 0x000ee2000c1e1b00 */
[----:B-1----:R-:W-:Y:S01]  /*0de0*/  UIMAD UR4, UR5, UR4, URZ ;  /* 0x00000004050472a4 */ /* 0x002fe2000f8e02ff */
[----:B------:R-:W-:-:S05]  /*0df0*/  IMAD R6, R0, 0x4, R6 ;  /* 0x0000000400067824 */ /* 0x000fca00078e0206 */
[----:B------:R-:W-:-:S04]  /*0e00*/  MOV R2, UR4 ;  /* 0x0000000400027c02 */ /* 0x000fc80008000f00 */
[----:B------:R-:W-:Y:S01]  /*0e10*/  LEA R7, R2, R7, 0x2 ;  /* 0x0000000702077211 */ /* 0x000fe200078e10ff */
[----:B---3--:R-:W-:Y:S01]  /*0e20*/  @!P2 DFMA R12, R14, R16, R12 ;  /* 0x000000100e0ca22b */ /* 0x008fe2000000000c */
[----:B------:R-:W0:Y:S08]  /*0e30*/  @!P2 LDC.64 R14, c[0x0][0x3d0] ;  /* 0x0000f400ff0eab82 */ /* 0x000e300000000a00 */
[----:B------:R-:W1:Y:S01]  /*0e40*/  @!P2 LDC.64 R16, c[0x0][0x380] ;  /* 0x0000e000ff10ab82 */ /* 0x000e620000000a00 */
[----:B0-----:R-:W-:-:S06]  /*0e50*/  @!P2 IMAD.WIDE R14, R6, 0x8, R14 ;  /* 0x00000008060ea825 */ /* 0x001fcc00078e020e */
[----:B------:R-:W2:Y:S01]  /*0e60*/  @!P2 LDG.E.64 R14, desc[UR6][R14.64] ;  /* 0x000000060e0ea981 */ /* 0x000ea2000c1e1b00 */
[----:B-1----:R-:W-:-:S06]  /*0e70*/  @!P2 IMAD.WIDE R16, R7, 0x8, R16 ;  /* 0x000000080710a825 */ /* 0x002fcc00078e0210 */
[----:B------:R-:W2:Y:S01]  /*0e80*/  @!P2 LDG.E.64 R16, desc[UR6][R16.64] ;  /* 0x000000061010a981 */ /* 0x000ea2000c1e1b00 */
[----:B------:R-:W-:Y:S01]  /*0e90*/  LEA R10, R2, R10, 0x2 ;  /* 0x0000000a020a7211 */ /* 0x000fe200078e10ff */
[----:B------:R-:W-:Y:S01]  /*0ea0*/  IMAD R11, R0, 0x4, R11 ;  /* 0x00000004000b7824 */ /* 0x000fe200078e020b */
[----:B--2---:R-:W-:Y:S01]  /*0eb0*/  @!P2 DFMA R12, R14, R16, R12 ;  /* 0x000000100e0ca22b */ /* 0x004fe2000000000c */
        /* <DEDUP_REMOVED lines=96> */
[----:B------:R-:W-:-:S05]  /*14c0*/  VIADD R3, R3, 0x10 ;  /* 0x0000001003037836 */ /* 0x000fca0000000000 */
[----:B------:R-:W-:Y:S01]  /*14d0*/  ISETP.GE.AND P3, PT, R3, -0xc, PT ;  /* 0xfffffff40300780c */ /* 0x000fe20003f66270 */
[C---:B------:R-:W-:Y:S01]  /*14e0*/  IMAD R11, R0.reuse, 0x4, R11 ;  /* 0x00000004000b7824 */ /* 0x040fe200078e020b */
[C---:B------:R-:W-:Y:S01]  /*14f0*/  LEA R6, R0.reuse, R6, 0x2 ;  /* 0x0000000600067211 */ /* 0x040fe200078e10ff */
[C---:B------:R-:W-:Y:S01]  /*1500*/  IMAD R4, R0.reuse, 0x4, R4 ;  /* 0x0000000400047824 */ /* 0x040fe200078e0204 */
[----:B------:R-:W-:Y:S01]  /*1510*/  LEA R9, R0, R9, 0x2 ;  /* 0x0000000900097211 */ /* 0x000fe200078e10ff */
[C---:B------:R-:W-:Y:S01]  /*1520*/  IMAD R10, R2.reuse, 0x4, R10 ;  /* 0x00000004020a7824 */ /* 0x040fe200078e020a */
[C---:B------:R-:W-:Y:S01]  /*1530*/  LEA R7, R2.reuse, R7, 0x2 ;  /* 0x0000000702077211 */ /* 0x040fe200078e10ff */
[C---:B------:R-:W-:Y:S01]  /*1540*/  IMAD R5, R2.reuse, 0x4, R5 ;  /* 0x0000000402057824 */ /* 0x040fe200078e0205 */
[----:B------:R-:W-:Y:S01]  /*1550*/  LEA R8, R2, R8, 0x2 ;  /* 0x0000000802087211 */ /* 0x000fe200078e10ff */
[----:B--2---:R-:W-:-:S04]  /*1560*/  @!P2 DFMA R12, R16, R14, R12 ;  /* 0x0000000e100ca22b */ /* 0x004fc8000000000c */
[----:B------:R-:W-:Y:S07]  /*1570*/  @!P3 BRA `(.L_x_997) ;  /* 0xfffffff400a8b947 */ /* 0x000fee000383ffff */
[----:B------:R-:W-:-:S07]  /*1580*/  MOV R19, R27 ;  /* 0x0000001b00137202 */ /* 0x000fce0000000f00 */
.L_x_996:
[----:B------:R-:W-:-:S05]  /*1590*/  IMAD.MOV R14, RZ, RZ, -R3 ;  /* 0x000000ffff0e7224 */ /* 0x000fca00078e0a03 */
[----:B------:R-:W-:-:S13]  /*15a0*/  ISETP.GT.AND P3, PT, R14, 0x4, PT ;  /* 0x000000040e00780c */ /* 0x000fda0003f64270 */
[----:B------:R-:W-:Y:S05]  /*15b0*/  @!P3 BRA `(.L_x_998) ;  /* 0x00000004002cb947 */ /* 0x000fea0003800000 */
[----:B------:R-:W0:Y:S08]  /*15c0*/  @!P2 LDC.64 R14, c[0x0][0x3d0] ;  /* 0x0000f400ff0eab82 */ /* 0x000e300000000a00 */
[----:B------:R-:W1:Y:S01]  /*15d0*/  @!P2 LDC.64 R16, c[0x0][0x380] ;  /* 0x0000e000ff10ab82 */ /* 0x000e620000000a00 */
[----:B0-----:R-:W-:-:S06]  /*15e0*/  @!P2 IMAD.WIDE R14, R6, 0x8, R14 ;  /* 0x00000008060ea825 */ /* 0x001fcc00078e020e */
[----:B------:R-:W2:Y:S01]  /*15f0*/  @!P2 LDG.E.64 R14, desc[UR6][R14.64] ;  /* 0x000000060e0ea981 */ /* 0x000ea2000c1e1b00 */
[----:B-1----:R-:W-:-:S06]  /*1600*/  @!P2 IMAD.WIDE R16, R7, 0x8, R16 ;  /* 0x000000080710a825 */ /* 0x002fcc00078e0210 */
[----:B------:R-:W2:Y:S02]  /*1610*/  @!P2 LDG.E.64 R16, desc[UR6][R16.64] ;  /* 0x000000061010a981 */ /* 0x000ea4000c1e1b00 */
[----:B--2---:R-:W-:Y:S01]  /*1620*/  @!P2 DFMA R12, R14, R16, R12 ;  /* 0x000000100e0ca22b */ /* 0x004fe2000000000c */
        /* <DEDUP_REMOVED lines=56> */
[----:B------:R-:W-:Y:S01]  /*19b0*/  IADD3 R3, PT, PT, R3, 0x4, RZ ;  /* 0x0000000403037810 */ /* 0x000fe20007ffe0ff */
[C---:B------:R-:W-:Y:S01]  /*19c0*/  IMAD R7, R2.reuse, 0x4, R7 ;  /* 0x0000000402077824 */ /* 0x040fe200078e0207 */
[----:B------:R-:W-:Y:S01]  /*19d0*/  PLOP3.LUT P0, PT, PT, PT, PT, 0x8, 0x80 ;  /* 0x000000000080781c */ /* 0x000fe20003f0e170 */
[----:B------:R-:W-:Y:S01]  /*19e0*/  IMAD R10, R2, 0x4, R10 ;  /* 0x00000004020a7824 */ /* 0x000fe200078e020a */
[C---:B------:R-:W-:Y:S01]  /*19f0*/  LEA R6, R0.reuse, R6, 0x2 ;  /* 0x0000000600067211 */ /* 0x040fe200078e10ff */
[----:B------:R-:W-:Y:S01]  /*1a00*/  VIADD R3, R3, 0x4 ;  /* 0x0000000403037836 */ /* 0x000fe20000000000 */
[----:B------:R-:W-:Y:S01]  /*1a10*/  LEA R11, R0, R11, 0x2 ;  /* 0x0000000b000b7211 */ /* 0x000fe200078e10ff */
[----:B------:R-:W-:Y:S01]  /*1a20*/  IMAD R8, R2, 0x4, R8 ;  /* 0x0000000402087824 */ /* 0x000fe200078e0208 */
[----:B------:R-:W-:Y:S01]  /*1a30*/  LEA R9, R0, R9, 0x2 ;  /* 0x0000000900097211 */ /* 0x000fe200078e10ff */
[----:B------:R-:W-:Y:S01]  /*1a40*/  IMAD R5, R2, 0x4, R5 ;  /* 0x0000000402057824 */ /* 0x000fe200078e0205 */
[----:B------:R-:W-:Y:S01]  /*1a50*/  LEA R4, R0, R4, 0x2 ;  /* 0x0000000400047211 */ /* 0x000fe200078e10ff */
[----:B--2---:R-:W-:-:S11]  /*1a60*/  @!P2 DFMA R12, R14, R16, R12 ;  /* 0x000000100e0ca22b */ /* 0x004fd6000000000c */
.L_x_998:
[----:B------:R-:W-:-:S13]  /*1a70*/  ISETP.EQ.AND P3, PT, R3, RZ, PT ;  /* 0x000000ff0300720c */ /* 0x000fda0003f62270 */
[----:B------:R-:W-:Y:S05]  /*1a80*/  @!P0 BRA P3, `(.L_x_994) ;  /* 0x0000000000a48947 */ /* 0x000fea0001800000 */
.L_x_995:
[----:B------:R-:W0:Y:S02]  /*1a90*/  LDC R19, c[0x0][0x400] ;  /* 0x00010000ff137b82 */ /* 0x000e240000000800 */
[----:B0-----:R-:W-:-:S07]  /*1aa0*/  LOP3.LUT R19, R19, 0x7ffffffc, RZ, 0xc0, !PT ;  /* 0x7ffffffc13137812 */ /* 0x001fce00078ec0ff */
.L_x_999:
        /* <DEDUP_REMOVED lines=27> */
[----:B------:R-:W-:-:S04]  /*1c60*/  IADD3 R3, PT, PT, R3, 0x4, RZ ;  /* 0x0000000403037810 */ /* 0x000fc80007ffe0ff */
[----:B------:R-:W-:Y:S01]  /*1c70*/  ISETP.NE.AND P0, PT, R3, RZ, PT ;  /* 0x000000ff0300720c */ /* 0x000fe20003f05270 */
[----:B------:R-:W-:Y:S01]  /*1c80*/  IMAD R6, R0, 0x4, R6 ;  /* 0x0000000400067824 */ /* 0x000fe200078e0206 */
[----:B------:R-:W-:Y:S01]  /*1c90*/  LEA R7, R2, R7, 0x2 ;  /* 0x0000000702077211 */ /* 0x000fe200078e10ff */
[----:B------:R-:W-:Y:S01]  /*1ca0*/  IMAD R11, R0, 0x4, R11 ;  /* 0x00000004000b7824 */ /* 0x000fe200078e020b */
[C---:B------:R-:W-:Y:S01]  /*1cb0*/  LEA R10, R2.reuse, R10, 0x2 ;  /* 0x0000000a020a7211 */ /* 0x040fe200078e10ff */
[----:B------:R-:W-:Y:S01]  /*1cc0*/  IMAD R8, R2, 0x4, R8 ;  /* 0x0000000402087824 */ /* 0x000fe200078e0208 */
[C---:B------:R-:W-:Y:S02]  /*1cd0*/  LEA R9, R0.reuse, R9, 0x2 ;  /* 0x0000000900097211 */ /* 0x040fe400078e10ff */
[----:B------:R-:W-:Y:S02]  /*1ce0*/  LEA R4, R0, R4, 0x2 ;  /* 0x0000000400047211 */ /* 0x000fe400078e10ff */
[----:B------:R-:W-:Y:S01]  /*1cf0*/  LEA R5, R2, R5, 0x2 ;  /* 0x0000000502057211 */ /* 0x000fe200078e10ff */
[----:B--2---:R-:W-:-:S02]  /*1d00*/  @!P2 DFMA R12, R14, R16, R12 ;  /* 0x000000100e0ca22b */ /* 0x004fc4000000000c */
[----:B------:R-:W-:Y:S09]  /*1d10*/  @P0 BRA `(.L_x_999) ;  /* 0xfffffffc00640947 */ /* 0x000ff2000383ffff */
.L_x_994:
[----:B------:R-:W0:Y:S02]  /*1d20*/  LDC R6, c[0x0][0x400] ;  /* 0x00010000ff067b82 */ /* 0x000e240000000800 */
[----:B0-----:R-:W-:-:S04]  /*1d30*/  LOP3.LUT R6, R6, 0x3, RZ, 0xc0, !PT ;  /* 0x0000000306067812 */ /* 0x001fc800078ec0ff */
        /* <DEDUP_REMOVED lines=16> */
[----:B------:R-:W2:Y:S02]  /*1e40*/  LDG.E.64 R4, desc[UR6][R4.64] ;  /* 0x0000000604047981 */ /* 0x000ea4000c1e1b00 */
[----:B---3--:R-:W-:-:S06]  /*1e50*/  IMAD.WIDE R2, R7, 0x8, R2 ;  /* 0x0000000807027825 */ /* 0x008fcc00078e0202 */
[----:B------:R-:W2:Y:S02]  /*1e60*/  LDG.E.64 R2, desc[UR6][R2.64] ;  /* 0x0000000602027981 */ /* 0x000ea4000c1e1b00 */
[----:B--2---:R-:W-:-:S11]  /*1e70*/  DFMA R12, R4, R2, R12 ;  /* 0x00000002040c722b */ /* 0x004fd6000000000c */
.L_x_1002:
[----:B------:R-:W-:Y:S05]  /*1e80*/  BSYNC.RECONVERGENT B0 ;  /* 0x0000000000007941 */ /* 0x000fea0003800200 */
.L_x_1001:
[----:B------:R-:W-:Y:S05]  /*1e90*/  @!P0 BRA `(.L_x_1000) ;  /* 0x0000000000748947 */ /* 0x000fea0003800000 */
[----:B------:R-:W0:Y:S01]  /*1ea0*/  @!P1 LDC R10, c[0x0][0x404] ;  /* 0x00010100ff0a9b82 */ /* 0x000e220000000800 */
[----:B------:R-:W-:-:S07]  /*1eb0*/  ISETP.EQ.OR P0, PT, R6, 0x2, P1 ;  /* 0x000000020600780c */ /* 0x000fce0000f02670 */
[----:B------:R-:W1:Y:S08]  /*1ec0*/  @!P1 LDC.64 R2, c[0x0][0x410] ;  /* 0x00010400ff029b82 */ /* 0x000e700000000a00 */
[----:B------:R-:W2:Y:S08]  /*1ed0*/  @!P0 LDC R26, c[0x0][0x404] ;  /* 0x00010100ff1a8b82 */ /* 0x000eb00000000800 */
[----:B------:R-:W3:Y:S01]  /*1ee0*/  @!P0 LDC.64 R4, c[0x0][0x410] ;  /* 0x00010400ff048b82 */ /* 0x000ee20000000a00 */
[----:B0-----:R-:W-:-:S07]  /*1ef0*/  @!P1 IMAD R16, R23, R10, R19 ;  /* 0x0000000a17109224 */ /* 0x001fce00078e0213 */
[----:B------:R-:W0:Y:S01]  /*1f00*/  @!P1 LDC.64 R6, c[0x0][0x3d0] ;  /* 0x0000f400ff069b82 */ /* 0x000e220000000a00 */
[----:B-1----:R-:W-:Y:S01]  /*1f10*/  @!P1 IMAD R16, R16, R3, R3 ;  /* 0x0000000310109224 */ /* 0x002fe200078e0203 */
[C---:B------:R-:W-:Y:S01]  /*1f20*/  @!P0 IADD3 R3, PT, PT, R19.reuse, 0x2, RZ ;  /* 0x0000000213038810 */ /* 0x040fe20007ffe0ff */
[----:B------:R-:W-:-:S03]  /*1f30*/  @!P1 IMAD R19, R19, R0, R0 ;  /* 0x0000000013139224 */ /* 0x000fc600078e0200 */
[----:B------:R-:W-:Y:S02]  /*1f40*/  @!P1 IADD3 R17, PT, PT, R21, R16, RZ ;  /* 0x0000001015119210 */ /* 0x000fe40007ffe0ff */
        /* <DEDUP_REMOVED lines=9> */
[----:B------:R-:W4:Y:S01]  /*1fe0*/  @!P1 LDG.E.64 R6, desc[UR6][R6.64] ;  /* 0x0000000606069981 */ /* 0x000f22000c1e1b00 */
[----:B-1----:R-:W-:-:S06]  /*1ff0*/  @!P1 IMAD.WIDE R8, R17, 0x8, R8 ;  /* 0x0000000811089825 */ /* 0x002fcc00078e0208 */
[----:B------:R-:W4:Y:S01]  /*2000*/  @!P1 LDG.E.64 R8, desc[UR6][R8.64] ;  /* 0x0000000608089981 */ /* 0x000f22000c1e1b00 */
[----:B--2---:R-:W-:-:S06]  /*2010*/  @!P0 IMAD.WIDE R10, R3, 0x8, R10 ;  /* 0x00000008030a8825 */ /* 0x004fcc00078e020a */
[----:B------:R-:W2:Y:S01]  /*2020*/  @!P0 LDG.E.64 R10, desc[UR6][R10.64] ;  /* 0x000000060a0a8981 */ /* 0x000ea2000c1e1b00 */
[----:B---3--:R-:W-:-:S06]  /*2030*/  @!P0 IMAD.WIDE R14, R5, 0x8, R14 ;  /* 0x00000008050e8825 */ /* 0x008fcc00078e020e */
[----:B------:R-:W2:Y:S01]  /*2040*/  @!P0 LDG.E.64 R14, desc[UR6][R14.64] ;  /* 0x000000060e0e8981 */ /* 0x000ea2000c1e1b00 */
[----:B----4-:R-:W-:-:S08]  /*2050*/  @!P1 DFMA R12, R6, R8, R12 ;  /* 0x00000008060c922b */ /* 0x010fd0000000000c */
[----:B--2---:R-:W-:-:S11]  /*2060*/  @!P0 DFMA R12, R10, R14, R12 ;  /* 0x0000000e0a0c822b */ /* 0x004fd6000000000c */
.L_x_1000:
[----:B------:R-:W0:Y:S01]  /*2070*/  LDCU.64 UR8, c[0x0][0x3a8] ;  /* 0x00007500ff0877ac */ /* 0x000e220008000a00 */
[----:B------:R-:W1:Y:S01]  /*2080*/  LDCU UR4, c[0x0][0x3f8] ;  /* 0x00007f00ff0477ac */ /* 0x000e620008000800 */
[----:B------:R-:W2:Y:S01]  /*2090*/  LDCU UR5, c[0x0][0x3f8] ;  /* 0x00007f00ff0577ac */ /* 0x000ea20008000800 */
[----:B0-----:R-:W-:-:S04]  /*20a0*/  LEA R2, P0, R18, UR8, 0x3 ;  /* 0x0000000812027c11 */ /* 0x001fc8000f8018ff */
[----:B------:R-:W-:Y:S01]  /*20b0*/  LEA.HI.X R3, R18, UR9, R20, 0x3, P0 ;  /* 0x0000000912037c11 */ /* 0x000fe200080f1c14 */
[----:B-1----:R-:W-:Y:S01]  /*20c0*/  USHF.R.S32.HI UR4, URZ, 0x1f, UR4 ;  /* 0x0000001fff047899 */ /* 0x002fe20008011404 */
[----:B------:R-:W-:-:S03]  /*20d0*/  IADD3 R18, P0, PT, R24, R18, RZ ;  /* 0x0000001218127210 */ /* 0x000fc60007f1e0ff */
[----:B------:R0:W-:Y:S02]  /*20e0*/  STG.E.64 desc[UR6][R2.64], R12 ;  /* 0x0000000c02007986 */ /* 0x0001e4000c101b06 */
[----:B------:R-:W-:Y:S01]  /*20f0*/  IMAD.X R20, RZ, RZ, R20, P0 ;  /* 0x000000ffff147224 */ /* 0x000fe200000e0614 */
[----:B--2---:R-:W-:-:S04]  /*2100*/  ISETP.GE.U32.AND P0, PT, R18, UR5, PT ;  /* 0x0000000512007c0c */ /* 0x004fc8000bf06070 */
[----:B------:R-:W-:-:S13]  /*2110*/  ISETP.GE.AND.EX P0, PT, R20, UR4, PT, P0 ;  /* 0x0000000414007c0c */ /* 0x000fda000bf06300 */
[----:B0-----:R-:W-:Y:S05]  /*2120*/  @!P0 BRA `(.L_x_1003) ;  /* 0xffffffe000048947 */ /* 0x001fea000383ffff */
[----:B------:R-:W-:Y:S05]  /*2130*/  EXIT ;  /* 0x000000000000794d */ /* 0x000fea0003800000 */
.L_x_993:
        /* <DEDUP_REMOVED lines=22> */
[----:B0-----:R-:W-:Y:S01]  /*22a0*/  MOV R4, RZ ;  /* 0x000000ff00047202 */ /* 0x001fe20000000f00 */
[----:B-1----:R-:W-:-:S04]  /*22b0*/  IMAD R7, R7, R5, RZ ;  /* 0x0000000507077224 */ /* 0x002fc800078e02ff */
[----:B------:R-:W-:-:S06]  /*22c0*/  IMAD.HI.U32 R6, R5, R7, R4 ;  /* 0x0000000705067227 */ /* 0x000fcc00078e0004 */
[----:B------:R-:W-:-:S05]  /*22d0*/  IMAD.HI.U32 R2, R6, R3, RZ ;  /* 0x0000000306027227 */ /* 0x000fca00078e00ff */
[----:B------:R-:W-:-:S05]  /*22e0*/  IADD3 R5, PT, PT, -R2, RZ, RZ ;  /* 0x000000ff02057210 */ /* 0x000fca0007ffe1ff */
[----:B------:R-:W-:-:S05]  /*22f0*/  IMAD R3, R24, R5, R3 ;  /* 0x0000000518037224 */ /* 0x000fca00078e0203 */
[----:B------:R-:W-:-:S13]  /*2300*/  ISETP.GE.U32.AND P0, PT, R3, R24, PT ;  /* 0x000000180300720c */ /* 0x000fda0003f06070 */
[----:B------:R-:W-:Y:S01]  /*2310*/  @P0 IMAD.IADD R3, R3, 0x1, -R24 ;  /* 0x0000000103030824 */ /* 0x000fe200078e0a18 */
[----:B------:R-:W-:-:S04]  /*2320*/  @P0 IADD3 R2, PT, PT, R2, 0x1, RZ ;  /* 0x0000000102020810 */ /* 0x000fc80007ffe0ff */
[----:B------:R-:W-:Y:S01]  /*2330*/  ISETP.GE.U32.AND P1, PT, R3, R24, PT ;  /* 0x000000180300720c */ /* 0x000fe20003f26070 */
[----:B------:R-:W-:-:S12]  /*2340*/  IMAD.MOV.U32 R3, RZ, RZ, RZ ;  /* 0x000000ffff037224 */ /* 0x000fd800078e00ff */
[----:B------:R-:W-:Y:S02]  /*2350*/  @P1 IADD3 R2, PT, PT, R2, 0x1, RZ ;  /* 0x0000000102021810 */ /* 0x000fe40007ffe0ff */
[----:B------:R-:W-:Y:S01]  /*2360*/  @!P2 LOP3.LUT R2, RZ, R24, RZ, 0x33, !PT ;  /* 0x00000018ff02a212 */ /* 0x000fe200078e33ff */
[----:B------:R-:W-:Y:S06]  /*2370*/  BRA `(.L_x_1006) ;  /* 0x0000000000107947 */ /* 0x000fec0003800000 */
.L_x_1005:
[----:B------:R-:W-:-:S07]  /*2380*/  MOV R2, 0x23a0 ;  /* 0x000023a000027802 */ /* 0x000fce0000000f00 */
[----:B------:R-:W-:Y:S05]  /*2390*/  CALL.REL.NOINC `($__internal_40_$__cuda_sm20_div_u64) ;  /* 0x0000000000cc7944 */ /* 0x000fea0003c00000 */
[----:B------:R-:W-:Y:S02]  /*23a0*/  MOV R2, R4 ;  /* 0x0000000400027202 */ /* 0x000fe40000000f00 */
[----:B------:R-:W-:-:S07]  /*23b0*/  MOV R3, R5 ;  /* 0x0000000500037202 */ /* 0x000fce0000000f00 */
.L_x_1006:
[----:B------:R-:W-:Y:S05]  /*23c0*/  BSYNC.RECONVERGENT B0 ;  /* 0x0000000000007941 */ /* 0x000fea0003800200 */
.L_x_1004:
        /* <DEDUP_REMOVED lines=14> */
.L_x_1009:
[----:B------:R-:W-:-:S04]  /*24b0*/  LEA R2, P1, R18, UR8, 0x3 ;  /* 0x0000000812027c11 */ /* 0x000fc8000f8218ff */
[----:B------:R-:W-:Y:S02]  /*24c0*/  LEA.HI.X R3, R18, UR9, R20, 0x3, P1 ;  /* 0x0000000912037c11 */ /* 0x000fe400088f1c14 */
[----:B------:R-:W-:Y:S02]  /*24d0*/  IADD3 R0, P1, PT, R0, 0x1, RZ ;  /* 0x0000000100007810 */ /* 0x000fe40007f3e0ff */
[----:B------:R-:W-:Y:S01]  /*24e0*/  IADD3 R18, P2, PT, R24, R18, RZ ;  /* 0x0000001218127210 */ /* 0x000fe20007f5e0ff */
[----:B------:R0:W-:Y:S01]  /*24f0*/  STG.E.64 desc[UR6][R2.64], RZ ;  /* 0x000000ff02007986 */ /* 0x0001e2000c101b06 */
[----:B------:R-:W-:Y:S02]  /*2500*/  IADD3.X R4, PT, PT, RZ, R4, RZ, P1, !PT ;  /* 0x00000004ff047210 */ /* 0x000fe40000ffe4ff */
[----:B------:R-:W-:Y:S02]  /*2510*/  ISETP.NE.U32.AND P1, PT, R0, R5, PT ;  /* 0x000000050000720c */ /* 0x000fe40003f25070 */
[----:B------:R-:W-:-:S02]  /*2520*/  IADD3.X R20, PT, PT, RZ, R20, RZ, P2, !PT ;  /* 0x00000014ff147210 */ /* 0x000fc400017fe4ff */
[----:B------:R-:W-:-:S13]  /*2530*/  ISETP.NE.AND.EX P1, PT, R4, RZ, PT, P1 ;  /* 0x000000ff0400720c */ /* 0x000fda0003f25310 */
[----:B0-----:R-:W-:Y:S05]  /*2540*/  @P1 BRA `(.L_x_1009) ;  /* 0xfffffffc00d81947 */ /* 0x001fea000383ffff */
.L_x_1008:
[----:B------:R-:W-:Y:S05]  /*2550*/  BSYNC.RECONVERGENT B0 ;  /* 0x0000000000007941 */ /* 0x000fea0003800200 */
.L_x_1007:
[----:B------:R-:W-:Y:S05]  /*2560*/  @!P0 EXIT ;  /* 0x000000000000894d */ /* 0x000fea0003800000 */
[----:B------:R-:W-:Y:S01]  /*2570*/  IMAD.SHL.U32 R11, R24, 0x8, RZ ;  /* 0x00000008180b7824 */ /* 0x000fe200078e00ff */
[----:B------:R-:W-:Y:S01]  /*2580*/  SHF.R.U32.HI R13, RZ, 0x1d, R24 ;  /* 0x0000001dff0d7819 */ /* 0x000fe20000011618 */
[----:B------:R-:W0:Y:S01]  /*2590*/  LDCU UR5, c[0x0][0x3f8] ;  /* 0x00007f00ff0577ac */ /* 0x000e220008000800 */
[----:B------:R-:W1:Y:S05]  /*25a0*/  LDCU.64 UR8, c[0x0][0x3a8] ;  /* 0x00007500ff0877ac */ /* 0x000e6a0008000a00 */
.L_x_1010:
[----:B-1----:R-:W-:-:S04]  /*25b0*/  LEA R8, P0, R18, UR8, 0x3 ;  /* 0x0000000812087c11 */ /* 0x002fc8000f8018ff */
[----:B------:R-:W-:Y:S02]  /*25c0*/  LEA.HI.X R9, R18, UR9, R20, 0x3, P0 ;  /* 0x0000000912097c11 */ /* 0x000fe400080f1c14 */
[----:B------:R-:W-:-:S03]  /*25d0*/  IADD3 R2, P0, PT, R11, R8, RZ ;  /* 0x000000080b027210 */ /* 0x000fc60007f1e0ff */
[----:B------:R2:W-:Y:S01]  /*25e0*/  STG.E.64 desc[UR6][R8.64], RZ ;  /* 0x000000ff08007986 */ /* 0x0005e2000c101b06 */
[----:B------:R-:W-:Y:S02]  /*25f0*/  IADD3.X R3, PT, PT, R13, R9, RZ, P0, !PT ;  /* 0x000000090d037210 */ /* 0x000fe400007fe4ff */
[----:B------:R-:W-:-:S03]  /*2600*/  IADD3 R4, P0, PT, R11, R2, RZ ;  /* 0x000000020b047210 */ /* 0x000fc60007f1e0ff */
[----:B------:R2:W-:Y:S01]  /*2610*/  STG.E.64 desc[UR6][R2.64], RZ ;  /* 0x000000ff02007986 */ /* 0x0005e2000c101b06 */
[----:B------:R-:W-:Y:S02]  /*2620*/  IADD3.X R5, PT, PT, R13, R3, RZ, P0, !PT ;  /* 0x000000030d057210 */ /* 0x000fe400007fe4ff */
[----:B------:R-:W-:-:S03]  /*2630*/  IADD3 R6, P0, PT, R11, R4, RZ ;  /* 0x000000040b067210 */ /* 0x000fc60007f1e0ff */
[----:B------:R2:W-:Y:S02]  /*2640*/  STG.E.64 desc[UR6][R4.64], RZ ;  /* 0x000000ff04007986 */ /* 0x0005e4000c101b06 */
        /* <DEDUP_REMOVED lines=8> */
        .weak           $__internal_40_$__cuda_sm20_div_u64
        .type           $__internal_40_$__cuda_sm20_div_u64,@function
        .size           $__internal_40_$__cuda_sm20_div_u64,(.L_x_1723 - $__internal_40_$__cuda_sm20_div_u64)
$__internal_40_$__cuda_sm20_div_u64:
[----:B------:R-:W-:-:S04]  /*26d0*/  MOV R25, RZ ;  /* 0x000000ff00197202 */ /* 0x000fc80000000f00 */
        /* <DEDUP_REMOVED lines=55> */
[----:B------:R-:W-:Y:S02]  /*2a50*/  ISETP.GE.U32.AND.EX P0, PT, R7, RZ, PT, P0 ;  /* 0x000000ff0700720c */ /* 0x000fe40003f06100 */
[-C--:B------:R-:W-:Y:S02]  /*2a60*/  IADD3.X R5, PT, PT, RZ, R6.reuse, RZ, P2, !PT ;  /* 0x00000006ff057210 */ /* 0x080fe400017fe4ff */
[----:B------:R-:W-:Y:S02]  /*2a70*/  MOV R3, 0x0 ;  /* 0x0000000000037802 */ /* 0x000fe40000000f00 */
[----:B------:R-:W-:Y:S02]  /*2a80*/  ISETP.NE.AND.EX P1, PT, RZ, RZ, PT, P1 ;  /* 0x000000ffff00720c */ /* 0x000fe40003f25310 */
[----:B------:R-:W-:Y:S02]  /*2a90*/  SEL R4, R4, R9, P0 ;  /* 0x0000000904047207 */ /* 0x000fe40000000000 */
[----:B------:R-:W-:-:S02]  /*2aa0*/  SEL R5, R5, R6, P0 ;  /* 0x0000000605057207 */ /* 0x000fc40000000000 */
[----:B------:R-:W-:Y:S02]  /*2ab0*/  SEL R4, R4, 0xffffffff, P1 ;  /* 0xffffffff04047807 */ /* 0x000fe40000800000 */
[----:B------:R-:W-:Y:S01]  /*2ac0*/  SEL R5, R5, 0xffffffff, P1 ;  /* 0xffffffff05057807 */ /* 0x000fe20000800000 */
[----:B------:R-:W-:Y:S06]  /*2ad0*/  RET.REL.NODEC R2 `(_ZN2at6native51_GLOBAL__N__2c613397_18_DepthwiseConv2d_cu_9959487032conv_depthwise2d_backward_kernelILi1ELi2EdiEEvNS_27GenericPackedTensorAccessorIKT1_Lm4ENS_16DefaultPtrTraitsEiEENS3_IS4_Lm4ES6_iEES7_T2_iiiiiiiiiiiiiii) ;  /* 0xffffffd402487950 */ /* 0x000fec0003c3ffff */
.L_x_1011:
        /* <DEDUP_REMOVED lines=10> */
.L_x_1723:


//--------------------- .text._ZN2at6native51_GLOBAL__N__2c613397_18_DepthwiseConv2d_cu_9959487032conv_depthwise2d_backward_kernelILi1ELi1EdiEEvNS_27GenericPackedTensorAccessorIKT1_Lm4ENS_16DefaultPtrTraitsEiEENS3_IS4_Lm4ES6_iEES7_T2_iiiiiiiiiiiiiii --------------------------
	.section	.text._ZN2at6native51_GLOBAL__N__2c613397_18_DepthwiseConv2d_cu_9959487032conv_depthwise2d_backward_kernelILi1ELi1EdiEEvNS_27GenericPackedTensorAccessorIKT1_Lm4ENS_16DefaultPtrTraitsEiEENS3_IS4_Lm4ES6_iEES7_T2_iiiiiiiiiiiiiii,"ax",@progbits
	.align	128
.text._ZN2at6native51_GLOBAL__N__2c613397_18_DepthwiseConv2d_cu_9959487032conv_depthwise2d_backward_kernelILi1ELi1EdiEEvNS_27GenericPackedTensorAccessorIKT1_Lm4ENS_16DefaultPtrTraitsEiEENS3_IS4_Lm4ES6_iEES7_T2_iiiiiiiiiiiiiii:
        .type           _ZN2at6native51_GLOBAL__N__2c613397_18_DepthwiseConv2d_cu_9959487032conv_depthwise2d_backward_kernelILi1ELi1EdiEEvNS_27GenericPackedTensorAccessorIKT1_Lm4ENS_16DefaultPtrTraitsEiEENS3_IS4_Lm4ES6_iEES7_T2_iiiiiiiiiiiiiii,@function
        .size           _ZN2at6native51_GLOBAL__N__2c613397_18_DepthwiseConv2d_cu_9959487032conv_depthwise2d_backward_kernelILi1ELi1EdiEEvNS_27GenericPackedTensorAccessorIKT1_Lm4ENS_16DefaultPtrTraitsEiEENS3_IS4_Lm4ES6_iEES7_T2_iiiiiiiiiiiiiii,(.L_x_1725 - _ZN2at6native51_GLOBAL__N__2c613397_18_DepthwiseConv2d_cu_9959487032conv_depthwise2d_backward_kernelILi1ELi1EdiEEvNS_27GenericPackedTensorAccessorIKT1_Lm4ENS_16DefaultPtrTraitsEiEENS3_IS4_Lm4ES6_iEES7_T2_iiiiiiiiiiiiiii)
        .other          _ZN2at6native51_GLOBAL__N__2c613397_18_DepthwiseConv2d_cu_9959487032conv_depthwise2d_backward_kernelILi1ELi1EdiEEvNS_27GenericPackedTensorAccessorIKT1_Lm4ENS_16DefaultPtrTraitsEiEENS3_IS4_Lm4ES6_iEES7_T2_iiiiiiiiiiiiiii,@"STO_CUDA_ENTRY STV_DEFAULT"
_ZN2at6native51_GLOBAL__N__2c613397_18_DepthwiseConv2d_cu_9959487032conv_depthwise2d_backward_kernelILi1ELi1EdiEEvNS_27GenericPackedTensorAccessorIKT1_Lm4ENS_16DefaultPtrTraitsEiEENS3_IS4_Lm4ES6_iEES7_T2_iiiiiiiiiiiiiii:
        /* <DEDUP_REMOVED lines=20> */
.L_x_1019:
[----:B------:R-:W0:Y:S01]  /*0140*/  LDC R22, c[0x0][0x408] ;  /* 0x00010200ff167b82 */ /* 0x000e220000000800 */
[----:B------:R-:W-:Y:S01]  /*0150*/  IABS R6, R8 ;  /* 0x0000000800067213 */ /* 0x000fe20000000000 */
[----:B------:R-:W1:Y:S06]  /*0160*/  LDCU.64 UR4, c[0x0][0x428] ;  /* 0x00008500ff0477ac */ /* 0x000e6c0008000a00 */
[----:B------:R-:W2:Y:S08]  /*0170*/  LDC R23, c[0x0][0x40c] ;  /* 0x00010300ff177b82 */ /* 0x000eb00000000800 */
[----:B------:R-:W3:Y:S01]  /*0180*/  LDC R12, c[0x0][0x3fc] ;  /* 0x0000ff00ff0c7b82 */ /* 0x000ee20000000800 */
[----:B0-----:R-:W-:-:S07]  /*0190*/  IABS R5, R22 ;  /* 0x0000001600057213 */ /* 0x001fce0000000000 */
[----:B------:R-:W0:Y:S01]  /*01a0*/  LDC R10, c[0x0][0x400] ;  /* 0x00010000ff0a7b82 */ /* 0x000e220000000800 */
[----:B------:R-:W4:Y:S01]  /*01b0*/  I2F.RP R0, R5 ;  /* 0x0000000500007306 */ /* 0x000f220000209400 */
[----:B---3--:R-:W-:-:S07]  /*01c0*/  IABS R15, R12 ;  /* 0x0000000c000f7213 */ /* 0x008fce0000000000 */
[----:B----4-:R-:W3:Y:S02]  /*01d0*/  MUFU.RCP R0, R0 ;  /* 0x0000000000007308 */ /* 0x010ee40000001000 */
[----:B---3--:R-:W-:-:S06]  /*01e0*/  VIADD R2, R0, 0xffffffe ;  /* 0x0ffffffe00027836 */ /* 0x008fcc0000000000 */
[----:B------:R3:W4:Y:S02]  /*01f0*/  F2I.FTZ.U32.TRUNC.NTZ R3, R2 ;  /* 0x0000000200037305 */ /* 0x000724000021f000 */
[----:B---3--:R-:W-:Y:S02]  /*0200*/  MOV R2, RZ ;  /* 0x000000ff00027202 */ /* 0x008fe40000000f00 */
[----:B----4-:R-:W-:-:S05]  /*0210*/  IADD3 R4, PT, PT, RZ, -R3, RZ ;  /* 0x80000003ff047210 */ /* 0x010fca0007ffe0ff */
[----:B------:R-:W-:Y:S01]  /*0220*/  IMAD R7, R4, R5, RZ ;  /* 0x0000000504077224 */ /* 0x000fe200078e02ff */
[----:B--2---:R-:W-:-:S03]  /*0230*/  IABS R4, R23 ;  /* 0x0000001700047213 */ /* 0x004fc60000000000 */
[----:B------:R-:W-:-:S04]  /*0240*/  IMAD.HI.U32 R3, R3, R7, R2 ;  /* 0x0000000703037227 */ /* 0x000fc800078e0002 */
[----:B------:R-:W-:Y:S02]  /*0250*/  IMAD.MOV.U32 R7, RZ, RZ, R4 ;  /* 0x000000ffff077224 */ /* 0x000fe400078e0004 */
[----:B------:R-:W-:Y:S02]  /*0260*/  IMAD.HI.U32 R0, R3, R6, RZ ;  /* 0x0000000603007227 */ /* 0x000fe400078e00ff */
[----:B------:R-:W2:Y:S03]  /*0270*/  I2F.RP R4, R7 ;  /* 0x0000000700047306 */ /* 0x000ea60000209400 */
[----:B------:R-:W-:-:S05]  /*0280*/  IADD3 R2, PT, PT, -R0, RZ, RZ ;  /* 0x000000ff00027210 */ /* 0x000fca0007ffe1ff */
        /* <DEDUP_REMOVED lines=8> */
[----:B------:R-:W2:Y:S01]  /*0310*/  I2F.RP R4, R15 ;  /* 0x0000000f00047306 */ /* 0x000ea20000209400 */
[----:B------:R-:W-:Y:S02]  /*0320*/  ISETP.NE.AND P2, PT, R22, RZ, PT ;  /* 0x000000ff1600720c */ /* 0x000fe40003f45270 */
[----:B------:R-:W-:Y:S01]  /*0330*/  ISETP.GE.AND P1, PT, R2, RZ, PT ;  /* 0x000000ff0200720c */ /* 0x000fe20003f26270 */
[----:B------:R-:W-:-:S04]  /*0340*/  IMAD.MOV.U32 R2, RZ, RZ, RZ ;  /* 0x000000ffff027224 */ /* 0x000fc800078e00ff */
[----:B------:R-:W3:Y:S02]  /*0350*/  F2I.FTZ.U32.TRUNC.NTZ R3, R3 ;  /* 0x0000000300037305 */ /* 0x000ee4000021f000 */
[----:B------:R-:W-:-:S05]  /*0360*/  @P0 IADD3 R0, PT, PT, R0, 0x1, RZ ;  /* 0x0000000100000810 */ /* 0x000fca0007ffe0ff */
[----:B------:R-:W-:Y:S01]  /*0370*/  IMAD.MOV.U32 R6, RZ, RZ, R0 ;  /* 0x000000ffff067224 */ /* 0x000fe200078e0000 */
[----:B--2---:R-:W2:Y:S04]  /*0380*/  MUFU.RCP R4, R4 ;  /* 0x0000000400047308 */ /* 0x004ea80000001000 */
[----:B------:R-:W-:Y:S02]  /*0390*/  @!P1 IADD3 R6, PT, PT, -R6, RZ, RZ ;  /* 0x000000ff06069210 */ /* 0x000fe40007ffe1ff */
[----:B------:R-:W-:Y:S02]  /*03a0*/  @!P2 LOP3.LUT R6, RZ, R22, RZ, 0x33, !PT ;  /* 0x00000016ff06a212 */ /* 0x000fe400078e33ff */
[----:B---3--:R-:W-:Y:S02]  /*03b0*/  IADD3 R0, PT, PT, RZ, -R3, RZ ;  /* 0x80000003ff007210 */ /* 0x008fe40007ffe0ff */
[----:B-1----:R-:W-:Y:S01]  /*03c0*/  IADD3 R28, PT, PT, R6, UR5, RZ ;  /* 0x00000005061c7c10 */ /* 0x002fe2000fffe0ff */
[----:B------:R-:W-:-:S02]  /*03d0*/  IMAD.MOV R21, RZ, RZ, -R6 ;  /* 0x000000ffff157224 */ /* 0x000fc400078e0a06 */
[----:B------:R-:W-:Y:S01]  /*03e0*/  IMAD R5, R0, R7, RZ ;  /* 0x0000000700057224 */ /* 0x000fe200078e02ff */
[----:B------:R-:W-:-:S03]  /*03f0*/  IABS R0, R6 ;  /* 0x0000000600007213 */ /* 0x000fc60000000000 */
[----:B------:R-:W-:-:S06]  /*0400*/  IMAD.HI.U32 R2, R3, R5, R2 ;  /* 0x0000000503027227 */ /* 0x000fcc00078e0002 */
[----:B------:R-:W-:-:S05]  /*0410*/  IMAD.HI.U32 R2, R2, R0, RZ ;  /* 0x0000000002027227 */ /* 0x000fca00078e00ff */
[----:B------:R-:W-:-:S05]  /*0420*/  IADD3 R3, PT, PT, -R2, RZ, RZ ;  /* 0x000000ff02037210 */ /* 0x000fca0007ffe1ff */
[----:B------:R-:W-:Y:S02]  /*0430*/  IMAD R0, R7, R3, R0 ;  /* 0x0000000307007224 */ /* 0x000fe400078e0200 */
[----:B--2---:R-:W-:-:S03]  /*0440*/  VIADD R3, R4, 0xffffffe ;  /* 0x0ffffffe04037836 */ /* 0x004fc60000000000 */
[----:B------:R-:W-:-:S03]  /*0450*/  ISETP.GT.U32.AND P2, PT, R7, R0, PT ;  /* 0x000000000700720c */ /* 0x000fc60003f44070 */
[----:B------:R-:W1:Y:S10]  /*0460*/  F2I.FTZ.U32.TRUNC.NTZ R3, R3 ;  /* 0x0000000300037305 */ /* 0x000e74000021f000 */
[----:B------:R-:W-:-:S02]  /*0470*/  @!P2 IADD3 R0, PT, PT, R0, -R7, RZ ;  /* 0x800000070000a210 */ /* 0x000fc40007ffe0ff */
[----:B------:R-:W-:Y:S02]  /*0480*/  @!P2 IADD3 R2, PT, PT, R2, 0x1, RZ ;  /* 0x000000010202a810 */ /* 0x000fe40007ffe0ff */
[----:B------:R-:W-:Y:S01]  /*0490*/  ISETP.GE.U32.AND P0, PT, R0, R7, PT ;  /* 0x000000070000720c */ /* 0x000fe20003f06070 */
[----:B------:R-:W-:Y:S01]  /*04a0*/  VIADD R7, R8, UR4 ;  /* 0x0000000408077c36 */ /* 0x000fe20008000000 */
[----:B------:R-:W-:Y:S02]  /*04b0*/  LOP3.LUT R0, R6, R23, RZ, 0x3c, !PT ;  /* 0x0000001706007212 */ /* 0x000fe400078e3cff */
[----:B------:R-:W-:Y:S01]  /*04c0*/  ISETP.NE.AND P2, PT, R23, RZ, PT ;  /* 0x000000ff1700720c */ /* 0x000fe20003f45270 */
[----:B------:R-:W-:Y:S01]  /*04d0*/  IMAD R7, R22, R21, R7 ;  /* 0x0000001516077224 */ /* 0x000fe200078e0207 */
[----:B------:R-:W-:Y:S02]  /*04e0*/  ISETP.GE.AND P1, PT, R0, RZ, PT ;  /* 0x000000ff0000720c */ /* 0x000fe40003f26270 */
[----:B-1----:R-:W-:-:S05]  /*04f0*/  IADD3 R0, PT, PT, RZ, -R3, RZ ;  /* 0x80000003ff007210 */ /* 0x002fca0007ffe0ff */
[----:B------:R-:W-:Y:S01]  /*0500*/  @P0 IADD3 R2, PT, PT, R2, 0x1, RZ ;  /* 0x0000000102020810 */ /* 0x000fe20007ffe0ff */
[----:B------:R-:W-:-:S04]  /*0510*/  IMAD R5, R0, R15, RZ ;  /* 0x0000000f00057224 */ /* 0x000fc800078e02ff */
[----:B------:R-:W-:Y:S02]  /*0520*/  IMAD.MOV.U32 R17, RZ, RZ, R2 ;  /* 0x000000ffff117224 */ /* 0x000fe400078e0002 */
[----:B------:R-:W-:-:S03]  /*0530*/  IMAD.MOV.U32 R2, RZ, RZ, RZ ;  /* 0x000000ffff027224 */ /* 0x000fc600078e00ff */
[----:B------:R-:W-:Y:S01]  /*0540*/  @!P1 IADD3 R17, PT, PT, -R17, RZ, RZ ;  /* 0x000000ff11119210 */ /* 0x000fe20007ffe1ff */
[----:B------:R-:W-:Y:S01]  /*0550*/  IMAD.HI.U32 R2, R3, R5, R2 ;  /* 0x0000000503027227 */ /* 0x000fe200078e0002 */
[----:B------:R-:W-:Y:S01]  /*0560*/  @!P2 LOP3.LUT R17, RZ, R23, RZ, 0x33, !PT ;  /* 0x00000017ff11a212 */ /* 0x000fe200078e33ff */
[----:B------:R-:W1:Y:S03]  /*0570*/  LDC.64 R4, c[0x0][0x410] ;  /* 0x00010400ff047b82 */ /* 0x000e660000000a00 */
[----:B------:R-:W-:Y:S02]  /*0580*/  IABS R0, R17 ;  /* 0x0000001100007213 */ /* 0x000fe40000000000 */
[----:B------:R-:W-:-:S03]  /*0590*/  IADD3 R24, PT, PT, -R17, RZ, RZ ;  /* 0x000000ff11187210 */ /* 0x000fc60007ffe1ff */
[----:B------:R-:W-:-:S04]  /*05a0*/  IMAD.HI.U32 R9, R2, R0, RZ ;  /* 0x0000000002097227 */ /* 0x000fc800078e00ff */
[----:B------:R-:W-:Y:S01]  /*05b0*/  IMAD R6, R23, R24, R28 ;  /* 0x0000001817067224 */ /* 0x000fe200078e021c */
[----:B------:R-:W-:-:S05]  /*05c0*/  IADD3 R2, PT, PT, -R9, RZ, RZ ;  /* 0x000000ff09027210 */ /* 0x000fca0007ffe1ff */
[----:B------:R-:W-:-:S05]  /*05d0*/  IMAD R0, R15, R2, R0 ;  /* 0x000000020f007224 */ /* 0x000fca00078e0200 */
[----:B------:R-:W-:-:S13]  /*05e0*/  ISETP.GT.U32.AND P2, PT, R15, R0, PT ;  /* 0x000000000f00720c */ /* 0x000fda0003f44070 */
[-C--:B------:R-:W-:Y:S02]  /*05f0*/  @!P2 IADD3 R0, PT, PT, R0, -R15.reuse, RZ ;  /* 0x8000000f0000a210 */ /* 0x080fe40007ffe0ff */
[----:B------:R-:W-:Y:S02]  /*0600*/  @!P2 IADD3 R9, PT, PT, R9, 0x1, RZ ;  /* 0x000000010909a810 */ /* 0x000fe40007ffe0ff */
[----:B------:R-:W-:Y:S01]  /*0610*/  ISETP.GE.U32.AND P0, PT, R0, R15, PT ;  /* 0x0000000f0000720c */ /* 0x000fe20003f06070 */
[----:B------:R-:W-:Y:S01]  /*0620*/  HFMA2 R15, -RZ, RZ, 0, 0 ;  /* 0x00000000ff0f7431 */ /* 0x000fe200000001ff */
[----:B------:R-:W-:Y:S02]  /*0630*/  LOP3.LUT R0, R17, R12, RZ, 0x3c, !PT ;  /* 0x0000000c11007212 */ /* 0x000fe400078e3cff */
[----:B------:R-:W-:Y:S02]  /*0640*/  ISETP.NE.AND P2, PT, R12, RZ, PT ;  /* 0x000000ff0c00720c */ /* 0x000fe40003f45270 */
[----:B------:R-:W-:-:S07]  /*0650*/  ISETP.GE.AND P1, PT, R0, RZ, PT ;  /* 0x000000ff0000720c */ /* 0x000fce0003f26270 */
[----:B------:R-:W-:Y:S02]  /*0660*/  @P0 IADD3 R9, PT, PT, R9, 0x1, RZ ;  /* 0x0000000109090810 */ /* 0x000fe40007ffe0ff */
[----:B-1----:R-:W-:-:S04]  /*0670*/  ISETP.GE.AND P0, PT, R7, R4, PT ;  /* 0x000000040700720c */ /* 0x002fc80003f06270 */
[----:B------:R-:W-:Y:S01]  /*0680*/  @!P1 IMAD.MOV R9, RZ, RZ, -R9 ;  /* 0x000000ffff099224 */ /* 0x000fe200078e0a09 */
[C---:B------:R-:W-:Y:S02]  /*0690*/  ISETP.GE.AND P1, PT, R6.reuse, R5, PT ;  /* 0x000000050600720c */ /* 0x040fe40003f26270 */
[----:B------:R-:W-:Y:S02]  /*06a0*/  @!P2 LOP3.LUT R9, RZ, R12, RZ, 0x33, !PT ;  /* 0x0000000cff09a212 */ /* 0x000fe400078e33ff */
[----:B------:R-:W-:Y:S02]  /*06b0*/  ISETP.GT.AND P2, PT, R6, -0x1, !P1 ;  /* 0xffffffff0600780c */ /* 0x000fe40004f44270 */
[----:B0-----:R-:W-:Y:S02]  /*06c0*/  ISETP.GE.U32.AND P1, PT, R10, 0x8, PT ;  /* 0x000000080a00780c */ /* 0x001fe40003f26070 */
[----:B------:R-:W-:Y:S02]  /*06d0*/  IADD3 R3, PT, PT, -R9, RZ, RZ ;  /* 0x000000ff09037210 */ /* 0x000fe40007ffe1ff */
[----:B------:R-:W-:-:S03]  /*06e0*/  ISETP.GT.AND P0, PT, R7, -0x1, !P0 ;  /* 0xffffffff0700780c */ /* 0x000fc60004704270 */
[----:B------:R-:W-:Y:S01]  /*06f0*/  IMAD R29, R12, R3, R17 ;  /* 0x000000030c1d7224 */ /* 0x000fe200078e0211 */
[----:B------:R-:W-:Y:S02]  /*0700*/  PLOP3.LUT P0, PT, P2, P0, PT, 0x80, 0x8 ;  /* 0x000000000008781c */ /* 0x000fe40001701070 */
[----:B------:R-:W-:Y:S01]  /*0710*/  CS2R R2, SRZ ;  /* 0x0000000000027805 */ /* 0x000fe2000001ff00 */
[----:B------:R-:W-:Y:S02]  /*0720*/  IMAD R0, R29, R10, RZ ;  /* 0x0000000a1d007224 */ /* 0x000fe400078e02ff */
[----:B------:R-:W-:Y:S08]  /*0730*/  @!P1 BRA `(.L_x_1013) ;  /* 0x0000000c008c9947 */ /* 0x000ff00003800000 */
[----:B------:R-:W0:Y:S01]  /*0740*/  LDCU UR5, c[0x0][0x404] ;  /* 0x00008080ff0577ac */ /* 0x000e220008000800 */
[----:B------:R-:W1:Y:S01]  /*0750*/  @P0 LDC.64 R26, c[0x0][0x3d0] ;  /* 0x0000f400ff1a0b82 */ /* 0x000e620000000a00 */
[C---:B------:R-:W-:Y:S02]  /*0760*/  IMAD R12, R11.reuse, R10, RZ ;  /* 0x0000000a0b0c7224 */ /* 0x040fe400078e02ff */
[----:B------:R-:W-:Y:S02]  /*0770*/  IMAD R20, R11, R0, R11 ;  /* 0x000000000b147224 */ /* 0x000fe400078e020b */
[----:B------:R-:W-:-:S03]  /*0780*/  IMAD R12, R29, R12, RZ ;  /* 0x0000000c1d0c7224 */ /* 0x000fc600078e02ff */
[----:B------:R-:W2:Y:S08]  /*0790*/  @P0 LDC.64 R16, c[0x0][0x380] ;  /* 0x0000e000ff100b82 */ /* 0x000eb00000000a00 */
[----:B------:R-:W3:Y:S01]  /*07a0*/  @P0 LDC.64 R14, c[0x0][0x3d0] ;  /* 0x0000f400ff0e0b82 */ /* 0x000ee20000000a00 */
[----:B0-----:R-:W-:-:S04]  /*07b0*/  IMAD R30, R9, UR5, R0 ;  /* 0x00000005091e7c24 */ /* 0x001fc8000f8e0200 */
[CC--:B------:R-:W-:Y:S02]  /*07c0*/  IMAD R2, R30.reuse, R5.reuse, R28 ;  /* 0x000000051e027224 */ /* 0x0c0fe400078e021c */
[----:B------:R-:W-:Y:S01]  /*07d0*/  IMAD R19, R30, R5, R5 ;  /* 0x000000051e137224 */ /* 0x000fe200078e0205 */
[----:B------:R-:W0:Y:S01]  /*07e0*/  @P0 LDC.64 R32, c[0x0][0x3d0] ;  /* 0x0000f400ff200b82 */ /* 0x000e220000000a00 */
[----:B------:R-:W-:Y:S02]  /*07f0*/  IMAD R25, R23, R24, R2 ;  /* 0x0000001817197224 */ /* 0x000fe400078e0202 */
[----:B------:R-:W-:Y:S02]  /*0800*/  IMAD.IADD R19, R28, 0x1, R19 ;  /* 0x000000011c137824 */ /* 0x000fe400078e0213 */
[----:B------:R-:W-:Y:S02]  /*0810*/  IMAD R25, R25, R4, UR4 ;  /* 0x0000000419197e24 */ /* 0x000fe4000f8e0204 */
[----:B------:R-:W-:Y:S01]  /*0820*/  IMAD R19, R23, R24, R19 ;  /* 0x0000001817137224 */ /* 0x000fe200078e0213 */
[----:B------:R-:W4:Y:S01]  /*0830*/  @P0 LDC.64 R2, c[0x0][0x380] ;  /* 0x0000e000ff020b82 */ /* 0x000f220000000a00 */
[----:B-1----:R-:W-:Y:S01]  /*0840*/  @P0 IMAD.WIDE R26, R12, 0x8, R26 ;  /* 0x000000080c1a0825 */ /* 0x002fe200078e021a */
[----:B------:R-:W-:-:S03]  /*0850*/  IADD3 R18, PT, PT, R25, R8, RZ ;  /* 0x0000000819127210 */ /* 0x000fc60007ffe0ff */
[----:B------:R-:W-:Y:S02]  /*0860*/  IMAD R19, R19, R4, UR4 ;  /* 0x0000000413137e24 */ /* 0x000fe4000f8e0204 */
[----:B------:R-:W-:Y:S01]  /*0870*/  IMAD R18, R22, R21, R18 ;  /* 0x0000001516127224 */ /* 0x000fe200078e0212 */
[----:B------:R-:W5:Y:S01]  /*0880*/  @P0 LDG.E.64 R26, desc[UR8][R26.64] ;  /* 0x000000081a1a0981 */ /* 0x000f62000c1e1b00 */
[----:B------:R-:W1:Y:S01]  /*0890*/  @P0 LDC.64 R34, c[0x0][0x380] ;  /* 0x0000e000ff220b82 */ /* 0x000e620000000a00 */
[----:B------:R-:W-:Y:S01]  /*08a0*/  IADD3 R19, PT, PT, R19, R8, RZ ;  /* 0x0000000813137210 */ /* 0x000fe20007ffe0ff */
[----:B--2---:R-:W-:-:S04]  /*08b0*/  @P0 IMAD.WIDE R16, R18, 0x8, R16 ;  /* 0x0000000812100825 */ /* 0x004fc800078e0210 */
[----:B------:R-:W-:Y:S02]  /*08c0*/  IMAD R19, R22, R21, R19 ;  /* 0x0000001516137224 */ /* 0x000fe400078e0213 */
[----:B------:R-:W5:Y:S01]  /*08d0*/  @P0 LDG.E.64 R16, desc[UR8][R16.64] ;  /* 0x0000000810100981 */ /* 0x000f62000c1e1b00 */
[----:B---3--:R-:W-:-:S04]  /*08e0*/  @P0 IMAD.WIDE R14, R20, 0x8, R14 ;  /* 0x00000008140e0825 */ /* 0x008fc800078e020e */
[----:B----4-:R-:W-:Y:S02]  /*08f0*/  @P0 IMAD.WIDE R36, R19, 0x8, R2 ;  /* 0x0000000813240825 */ /* 0x010fe400078e0202 */
[----:B------:R-:W2:Y:S04]  /*0900*/  @P0 LDG.E.64 R14, desc[UR8][R14.64] ;  /* 0x000000080e0e0981 */ /* 0x000ea8000c1e1b00 */
[----:B------:R-:W2:Y:S01]  /*0910*/  @P0 LDG.E.64 R36, desc[UR8][R36.64] ;  /* 0x0000000824240981 */ /* 0x000ea2000c1e1b00 */
[----:B------:R-:W-:Y:S01]  /*0920*/  CS2R R2, SRZ ;  /* 0x0000000000027805 */ /* 0x000fe2000001ff00 */
[----:B------:R-:W-:-:S04]  /*0930*/  VIADD R25, R30, 0x2 ;  /* 0x000000021e197836 */ /* 0x000fc80000000000 */
[----:B------:R-:W-:-:S04]  /*0940*/  IMAD R25, R25, R5, R28 ;  /* 0x0000000519197224 */ /* 0x000fc800078e021c */
[----:B------:R-:W-:-:S04]  /*0950*/  IMAD R25, R23, R24, R25 ;  /* 0x0000001817197224 */ /* 0x000fc800078e0219 */
[----:B------:R-:W-:-:S04]  /*0960*/  IMAD R25, R25, R4, UR4 ;  /* 0x0000000419197e24 */ /* 0x000fc8000f8e0204 */
[----:B------:R-:W-:-:S04]  /*0970*/  IMAD.IADD R25, R25, 0x1, R8 ;  /* 0x0000000119197824 */ /* 0x000fc800078e0208 */
[----:B------:R-:W-:-:S04]  /*0980*/  IMAD R25, R22, R21, R25 ;  /* 0x0000001516197224 */ /* 0x000fc800078e0219 */
[----:B-1----:R-:W-:-:S06]  /*0990*/  @P0 IMAD.WIDE R34, R25, 0x8, R34 ;  /* 0x0000000819220825 */ /* 0x002fcc00078e0222 */
[----:B------:R-:W3:Y:S01]  /*09a0*/  @P0 LDG.E.64 R34, desc[UR8][R34.64] ;  /* 0x0000000822220981 */ /* 0x000ee2000c1e1b00 */
[----:B-----5:R-:W-:Y:S01]  /*09b0*/  @P0 DFMA R2, R26, R16, RZ ;  /* 0x000000101a02022b */ /* 0x020fe200000000ff */
[----:B------:R-:W-:-:S05]  /*09c0*/  IADD3 R16, PT, PT, R30, 0x3, RZ ;  /* 0x000000031e107810 */ /* 0x000fca0007ffe0ff */
[----:B------:R-:W-:Y:S02]  /*09d0*/  IMAD R27, R16, R5, R28 ;  /* 0x00000005101b7224 */ /* 0x000fe400078e021c */
[----:B------:R-:W1:Y:S01]  /*09e0*/  @P0 LDC.64 R16, c[0x0][0x380] ;  /* 0x0000e000ff100b82 */ /* 0x000e620000000a00 */
[----:B--2---:R-:W-:-:S07]  /*09f0*/  @P0 DFMA R2, R14, R36, R2 ;  /* 0x000000240e02022b */ /* 0x004fce0000000002 */
[----:B------:R-:W2:Y:S01]  /*0a00*/  @P0 LDC.64 R14, c[0x0][0x3d0] ;  /* 0x0000f400ff0e0b82 */ /* 0x000ea20000000a00 */
[----:B------:R-:W-:Y:S01]  /*0a10*/  IMAD R27, R23, R24, R27 ;  /* 0x00000018171b7224 */ /* 0x000fe200078e021b */
[----:B------:R-:W-:-:S03]  /*0a20*/  IADD3 R26, PT, PT, R0, 0x2, RZ ;  /* 0x00000002001a7810 */ /* 0x000fc60007ffe0ff */
[----:B------:R-:W-:Y:S02]  /*0a30*/  IMAD R27, R27, R4, UR4 ;  /* 0x000000041b1b7e24 */ /* 0x000fe4000f8e0204 */
[----:B------:R-:W-:Y:S01]  /*0a40*/  IMAD R26, R11, R26, RZ ;  /* 0x0000001a0b1a7224 */ /* 0x000fe200078e02ff */
[----:B------:R-:W-:Y:S02]  /*0a50*/  IADD3 R36, PT, PT, R0, 0x3, RZ ;  /* 0x0000000300247810 */ /* 0x000fe40007ffe0ff */
[----:B------:R-:W-:Y:S01]  /*0a60*/  IADD3 R29, PT, PT, R27, R8, RZ ;  /* 0x000000081b1d7210 */ /* 0x000fe20007ffe0ff */
[----:B0-----:R-:W-:-:S04]  /*0a70*/  @P0 IMAD.WIDE R32, R26, 0x8, R32 ;  /* 0x000000081a200825 */ /* 0x001fc800078e0220 */
[----:B------:R-:W-:Y:S02]  /*0a80*/  IMAD R27, R11, R36, RZ ;  /* 0x000000240b1b7224 */ /* 0x000fe400078e02ff */
[----:B------:R-:W-:Y:S01]  /*0a90*/  IMAD R29, R22, R21, R29 ;  /* 0x00000015161d7224 */ /* 0x000fe200078e021d */
[----:B------:R-:W3:Y:S01]  /*0aa0*/  @P0 LDG.E.64 R32, desc[UR8][R32.64] ;  /* 0x0000000820200981 */ /* 0x000ee2000c1e1b00 */
[----:B------:R-:W-:Y:S01]  /*0ab0*/  VIADD R31, R30, 0x4 ;  /* 0x000000041e1f7836 */ /* 0x000fe20000000000 */
[----:B------:R-:W0:Y:S01]  /*0ac0*/  @P0 LDC.64 R36, c[0x0][0x3d0] ;  /* 0x0000f400ff240b82 */ /* 0x000e220000000a00 */
[----:B-1----:R-:W-:-:S04]  /*0ad0*/  @P0 IMAD.WIDE R16, R29, 0x8, R16 ;  /* 0x000000081d100825 */ /* 0x002fc800078e0210 */
[----:B--2---:R-:W-:Y:S02]  /*0ae0*/  @P0 IMAD.WIDE R38, R27, 0x8, R14 ;  /* 0x000000081b260825 */ /* 0x004fe400078e020e */
[----:B------:R-:W2:Y:S01]  /*0af0*/  @P0 LDG.E.64 R16, desc[UR8][R16.64] ;  /* 0x0000000810100981 */ /* 0x000ea2000c1e1b00 */
[----:B------:R-:W1:Y:S03]  /*0b00*/  @P0 LDC.64 R14, c[0x0][0x380] ;  /* 0x0000e000ff0e0b82 */ /* 0x000e660000000a00 */
[----:B------:R-:W2:Y:S01]  /*0b10*/  @P0 LDG.E.64 R38, desc[UR8][R38.64] ;  /* 0x0000000826260981 */ /* 0x000ea2000c1e1b00 */
[----:B------:R-:W-:-:S04]  /*0b20*/  IMAD R31, R31, R5, R28 ;  /* 0x000000051f1f7224 */ /* 0x000fc800078e021c */
[----:B------:R-:W-:-:S04]  /*0b30*/  IMAD R31, R23, R24, R31 ;  /* 0x00000018171f7224 */ /* 0x000fc800078e021f */
[----:B------:R-:W-:-:S05]  /*0b40*/  IMAD R31, R31, R4, UR4 ;  /* 0x000000041f1f7e24 */ /* 0x000fca000f8e0204 */
[----:B------:R-:W-:Y:S01]  /*0b50*/  IADD3 R31, PT, PT, R31, R8, RZ ;  /* 0x000000081f1f7210 */ /* 0x000fe20007ffe0ff */
[----:B---3--:R-:W-:Y:S01]  /*0b60*/  @P0 DFMA R2, R32, R34, R2 ;  /* 0x000000222002022b */ /* 0x008fe20000000002 */
[----:B------:R-:W-:-:S07]  /*0b70*/  IADD3 R32, PT, PT, R0, 0x4, RZ ;  /* 0x0000000400207810 */ /* 0x000fce0007ffe0ff */
[----:B--2---:R-:W-:Y:S01]  /*0b80*/  @P0 DFMA R2, R38, R16, R2 ;  /* 0x000000102602022b */ /* 0x004fe20000000002 */
[----:B------:R-:W-:Y:S02]  /*0b90*/  IMAD R16, R11, R32, RZ ;  /* 0x000000200b107224 */ /* 0x000fe400078e02ff */
[----:B------:R-:W-:Y:S01]  /*0ba0*/  IMAD R17, R22, R21, R31 ;  /* 0x0000001516117224 */ /* 0x000fe200078e021f */
[----:B------:R-:W2:Y:S01]  /*0bb0*/  @P0 LDC.64 R32, c[0x0][0x3d0] ;  /* 0x0000f400ff200b82 */ /* 0x000ea20000000a00 */
[----:B0-----:R-:W-:-:S04]  /*0bc0*/  @P0 IMAD.WIDE R36, R16, 0x8, R36 ;  /* 0x0000000810240825 */ /* 0x001fc800078e0224 */
[----:B-1----:R-:W-:Y:S02]  /*0bd0*/  @P0 IMAD.WIDE R34, R17, 0x8, R14 ;  /* 0x0000000811220825 */ /* 0x002fe400078e020e */
[----:B------:R-:W3:Y:S04]  /*0be0*/  @P0 LDG.E.64 R36, desc[UR8][R36.64] ;  /* 0x0000000824240981 */ /* 0x000ee8000c1e1b00 */
[----:B------:R-:W3:Y:S01]  /*0bf0*/  @P0 LDG.E.64 R34, desc[UR8][R34.64] ;  /* 0x0000000822220981 */ /* 0x000ee2000c1e1b00 */
[----:B------:R-:W-:-:S04]  /*0c00*/  VIADD R14, R30, 0x5 ;  /* 0x000000051e0e7836 */ /* 0x000fc80000000000 */
[----:B------:R-:W-:Y:S02]  /*0c10*/  IMAD R31, R14, R5, R28 ;  /* 0x000000050e1f7224 */ /* 0x000fe400078e021c */
[----:B------:R-:W0:Y:S01]  /*0c20*/  @P0 LDC.64 R14, c[0x0][0x380] ;  /* 0x0000e000ff0e0b82 */ /* 0x000e220000000a00 */
[C---:B------:R-:W-:Y:S01]  /*0c30*/  IADD3 R38, PT, PT, R30.reuse, 0x6, RZ ;  /* 0x000000061e267810 */ /* 0x040fe20007ffe0ff */
[----:B------:R-:W-:Y:S01]  /*0c40*/  IMAD R31, R23, R24, R31 ;  /* 0x00000018171f7224 */ /* 0x000fe200078e021f */
[----:B------:R-:W-:-:S03]  /*0c50*/  IADD3 R30, PT, PT, R30, 0x7, RZ ;  /* 0x000000071e1e7810 */ /* 0x000fc60007ffe0ff */
[----:B------:R-:W-:Y:S02]  /*0c60*/  IMAD R31, R31, R4, UR4 ;  /* 0x000000041f1f7e24 */ /* 0x000fe4000f8e0204 */
[-CC-:B------:R-:W-:Y:S02]  /*0c70*/  IMAD R38, R38, R5.reuse, R28.reuse ;  /* 0x0000000526267224 */ /* 0x180fe400078e021c */
[----:B------:R-:W-:Y:S01]  /*0c80*/  IMAD R30, R30, R5, R28 ;  /* 0x000000051e1e7224 */ /* 0x000fe200078e021c */
[----:B------:R-:W-:Y:S01]  /*0c90*/  IADD3 R28, PT, PT, R0, 0x5, RZ ;  /* 0x00000005001c7810 */ /* 0x000fe20007ffe0ff */
[----:B------:R-:W-:-:S04]  /*0ca0*/  IMAD.IADD R31, R31, 0x1, R8 ;  /* 0x000000011f1f7824 */ /* 0x000fc800078e0208 */
[----:B------:R-:W-:Y:S02]  /*0cb0*/  IMAD R28, R11, R28, RZ ;  /* 0x0000001c0b1c7224 */ /* 0x000fe400078e02ff */
[----:B------:R-:W-:Y:S01]  /*0cc0*/  IMAD R31, R22, R21, R31 ;  /* 0x00000015161f7224 */ /* 0x000fe200078e021f */
[----:B---3--:R-:W-:Y:S01]  /*0cd0*/  @P0 DFMA R2, R36, R34, R2 ;  /* 0x000000222402022b */ /* 0x008fe20000000002 */
[----:B--2---:R-:W-:Y:S02]  /*0ce0*/  @P0 IMAD.WIDE R34, R28, 0x8, R32 ;  /* 0x000000081c220825 */ /* 0x004fe400078e0220 */
[----:B------:R-:W1:Y:S02]  /*0cf0*/  @P0 LDC.64 R32, c[0x0][0x3d0] ;  /* 0x0000f400ff200b82 */ /* 0x000e640000000a00 */
[----:B0-----:R-:W-:Y:S02]  /*0d00*/  @P0 IMAD.WIDE R36, R31, 0x8, R14 ;  /* 0x000000081f240825 */ /* 0x001fe400078e020e */
[----:B------:R-:W2:Y:S04]  /*0d10*/  @P0 LDG.E.64 R34, desc[UR8][R34.64] ;  /* 0x0000000822220981 */ /* 0x000ea8000c1e1b00 */
[----:B------:R-:W2:Y:S01]  /*0d20*/  @P0 LDG.E.64 R36, desc[UR8][R36.64] ;  /* 0x0000000824240981 */ /* 0x000ea2000c1e1b00 */
[----:B------:R-:W0:Y:S01]  /*0d30*/  @P0 LDC.64 R14, c[0x0][0x380] ;  /* 0x0000e000ff0e0b82 */ /* 0x000e220000000a00 */
[----:B------:R-:W-:-:S04]  /*0d40*/  IMAD R39, R23, R24, R38 ;  /* 0x0000001817277224 */ /* 0x000fc800078e0226 */
[----:B------:R-:W-:Y:S02]  /*0d50*/  IMAD R39, R39, R4, UR4 ;  /* 0x0000000427277e24 */ /* 0x000fe4000f8e0204 */
[----:B------:R-:W-:Y:S02]  /*0d60*/  IMAD R41, R23, R24, R30 ;  /* 0x0000001817297224 */ /* 0x000fe400078e021e */
[----:B------:R-:W-:Y:S01]  /*0d70*/  VIADD R24, R0, 0x6 ;  /* 0x0000000600187836 */ /* 0x000fe20000000000 */
[----:B------:R-:W-:-:S03]  /*0d80*/  IADD3 R39, PT, PT, R39, R8, RZ ;  /* 0x0000000827277210 */ /* 0x000fc60007ffe0ff */
[----:B------:R-:W-:Y:S01]  /*0d90*/  IMAD R23, R11, R24, RZ ;  /* 0x000000180b177224 */ /* 0x000fe200078e02ff */
[----:B--2---:R-:W-:Y:S01]  /*0da0*/  @P0 DFMA R2, R34, R36, R2 ;  /* 0x000000242202022b */ /* 0x004fe20000000002 */
[----:B------:R-:W-:Y:S02]  /*0db0*/  IMAD R35, R22, R21, R39 ;  /* 0x0000001516237224 */ /* 0x000fe400078e0227 */
[----:B-1----:R-:W-:Y:S02]  /*0dc0*/  @P0 IMAD.WIDE R36, R23, 0x8, R32 ;  /* 0x0000000817240825 */ /* 0x002fe400078e0220 */
[----:B------:R-:W1:Y:S02]  /*0dd0*/  @P0 LDC.64 R32, c[0x0][0x3d0] ;  /* 0x0000f400ff200b82 */ /* 0x000e640000000a00 */
[----:B0-----:R-:W-:Y:S02]  /*0de0*/  @P0 IMAD.WIDE R38, R35, 0x8, R14 ;  /* 0x0000000823260825 */ /* 0x001fe400078e020e */
[----:B------:R-:W2:Y:S04]  /*0df0*/  @P0 LDG.E.64 R36, desc[UR8][R36.64] ;  /* 0x0000000824240981 */ /* 0x000ea8000c1e1b00 */
[----:B------:R-:W2:Y:S01]  /*0e00*/  @P0 LDG.E.64 R38, desc[UR8][R38.64] ;  /* 0x0000000826260981 */ /* 0x000ea2000c1e1b00 */
[----:B------:R-:W0:Y:S01]  /*0e10*/  @P0 LDC.64 R14, c[0x0][0x380] ;  /* 0x0000e000ff0e0b82 */ /* 0x000e220000000a00 */
[----:B------:R-:W-:-:S05]  /*0e20*/  IMAD R41, R41, R4, UR4 ;  /* 0x0000000429297e24 */ /* 0x000fca000f8e0204 */
[----:B------:R-:W-:-:S05]  /*0e30*/  IADD3 R41, PT, PT, R41, R8, RZ ;  /* 0x0000000829297210 */ /* 0x000fca0007ffe0ff */
[----:B------:R-:W-:Y:S01]  /*0e40*/  IMAD R41, R22, R21, R41 ;  /* 0x0000001516297224 */ /* 0x000fe200078e0229 */
[----:B------:R-:W-:-:S05]  /*0e50*/  IADD3 R22, PT, PT, R0, 0x7, RZ ;  /* 0x0000000700167810 */ /* 0x000fca0007ffe0ff */
[----:B------:R-:W-:-:S04]  /*0e60*/  IMAD R21, R11, R22, RZ ;  /* 0x000000160b157224 */ /* 0x000fc800078e02ff */
[----:B-1----:R-:W-:-:S06]  /*0e70*/  @P0 IMAD.WIDE R32, R21, 0x8, R32 ;  /* 0x0000000815200825 */ /* 0x002fcc00078e0220 */
[----:B------:R-:W3:Y:S01]  /*0e80*/  @P0 LDG.E.64 R32, desc[UR8][R32.64] ;  /* 0x0000000820200981 */ /* 0x000ee2000c1e1b00 */
[----:B--2---:R-:W-:Y:S01]  /*0e90*/  @P0 DFMA R2, R36, R38, R2 ;  /* 0x000000262402022b */ /* 0x004fe20000000002 */
[----:B0-----:R-:W-:-:S06]  /*0ea0*/  @P0 IMAD.WIDE R36, R41, 0x8, R14 ;  /* 0x0000000829240825 */ /* 0x001fcc00078e020e */
[----:B------:R-:W3:Y:S01]  /*0eb0*/  @P0 LDG.E.64 R36, desc[UR8][R36.64] ;  /* 0x0000000824240981 */ /* 0x000ee2000c1e1b00 */
[----:B------:R-:W-:Y:S01]  /*0ec0*/  LOP3.LUT R15, R10, 0x7ffffff8, RZ, 0xc0, !PT ;  /* 0x7ffffff80a0f7812 */ /* 0x000fe200078ec0ff */
[----:B------:R-:W-:-:S03]  /*0ed0*/  IMAD R4, R5, R4, RZ ;  /* 0x0000000405047224 */ /* 0x000fc600078e02ff */
[----:B------:R-:W-:-:S04]  /*0ee0*/  IADD3 R5, PT, PT, -R15, 0x8, RZ ;  /* 0x000000080f057810 */ /* 0x000fc80007ffe1ff */
[----:B------:R-:W-:Y:S01]  /*0ef0*/  ISETP.NE.AND P1, PT, R5, RZ, PT ;  /* 0x000000ff0500720c */ /* 0x000fe20003f25270 */
[C---:B------:R-:W-:Y:S01]  /*0f00*/  IMAD R22, R11.reuse, 0x8, R20 ;  /* 0x000000080b167824 */ /* 0x040fe200078e0214 */
[C---:B------:R-:W-:Y:S01]  /*0f10*/  LEA R10, R11.reuse, R26, 0x3 ;  /* 0x0000001a0b0a7211 */ /* 0x040fe200078e18ff */
[C---:B------:R-:W-:Y:S01]  /*0f20*/  IMAD R14, R11.reuse, 0x8, R16 ;  /* 0x000000080b0e7824 */ /* 0x040fe200078e0210 */
[C---:B------:R-:W-:Y:S01]  /*0f30*/  LEA R16, R11.reuse, R28, 0x3 ;  /* 0x0000001c0b107211 */ /* 0x040fe200078e18ff */
[C---:B------:R-:W-:Y:S01]  /*0f40*/  IMAD R26, R11.reuse, 0x8, R21 ;  /* 0x000000080b1a7824 */ /* 0x040fe200078e0215 */
[C---:B------:R-:W-:Y:S01]  /*0f50*/  LEA R20, R11.reuse, R23, 0x3 ;  /* 0x000000170b147211 */ /* 0x040fe200078e18ff */
[C---:B------:R-:W-:Y:S01]  /*0f60*/  IMAD R19, R4.reuse, 0x8, R19 ;  /* 0x0000000804137824 */ /* 0x040fe200078e0213 */
[C---:B------:R-:W-:Y:S01]  /*0f70*/  LEA R27, R11.reuse, R27, 0x3 ;  /* 0x0000001b0b1b7211 */ /* 0x040fe200078e18ff */
[C---:B------:R-:W-:Y:S01]  /*0f80*/  IMAD R23, R4.reuse, 0x8, R17 ;  /* 0x0000000804177824 */ /* 0x040fe200078e0211 */
[----:B------:R-:W-:Y:S01]  /*0f90*/  LEA R30, R11, R12, 0x3 ;  /* 0x0000000c0b1e7211 */ /* 0x000fe200078e18ff */
[C---:B------:R-:W-:Y:S01]  /*0fa0*/  IMAD R24, R4.reuse, 0x8, R41 ;  /* 0x0000000804187824 */ /* 0x040fe200078e0229 */
[----:B------:R-:W-:-:S02]  /*0fb0*/  LEA R28, R4, R18, 0x3 ;  /* 0x00000012041c7211 */ /* 0x000fc400078e18ff */
[C---:B------:R-:W-:Y:S02]  /*0fc0*/  LEA R25, R4.reuse, R25, 0x3 ;  /* 0x0000001904197211 */ /* 0x040fe400078e18ff */
[C---:B------:R-:W-:Y:S02]  /*0fd0*/  LEA R21, R4.reuse, R29, 0x3 ;  /* 0x0000001d04157211 */ /* 0x040fe400078e18ff */
[C---:B------:R-:W-:Y:S02]  /*0fe0*/  LEA R31, R4.reuse, R31, 0x3 ;  /* 0x0000001f041f7211 */ /* 0x040fe400078e18ff */
[----:B------:R-:W-:Y:S01]  /*0ff0*/  LEA R35, R4, R35, 0x3 ;  /* 0x0000002304237211 */ /* 0x000fe200078e18ff */
[----:B---3--:R-:W-:Y:S01]  /*1000*/  @P0 DFMA R2, R32, R36, R2 ;  /* 0x000000242002022b */ /* 0x008fe20000000002 */
[----:B------:R-:W-:Y:S10]  /*1010*/  @!P1 BRA `(.L_x_1013) ;  /* 0x0000000400549947 */ /* 0x000ff40003800000 */
[----:B------:R-:W-:Y:S01]  /*1020*/  MOV R17, R19 ;  /* 0x0000001300117202 */ /* 0x000fe20000000f00 */
[----:B------:R-:W-:Y:S01]  /*1030*/  IMAD.MOV.U32 R12, RZ, RZ, R27 ;  /* 0x000000ffff0c7224 */ /* 0x000fe200078e001b */
[----:B------:R-:W-:Y:S01]  /*1040*/  MOV R19, R25 ;  /* 0x0000001900137202 */ /* 0x000fe20000000f00 */
[----:B------:R-:W-:Y:S01]  /*1050*/  IMAD.MOV.U32 R18, RZ, RZ, R20 ;  /* 0x000000ffff127224 */ /* 0x000fe200078e0014 */
[----:B------:R-:W-:Y:S01]  /*1060*/  MOV R25, R31 ;  /* 0x0000001f00197202 */ /* 0x000fe20000000f00 */
[----:B------:R-:W-:Y:S01]  /*1070*/  IMAD.MOV.U32 R29, RZ, RZ, R28 ;  /* 0x000000ffff1d7224 */ /* 0x000fe200078e001c */
[----:B------:R-:W-:Y:S02]  /*1080*/  MOV R31, R24 ;  /* 0x00000018001f7202 */ /* 0x000fe40000000f00 */
[----:B------:R-:W-:Y:S02]  /*1090*/  MOV R27, R35 ;  /* 0x00000023001b7202 */ /* 0x000fe40000000f00 */
[----:B------:R-:W-:-:S02]  /*10a0*/  MOV R20, R26 ;  /* 0x0000001a00147202 */ /* 0x000fc40000000f00 */
[----:B------:R-:W-:-:S07]  /*10b0*/  MOV R24, R30 ;  /* 0x0000001e00187202 */ /* 0x000fce0000000f00 */
.L_x_1014:
[----:B------:R-:W0:Y:S08]  /*10c0*/  @P0 LDC.64 R36, c[0x0][0x3d0] ;  /* 0x0000f400ff240b82 */ /* 0x000e300000000a00 */
[----:B------:R-:W1:Y:S08]  /*10d0*/  @P0 LDC.64 R38, c[0x0][0x380] ;  /* 0x0000e000ff260b82 */ /* 0x000e700000000a00 */
[----:B------:R-:W2:Y:S01]  /*10e0*/  @P0 LDC.64 R32, c[0x0][0x3d0] ;  /* 0x0000f400ff200b82 */ /* 0x000ea20000000a00 */
[----:B0-----:R-:W-:-:S07]  /*10f0*/  @P0 IMAD.WIDE R36, R24, 0x8, R36 ;  /* 0x0000000818240825 */ /* 0x001fce00078e0224 */
[----:B------:R-:W0:Y:S01]  /*1100*/  @P0 LDC.64 R34, c[0x0][0x380] ;  /* 0x0000e000ff220b82 */ /* 0x000e220000000a00 */
[----:B------:R-:W3:Y:S01]  /*1110*/  @P0 LDG.E.64 R36, desc[UR8][R36.64] ;  /* 0x0000000824240981 */ /* 0x000ee2000c1e1b00 */
[----:B-1----:R-:W-:-:S06]  /*1120*/  @P0 IMAD.WIDE R38, R29, 0x8, R38 ;  /* 0x000000081d260825 */ /* 0x002fcc00078e0226 */
[----:B------:R-:W1:Y:S01]  /*1130*/  @P0 LDC.64 R40, c[0x0][0x3d0] ;  /* 0x0000f400ff280b82 */ /* 0x000e620000000a00 */
[----:B------:R-:W3:Y:S01]  /*1140*/  @P0 LDG.E.64 R38, desc[UR8][R38.64] ;  /* 0x0000000826260981 */ /* 0x000ee2000c1e1b00 */
[----:B--2---:R-:W-:-:S06]  /*1150*/  @P0 IMAD.WIDE R32, R22, 0x8, R32 ;  /* 0x0000000816200825 */ /* 0x004fcc00078e0220 */
[----:B------:R-:W2:Y:S01]  /*1160*/  @P0 LDC.64 R42, c[0x0][0x380] ;  /* 0x0000e000ff2a0b82 */ /* 0x000ea20000000a00 */
[----:B------:R-:W4:Y:S01]  /*1170*/  @P0 LDG.E.64 R32, desc[UR8][R32.64] ;  /* 0x0000000820200981 */ /* 0x000f22000c1e1b00 */
[----:B0-----:R-:W-:-:S06]  /*1180*/  @P0 IMAD.WIDE R34, R17, 0x8, R34 ;  /* 0x0000000811220825 */ /* 0x001fcc00078e0222 */
[----:B------:R-:W4:Y:S01]  /*1190*/  @P0 LDG.E.64 R34, desc[UR8][R34.64] ;  /* 0x0000000822220981 */ /* 0x000f22000c1e1b00 */
[----:B---3--:R-:W-:Y:S01]  /*11a0*/  @P0 DFMA R2, R36, R38, R2 ;  /* 0x000000262402022b */ /* 0x008fe20000000002 */
[----:B-1----:R-:W-:Y:S02]  /*11b0*/  @P0 IMAD.WIDE R36, R10, 0x8, R40 ;  /* 0x000000080a240825 */ /* 0x002fe400078e0228 */
[----:B------:R-:W0:Y:S02]  /*11c0*/  @P0 LDC.64 R40, c[0x0][0x3d0] ;  /* 0x0000f400ff280b82 */ /* 0x000e240000000a00 */
[----:B--2---:R-:W-:Y:S02]  /*11d0*/  @P0 IMAD.WIDE R38, R19, 0x8, R42 ;  /* 0x0000000813260825 */ /* 0x004fe400078e022a */
[----:B------:R-:W2:Y:S04]  /*11e0*/  @P0 LDG.E.64 R36, desc[UR8][R36.64] ;  /* 0x0000000824240981 */ /* 0x000ea8000c1e1b00 */
[----:B------:R-:W1:Y:S01]  /*11f0*/  @P0 LDC.64 R42, c[0x0][0x380] ;  /* 0x0000e000ff2a0b82 */ /* 0x000e620000000a00 */
[----:B------:R-:W2:Y:S01]  /*1200*/  @P0 LDG.E.64 R38, desc[UR8][R38.64] ;  /* 0x0000000826260981 */ /* 0x000ea2000c1e1b00 */
[----:B----4-:R-:W-:Y:S01]  /*1210*/  @P0 DFMA R2, R32, R34, R2 ;  /* 0x000000222002022b */ /* 0x010fe20000000002 */
[----:B0-----:R-:W-:-:S05]  /*1220*/  @P0 IMAD.WIDE R32, R12, 0x8, R40 ;  /* 0x000000080c200825 */ /* 0x001fca00078e0228 */
[----:B------:R-:W0:Y:S01]  /*1230*/  @P0 LDC.64 R40, c[0x0][0x3d0] ;  /* 0x0000f400ff280b82 */ /* 0x000e220000000a00 */
[----:B------:R-:W3:Y:S01]  /*1240*/  @P0 LDG.E.64 R32, desc[UR8][R32.64] ;  /* 0x0000000820200981 */ /* 0x000ee2000c1e1b00 */
[----:B-1----:R-:W-:-:S06]  /*1250*/  @P0 IMAD.WIDE R34, R21, 0x8, R42 ;  /* 0x0000000815220825 */ /* 0x002fcc00078e022a */
[----:B------:R-:W1:Y:S01]  /*1260*/  @P0 LDC.64 R42, c[0x0][0x380] ;  /* 0x0000e000ff2a0b82 */ /* 0x000e620000000a00 */
[----:B------:R-:W3:Y:S01]  /*1270*/  @P0 LDG.E.64 R34, desc[UR8][R34.64] ;  /* 0x0000000822220981 */ /* 0x000ee2000c1e1b00 */
[----:B--2---:R-:W-:Y:S01]  /*1280*/  @P0 DFMA R2, R36, R38, R2 ;  /* 0x000000262402022b */ /* 0x004fe20000000002 */
[----:B0-----:R-:W-:-:S05]  /*1290*/  @P0 IMAD.WIDE R36, R14, 0x8, R40 ;  /* 0x000000080e240825 */ /* 0x001fca00078e0228 */
[----:B------:R-:W0:Y:S01]  /*12a0*/  @P0 LDC.64 R40, c[0x0][0x3d0] ;  /* 0x0000f400ff280b82 */ /* 0x000e220000000a00 */
[----:B-1----:R-:W-:Y:S01]  /*12b0*/  @P0 IMAD.WIDE R38, R23, 0x8, R42 ;  /* 0x0000000817260825 */ /* 0x002fe200078e022a */
[----:B------:R-:W2:Y:S06]  /*12c0*/  @P0 LDG.E.64 R36, desc[UR8][R36.64] ;  /* 0x0000000824240981 */ /* 0x000eac000c1e1b00 */
[----:B------:R-:W1:Y:S01]  /*12d0*/  @P0 LDC.64 R42, c[0x0][0x380] ;  /* 0x0000e000ff2a0b82 */ /* 0x000e620000000a00 */
[----:B------:R-:W2:Y:S01]  /*12e0*/  @P0 LDG.E.64 R38, desc[UR8][R38.64] ;  /* 0x0000000826260981 */ /* 0x000ea2000c1e1b00 */
[----:B---3--:R-:W-:Y:S01]  /*12f0*/  @P0 DFMA R2, R32, R34, R2 ;  /* 0x000000222002022b */ /* 0x008fe20000000002 */
[----:B0-----:R-:W-:-:S05]  /*1300*/  @P0 IMAD.WIDE R32, R16, 0x8, R40 ;  /* 0x0000000810200825 */ /* 0x001fca00078e0228 */
[----:B------:R-:W0:Y:S01]  /*1310*/  @P0 LDC.64 R40, c[0x0][0x3d0] ;  /* 0x0000f400ff280b82 */ /* 0x000e220000000a00 */
[----:B-1----:R-:W-:Y:S01]  /*1320*/  @P0 IMAD.WIDE R34, R25, 0x8, R42 ;  /* 0x0000000819220825 */ /* 0x002fe200078e022a */
[----:B------:R-:W3:Y:S06]  /*1330*/  @P0 LDG.E.64 R32, desc[UR8][R32.64] ;  /* 0x0000000820200981 */ /* 0x000eec000c1e1b00 */
        /* <DEDUP_REMOVED lines=10> */
[----:B0-----:R-:W-:-:S04]  /*13e0*/  @P0 IMAD.WIDE R32, R20, 0x8, R40 ;  /* 0x0000000814200825 */ /* 0x001fc800078e0228 */
[----:B-1----:R-:W-:Y:S02]  /*13f0*/  @P0 IMAD.WIDE R34, R31, 0x8, R42 ;  /* 0x000000081f220825 */ /* 0x002fe400078e022a */
[----:B------:R-:W3:Y:S04]  /*1400*/  @P0 LDG.E.64 R32, desc[UR8][R32.64] ;  /* 0x0000000820200981 */ /* 0x000ee8000c1e1b00 */
[----:B------:R-:W3:Y:S01]  /*1410*/  @P0 LDG.E.64 R34, desc[UR8][R34.64] ;  /* 0x0000000822220981 */ /* 0x000ee2000c1e1b00 */
        /* <DEDUP_REMOVED lines=12> */
[----:B------:R-:W-:Y:S01]  /*14e0*/  IMAD R31, R4, 0x8, R31 ;  /* 0x00000008041f7824 */ /* 0x000fe200078e021f */
[----:B------:R-:W-:-:S02]  /*14f0*/  LEA R14, R11, R14, 0x3 ;  /* 0x0000000e0b0e7211 */ /* 0x000fc400078e18ff */
[C---:B------:R-:W-:Y:S02]  /*1500*/  LEA R16, R11.reuse, R16, 0x3 ;  /* 0x000000100b107211 */ /* 0x040fe400078e18ff */
[C---:B------:R-:W-:Y:S02]  /*1510*/  LEA R25, R4.reuse, R25, 0x3 ;  /* 0x0000001904197211 */ /* 0x040fe400078e18ff */
[----:B------:R-:W-:Y:S02]  /*1520*/  LEA R27, R4, R27, 0x3 ;  /* 0x0000001b041b7211 */ /* 0x000fe400078e18ff */
[----:B------:R-:W-:Y:S01]  /*1530*/  LEA R20, R11, R20, 0x3 ;  /* 0x000000140b147211 */ /* 0x000fe200078e18ff */
[----:B--2---:R-:W-:-:S08]  /*1540*/  @P0 DFMA R2, R36, R38, R2 ;  /* 0x000000262402022b */ /* 0x004fd00000000002 */
[----:B---3--:R-:W-:Y:S01]  /*1550*/  @P0 DFMA R2, R32, R34, R2 ;  /* 0x000000222002022b */ /* 0x008fe20000000002 */
[----:B------:R-:W-:Y:S10]  /*1560*/  @P1 BRA `(.L_x_1014) ;  /* 0xfffffff800d41947 */ /* 0x000ff4000383ffff */
.L_x_1013:
        /* <DEDUP_REMOVED lines=10> */
[----:B------:R-:W-:Y:S02]  /*1610*/  @P0 IMAD R35, R11, R14, R11 ;  /* 0x0000000e0b230224 */ /* 0x000fe400078e020b */
[----:B------:R-:W1:Y:S08]  /*1620*/  @P0 LDC R12, c[0x0][0x404] ;  /* 0x00010100ff0c0b82 */ /* 0x000e700000000800 */
[----:B------:R-:W2:Y:S08]  /*1630*/  @P0 LDC.64 R22, c[0x0][0x410] ;  /* 0x00010400ff160b82 */ /* 0x000eb00000000a00 */
[----:B------:R-:W3:Y:S01]  /*1640*/  @P0 LDC.64 R16, c[0x0][0x410] ;  /* 0x00010400ff100b82 */ /* 0x000ee20000000a00 */
[----:B0-----:R-:W-:-:S07]  /*1650*/  @P0 IMAD R18, R9, R4, R14 ;  /* 0x0000000409120224 */ /* 0x001fce00078e020e */
[----:B------:R-:W0:Y:S01]  /*1660*/  @P0 LDC.64 R32, c[0x0][0x3d0] ;  /* 0x0000f400ff200b82 */ /* 0x000e220000000a00 */
[----:B-1----:R-:W-:-:S07]  /*1670*/  @P0 IMAD R12, R9, R12, R10 ;  /* 0x0000000c090c0224 */ /* 0x002fce00078e020a */
[----:B------:R-:W1:Y:S01]  /*1680*/  @P0 LDC R28, c[0x0][0x404] ;  /* 0x00010100ff1c0b82 */ /* 0x000e620000000800 */
[----:B--2---:R-:W-:-:S04]  /*1690*/  @P0 IMAD R19, R18, R23, R23 ;  /* 0x0000001712130224 */ /* 0x004fc800078e0217 */
[----:B------:R-:W-:-:S03]  /*16a0*/  @P0 IMAD.IADD R19, R6, 0x1, R19 ;  /* 0x0000000106130824 */ /* 0x000fc600078e0213 */
[----:B------:R-:W2:Y:S01]  /*16b0*/  @P0 LDC.64 R26, c[0x0][0x380] ;  /* 0x0000e000ff1a0b82 */ /* 0x000ea20000000a00 */
[----:B---3--:R-:W-:Y:S02]  /*16c0*/  @P0 IMAD R12, R12, R17, R6 ;  /* 0x000000110c0c0224 */ /* 0x008fe400078e0206 */
[----:B------:R-:W-:Y:S01]  /*16d0*/  @P0 IMAD R17, R11, R10, RZ ;  /* 0x0000000a0b110224 */ /* 0x000fe200078e02ff */
[----:B------:R-:W-:Y:S01]  /*16e0*/  @P0 IADD3 R10, PT, PT, R15, 0x2, R0 ;  /* 0x000000020f0a0810 */ /* 0x000fe20007ffe000 */
[--C-:B------:R-:W-:Y:S02]  /*16f0*/  @P0 IMAD R37, R12, R16, R7.reuse ;  /* 0x000000100c250224 */ /* 0x100fe400078e0207 */
[----:B------:R-:W-:Y:S01]  /*1700*/  @P0 IMAD R31, R19, R22, R7 ;  /* 0x00000016131f0224 */ /* 0x000fe200078e0207 */
[----:B------:R-:W3:Y:S01]  /*1710*/  @P0 LDC.64 R24, c[0x0][0x3d0] ;  /* 0x0000f400ff180b82 */ /* 0x000ee20000000a00 */
[----:B0-----:R-:W-:-:S07]  /*1720*/  @P0 IMAD.WIDE R32, R17, 0x8, R32 ;  /* 0x0000000811200825 */ /* 0x001fce00078e0220 */
[----:B------:R-:W0:Y:S01]  /*1730*/  @P0 LDC.64 R20, c[0x0][0x380] ;  /* 0x0000e000ff140b82 */ /* 0x000e220000000a00 */
[----:B-1----:R-:W-:-:S07]  /*1740*/  @P0 IMAD R12, R9, R28, R10 ;  /* 0x0000001c090c0224 */ /* 0x002fce00078e020a */
[----:B------:R-:W1:Y:S01]  /*1750*/  @P0 LDC.64 R4, c[0x0][0x410] ;  /* 0x00010400ff040b82 */ /* 0x000e620000000a00 */
[----:B--2---:R-:W-:-:S07]  /*1760*/  @P0 IMAD.WIDE R36, R37, 0x8, R26 ;  /* 0x0000000825240825 */ /* 0x004fce00078e021a */
[----:B------:R-:W2:Y:S01]  /*1770*/  @P0 LDC R38, c[0x0][0x404] ;  /* 0x00010100ff260b82 */ /* 0x000ea20000000800 */
[----:B---3--:R-:W-:Y:S02]  /*1780*/  @P0 IMAD.WIDE R34, R35, 0x8, R24 ;  /* 0x0000000823220825 */ /* 0x008fe400078e0218 */
[----:B------:R-:W3:Y:S05]  /*1790*/  @P0 LDG.E.64 R24, desc[UR8][R36.64] ;  /* 0x0000000824180981 */ /* 0x000eea000c1e1b00 */
[----:B------:R-:W4:Y:S01]  /*17a0*/  @P0 LDC.64 R22, c[0x0][0x3d0] ;  /* 0x0000f400ff160b82 */ /* 0x000f220000000a00 */
[----:B0-----:R-:W-:Y:S02]  /*17b0*/  @P0 IMAD.WIDE R30, R31, 0x8, R20 ;  /* 0x000000081f1e0825 */ /* 0x001fe400078e0214 */
[----:B------:R0:W3:Y:S02]  /*17c0*/  @P0 LDG.E.64 R20, desc[UR8][R32.64] ;  /* 0x0000000820140981 */ /* 0x0000e4000c1e1b00 */
[----:B------:R-:W-:-:S02]  /*17d0*/  @P0 IMAD R41, R11, R10, RZ ;  /* 0x0000000a0b290224 */ /* 0x000fc400078e02ff */
[----:B------:R-:W5:Y:S01]  /*17e0*/  @P0 LDG.E.64 R30, desc[UR8][R30.64] ;  /* 0x000000081e1e0981 */ /* 0x000f62000c1e1b00 */
[----:B------:R-:W0:Y:S01]  /*17f0*/  @P0 LDC.64 R16, c[0x0][0x410] ;  /* 0x00010400ff100b82 */ /* 0x000e220000000a00 */
[----:B-1----:R-:W-:-:S07]  /*1800*/  @P0 IMAD R5, R12, R5, R6 ;  /* 0x000000050c050224 */ /* 0x002fce00078e0206 */
[----:B------:R-:W1:Y:S01]  /*1810*/  @P0 LDC.64 R18, c[0x0][0x380] ;  /* 0x0000e000ff120b82 */ /* 0x000e620000000a00 */
[----:B------:R-:W-:-:S07]  /*1820*/  @P0 IADD3 R12, PT, PT, R15, 0x3, R0 ;  /* 0x000000030f0c0810 */ /* 0x000fce0007ffe000 */
[----:B------:R-:W1:Y:S08]  /*1830*/  @P0 LDC.64 R28, c[0x0][0x3d0] ;  /* 0x0000f400ff1c0b82 */ /* 0x000e700000000a00 */
[----:B------:R-:W1:Y:S01]  /*1840*/  @P0 LDC.64 R26, c[0x0][0x380] ;  /* 0x0000e000ff1a0b82 */ /* 0x000e620000000a00 */
[----:B------:R-:W-:Y:S02]  /*1850*/  @P0 IMAD R39, R5, R4, R7 ;  /* 0x0000000405270224 */ /* 0x000fe400078e0207 */
[----:B--2---:R-:W-:Y:S01]  /*1860*/  @P0 IMAD R14, R9, R38, R12 ;  /* 0x00000026090e0224 */ /* 0x004fe200078e020c */
[----:B------:R-:W5:Y:S01]  /*1870*/  @P0 LDG.E.64 R4, desc[UR8][R34.64] ;  /* 0x0000000822040981 */ /* 0x000f62000c1e1b00 */
[----:B----4-:R-:W-:-:S04]  /*1880*/  @P0 IMAD.WIDE R22, R41, 0x8, R22 ;  /* 0x0000000829160825 */ /* 0x010fc800078e0216 */
[----:B0-----:R-:W-:Y:S02]  /*1890*/  @P0 IMAD R14, R14, R17, R6 ;  /* 0x000000110e0e0224 */ /* 0x001fe400078e0206 */
[----:B-1----:R-:W-:Y:S01]  /*18a0*/  @P0 IMAD.WIDE R18, R39, 0x8, R18 ;  /* 0x0000000827120825 */ /* 0x002fe200078e0212 */
[----:B------:R-:W2:Y:S03]  /*18b0*/  @P0 LDG.E.64 R22, desc[UR8][R22.64] ;  /* 0x0000000816160981 */ /* 0x000ea6000c1e1b00 */
[----:B------:R-:W-:Y:S02]  /*18c0*/  @P0 IMAD R17, R14, R16, R7 ;  /* 0x000000100e110224 */ /* 0x000fe400078e0207 */
[----:B------:R-:W-:Y:S01]  /*18d0*/  @P0 IMAD R33, R11, R12, RZ ;  /* 0x0000000c0b210224 */ /* 0x000fe200078e02ff */
[----:B------:R-:W2:Y:S03]  /*18e0*/  @P0 LDG.E.64 R18, desc[UR8][R18.64] ;  /* 0x0000000812120981 */ /* 0x000ea6000c1e1b00 */
[----:B------:R-:W-:-:S04]  /*18f0*/  @P0 IMAD.WIDE R28, R33, 0x8, R28 ;  /* 0x00000008211c0825 */ /* 0x000fc800078e021c */
[----:B------:R-:W-:Y:S02]  /*1900*/  @P0 IMAD.WIDE R26, R17, 0x8, R26 ;  /* 0x00000008111a0825 */ /* 0x000fe400078e021a */
[----:B------:R-:W4:Y:S04]  /*1910*/  @P0 LDG.E.64 R28, desc[UR8][R28.64] ;  /* 0x000000081c1c0981 */ /* 0x000f28000c1e1b00 */
[----:B------:R-:W4:Y:S01]  /*1920*/  @P0 LDG.E.64 R26, desc[UR8][R26.64] ;  /* 0x000000081a1a0981 */ /* 0x000f22000c1e1b00 */
[----:B------:R-:W-:Y:S01]  /*1930*/  IADD3 R15, PT, PT, R15, 0x4, RZ ;  /* 0x000000040f0f7810 */ /* 0x000fe20007ffe0ff */
[----:B---3--:R-:W-:-:S08]  /*1940*/  @P0 DFMA R2, R20, R24, R2 ;  /* 0x000000181402022b */ /* 0x008fd00000000002 */
[----:B-----5:R-:W-:-:S08]  /*1950*/  @P0 DFMA R2, R4, R30, R2 ;  /* 0x0000001e0402022b */ /* 0x020fd00000000002 */
[----:B--2---:R-:W-:-:S08]  /*1960*/  @P0 DFMA R2, R22, R18, R2 ;  /* 0x000000121602022b */ /* 0x004fd00000000002 */
[----:B----4-:R-:W-:-:S11]  /*1970*/  @P0 DFMA R2, R28, R26, R2 ;  /* 0x0000001a1c02022b */ /* 0x010fd60000000002 */
.L_x_1016:
        /* <DEDUP_REMOVED lines=8> */
[----:B------:R-:W-:-:S04]  /*1a00*/  @P0 IMAD.IADD R14, R0, 0x1, R15 ;  /* 0x00000001000e0824 */ /* 0x000fc800078e020f */
[----:B------:R-:W-:Y:S02]  /*1a10*/  @P0 IMAD R25, R11, R10, RZ ;  /* 0x0000000a0b190224 */ /* 0x000fe400078e02ff */
[----:B------:R-:W1:Y:S08]  /*1a20*/  @P0 LDC R24, c[0x0][0x404] ;  /* 0x00010100ff180b82 */ /* 0x000e700000000800 */
[----:B------:R-:W2:Y:S08]  /*1a30*/  @P0 LDC.64 R22, c[0x0][0x410] ;  /* 0x00010400ff160b82 */ /* 0x000eb00000000a00 */
[----:B------:R-:W3:Y:S01]  /*1a40*/  @P0 LDC.64 R26, c[0x0][0x410] ;  /* 0x00010400ff1a0b82 */ /* 0x000ee20000000a00 */
[----:B0-----:R-:W-:-:S07]  /*1a50*/  @P0 IMAD R12, R9, R12, R10 ;  /* 0x0000000c090c0224 */ /* 0x001fce00078e020a */
[----:B------:R-:W0:Y:S01]  /*1a60*/  @P0 LDC.64 R18, c[0x0][0x3d0] ;  /* 0x0000f400ff120b82 */ /* 0x000e220000000a00 */
[----:B-1----:R-:W-:-:S07]  /*1a70*/  @P0 IMAD R24, R9, R24, R14 ;  /* 0x0000001809180224 */ /* 0x002fce00078e020e */
        /* <DEDUP_REMOVED lines=9> */
[----:B------:R-:W4:Y:S01]  /*1b10*/  @P0 LDG.E.64 R18, desc[UR8][R18.64] ;  /* 0x0000000812120981 */ /* 0x000f22000c1e1b00 */
[----:B-1----:R-:W-:-:S04]  /*1b20*/  @P0 IMAD.WIDE R20, R23, 0x8, R20 ;  /* 0x0000000817140825 */ /* 0x002fc800078e0214 */
[----:B------:R-:W-:Y:S02]  /*1b30*/  @P0 IMAD R23, R11, R14, R11 ;  /* 0x0000000e0b170224 */ /* 0x000fe400078e020b */
[----:B------:R-:W4:Y:S02]  /*1b40*/  @P0 LDG.E.64 R20, desc[UR8][R20.64] ;  /* 0x0000000814140981 */ /* 0x000f24000c1e1b00 */
[----:B--2---:R-:W-:-:S06]  /*1b50*/  @P0 IMAD.WIDE R16, R23, 0x8, R16 ;  /* 0x0000000817100825 */ /* 0x004fcc00078e0210 */
[----:B------:R-:W2:Y:S01]  /*1b60*/  @P0 LDG.E.64 R16, desc[UR8][R16.64] ;  /* 0x0000000810100981 */ /* 0x000ea2000c1e1b00 */
[----:B---3--:R-:W-:-:S06]  /*1b70*/  @P0 IMAD.WIDE R4, R27, 0x8, R4 ;  /* 0x000000081b040825 */ /* 0x008fcc00078e0204 */
[----:B------:R-:W2:Y:S01]  /*1b80*/  @P0 LDG.E.64 R4, desc[UR8][R4.64] ;  /* 0x0000000804040981 */ /* 0x000ea2000c1e1b00 */
[----:B------:R-:W-:Y:S01]  /*1b90*/  IADD3 R15, PT, PT, R15, 0x2, RZ ;  /* 0x000000020f0f7810 */ /* 0x000fe20007ffe0ff */
[----:B----4-:R-:W-:-:S08]  /*1ba0*/  @P0 DFMA R2, R18, R20, R2 ;  /* 0x000000141202022b */ /* 0x010fd00000000002 */
[----:B--2---:R-:W-:-:S11]  /*1bb0*/  @P0 DFMA R2, R16, R4, R2 ;  /* 0x000000041002022b */ /* 0x004fd60000000002 */
.L_x_1018:
[----:B------:R-:W-:Y:S05]  /*1bc0*/  BRA.U UP1, `(.L_x_1017) ;  /* 0x00000001013c7547 */ /* 0x000fea000b800000 */
[----:B------:R-:W-:Y:S01]  /*1bd0*/  IMAD.IADD R0, R0, 0x1, R15 ;  /* 0x0000000100007824 */ /* 0x000fe200078e020f */
[----:B------:R-:W-:Y:S06]  /*1be0*/  @!P0 BRA `(.L_x_1017) ;  /* 0x0000000000348947 */ /* 0x000fec0003800000 */
[----:B------:R-:W0:Y:S01]  /*1bf0*/  LDCU UR4, c[0x0][0x404] ;  /* 0x00008080ff0477ac */ /* 0x000e220008000800 */
[----:B------:R-:W1:Y:S01]  /*1c00*/  LDC.64 R4, c[0x0][0x3d0] ;  /* 0x0000f400ff047b82 */ /* 0x000e620000000a00 */
[----:B------:R-:W2:Y:S07]  /*1c10*/  LDCU.64 UR12, c[0x0][0x410] ;  /* 0x00008200ff0c77ac */ /* 0x000eae0008000a00 */
[----:B------:R-:W3:Y:S01]  /*1c20*/  LDC.64 R14, c[0x0][0x380] ;  /* 0x0000e000ff0e7b82 */ /* 0x000ee20000000a00 */
[----:B0-----:R-:W-:-:S04]  /*1c30*/  IMAD R9, R9, UR4, R0 ;  /* 0x0000000409097c24 */ /* 0x001fc8000f8e0200 */
[----:B--2---:R-:W-:Y:S02]  /*1c40*/  IMAD R6, R9, UR13, R6 ;  /* 0x0000000d09067c24 */ /* 0x004fe4000f8e0206 */
[----:B------:R-:W-:Y:S02]  /*1c50*/  IMAD R9, R11, R0, RZ ;  /* 0x000000000b097224 */ /* 0x000fe400078e02ff */
[----:B------:R-:W-:Y:S02]  /*1c60*/  IMAD R7, R6, UR12, R7 ;  /* 0x0000000c06077c24 */ /* 0x000fe4000f8e0207 */
[----:B-1----:R-:W-:-:S04]  /*1c70*/  IMAD.WIDE R4, R9, 0x8, R4 ;  /* 0x0000000809047825 */ /* 0x002fc800078e0204 */
[----:B---3--:R-:W-:Y:S02]  /*1c80*/  IMAD.WIDE R6, R7, 0x8, R14 ;  /* 0x0000000807067825 */ /* 0x008fe400078e020e */
[----:B------:R-:W2:Y:S04]  /*1c90*/  LDG.E.64 R4, desc[UR8][R4.64] ;  /* 0x0000000804047981 */ /* 0x000ea8000c1e1b00 */
[----:B------:R-:W2:Y:S02]  /*1ca0*/  LDG.E.64 R6, desc[UR8][R6.64] ;  /* 0x0000000806067981 */ /* 0x000ea4000c1e1b00 */
[----:B--2---:R-:W-:-:S11]  /*1cb0*/  DFMA R2, R4, R6, R2 ;  /* 0x000000060402722b */ /* 0x004fd60000000002 */
.L_x_1017:
[----:B------:R-:W-:Y:S05]  /*1cc0*/  BSYNC.RECONVERGENT B0 ;  /* 0x0000000000007941 */ /* 0x000fea0003800200 */
.L_x_1015:
        /* <DEDUP_REMOVED lines=9> */
[----:B------:R0:W-:Y:S01]  /*1d60*/  STG.E.64 desc[UR8][R4.64], R2 ;  /* 0x0000000204007986 */ /* 0x0001e2000c101b08 */
[----:B------:R-:W-:Y:S02]  /*1d70*/  IADD3.X R13, PT, PT, RZ, R13, RZ, P0, !PT ;  /* 0x0000000dff0d7210 */ /* 0x000fe400007fe4ff */
[----:B------:R-:W-:-:S04]  /*1d80*/  ISETP.GE.U32.AND P0, PT, R8, UR5, PT ;  /* 0x0000000508007c0c */ /* 0x000fc8000bf06070 */
[----:B------:R-:W-:-:S13]  /*1d90*/  ISETP.GE.AND.EX P0, PT, R13, UR4, PT, P0 ;  /* 0x000000040d007c0c */ /* 0x000fda000bf06300 */
[----:B0-----:R-:W-:Y:S05]  /*1da0*/  @!P0 BRA `(.L_x_1019) ;  /* 0xffffffe000e48947 */ /* 0x001fea000383ffff */
[----:B------:R-:W-:Y:S05]  /*1db0*/  EXIT ;  /* 0x000000000000794d */ /* 0x000fea0003800000 */
.L_x_1012:
        /* <DEDUP_REMOVED lines=28> */
[----:B------:R-:W-:Y:S02]  /*1f80*/  @P0 IADD3 R4, PT, PT, -R3, R4, RZ ;  /* 0x0000000403040210 */ /* 0x000fe40007ffe1ff */
[----:B------:R-:W-:Y:S02]  /*1f90*/  @P0 IADD3 R7, PT, PT, R7, 0x1, RZ ;  /* 0x0000000107070810 */ /* 0x000fe40007ffe0ff */
[----:B------:R-:W-:-:S13]  /*1fa0*/  ISETP.GE.U32.AND P1, PT, R4, R3, PT ;  /* 0x000000030400720c */ /* 0x000fda0003f26070 */
[----:B------:R-:W-:Y:S01]  /*1fb0*/  @P1 VIADD R7, R7, 0x1 ;  /* 0x0000000107071836 */ /* 0x000fe20000000000 */
[----:B------:R-:W-:-:S04]  /*1fc0*/  @!P2 LOP3.LUT R7, RZ, R3, RZ, 0x33, !PT ;  /* 0x00000003ff07a212 */ /* 0x000fc800078e33ff */
[----:B------:R-:W-:Y:S01]  /*1fd0*/  MOV R4, R7 ;  /* 0x0000000700047202 */ /* 0x000fe20000000f00 */
[----:B------:R-:W-:Y:S06]  /*1fe0*/  BRA `(.L_x_1022) ;  /* 0x0000000000107947 */ /* 0x000fec0003800000 */
.L_x_1021:
[----:B------:R-:W-:-:S07]  /*1ff0*/  MOV R2, 0x2010 ;  /* 0x0000201000027802 */ /* 0x000fce0000000f00 */
[----:B------:R-:W-:Y:S05]  /*2000*/  CALL.REL.NOINC `($__internal_41_$__cuda_sm20_div_u64) ;  /* 0x0000000000cc7944 */ /* 0x000fea0003c00000 */
[----:B------:R-:W-:Y:S01]  /*2010*/  IMAD.MOV.U32 R4, RZ, RZ, R6 ;  /* 0x000000ffff047224 */ /* 0x000fe200078e0006 */
[----:B------:R-:W-:-:S07]  /*2020*/  MOV R5, R7 ;  /* 0x0000000700057202 */ /* 0x000fce0000000f00 */
.L_x_1022:
[----:B------:R-:W-:Y:S05]  /*2030*/  BSYNC.RECONVERGENT B0 ;  /* 0x0000000000007941 */ /* 0x000fea0003800200 */
.L_x_1020:
        /* <DEDUP_REMOVED lines=14> */
.L_x_1025:
[----:B------:R-:W-:-:S04]  /*2120*/  LEA R4, P1, R8, UR4, 0x3 ;  /* 0x0000000408047c11 */ /* 0x000fc8000f8218ff */
[----:B------:R-:W-:Y:S02]  /*2130*/  LEA.HI.X R5, R8, UR5, R13, 0x3, P1 ;  /* 0x0000000508057c11 */ /* 0x000fe400088f1c0d */
[----:B------:R-:W-:Y:S02]  /*2140*/  IADD3 R0, P1, PT, R0, 0x1, RZ ;  /* 0x0000000100007810 */ /* 0x000fe40007f3e0ff */
[----:B------:R-:W-:Y:S01]  /*2150*/  IADD3 R8, P2, PT, R3, R8, RZ ;  /* 0x0000000803087210 */ /* 0x000fe20007f5e0ff */
[----:B------:R0:W-:Y:S02]  /*2160*/  STG.E.64 desc[UR8][R4.64], RZ ;  /* 0x000000ff04007986 */ /* 0x0001e4000c101b08 */
[----:B------:R-:W-:Y:S01]  /*2170*/  IMAD.X R2, RZ, RZ, R2, P1 ;  /* 0x000000ffff027224 */ /* 0x000fe200008e0602 */
[----:B------:R-:W-:Y:S02]  /*2180*/  ISETP.NE.U32.AND P1, PT, R0, R7, PT ;  /* 0x000000070000720c */ /* 0x000fe40003f25070 */
[----:B------:R-:W-:-:S02]  /*2190*/  IADD3.X R13, PT, PT, RZ, R13, RZ, P2, !PT ;  /* 0x0000000dff0d7210 */ /* 0x000fc400017fe4ff */
[----:B------:R-:W-:-:S13]  /*21a0*/  ISETP.NE.AND.EX P1, PT, R2, RZ, PT, P1 ;  /* 0x000000ff0200720c */ /* 0x000fda0003f25310 */
[----:B0-----:R-:W-:Y:S05]  /*21b0*/  @P1 BRA `(.L_x_1025) ;  /* 0xfffffffc00d81947 */ /* 0x001fea000383ffff */
.L_x_1024:
[----:B------:R-:W-:Y:S05]  /*21c0*/  BSYNC.RECONVERGENT B0 ;  /* 0x0000000000007941 */ /* 0x000fea0003800200 */
.L_x_1023:
[----:B------:R-:W-:Y:S05]  /*21d0*/  @!P0 EXIT ;  /* 0x000000000000894d */ /* 0x000fea0003800000 */
[----:B------:R-:W-:Y:S01]  /*21e0*/  SHF.L.U32 R9, R3, 0x3, RZ ;  /* 0x0000000303097819 */ /* 0x000fe200000006ff */
[----:B------:R-:W0:Y:S01]  /*21f0*/  LDCU UR6, c[0x0][0x3f8] ;  /* 0x00007f00ff0677ac */ /* 0x000e220008000800 */
[----:B------:R-:W-:Y:S01]  /*2200*/  SHF.R.U32.HI R17, RZ, 0x1d, R3 ;  /* 0x0000001dff117819 */ /* 0x000fe20000011603 */
[----:B------:R-:W1:Y:S06]  /*2210*/  LDCU.64 UR4, c[0x0][0x3a8] ;  /* 0x00007500ff0477ac */ /* 0x000e6c0008000a00 */
.L_x_1026:
[----:B-1----:R-:W-:-:S04]  /*2220*/  LEA R14, P0, R8, UR4, 0x3 ;  /* 0x00000004080e7c11 */ /* 0x002fc8000f8018ff */
[----:B------:R-:W-:Y:S02]  /*2230*/  LEA.HI.X R15, R8, UR5, R13, 0x3, P0 ;  /* 0x00000005080f7c11 */ /* 0x000fe400080f1c0d */
[----:B------:R-:W-:-:S03]  /*2240*/  IADD3 R4, P0, PT, R9, R14, RZ ;  /* 0x0000000e09047210 */ /* 0x000fc60007f1e0ff */
[----:B------:R2:W-:Y:S02]  /*2250*/  STG.E.64 desc[UR8][R14.64], RZ ;  /* 0x000000ff0e007986 */ /* 0x0005e4000c101b08 */
[----:B------:R-:W-:Y:S01]  /*2260*/  IMAD.X R5, R17, 0x1, R15, P0 ;  /* 0x0000000111057824 */ /* 0x000fe200000e060f */
[----:B------:R-:W-:-:S04]  /*2270*/  IADD3 R6, P0, PT, R9, R4, RZ ;  /* 0x0000000409067210 */ /* 0x000fc80007f1e0ff */
[----:B------:R-:W-:Y:S01]  /*2280*/  IADD3.X R7, PT, PT, R17, R5, RZ, P0, !PT ;  /* 0x0000000511077210 */ /* 0x000fe200007fe4ff */
[----:B------:R2:W-:Y:S01]  /*2290*/  STG.E.64 desc[UR8][R4.64], RZ ;  /* 0x000000ff04007986 */ /* 0x0005e2000c101b08 */
[----:B------:R-:W-:-:S03]  /*22a0*/  IADD3 R10, P0, PT, R9, R6, RZ ;  /* 0x00000006090a7210 */ /* 0x000fc60007f1e0ff */
[----:B------:R2:W-:Y:S01]  /*22b0*/  STG.E.64 desc[UR8][R6.64], RZ ;  /* 0x000000ff06007986 */ /* 0x0005e2000c101b08 */
[----:B------:R-:W-:Y:S02]  /*22c0*/  IADD3.X R11, PT, PT, R17, R7, RZ, P0, !PT ;  /* 0x00000007110b7210 */ /* 0x000fe400007fe4ff */
[----:B------:R-:W-:-:S03]  /*22d0*/  LEA R8, P0, R3, R8, 0x2 ;  /* 0x0000000803087211 */ /* 0x000fc600078010ff */
[----:B------:R2:W-:Y:S01]  /*22e0*/  STG.E.64 desc[UR8][R10.64], RZ ;  /* 0x000000ff0a007986 */ /* 0x0005e2000c101b08 */
[----:B------:R-:W-:Y:S02]  /*22f0*/  LEA.HI.X R13, R3, R13, RZ, 0x2, P0 ;  /* 0x0000000d030d7211 */ /* 0x000fe400000f14ff */
[----:B0-----:R-:W-:-:S04]  /*2300*/  ISETP.GE.U32.AND P0, PT, R8, UR6, PT ;  /* 0x0000000608007c0c */ /* 0x001fc8000bf06070 */
[----:B------:R-:W-:-:S13]  /*2310*/  ISETP.GE.AND.EX P0, PT, R13, UR7, PT, P0 ;  /* 0x000000070d007c0c */ /* 0x000fda000bf06300 */
[----:B--2---:R-:W-:Y:S05]  /*2320*/  @!P0 BRA `(.L_x_1026) ;  /* 0xfffffffc00bc8947 */ /* 0x004fea000383ffff */
[----:B------:R-:W-:Y:S05]  /*2330*/  EXIT ;  /* 0x000000000000794d */ /* 0x000fea0003800000 */
        .weak           $__internal_41_$__cuda_sm20_div_u64
        .type           $__internal_41_$__cuda_sm20_div_u64,@function
        .size           $__internal_41_$__cuda_sm20_div_u64,(.L_x_1725 - $__internal_41_$__cuda_sm20_div_u64)
$__internal_41_$__cuda_sm20_div_u64:
[----:B------:R-:W-:Y:S02]  /*2340*/  HFMA2 R15, -RZ, RZ, 0, 0 ;  /* 0x00000000ff0f7431 */ /* 0x000fe400000001ff */
[----:B------:R-:W-:-:S04]  /*2350*/  IMAD.MOV.U32 R14, RZ, RZ, R3 ;  /* 0x000000ffff0e7224 */ /* 0x000fc800078e0003 */
        /* <DEDUP_REMOVED lines=38> */
[----:B------:R-:W-:Y:S02]  /*25c0*/  IADD3 R9, P2, PT, R10, 0x1, RZ ;  /* 0x000000010a097810 */ /* 0x000fe40007f5e0ff */
[----:B------:R-:W-:Y:S02]  /*25d0*/  IADD3.X R5, PT, PT, RZ, R5, RZ, P1, !PT ;  /* 0x00000005ff057210 */ /* 0x000fe40000ffe4ff */
        /* <DEDUP_REMOVED lines=19> */
[----:B------:R-:W-:Y:S02]  /*2710*/  SEL R7, R7, R4, P0 ;  /* 0x0000000407077207 */ /* 0x000fe40000000000 */
[----:B------:R-:W-:Y:S02]  /*2720*/  MOV R4, R2 ;  /* 0x0000000200047202 */ /* 0x000fe40000000f00 */
[----:B------:R-:W-:Y:S02]  /*2730*/  SEL R6, R6, R9, P0 ;  /* 0x0000000906067207 */ /* 0x000fe40000000000 */
[----:B------:R-:W-:-:S02]  /*2740*/  SEL R7, R7, 0xffffffff, P1 ;  /* 0xffffffff07077807 */ /* 0x000fc40000800000 */
[----:B------:R-:W-:Y:S01]  /*2750*/  SEL R6, R6, 0xffffffff, P1 ;  /* 0xffffffff06067807 */ /* 0x000fe20000800000 */
[----:B------:R-:W-:Y:S06]  /*2760*/  RET.REL.NODEC R4 `(_ZN2at6native51_GLOBAL__N__2c613397_18_DepthwiseConv2d_cu_9959487032conv_depthwise2d_backward_kernelILi1ELi1EdiEEvNS_27GenericPackedTensorAccessorIKT1_Lm4ENS_16DefaultPtrTraitsEiEENS3_IS4_Lm4ES6_iEES7_T2_iiiiiiiiiiiiiii) ;  /* 0xffffffd804247950 */ /* 0x000fec0003c3ffff */
.L_x_1027:
        /* <DEDUP_REMOVED lines=9> */
.L_x_1725:


//--------------------- .text._ZN2at6native51_GLOBAL__N__2c613397_18_DepthwiseConv2d_cu_9959487032conv_depthwise2d_backward_kernelILi3ELi0EdiEEvNS_27GenericPackedTensorAccessorIKT1_Lm4ENS_16DefaultPtrTraitsEiEENS3_IS4_Lm4ES6_iEES7_T2_iiiiiiiiiiiiiii --------------------------
	.section	.text._ZN2at6native51_GLOBAL__N__2c613397_18_DepthwiseConv2d_cu_9959487032conv_depthwise2d_backward_kernelILi3ELi0EdiEEvNS_27GenericPackedTensorAccessorIKT1_Lm4ENS_16DefaultPtrTraitsEiEENS3_IS4_Lm4ES6_iEES7_T2_iiiiiiiiiiiiiii,"ax",@progbits
	.align	128
.text._ZN2at6native51_GLOBAL__N__2c613397_18_DepthwiseConv2d_cu_9959487032conv_depthwise2d_backward_kernelILi3ELi0EdiEEvNS_27GenericPackedTensorAccessorIKT1_Lm4ENS_16DefaultPtrTraitsEiEENS3_IS4_Lm4ES6_iEES7_T2_iiiiiiiiiiiiiii:
        .type           _ZN2at6native51_GLOBAL__N__2c613397_18_DepthwiseConv2d_cu_9959487032conv_depthwise2d_backward_kernelILi3ELi0EdiEEvNS_27GenericPackedTensorAccessorIKT1_Lm4ENS_16DefaultPtrTraitsEiEENS3_IS4_Lm4ES6_iEES7_T2_iiiiiiiiiiiiiii,@function
        .size           _ZN2at6native51_GLOBAL__N__2c613397_18_DepthwiseConv2d_cu_9959487032conv_depthwise2d_backward_kernelILi3ELi0EdiEEvNS_27GenericPackedTensorAccessorIKT1_Lm4ENS_16DefaultPtrTraitsEiEENS3_IS4_Lm4ES6_iEES7_T2_iiiiiiiiiiiiiii,(.L_x_1727 - _ZN2at6native51_GLOBAL__N__2c613397_18_DepthwiseConv2d_cu_9959487032conv_depthwise2d_backward_kernelILi3ELi0EdiEEvNS_27GenericPackedTensorAccessorIKT1_Lm4ENS_16DefaultPtrTraitsEiEENS3_IS4_Lm4ES6_iEES7_T2_iiiiiiiiiiiiiii)
        .other          _ZN2at6native51_GLOBAL__N__2c613397_18_DepthwiseConv2d_cu_9959487032conv_depthwise2d_backward_kernelILi3ELi0EdiEEvNS_27GenericPackedTensorAccessorIKT1_Lm4ENS_16DefaultPtrTraitsEiEENS3_IS4_Lm4ES6_iEES7_T2_iiiiiiiiiiiiiii,@"STO_CUDA_ENTRY STV_DEFAULT"
_ZN2at6native51_GLOBAL__N__2c613397_18_DepthwiseConv2d_cu_9959487032conv_depthwise2d_backward_kernelILi3ELi0EdiEEvNS_27GenericPackedTensorAccessorIKT1_Lm4ENS_16DefaultPtrTraitsEiEENS3_IS4_Lm4ES6_iEES7_T2_iiiiiiiiiiiiiii:
        /* <DEDUP_REMOVED lines=21> */
.L_x_1048:
        /* <DEDUP_REMOVED lines=31> */
[----:B------:R-:W-:Y:S01]  /*0340*/  @!P1 IMAD.IADD R5, R5, 0x1, -R12 ;  /* 0x0000000105059824 */ /* 0x000fe200078e0a0c */
[----:B------:R-:W-:Y:S02]  /*0350*/  @!P1 IADD3 R11, PT, PT, R11, 0x1, RZ ;  /* 0x000000010b0b9810 */ /* 0x000fe40007ffe0ff */
        /* <DEDUP_REMOVED lines=21> */
[----:B------:R-:W-:Y:S01]  /*04b0*/  @!P1 IADD3 R7, PT, PT, R7, -R4, RZ ;  /* 0x8000000407079210 */ /* 0x000fe20007ffe0ff */
[----:B------:R-:W-:Y:S01]  /*04c0*/  @!P1 VIADD R15, R15, 0x1 ;  /* 0x000000010f0f9836 */ /* 0x000fe20000000000 */
[----:B------:R-:W-:-:S02]  /*04d0*/  ISETP.NE.AND P1, PT, R2, RZ, PT ;  /* 0x000000ff0200720c */ /* 0x000fc40003f25270 */
[----:B------:R-:W-:Y:S02]  /*04e0*/  ISETP.GE.U32.AND P0, PT, R7, R4, PT ;  /* 0x000000040700720c */ /* 0x000fe40003f06070 */
[----:B------:R-:W-:-:S04]  /*04f0*/  LOP3.LUT R4, R11, R2, RZ, 0x3c, !PT ;  /* 0x000000020b047212 */ /* 0x000fc800078e3cff */
[----:B------:R-:W-:Y:S01]  /*0500*/  ISETP.GE.AND P2, PT, R4, RZ, PT ;  /* 0x000000ff0400720c */ /* 0x000fe20003f46270 */
[----:B--2---:R-:W-:-:S04]  /*0510*/  IMAD.MOV R4, RZ, RZ, -R5 ;  /* 0x000000ffff047224 */ /* 0x004fc800078e0a05 */
[----:B------:R-:W-:Y:S02]  /*0520*/  IMAD R19, R4, R13, RZ ;  /* 0x0000000d04137224 */ /* 0x000fe400078e02ff */
[----:B------:R-:W-:Y:S02]  /*0530*/  @P0 VIADD R15, R15, 0x1 ;  /* 0x000000010f0f0836 */ /* 0x000fe40000000000 */
[----:B------:R-:W-:Y:S02]  /*0540*/  IMAD.MOV.U32 R4, RZ, RZ, RZ ;  /* 0x000000ffff047224 */ /* 0x000fe400078e00ff */
[----:B0-----:R-:W-:Y:S02]  /*0550*/  VIADD R7, R6, 0xffffffe ;  /* 0x0ffffffe06077836 */ /* 0x001fe40000000000 */
[----:B------:R-:W-:Y:S01]  /*0560*/  @!P2 IMAD.MOV R15, RZ, RZ, -R15 ;  /* 0x000000ffff0fa224 */ /* 0x000fe200078e0a0f */
[----:B------:R-:W-:Y:S01]  /*0570*/  @!P1 LOP3.LUT R15, RZ, R2, RZ, 0x33, !PT ;  /* 0x00000002ff0f9212 */ /* 0x000fe200078e33ff */
[----:B------:R-:W-:-:S02]  /*0580*/  IMAD.HI.U32 R4, R5, R19, R4 ;  /* 0x0000001305047227 */ /* 0x000fc400078e0004 */
[----:B------:R-:W0:Y:S01]  /*0590*/  F2I.FTZ.U32.TRUNC.NTZ R7, R7 ;  /* 0x0000000700077305 */ /* 0x000e22000021f000 */
[----:B------:R-:W-:Y:S01]  /*05a0*/  IABS R16, R15 ;  /* 0x0000000f00107213 */ /* 0x000fe20000000000 */
[----:B------:R-:W-:Y:S02]  /*05b0*/  VIADD R6, R11, UR11 ;  /* 0x0000000b0b067c36 */ /* 0x000fe40008000000 */
[----:B------:R-:W-:Y:S02]  /*05c0*/  IMAD.MOV R5, RZ, RZ, -R15 ;  /* 0x000000ffff057224 */ /* 0x000fe400078e0a0f */
[----:B------:R-:W-:-:S04]  /*05d0*/  IMAD.HI.U32 R14, R4, R16, RZ ;  /* 0x00000010040e7227 */ /* 0x000fc800078e00ff */
[----:B------:R-:W-:Y:S02]  /*05e0*/  IMAD.MOV R4, RZ, RZ, -R14 ;  /* 0x000000ffff047224 */ /* 0x000fe400078e0a0e */
[----:B---3--:R-:W-:Y:S02]  /*05f0*/  IMAD R21, R15, R2, UR13 ;  /* 0x0000000d0f157e24 */ /* 0x008fe4000f8e0202 */
[C---:B------:R-:W-:Y:S01]  /*0600*/  IMAD R16, R13.reuse, R4, R16 ;  /* 0x000000040d107224 */ /* 0x040fe200078e0210 */
[----:B0-----:R-:W-:Y:S01]  /*0610*/  IADD3 R19, PT, PT, RZ, -R7, RZ ;  /* 0x80000007ff137210 */ /* 0x001fe20007ffe0ff */
[----:B------:R-:W-:Y:S01]  /*0620*/  IMAD R2, R2, R5, R6 ;  /* 0x0000000502027224 */ /* 0x000fe200078e0206 */
[C-C-:B------:R-:W-:Y:S01]  /*0630*/  IADD3 R5, PT, PT, R6.reuse, -UR13, -R21.reuse ;  /* 0x8000000d06057c10 */ /* 0x140fe2000fffe815 */
[----:B------:R-:W-:Y:S01]  /*0640*/  IMAD.IADD R4, R6, 0x1, -R21 ;  /* 0x0000000106047824 */ /* 0x000fe200078e0a15 */
[----:B------:R-:W-:Y:S01]  /*0650*/  ISETP.GT.U32.AND P1, PT, R13, R16, PT ;  /* 0x000000100d00720c */ /* 0x000fe20003f24070 */
[----:B------:R-:W-:Y:S01]  /*0660*/  IMAD R19, R19, R12, RZ ;  /* 0x0000000c13137224 */ /* 0x000fe200078e02ff */
[----:B------:R-:W-:Y:S01]  /*0670*/  IABS R18, R2 ;  /* 0x0000000200127213 */ /* 0x000fe20000000000 */
[----:B------:R-:W-:Y:S01]  /*0680*/  IMAD.MOV.U32 R6, RZ, RZ, RZ ;  /* 0x000000ffff067224 */ /* 0x000fe200078e00ff */
[----:B------:R-:W-:-:S02]  /*0690*/  IABS R21, R4 ;  /* 0x0000000400157213 */ /* 0x000fc40000000000 */
        /* <DEDUP_REMOVED lines=10> */
[----:B------:R-:W-:Y:S01]  /*0740*/  IMAD.MOV R7, RZ, RZ, -R7 ;  /* 0x000000ffff077224 */ /* 0x000fe200078e0a07 */
[----:B------:R-:W-:Y:S01]  /*0750*/  IADD3 R16, PT, PT, -R13, RZ, RZ ;  /* 0x000000ff0d107210 */ /* 0x000fe20007ffe1ff */
[----:B------:R-:W-:-:S04]  /*0760*/  IMAD.HI.U32 R6, R6, R23, RZ ;  /* 0x0000001706067227 */ /* 0x000fc800078e00ff */
[----:B------:R-:W-:Y:S01]  /*0770*/  @!P1 VIADD R14, R14, 0x1 ;  /* 0x000000010e0e9836 */ /* 0x000fe20000000000 */
[----:B------:R-:W-:Y:S01]  /*0780*/  ISETP.NE.AND P1, PT, R8, RZ, PT ;  /* 0x000000ff0800720c */ /* 0x000fe20003f25270 */
[C---:B------:R-:W-:Y:S02]  /*0790*/  IMAD R13, R12.reuse, R7, R19 ;  /* 0x000000070c0d7224 */ /* 0x040fe400078e0213 */
[----:B------:R-:W-:Y:S02]  /*07a0*/  IMAD.MOV R6, RZ, RZ, -R6 ;  /* 0x000000ffff067224 */ /* 0x000fe400078e0a06 */
[----:B------:R-:W-:Y:S02]  /*07b0*/  IMAD R19, R12, R16, R21 ;  /* 0x000000100c137224 */ /* 0x000fe400078e0215 */
[----:B------:R-:W-:Y:S01]  /*07c0*/  @P0 VIADD R14, R14, 0x1 ;  /* 0x000000010e0e0836 */ /* 0x000fe20000000000 */
[C---:B------:R-:W-:Y:S01]  /*07d0*/  ISETP.GT.U32.AND P0, PT, R12.reuse, R13, PT ;  /* 0x0000000d0c00720c */ /* 0x040fe20003f04070 */
[C---:B------:R-:W-:Y:S01]  /*07e0*/  IMAD R21, R12.reuse, R6, R23 ;  /* 0x000000060c157224 */ /* 0x040fe200078e0217 */
[----:B------:R-:W-:Y:S01]  /*07f0*/  ISETP.GT.U32.AND P3, PT, R12, R19, PT ;  /* 0x000000130c00720c */ /* 0x000fe20003f64070 */
[----:B------:R-:W-:-:S02]  /*0800*/  IMAD.MOV.U32 R16, RZ, RZ, R14 ;  /* 0x000000ffff107224 */ /* 0x000fc400078e000e */
[----:B------:R-:W-:Y:S01]  /*0810*/  VIADD R23, R0, UR10 ;  /* 0x0000000a00177c36 */ /* 0x000fe20008000000 */
[----:B------:R-:W-:Y:S01]  /*0820*/  ISETP.GT.U32.AND P4, PT, R12, R21, PT ;  /* 0x000000150c00720c */ /* 0x000fe20003f84070 */
[----:B------:R-:W-:Y:S01]  /*0830*/  @!P2 IMAD.MOV R16, RZ, RZ, -R16 ;  /* 0x000000ffff10a224 */ /* 0x000fe200078e0a10 */
[----:B------:R-:W-:Y:S01]  /*0840*/  @!P1 LOP3.LUT R16, RZ, R8, RZ, 0x33, !PT ;  /* 0x00000008ff109212 */ /* 0x000fe200078e33ff */
[----:B------:R-:W0:Y:S01]  /*0850*/  LDCU UR10, c[0x0][0x414] ;  /* 0x00008280ff0a77ac */ /* 0x000e220008000800 */
[----:B------:R-:W-:Y:S01]  /*0860*/  ISETP.GE.AND P1, PT, R2, RZ, PT ;  /* 0x000000ff0200720c */ /* 0x000fe20003f26270 */
[----:B------:R-:W-:Y:S01]  /*0870*/  IMAD.MOV R14, RZ, RZ, -R11 ;  /* 0x000000ffff0e7224 */ /* 0x000fe200078e0a0b */
[----:B------:R-:W-:Y:S01]  /*0880*/  IADD3 R6, PT, PT, -R16, RZ, RZ ;  /* 0x000000ff10067210 */ /* 0x000fe20007ffe1ff */
[--C-:B------:R-:W-:Y:S02]  /*0890*/  @!P0 IMAD.IADD R13, R13, 0x1, -R12.reuse ;  /* 0x000000010d0d8824 */ /* 0x100fe400078e0a0c */
[--C-:B------:R-:W-:Y:S01]  /*08a0*/  @!P3 IMAD.IADD R19, R19, 0x1, -R12.reuse ;  /* 0x000000011313b824 */ /* 0x100fe200078e0a0c */
[----:B------:R-:W-:Y:S01]  /*08b0*/  ISETP.GE.AND P3, PT, R4, RZ, PT ;  /* 0x000000ff0400720c */ /* 0x000fe20003f66270 */
[----:B------:R-:W-:Y:S01]  /*08c0*/  IMAD R15, R8, R6, R15 ;  /* 0x00000006080f7224 */ /* 0x000fe200078e020f */
[C---:B------:R-:W-:Y:S01]  /*08d0*/  ISETP.GT.U32.AND P0, PT, R12.reuse, R13, PT ;  /* 0x0000000d0c00720c */ /* 0x040fe20003f04070 */
[----:B------:R-:W-:Y:S01]  /*08e0*/  @!P4 IMAD.IADD R21, R21, 0x1, -R12 ;  /* 0x000000011515c824 */ /* 0x000fe200078e0a0c */
[----:B------:R-:W-:Y:S01]  /*08f0*/  ISETP.GT.U32.AND P2, PT, R12, R19, PT ;  /* 0x000000130c00720c */ /* 0x000fe20003f44070 */
[----:B------:R-:W-:-:S02]  /*0900*/  IMAD R8, R11, R9, UR12 ;  /* 0x0000000c0b087e24 */ /* 0x000fc4000f8e0209 */
[----:B------:R-:W-:Y:S01]  /*0910*/  IMAD R6, R9, R14, R23 ;  /* 0x0000000e09067224 */ /* 0x000fe200078e0217 */
[----:B------:R-:W-:Y:S01]  /*0920*/  ISETP.GT.U32.AND P4, PT, R12, R21, PT ;  /* 0x000000150c00720c */ /* 0x000fe20003f84070 */
[----:B-----5:R-:W-:Y:S02]  /*0930*/  IMAD R9, R15, UR5, RZ ;  /* 0x000000050f097c24 */ /* 0x020fe4000f8e02ff */
[C-C-:B------:R-:W-:Y:S01]  /*0940*/  IMAD.IADD R7, R23.reuse, 0x1, -R8.reuse ;  /* 0x0000000117077824 */ /* 0x140fe200078e0a08 */
[----:B------:R-:W-:Y:S01]  /*0950*/  IADD3 R8, PT, PT, R23, -UR12, -R8 ;  /* 0x8000000c17087c10 */ /* 0x000fe2000fffe808 */
[----:B-1----:R-:W-:Y:S01]  /*0960*/  IMAD R14, R16, UR9, R9 ;  /* 0x00000009100e7c24 */ /* 0x002fe2000f8e0209 */
[----:B------:R-:W-:Y:S01]  /*0970*/  UIADD3 UR9, UPT, UPT, -UR5, URZ, URZ ;  /* 0x000000ff05097290 */ /* 0x000fe2000fffe1ff */
[--C-:B------:R-:W-:Y:S01]  /*0980*/  @!P0 IMAD.IADD R13, R13, 0x1, -R12.reuse ;  /* 0x000000010d0d8824 */ /* 0x100fe200078e0a0c */
[----:B------:R-:W-:Y:S01]  /*0990*/  ISETP.NE.AND P0, PT, R10, RZ, PT ;  /* 0x000000ff0a00720c */ /* 0x000fe20003f05270 */
[--C-:B------:R-:W-:Y:S01]  /*09a0*/  @!P2 IMAD.IADD R19, R19, 0x1, -R12.reuse ;  /* 0x000000011313a824 */ /* 0x100fe200078e0a0c */
[----:B------:R-:W-:Y:S01]  /*09b0*/  LOP3.LUT R10, RZ, R10, RZ, 0x33, !PT ;  /* 0x0000000aff0a7212 */ /* 0x000fe200078e33ff */
[----:B------:R-:W-:Y:S01]  /*09c0*/  UIMAD UR5, UR4, UR5, URZ ;  /* 0x00000005040572a4 */ /* 0x000fe2000f8e02ff */
[----:B------:R-:W-:Y:S01]  /*09d0*/  @!P1 IADD3 R13, PT, PT, -R13, RZ, RZ ;  /* 0x000000ff0d0d9210 */ /* 0x000fe20007ffe1ff */
[----:B------:R-:W-:-:S02]  /*09e0*/  @!P4 IMAD.IADD R21, R21, 0x1, -R12 ;  /* 0x000000011515c824 */ /* 0x000fc400078e0a0c */
[----:B------:R-:W-:Y:S01]  /*09f0*/  @!P3 IMAD.MOV R19, RZ, RZ, -R19 ;  /* 0x000000ffff13b224 */ /* 0x000fe200078e0a13 */
[C---:B------:R-:W-:Y:S01]  /*0a00*/  SEL R13, R10.reuse, R13, !P0 ;  /* 0x0000000d0a0d7207 */ /* 0x040fe20004000000 */
[----:B------:R-:W-:Y:S02]  /*0a10*/  @!P5 IMAD.MOV R21, RZ, RZ, -R21 ;  /* 0x000000ffff15d224 */ /* 0x000fe400078e0a15 */
[----:B------:R-:W-:Y:S01]  /*0a20*/  IMAD.U32 R11, RZ, RZ, UR9 ;  /* 0x00000009ff0b7e24 */ /* 0x000fe2000f8e00ff */
[----:B------:R-:W-:Y:S01]  /*0a30*/  ISETP.NE.AND P2, PT, R13, RZ, PT ;  /* 0x000000ff0d00720c */ /* 0x000fe20003f45270 */
[----:B------:R-:W-:Y:S01]  /*0a40*/  IMAD R12, R15, UR5, RZ ;  /* 0x000000050f0c7c24 */ /* 0x000fe2000f8e02ff */
[C---:B------:R-:W-:Y:S02]  /*0a50*/  SEL R9, R10.reuse, R19, !P0 ;  /* 0x000000130a097207 */ /* 0x040fe40004000000 */
[----:B------:R-:W-:Y:S02]  /*0a60*/  CS2R R18, SRZ ;  /* 0x0000000000127805 */ /* 0x000fe4000001ff00 */
[----:B------:R-:W-:Y:S01]  /*0a70*/  SEL R10, R10, R21, !P0 ;  /* 0x000000150a0a7207 */ /* 0x000fe20004000000 */
[----:B0-----:R-:W-:-:S07]  /*0a80*/  IMAD R13, R14, UR10, RZ ;  /* 0x0000000a0e0d7c24 */ /* 0x001fce000f8e02ff */
.L_x_1047:
[----:B------:R-:W-:Y:S01]  /*0a90*/  VIADD R11, R11, 0x1 ;  /* 0x000000010b0b7836 */ /* 0x000fe20000000000 */
[----:B------:R-:W-:Y:S04]  /*0aa0*/  BSSY.RECONVERGENT B0, `(.L_x_1029) ;  /* 0x000004c000007945 */ /* 0x000fe80003800200 */
[----:B------:R-:W-:Y:S01]  /*0ab0*/  ISETP.NE.AND P3, PT, R11, RZ, PT ;  /* 0x000000ff0b00720c */ /* 0x000fe20003f65270 */
[----:B------:R-:W-:-:S12]  /*0ac0*/  @P2 BRA `(.L_x_1030) ;  /* 0x0000000400242947 */ /* 0x000fd80003800000 */
        /* <DEDUP_REMOVED lines=45> */
[----:B------:R-:W-:Y:S01]  /*0da0*/  IMAD R15, R24, R25, R15 ;  /* 0x00000019180f7224 */ /* 0x000fe200078e020f */
[----:B------:R-:W-:-:S04]  /*0db0*/  SEL R25, R22, R20, !P0 ;  /* 0x0000001416197207 */ /* 0x000fc80004000000 */
        /* <DEDUP_REMOVED lines=19> */
[----:B------:R-:W-:-:S03]  /*0ef0*/  IMAD R15, R15, R14, R25 ;  /* 0x0000000e0f0f7224 */ /* 0x000fc600078e0219 */
[----:B------:R-:W1:Y:S01]  /*0f00*/  LDC.64 R20, c[0x0][0x380] ;  /* 0x0000e000ff147b82 */ /* 0x000e620000000a00 */
[----:B0-----:R-:W-:-:S06]  /*0f10*/  IMAD.WIDE R22, R12, 0x8, R22 ;  /* 0x000000080c167825 */ /* 0x001fcc00078e0216 */
[----:B------:R-:W2:Y:S01]  /*0f20*/  LDG.E.64 R22, desc[UR6][R22.64] ;  /* 0x0000000616167981 */ /* 0x000ea2000c1e1b00 */
[----:B-1----:R-:W-:-:S06]  /*0f30*/  IMAD.WIDE R20, R15, 0x8, R20 ;  /* 0x000000080f147825 */ /* 0x002fcc00078e0214 */
[----:B------:R-:W2:Y:S02]  /*0f40*/  LDG.E.64 R20, desc[UR6][R20.64] ;  /* 0x0000000614147981 */ /* 0x000ea4000c1e1b00 */
[----:B--2---:R-:W-:-:S11]  /*0f50*/  DFMA R18, R22, R20, R18 ;  /* 0x000000141612722b */ /* 0x004fd60000000012 */
.L_x_1030:
[----:B------:R-:W-:Y:S05]  /*0f60*/  BSYNC.RECONVERGENT B0 ;  /* 0x0000000000007941 */ /* 0x000fea0003800200 */
.L_x_1029:
        /* <DEDUP_REMOVED lines=77> */
.L_x_1032:
[----:B------:R-:W-:Y:S05]  /*1440*/  BSYNC.RECONVERGENT B0 ;  /* 0x0000000000007941 */ /* 0x000fea0003800200 */
.L_x_1031:
        /* <DEDUP_REMOVED lines=70> */
[----:B------:R-:W1:Y:S01]  /*18b0*/  LDC.64 R20, c[0x0][0x380] ;  /* 0x0000e000ff147b82 */ /* 0x000e620000000a00 */
[----:B0-----:R-:W-:-:S06]  /*18c0*/  IMAD.WIDE R22, R12, 0x8, R22 ;  /* 0x000000080c167825 */ /* 0x001fcc00078e0216 */
[----:B------:R-:W2:Y:S01]  /*18d0*/  LDG.E.64 R22, desc[UR6][R22.64+0x10] ;  /* 0x0000100616167981 */ /* 0x000ea2000c1e1b00 */
[----:B-1----:R-:W-:-:S06]  /*18e0*/  IMAD.WIDE R20, R15, 0x8, R20 ;  /* 0x000000080f147825 */ /* 0x002fcc00078e0214 */
[----:B------:R-:W2:Y:S02]  /*18f0*/  LDG.E.64 R20, desc[UR6][R20.64] ;  /* 0x0000000614147981 */ /* 0x000ea4000c1e1b00 */
[----:B--2---:R-:W-:-:S11]  /*1900*/  DFMA R18, R22, R20, R18 ;  /* 0x000000141612722b */ /* 0x004fd60000000012 */
.L_x_1034:
[----:B------:R-:W-:Y:S05]  /*1910*/  BSYNC.RECONVERGENT B0 ;  /* 0x0000000000007941 */ /* 0x000fea0003800200 */
.L_x_1033:
        /* <DEDUP_REMOVED lines=35> */
[----:B0-----:R-:W-:-:S04]  /*1b50*/  IABS R24, R23 ;  /* 0x0000001700187213 */ /* 0x001fc80000000000 */
[----:B------:R-:W0:Y:S07]  /*1b60*/  I2F.RP R26, R24 ;  /* 0x00000018001a7306 */ /* 0x000e2e0000209400 */
[----:B------:R-:W-:Y:S01]  /*1b70*/  @!P6 IMAD.MOV R16, RZ, RZ, -R16 ;  /* 0x000000ffff10e224 */ /* 0x000fe200078e0a10 */
        /* <DEDUP_REMOVED lines=16> */
[----:B------:R-:W0:Y:S01]  /*1c80*/  LDC.64 R14, c[0x0][0x410] ;  /* 0x00010400ff0e7b82 */ /* 0x000e220000000a00 */
[----:B------:R-:W-:-:S04]  /*1c90*/  LOP3.LUT R24, R4, R23, RZ, 0x3c, !PT ;  /* 0x0000001704187212 */ /* 0x000fc800078e3cff */
[----:B------:R-:W-:-:S06]  /*1ca0*/  ISETP.GE.AND P5, PT, R24, RZ, PT ;  /* 0x000000ff1800720c */ /* 0x000fcc0003fa6270 */
[----:B------:R-:W-:Y:S02]  /*1cb0*/  @P1 IADD3 R22, PT, PT, R22, 0x1, RZ ;  /* 0x0000000116161810 */ /* 0x000fe40007ffe0ff */
        /* <DEDUP_REMOVED lines=19> */
.L_x_1036:
[----:B------:R-:W-:Y:S05]  /*1df0*/  BSYNC.RECONVERGENT B0 ;  /* 0x0000000000007941 */ /* 0x000fea0003800200 */
.L_x_1035:
        /* <DEDUP_REMOVED lines=50> */
[----:B------:R-:W-:Y:S01]  /*2120*/  @!P5 IADD3 R15, PT, PT, R15, -R24, RZ ;  /* 0x800000180f0fd210 */ /* 0x000fe20007ffe0ff */
[----:B------:R-:W-:-:S03]  /*2130*/  @!P5 VIADD R22, R22, 0x1 ;  /* 0x000000011616d836 */ /* 0x000fc60000000000 */
[----:B------:R-:W-:Y:S02]  /*2140*/  ISETP.GE.U32.AND P1, PT, R15, R24, PT ;  /* 0x000000180f00720c */ /* 0x000fe40003f26070 */
[----:B------:R-:W0:Y:S01]  /*2150*/  LDC.64 R14, c[0x0][0x410] ;  /* 0x00010400ff0e7b82 */ /* 0x000e220000000a00 */
[----:B------:R-:W-:-:S04]  /*2160*/  LOP3.LUT R24, R4, R23, RZ, 0x3c, !PT ;  /* 0x0000001704187212 */ /* 0x000fc800078e3cff */
[----:B------:R-:W-:-:S06]  /*2170*/  ISETP.GE.AND P5, PT, R24, RZ, PT ;  /* 0x000000ff1800720c */ /* 0x000fcc0003fa6270 */
        /* <DEDUP_REMOVED lines=20> */
.L_x_1038:
[----:B------:R-:W-:Y:S05]  /*22c0*/  BSYNC.RECONVERGENT B0 ;  /* 0x0000000000007941 */ /* 0x000fea0003800200 */
.L_x_1037:
        /* <DEDUP_REMOVED lines=76> */
.L_x_1040:
[----:B------:R-:W-:Y:S05]  /*2790*/  BSYNC.RECONVERGENT B0 ;  /* 0x0000000000007941 */ /* 0x000fea0003800200 */
.L_x_1039:
        /* <DEDUP_REMOVED lines=59> */
[----:B------:R-:W-:-:S03]  /*2b50*/  ISETP.NE.AND P1, PT, R22, RZ, PT ;  /* 0x000000ff1600720c */ /* 0x000fc60003f25270 */
[----:B------:R-:W-:-:S05]  /*2b60*/  IMAD.MOV.U32 R24, RZ, RZ, R23 ;  /* 0x000000ffff187224 */ /* 0x000fca00078e0017 */
[----:B------:R-:W-:-:S05]  /*2b70*/  @!P5 IADD3 R24, PT, PT, -R24, RZ, RZ ;  /* 0x000000ff1818d210 */ /* 0x000fca0007ffe1ff */
        /* <DEDUP_REMOVED lines=16> */
.L_x_1042:
[----:B------:R-:W-:Y:S05]  /*2c80*/  BSYNC.RECONVERGENT B0 ;  /* 0x0000000000007941 */ /* 0x000fea0003800200 */
.L_x_1041:
        /* <DEDUP_REMOVED lines=77> */
.L_x_1044:
[----:B------:R-:W-:Y:S05]  /*3160*/  BSYNC.RECONVERGENT B0 ;  /* 0x0000000000007941 */ /* 0x000fea0003800200 */
.L_x_1043:
        /* <DEDUP_REMOVED lines=77> */
.L_x_1046:
[----:B------:R-:W-:Y:S05]  /*3640*/  BSYNC.RECONVERGENT B0 ;  /* 0x0000000000007941 */ /* 0x000fea0003800200 */
.L_x_1045:
        /* <DEDUP_REMOVED lines=13> */
[----:B------:R-:W-:Y:S05]  /*3720*/  EXIT ;  /* 0x000000000000794d */ /* 0x000fea0003800000 */
.L_x_1028:
        /* <DEDUP_REMOVED lines=18> */
[----:B0-----:R-:W-:Y:S01]  /*3850*/  IADD3 R6, PT, PT, R5, 0xffffffe, RZ ;  /* 0x0ffffffe05067810 */ /* 0x001fe20007ffe0ff */
[----:B------:R-:W-:-:S05]  /*3860*/  IMAD.MOV.U32 R5, RZ, RZ, RZ ;  /* 0x000000ffff057224 */ /* 0x000fca00078e00ff */
        /* <DEDUP_REMOVED lines=15> */
.L_x_1050:
[----:B------:R-:W-:-:S07]  /*3960*/  MOV R6, 0x3980 ;  /* 0x0000398000067802 */ /* 0x000fce0000000f00 */
[----:B------:R-:W-:Y:S05]  /*3970*/  CALL.REL.NOINC `($__internal_42_$__cuda_sm20_div_u64) ;  /* 0x0000000000c47944 */ /* 0x000fea0003c00000 */
.L_x_1051:
[----:B------:R-:W-:Y:S05]  /*3980*/  BSYNC.RECONVERGENT B0 ;  /* 0x0000000000007941 */ /* 0x000fea0003800200 */
.L_x_1049:
        /* <DEDUP_REMOVED lines=14> */
.L_x_1054:
        /* <DEDUP_REMOVED lines=10> */
.L_x_1053:
[----:B------:R-:W-:Y:S05]  /*3b10*/  BSYNC.RECONVERGENT B0 ;  /* 0x0000000000007941 */ /* 0x000fea0003800200 */
.L_x_1052:
[----:B------:R-:W-:Y:S05]  /*3b20*/  @!P1 EXIT ;  /* 0x000000000000994d */ /* 0x000fea0003800000 */
[----:B------:R-:W-:Y:S01]  /*3b30*/  IMAD.SHL.U32 R13, R17, 0x8, RZ ;  /* 0x00000008110d7824 */ /* 0x000fe200078e00ff */
[----:B------:R-:W-:Y:S01]  /*3b40*/  SHF.R.U32.HI R15, RZ, 0x1d, R17 ;  /* 0x0000001dff0f7819 */ /* 0x000fe20000011611 */
[----:B------:R-:W0:Y:S01]  /*3b50*/  LDCU UR9, c[0x0][0x3f8] ;  /* 0x00007f00ff0977ac */ /* 0x000e220008000800 */
[----:B------:R-:W1:Y:S05]  /*3b60*/  LDCU.64 UR4, c[0x0][0x3a8] ;  /* 0x00007500ff0477ac */ /* 0x000e6a0008000a00 */
.L_x_1055:
        /* <DEDUP_REMOVED lines=18> */
        .weak           $__internal_42_$__cuda_sm20_div_u64
        .type           $__internal_42_$__cuda_sm20_div_u64,@function
        .size           $__internal_42_$__cuda_sm20_div_u64,(.L_x_1727 - $__internal_42_$__cuda_sm20_div_u64)
$__internal_42_$__cuda_sm20_div_u64:
        /* <DEDUP_REMOVED lines=65> */
[----:B------:R-:W-:Y:S06]  /*40a0*/  RET.REL.NODEC R6 `(_ZN2at6native51_GLOBAL__N__2c613397_18_DepthwiseConv2d_cu_9959487032conv_depthwise2d_backward_kernelILi3ELi0EdiEEvNS_27GenericPackedTensorAccessorIKT1_Lm4ENS_16DefaultPtrTraitsEiEENS3_IS4_Lm4ES6_iEES7_T2_iiiiiiiiiiiiiii) ;  /* 0xffffffbc06d47950 */ /* 0x000fec0003c3ffff */
.L_x_1056:
        /* <DEDUP_REMOVED lines=13> */
.L_x_1727:


//--------------------- .text._ZN2at6native51_GLOBAL__N__2c613397_18_DepthwiseConv2d_cu_9959487032conv_depthwise2d_backward_kernelILi3ELi2EdiEEvNS_27GenericPackedTensorAccessorIKT1_Lm4ENS_16DefaultPtrTraitsEiEENS3_IS4_Lm4ES6_iEES7_T2_iiiiiiiiiiiiiii --------------------------
	.section	.text._ZN2at6native51_GLOBAL__N__2c613397_18_DepthwiseConv2d_cu_9959487032conv_depthwise2d_backward_kernelILi3ELi2EdiEEvNS_27GenericPackedTensorAccessorIKT1_Lm4ENS_16DefaultPtrTraitsEiEENS3_IS4_Lm4ES6_iEES7_T2_iiiiiiiiiiiiiii,"ax",@progbits
	.align	128
.text._ZN2at6native51_GLOBAL__N__2c613397_18_DepthwiseConv2d_cu_9959487032conv_depthwise2d_backward_kernelILi3ELi2EdiEEvNS_27GenericPackedTensorAccessorIKT1_Lm4ENS_16DefaultPtrTraitsEiEENS3_IS4_Lm4ES6_iEES7_T2_iiiiiiiiiiiiiii:
        .type           _ZN2at6native51_GLOBAL__N__2c613397_18_DepthwiseConv2d_cu_9959487032conv_depthwise2d_backward_kernelILi3ELi2EdiEEvNS_27GenericPackedTensorAccessorIKT1_Lm4ENS_16DefaultPtrTraitsEiEENS3_IS4_Lm4ES6_iEES7_T2_iiiiiiiiiiiiiii,@function
        .size           _ZN2at6native51_GLOBAL__N__2c613397_18_DepthwiseConv2d_cu_9959487032conv_depthwise2d_backward_kernelILi3ELi2EdiEEvNS_27GenericPackedTensorAccessorIKT1_Lm4ENS_16DefaultPtrTraitsEiEENS3_IS4_Lm4ES6_iEES7_T2_iiiiiiiiiiiiiii,(.L_x_1729 - _ZN2at6native51_GLOBAL__N__2c613397_18_DepthwiseConv2d_cu_9959487032conv_depthwise2d_backward_kernelILi3ELi2EdiEEvNS_27GenericPackedTensorAccessorIKT1_Lm4ENS_16DefaultPtrTraitsEiEENS3_IS4_Lm4ES6_iEES7_T2_iiiiiiiiiiiiiii)
        .other          _ZN2at6native51_GLOBAL__N__2c613397_18_DepthwiseConv2d_cu_9959487032conv_depthwise2d_backward_kernelILi3ELi2EdiEEvNS_27GenericPackedTensorAccessorIKT1_Lm4ENS_16DefaultPtrTraitsEiEENS3_IS4_Lm4ES6_iEES7_T2_iiiiiiiiiiiiiii,@"STO_CUDA_ENTRY STV_DEFAULT"
_ZN2at6native51_GLOBAL__N__2c613397_18_DepthwiseConv2d_cu_9959487032conv_depthwise2d_backward_kernelILi3ELi2EdiEEvNS_27GenericPackedTensorAccessorIKT1_Lm4ENS_16DefaultPtrTraitsEiEENS3_IS4_Lm4ES6_iEES7_T2_iiiiiiiiiiiiiii:
        /* <DEDUP_REMOVED lines=20> */
.L_x_1059:
[----:B------:R-:W0:Y:S01]  /*0140*/  LDC R5, c[0x0][0x408] ;  /* 0x00010200ff057b82 */ /* 0x000e220000000800 */
[----:B------:R-:W-:Y:S01]  /*0150*/  IABS R10, R0 ;  /* 0x00000000000a7213 */ /* 0x000fe20000000000 */
[----:B------:R-:W1:Y:S01]  /*0160*/  LDCU.64 UR8, c[0x0][0x428] ;  /* 0x00008500ff0877ac */ /* 0x000e620008000a00 */
[----:B------:R-:W-:Y:S01]  /*0170*/  LOP3.LUT R2, R2, 0xfffffff7, RZ, 0xc0, !PT ;  /* 0xfffffff702027812 */ /* 0x000fe200078ec0ff */
[----:B------:R-:W2:Y:S04]  /*0180*/  LDCU.64 UR10, c[0x0][0x430] ;  /* 0x00008600ff0a77ac */ /* 0x000ea80008000a00 */
[----:B------:R-:W3:Y:S01]  /*0190*/  LDC R7, c[0x0][0x40c] ;  /* 0x00010300ff077b82 */ /* 0x000ee20000000800 */
[----:B------:R-:W4:Y:S01]  /*01a0*/  LDCU UR5, c[0x0][0x400] ;  /* 0x00008000ff0577ac */ /* 0x000f220008000800 */
        /* <DEDUP_REMOVED lines=26> */
[----:B------:R-:W-:Y:S02]  /*0350*/  @P0 VIADD R4, R4, 0x1 ;  /* 0x0000000104040836 */ /* 0x000fe40000000000 */
[----:B0-----:R-:W-:Y:S02]  /*0360*/  HFMA2 R8, -RZ, RZ, 0, 0 ;  /* 0x00000000ff087431 */ /* 0x001fe400000001ff */
[----:B------:R-:W-:-:S04]  /*0370*/  IMAD.MOV.U32 R10, RZ, RZ, R4 ;  /* 0x000000ffff0a7224 */ /* 0x000fc800078e0004 */
[----:B------:R-:W-:Y:S01]  /*0380*/  @!P2 IMAD.MOV R10, RZ, RZ, -R10 ;  /* 0x000000ffff0aa224 */ /* 0x000fe200078e0a0a */
[----:B------:R-:W-:Y:S01]  /*0390*/  @!P1 LOP3.LUT R10, RZ, R5, RZ, 0x33, !PT ;  /* 0x00000005ff0a9212 */ /* 0x000fe200078e33ff */
[----:B---3--:R-:W-:-:S03]  /*03a0*/  IMAD.MOV R4, RZ, RZ, -R9 ;  /* 0x000000ffff047224 */ /* 0x008fc600078e0a09 */
[----:B------:R-:W-:Y:S01]  /*03b0*/  IABS R6, R10 ;  /* 0x0000000a00067213 */ /* 0x000fe20000000000 */
[----:B------:R-:W-:Y:S02]  /*03c0*/  IMAD R11, R4, R13, RZ ;  /* 0x0000000d040b7224 */ /* 0x000fe400078e02ff */
[----:B------:R-:W-:Y:S02]  /*03d0*/  IMAD.MOV R24, RZ, RZ, -R10 ;  /* 0x000000ffff187224 */ /* 0x000fe400078e0a0a */
[----:B------:R-:W-:-:S04]  /*03e0*/  IMAD.HI.U32 R8, R9, R11, R8 ;  /* 0x0000000b09087227 */ /* 0x000fc800078e0008 */
[----:B--2---:R-:W-:Y:S02]  /*03f0*/  IMAD R11, R10, R5, UR10 ;  /* 0x0000000a0a0b7e24 */ /* 0x004fe4000f8e0205 */
[----:B------:R-:W-:-:S04]  /*0400*/  IMAD.HI.U32 R4, R8, R6, RZ ;  /* 0x0000000608047227 */ /* 0x000fc800078e00ff */
[----:B------:R-:W-:-:S04]  /*0410*/  IMAD.MOV R8, RZ, RZ, -R4 ;  /* 0x000000ffff087224 */ /* 0x000fc800078e0a04 */
[----:B------:R-:W-:Y:S02]  /*0420*/  IMAD R6, R13, R8, R6 ;  /* 0x000000080d067224 */ /* 0x000fe400078e0206 */
[----:B-1----:R-:W-:-:S03]  /*0430*/  VIADD R8, R0, UR8 ;  /* 0x0000000800087c36 */ /* 0x002fc60008000000 */
[----:B------:R-:W-:Y:S01]  /*0440*/  ISETP.GT.U32.AND P1, PT, R13, R6, PT ;  /* 0x000000060d00720c */ /* 0x000fe20003f24070 */
[----:B------:R-:W-:-:S12]  /*0450*/  IMAD R24, R5, R24, R8 ;  /* 0x0000001805187224 */ /* 0x000fd800078e0208 */
[----:B------:R-:W-:Y:S02]  /*0460*/  @!P1 IMAD.IADD R6, R6, 0x1, -R13 ;  /* 0x0000000106069824 */ /* 0x000fe400078e0a0d */
[----:B------:R-:W-:Y:S01]  /*0470*/  @!P1 VIADD R4, R4, 0x1 ;  /* 0x0000000104049836 */ /* 0x000fe20000000000 */
[----:B------:R-:W-:Y:S02]  /*0480*/  ISETP.NE.AND P1, PT, R7, RZ, PT ;  /* 0x000000ff0700720c */ /* 0x000fe40003f25270 */
[----:B------:R-:W-:Y:S02]  /*0490*/  ISETP.GE.U32.AND P0, PT, R6, R13, PT ;  /* 0x0000000d0600720c */ /* 0x000fe40003f06070 */
[----:B------:R-:W-:-:S04]  /*04a0*/  LOP3.LUT R6, R10, R7, RZ, 0x3c, !PT ;  /* 0x000000070a067212 */ /* 0x000fc800078e3cff */
[----:B------:R-:W-:Y:S01]  /*04b0*/  ISETP.GE.AND P2, PT, R6, RZ, PT ;  /* 0x000000ff0600720c */ /* 0x000fe20003f46270 */
[----:B------:R-:W-:Y:S01]  /*04c0*/  VIADD R6, R10, UR9 ;  /* 0x000000090a067c36 */ /* 0x000fe20008000000 */
[----:B------:R-:W0:Y:S01]  /*04d0*/  LDCU.64 UR8, c[0x0][0x410] ;  /* 0x00008200ff0877ac */ /* 0x000e220008000a00 */
[C-C-:B------:R-:W-:Y:S01]  /*04e0*/  IMAD.IADD R10, R8.reuse, 0x1, -R11.reuse ;  /* 0x00000001080a7824 */ /* 0x140fe200078e0a0b */
[----:B------:R-:W-:Y:S02]  /*04f0*/  IADD3 R8, PT, PT, R8, -UR10, -R11 ;  /* 0x8000000a08087c10 */ /* 0x000fe4000fffe80b */
[----:B------:R-:W1:Y:S01]  /*0500*/  LDC R11, c[0x0][0x3fc] ;  /* 0x0000ff00ff0b7b82 */ /* 0x000e620000000800 */
[----:B------:R-:W-:Y:S01]  /*0510*/  @P0 VIADD R4, R4, 0x1 ;  /* 0x0000000104040836 */ /* 0x000fe20000000000 */
[----:B------:R-:W-:Y:S01]  /*0520*/  SHF.R.S32.HI R25, RZ, 0x1, R10 ;  /* 0x00000001ff197819 */ /* 0x000fe2000001140a */
[----:B------:R-:W2:Y:S01]  /*0530*/  LDCU UR10, c[0x0][0x404] ;  /* 0x00008080ff0a77ac */ /* 0x000ea20008000800 */
[----:B------:R-:W-:-:S03]  /*0540*/  SHF.R.S32.HI R23, RZ, 0x1, R8 ;  /* 0x00000001ff177819 */ /* 0x000fc60000011408 */
[----:B------:R-:W-:Y:S01]  /*0550*/  @!P2 IMAD.MOV R4, RZ, RZ, -R4 ;  /* 0x000000ffff04a224 */ /* 0x000fe200078e0a04 */
[----:B------:R-:W-:-:S05]  /*0560*/  @!P1 LOP3.LUT R4, RZ, R7, RZ, 0x33, !PT ;  /* 0x00000007ff049212 */ /* 0x000fca00078e33ff */
[----:B------:R-:W-:Y:S02]  /*0570*/  IMAD R13, R4, R7, UR11 ;  /* 0x0000000b040d7e24 */ /* 0x000fe4000f8e0207 */
[----:B------:R-:W-:Y:S02]  /*0580*/  IMAD.MOV R9, RZ, RZ, -R4 ;  /* 0x000000ffff097224 */ /* 0x000fe400078e0a04 */
[C-C-:B------:R-:W-:Y:S01]  /*0590*/  IMAD.IADD R15, R6.reuse, 0x1, -R13.reuse ;  /* 0x00000001060f7824 */ /* 0x140fe200078e0a0d */
[----:B------:R-:W-:Y:S01]  /*05a0*/  IADD3 R13, PT, PT, R6, -UR11, -R13 ;  /* 0x8000000b060d7c10 */ /* 0x000fe2000fffe80d */
[----:B------:R-:W-:-:S03]  /*05b0*/  IMAD R9, R7, R9, R6 ;  /* 0x0000000907097224 */ /* 0x000fc600078e0206 */
[----:B------:R-:W-:Y:S02]  /*05c0*/  SHF.R.S32.HI R7, RZ, 0x1, R13 ;  /* 0x00000001ff077819 */ /* 0x000fe4000001140d */
[--C-:B------:R-:W-:Y:S02]  /*05d0*/  LOP3.LUT P1, RZ, R9, 0x1, R24.reuse, 0xc8, !PT ;  /* 0x0000000109ff7812 */ /* 0x100fe4000782c818 */
[--C-:B------:R-:W-:Y:S02]  /*05e0*/  LOP3.LUT P3, RZ, R15, 0x1, R24.reuse, 0xc8, !PT ;  /* 0x000000010fff7812 */ /* 0x100fe4000786c818 */
[--C-:B------:R-:W-:Y:S02]  /*05f0*/  LOP3.LUT P2, RZ, R13, 0x1, R24.reuse, 0xc8, !PT ;  /* 0x000000010dff7812 */ /* 0x100fe4000784c818 */
[----:B------:R-:W-:Y:S02]  /*0600*/  SHF.R.S32.HI R24, RZ, 0x1, R24 ;  /* 0x00000001ff187819 */ /* 0x000fe40000011418 */
[----:B------:R-:W-:-:S02]  /*0610*/  SHF.R.S32.HI R5, RZ, 0x1, R9 ;  /* 0x00000001ff057819 */ /* 0x000fc40000011409 */
[----:B0-----:R-:W-:Y:S02]  /*0620*/  ISETP.GE.AND P6, PT, R7, UR9, PT ;  /* 0x0000000907007c0c */ /* 0x001fe4000bfc6270 */
[C---:B------:R-:W-:Y:S02]  /*0630*/  ISETP.GE.AND P0, PT, R24.reuse, UR8, PT ;  /* 0x0000000818007c0c */ /* 0x040fe4000bf06270 */
[----:B------:R-:W-:Y:S02]  /*0640*/  ISETP.GE.AND P4, PT, R5, UR9, PT ;  /* 0x0000000905007c0c */ /* 0x000fe4000bf86270 */
[----:B------:R-:W-:Y:S02]  /*0650*/  ISETP.GT.AND P6, PT, R7, -0x1, !P6 ;  /* 0xffffffff0700780c */ /* 0x000fe400077c4270 */
[----:B------:R-:W-:Y:S02]  /*0660*/  ISETP.GT.AND P0, PT, R24, -0x1, !P0 ;  /* 0xffffffff1800780c */ /* 0x000fe40004704270 */
[----:B------:R-:W-:-:S02]  /*0670*/  ISETP.GT.AND P4, PT, R5, -0x1, !P4 ;  /* 0xffffffff0500780c */ /* 0x000fc40006784270 */
[----:B------:R-:W-:Y:S02]  /*0680*/  SHF.R.S32.HI R6, RZ, 0x1, R15 ;  /* 0x00000001ff067819 */ /* 0x000fe4000001140f */
[----:B------:R-:W-:Y:S02]  /*0690*/  PLOP3.LUT P1, PT, P0, P1, P4, 0x20, 0x0 ;  /* 0x000000000000781c */ /* 0x000fe40000722440 */
[----:B------:R-:W-:-:S03]  /*06a0*/  ISETP.GE.AND P5, PT, R6, UR9, PT ;  /* 0x0000000906007c0c */ /* 0x000fc6000bfa6270 */
[----:B------:R-:W-:Y:S02]  /*06b0*/  @P6 LOP3.LUT R2, R2, 0x8, RZ, 0xfc, !PT ;  /* 0x0000000802026812 */ /* 0x000fe400078efcff */
[----:B------:R-:W-:Y:S02]  /*06c0*/  ISETP.GT.AND P5, PT, R6, -0x1, !P5 ;  /* 0xffffffff0600780c */ /* 0x000fe40006fa4270 */
[----:B------:R-:W-:Y:S02]  /*06d0*/  LOP3.LUT R2, R2, 0xfffffffb, RZ, 0xc0, !PT ;  /* 0xfffffffb02027812 */ /* 0x000fe400078ec0ff */
[----:B------:R-:W-:Y:S02]  /*06e0*/  PLOP3.LUT P3, PT, P0, P3, P5, 0x20, 0x0 ;  /* 0x000000000000781c */ /* 0x000fe40000766450 */
[----:B------:R-:W-:Y:S02]  /*06f0*/  @P1 LOP3.LUT R2, R2, 0x4, RZ, 0xfc, !PT ;  /* 0x0000000402021812 */ /* 0x000fe400078efcff */
[----:B------:R-:W-:-:S02]  /*0700*/  P2R R14, PR, RZ, 0x8 ;  /* 0x00000008ff0e7803 */ /* 0x000fc40000000000 */
[----:B------:R-:W-:Y:S02]  /*0710*/  LOP3.LUT P3, RZ, R2, 0x8, RZ, 0xc0, !PT ;  /* 0x0000000802ff7812 */ /* 0x000fe4000786c0ff */
[----:B------:R-:W-:Y:S02]  /*0720*/  LOP3.LUT P1, RZ, R9, 0x1, R10, 0xc8, !PT ;  /* 0x0000000109ff7812 */ /* 0x000fe4000782c80a */
[----:B------:R-:W-:Y:S02]  /*0730*/  PLOP3.LUT P2, PT, P0, P2, P3, 0x20, 0x0 ;  /* 0x000000000000781c */ /* 0x000fe40000744430 */
[C---:B------:R-:W-:Y:S02]  /*0740*/  ISETP.GE.AND P0, PT, R25.reuse, UR8, PT ;  /* 0x0000000819007c0c */ /* 0x040fe4000bf06270 */
[----:B------:R-:W-:Y:S02]  /*0750*/  P2R R12, PR, RZ, 0x4 ;  /* 0x00000004ff0c7803 */ /* 0x000fe40000000000 */
[----:B------:R-:W-:-:S02]  /*0760*/  ISETP.GT.AND P0, PT, R25, -0x1, !P0 ;  /* 0xffffffff1900780c */ /* 0x000fc40004704270 */
[--C-:B------:R-:W-:Y:S02]  /*0770*/  LOP3.LUT P6, RZ, R13, 0x1, R10.reuse, 0xc8, !PT ;  /* 0x000000010dff7812 */ /* 0x100fe400078cc80a */
[----:B------:R-:W-:Y:S02]  /*0780*/  PLOP3.LUT P2, PT, P0, P1, P4, 0x20, 0x0 ;  /* 0x000000000000781c */ /* 0x000fe40000742440 */
[----:B------:R-:W-:Y:S02]  /*0790*/  LOP3.LUT P1, RZ, R15, 0x1, R10, 0xc8, !PT ;  /* 0x000000010fff7812 */ /* 0x000fe4000782c80a */
[----:B------:R-:W-:Y:S02]  /*07a0*/  LOP3.LUT R2, R2, 0xfffffffd, RZ, 0xc0, !PT ;  /* 0xfffffffd02027812 */ /* 0x000fe400078ec0ff */
[----:B------:R-:W-:Y:S02]  /*07b0*/  PLOP3.LUT P1, PT, P0, P1, P5, 0x20, 0x0 ;  /* 0x000000000000781c */ /* 0x000fe40000722450 */
[----:B------:R-:W-:-:S02]  /*07c0*/  PLOP3.LUT P0, PT, P0, P6, P3, 0x20, 0x0 ;  /* 0x000000000000781c */ /* 0x000fc4000070c430 */
[----:B------:R-:W-:-:S03]  /*07d0*/  ISETP.GE.AND P6, PT, R23, UR8, PT ;  /* 0x0000000817007c0c */ /* 0x000fc6000bfc6270 */
[----:B------:R-:W-:Y:S02]  /*07e0*/  @P2 LOP3.LUT R2, R2, 0x2, RZ, 0xfc, !PT ;  /* 0x0000000202022812 */ /* 0x000fe400078efcff */
[----:B------:R-:W-:Y:S02]  /*07f0*/  ISETP.GT.AND P6, PT, R23, -0x1, !P6 ;  /* 0xffffffff1700780c */ /* 0x000fe400077c4270 */
[----:B------:R-:W-:Y:S02]  /*0800*/  LOP3.LUT P2, RZ, R9, 0x1, R8, 0xc8, !PT ;  /* 0x0000000109ff7812 */ /* 0x000fe4000784c808 */
[----:B------:R-:W-:Y:S02]  /*0810*/  LOP3.LUT R2, R2, 0xfffffffe, RZ, 0xc0, !PT ;  /* 0xfffffffe02027812 */ /* 0x000fe400078ec0ff */
[----:B------:R-:W-:Y:S02]  /*0820*/  PLOP3.LUT P4, PT, P6, P2, P4, 0x20, 0x0 ;  /* 0x000000000000781c */ /* 0x000fe40003784440 */
[----:B------:R-:W-:-:S11]  /*0830*/  ISETP.NE.AND P2, PT, R12, RZ, PT ;  /* 0x000000ff0c00720c */ /* 0x000fd60003f45270 */
[----:B------:R-:W-:Y:S02]  /*0840*/  @P4 LOP3.LUT R2, R2, 0x1, RZ, 0xfc, !PT ;  /* 0x0000000102024812 */ /* 0x000fe400078efcff */
[----:B------:R-:W-:-:S04]  /*0850*/  LOP3.LUT P4, RZ, R15, 0x1, R8, 0xc8, !PT ;  /* 0x000000010fff7812 */ /* 0x000fc8000788c808 */
[----:B------:R-:W-:Y:S02]  /*0860*/  PLOP3.LUT P4, PT, P6, P4, P5, 0x20, 0x0 ;  /* 0x000000000000781c */ /* 0x000fe40003788450 */
[----:B------:R-:W-:Y:S02]  /*0870*/  LOP3.LUT P5, RZ, R13, 0x1, R8, 0xc8, !PT ;  /* 0x000000010dff7812 */ /* 0x000fe400078ac808 */
[----:B-1----:R-:W-:Y:S02]  /*0880*/  IABS R13, R11 ;  /* 0x0000000b000d7213 */ /* 0x002fe40000000000 */
[----:B------:R-:W-:Y:S02]  /*0890*/  PLOP3.LUT P5, PT, P6, P5, P3, 0x20, 0x0 ;  /* 0x000000000000781c */ /* 0x000fe400037aa430 */
[----:B------:R-:W0:Y:S01]  /*08a0*/  I2F.RP R10, R13 ;  /* 0x0000000d000a7306 */ /* 0x000e220000209400 */
[----:B------:R-:W-:-:S07]  /*08b0*/  ISETP.NE.AND P3, PT, R14, RZ, PT ;  /* 0x000000ff0e00720c */ /* 0x000fce0003f65270 */
[----:B0-----:R-:W0:Y:S02]  /*08c0*/  MUFU.RCP R10, R10 ;  /* 0x0000000a000a7308 */ /* 0x001e240000001000 */
[----:B0-----:R-:W-:-:S06]  /*08d0*/  VIADD R8, R10, 0xffffffe ;  /* 0x0ffffffe0a087836 */ /* 0x001fcc0000000000 */
[----:B------:R0:W1:Y:S02]  /*08e0*/  F2I.FTZ.U32.TRUNC.NTZ R9, R8 ;  /* 0x0000000800097305 */ /* 0x000064000021f000 */
[----:B0-----:R-:W-:Y:S01]  /*08f0*/  IMAD.MOV.U32 R8, RZ, RZ, RZ ;  /* 0x000000ffff087224 */ /* 0x001fe200078e00ff */
[----:B-1----:R-:W-:-:S05]  /*0900*/  IADD3 R12, PT, PT, RZ, -R9, RZ ;  /* 0x80000009ff0c7210 */ /* 0x002fca0007ffe0ff */
        /* <DEDUP_REMOVED lines=8> */
[----:B------:R-:W-:Y:S02]  /*0990*/  @!P6 IMAD.IADD R10, R10, 0x1, -R13 ;  /* 0x000000010a0ae824 */ /* 0x000fe400078e0a0d */
[----:B------:R-:W-:-:S03]  /*09a0*/  @!P6 VIADD R9, R9, 0x1 ;  /* 0x000000010909e836 */ /* 0x000fc60000000000 */
[----:B------:R-:W-:-:S13]  /*09b0*/  ISETP.GE.U32.AND P6, PT, R10, R13, PT ;  /* 0x0000000d0a00720c */ /* 0x000fda0003fc6070 */
[----:B------:R-:W-:Y:S01]  /*09c0*/  @P6 VIADD R9, R9, 0x1 ;  /* 0x0000000109096836 */ /* 0x000fe20000000000 */
[----:B------:R-:W-:-:S13]  /*09d0*/  ISETP.GE.AND P6, PT, R8, RZ, PT ;  /* 0x000000ff0800720c */ /* 0x000fda0003fc6270 */
[----:B------:R-:W-:Y:S01]  /*09e0*/  @!P6 IMAD.MOV R9, RZ, RZ, -R9 ;  /* 0x000000ffff09e224 */ /* 0x000fe200078e0a09 */
[----:B------:R-:W-:-:S13]  /*09f0*/  ISETP.NE.AND P6, PT, R11, RZ, PT ;  /* 0x000000ff0b00720c */ /* 0x000fda0003fc5270 */
[----:B------:R-:W-:-:S05]  /*0a00*/  @!P6 LOP3.LUT R9, RZ, R11, RZ, 0x33, !PT ;  /* 0x0000000bff09e212 */ /* 0x000fca00078e33ff */
[----:B------:R-:W-:-:S04]  /*0a10*/  IMAD.MOV R8, RZ, RZ, -R9 ;  /* 0x000000ffff087224 */ /* 0x000fc800078e0a09 */
[----:B------:R-:W-:Y:S02]  /*0a20*/  IMAD R4, R11, R8, R4 ;  /* 0x000000080b047224 */ /* 0x000fe400078e0204 */
[----:B------:R-:W0:Y:S02]  /*0a30*/  LDC.64 R10, c[0x0][0x410] ;  /* 0x00010400ff0a7b82 */ /* 0x000e240000000a00 */
[----:B----4-:R-:W-:Y:S01]  /*0a40*/  IMAD R12, R4, UR5, RZ ;  /* 0x00000005040c7c24 */ /* 0x010fe2000f8e02ff */
[----:B------:R-:W-:-:S03]  /*0a50*/  UIADD3 UR5, UPT, UPT, -UR5, URZ, URZ ;  /* 0x000000ff05057290 */ /* 0x000fc6000fffe1ff */
[----:B--2---:R-:W-:-:S03]  /*0a60*/  IMAD R4, R9, UR10, R12 ;  /* 0x0000000a09047c24 */ /* 0x004fc6000f8e020c */
[----:B------:R-:W-:Y:S02]  /*0a70*/  IMAD.U32 R26, RZ, RZ, UR5 ;  /* 0x00000005ff1a7e24 */ /* 0x000fe4000f8e00ff */
[C---:B------:R-:W-:Y:S02]  /*0a80*/  IMAD R8, R4.reuse, UR9, R7 ;  /* 0x0000000904087c24 */ /* 0x040fe4000f8e0207 */
[C---:B------:R-:W-:Y:S02]  /*0a90*/  IMAD R14, R4.reuse, UR9, R6 ;  /* 0x00000009040e7c24 */ /* 0x040fe4000f8e0206 */
[----:B------:R-:W-:Y:S02]  /*0aa0*/  IMAD R16, R4, UR9, R5 ;  /* 0x0000000904107c24 */ /* 0x000fe4000f8e0205 */
[C---:B------:R-:W-:Y:S02]  /*0ab0*/  IMAD R4, R8.reuse, UR8, R23 ;  /* 0x0000000808047c24 */ /* 0x040fe4000f8e0217 */
[----:B------:R-:W-:-:S02]  /*0ac0*/  IMAD R6, R8, UR8, R25 ;  /* 0x0000000808067c24 */ /* 0x000fc4000f8e0219 */
[--C-:B------:R-:W-:Y:S02]  /*0ad0*/  IMAD R7, R8, UR8, R24.reuse ;  /* 0x0000000808077c24 */ /* 0x100fe4000f8e0218 */
[C---:B------:R-:W-:Y:S02]  /*0ae0*/  IMAD R9, R14.reuse, UR8, R23 ;  /* 0x000000080e097c24 */ /* 0x040fe4000f8e0217 */
[C---:B------:R-:W-:Y:S02]  /*0af0*/  IMAD R22, R14.reuse, UR8, R25 ;  /* 0x000000080e167c24 */ /* 0x040fe4000f8e0219 */
[----:B------:R-:W-:Y:S01]  /*0b00*/  IMAD R8, R14, UR8, R24 ;  /* 0x000000080e087c24 */ /* 0x000fe2000f8e0218 */
[----:B------:R-:W-:Y:S01]  /*0b10*/  CS2R R14, SRZ ;  /* 0x00000000000e7805 */ /* 0x000fe2000001ff00 */
[C---:B------:R-:W-:Y:S02]  /*0b20*/  IMAD R23, R16.reuse, UR8, R23 ;  /* 0x0000000810177c24 */ /* 0x040fe4000f8e0217 */
[----:B------:R-:W-:-:S02]  /*0b30*/  IMAD R25, R16, UR8, R25 ;  /* 0x0000000810197c24 */ /* 0x000fc4000f8e0219 */
[----:B------:R-:W-:Y:S02]  /*0b40*/  IMAD R24, R16, UR8, R24 ;  /* 0x0000000810187c24 */ /* 0x000fe4000f8e0218 */
[----:B------:R-:W-:-:S07]  /*0b50*/  IMAD R5, R12, UR4, RZ ;  /* 0x000000040c057c24 */ /* 0x000fce000f8e02ff */
.L_x_1058:
[----:B------:R-:W-:Y:S02]  /*0b60*/  P2R R28, PR, RZ, 0x1 ;  /* 0x00000001ff1c7803 */ /* 0x000fe40000000000 */
[C---:B------:R-:W-:Y:S02]  /*0b70*/  LOP3.LUT P0, RZ, R2.reuse, 0x4, RZ, 0xc0, !PT ;  /* 0x0000000402ff7812 */ /* 0x040fe4000780c0ff */
[----:B------:R-:W-:Y:S02]  /*0b80*/  P2R R27, PR, RZ, 0x20 ;  /* 0x00000020ff1b7803 */ /* 0x000fe40000000000 */
[C---:B------:R-:W-:Y:S02]  /*0b90*/  LOP3.LUT P5, RZ, R2.reuse, 0x2, RZ, 0xc0, !PT ;  /* 0x0000000202ff7812 */ /* 0x040fe400078ac0ff */
[----:B------:R-:W-:-:S07]  /*0ba0*/  LOP3.LUT P6, RZ, R2, 0x1, RZ, 0xc0, !PT ;  /* 0x0000000102ff7812 */ /* 0x000fce00078cc0ff */
[----:B------:R-:W1:Y:S08]  /*0bb0*/  @P0 LDC.64 R20, c[0x0][0x3d0] ;  /* 0x0000f400ff140b82 */ /* 0x000e700000000a00 */
[----:B------:R-:W2:Y:S08]  /*0bc0*/  @P0 LDC.64 R18, c[0x0][0x380] ;  /* 0x0000e000ff120b82 */ /* 0x000eb00000000a00 */
[----:B------:R-:W3:Y:S01]  /*0bd0*/  @P5 LDC.64 R16, c[0x0][0x3d0] ;  /* 0x0000f400ff105b82 */ /* 0x000ee20000000a00 */
[----:B-1----:R-:W-:-:S07]  /*0be0*/  @P0 IMAD.WIDE R20, R5, 0x8, R20 ;  /* 0x0000000805140825 */ /* 0x002fce00078e0214 */
[----:B------:R-:W1:Y:S01]  /*0bf0*/  @P5 LDC.64 R12, c[0x0][0x380] ;  /* 0x0000e000ff0c5b82 */ /* 0x000e620000000a00 */
[----:B------:R-:W4:Y:S01]  /*0c00*/  @P0 LDG.E.64 R20, desc[UR6][R20.64] ;  /* 0x0000000614140981 */ /* 0x000f22000c1e1b00 */
[----:B--2---:R-:W-:-:S06]  /*0c10*/  @P0 IMAD.WIDE R18, R24, 0x8, R18 ;  /* 0x0000000818120825 */ /* 0x004fcc00078e0212 */
[----:B------:R-:W4:Y:S01]  /*0c20*/  @P0 LDG.E.64 R18, desc[UR6][R18.64] ;  /* 0x0000000612120981 */ /* 0x000f22000c1e1b00 */
[----:B---3--:R-:W-:-:S06]  /*0c30*/  @P5 IMAD.WIDE R16, R5, 0x8, R16 ;  /* 0x0000000805105825 */ /* 0x008fcc00078e0210 */
[----:B------:R-:W2:Y:S01]  /*0c40*/  @P5 LDG.E.64 R16, desc[UR6][R16.64+0x8] ;  /* 0x0000080610105981 */ /* 0x000ea2000c1e1b00 */
[----:B-1----:R-:W-:-:S06]  /*0c50*/  @P5 IMAD.WIDE R12, R25, 0x8, R12 ;  /* 0x00000008190c5825 */ /* 0x002fcc00078e020c */
[----:B------:R-:W2:Y:S01]  /*0c60*/  @P5 LDG.E.64 R12, desc[UR6][R12.64] ;  /* 0x000000060c0c5981 */ /* 0x000ea2000c1e1b00 */
[----:B----4-:R-:W-:Y:S01]  /*0c70*/  @P0 DFMA R14, R20, R18, R14 ;  /* 0x00000012140e022b */ /* 0x010fe2000000000e */
[----:B------:R-:W1:Y:S08]  /*0c80*/  @P6 LDC.64 R20, c[0x0][0x3d0] ;  /* 0x0000f400ff146b82 */ /* 0x000e700000000a00 */
[----:B------:R-:W3:Y:S01]  /*0c90*/  @P6 LDC.64 R18, c[0x0][0x380] ;  /* 0x0000e000ff126b82 */ /* 0x000ee20000000a00 */
[----:B-1----:R-:W-:-:S06]  /*0ca0*/  @P6 IMAD.WIDE R20, R5, 0x8, R20 ;  /* 0x0000000805146825 */ /* 0x002fcc00078e0214 */
[----:B------:R-:W4:Y:S01]  /*0cb0*/  @P6 LDG.E.64 R20, desc[UR6][R20.64+0x10] ;  /* 0x0000100614146981 */ /* 0x000f22000c1e1b00 */
[----:B---3--:R-:W-:-:S06]  /*0cc0*/  @P6 IMAD.WIDE R18, R23, 0x8, R18 ;  /* 0x0000000817126825 */ /* 0x008fcc00078e0212 */
[----:B------:R-:W4:Y:S01]  /*0cd0*/  @P6 LDG.E.64 R18, desc[UR6][R18.64] ;  /* 0x0000000612126981 */ /* 0x000f22000c1e1b00 */
[----:B------:R-:W-:Y:S01]  /*0ce0*/  ISETP.NE.AND P0, PT, R28, RZ, PT ;  /* 0x000000ff1c00720c */ /* 0x000fe20003f05270 */
[----:B--2---:R-:W-:Y:S01]  /*0cf0*/  @P5 DFMA R14, R16, R12, R14 ;  /* 0x0000000c100e522b */ /* 0x004fe2000000000e */
[----:B------:R-:W1:Y:S08]  /*0d00*/  @P3 LDC.64 R28, c[0x0][0x380] ;  /* 0x0000e000ff1c3b82 */ /* 0x000e700000000a00 */
[----:B------:R-:W2:Y:S08]  /*0d10*/  @P3 LDC.64 R12, c[0x0][0x3d0] ;  /* 0x0000f400ff0c3b82 */ /* 0x000eb00000000a00 */
[----:B------:R-:W3:Y:S01]  /*0d20*/  @P1 LDC.64 R16, c[0x0][0x380] ;  /* 0x0000e000ff101b82 */ /* 0x000ee20000000a00 */
[----:B-1----:R-:W-:-:S06]  /*0d30*/  @P3 IMAD.WIDE R28, R8, 0x8, R28 ;  /* 0x00000008081c3825 */ /* 0x002fcc00078e021c */
[----:B------:R-:W5:Y:S01]  /*0d40*/  @P3 LDG.E.64 R28, desc[UR6][R28.64] ;  /* 0x000000061c1c3981 */ /* 0x000f62000c1e1b00 */
[----:B--2---:R-:W-:-:S06]  /*0d50*/  @P3 IMAD.WIDE R12, R5, 0x8, R12 ;  /* 0x00000008050c3825 */ /* 0x004fcc00078e020c */
[----:B------:R-:W5:Y:S01]  /*0d60*/  @P3 LDG.E.64 R12, desc[UR6][R12.64+0x18] ;  /* 0x000018060c0c3981 */ /* 0x000f62000c1e1b00 */
[----:B---3--:R-:W-:-:S06]  /*0d70*/  @P1 IMAD.WIDE R16, R22, 0x8, R16 ;  /* 0x0000000816101825 */ /* 0x008fcc00078e0210 */
[----:B------:R-:W2:Y:S01]  /*0d80*/  @P1 LDG.E.64 R16, desc[UR6][R16.64] ;  /* 0x0000000610101981 */ /* 0x000ea2000c1e1b00 */
[----:B----4-:R-:W-:Y:S01]  /*0d90*/  @P6 DFMA R14, R20, R18, R14 ;  /* 0x00000012140e622b */ /* 0x010fe2000000000e */
[----:B------:R-:W1:Y:S08]  /*0da0*/  @P1 LDC.64 R18, c[0x0][0x3d0] ;  /* 0x0000f400ff121b82 */ /* 0x000e700000000a00 */
[----:B------:R-:W3:Y:S01]  /*0db0*/  @P4 LDC.64 R20, c[0x0][0x380] ;  /* 0x0000e000ff144b82 */ /* 0x000ee20000000a00 */
[----:B-1----:R-:W-:-:S06]  /*0dc0*/  @P1 IMAD.WIDE R18, R5, 0x8, R18 ;  /* 0x0000000805121825 */ /* 0x002fcc00078e0212 */
[----:B------:R-:W2:Y:S01]  /*0dd0*/  @P1 LDG.E.64 R18, desc[UR6][R18.64+0x20] ;  /* 0x0000200612121981 */ /* 0x000ea2000c1e1b00 */
[----:B-----5:R-:W-:Y:S01]  /*0de0*/  @P3 DFMA R14, R12, R28, R14 ;  /* 0x0000001c0c0e322b */ /* 0x020fe2000000000e */
[----:B------:R-:W1:Y:S01]  /*0df0*/  @P4 LDC.64 R12, c[0x0][0x3d0] ;  /* 0x0000f400ff0c4b82 */ /* 0x000e620000000a00 */
[----:B---3--:R-:W-:-:S06]  /*0e00*/  @P4 IMAD.WIDE R20, R9, 0x8, R20 ;  /* 0x0000000809144825 */ /* 0x008fcc00078e0214 */
[----:B------:R-:W3:Y:S01]  /*0e10*/  @P4 LDG.E.64 R20, desc[UR6][R20.64] ;  /* 0x0000000614144981 */ /* 0x000ee2000c1e1b00 */
[----:B------:R-:W-:Y:S01]  /*0e20*/  ISETP.NE.AND P5, PT, R27, RZ, PT ;  /* 0x000000ff1b00720c */ /* 0x000fe20003fa5270 */
[----:B------:R-:W4:Y:S01]  /*0e30*/  @P0 LDC.64 R28, c[0x0][0x380] ;  /* 0x0000e000ff1c0b82 */ /* 0x000f220000000a00 */
[----:B-1----:R-:W-:-:S06]  /*0e40*/  @P4 IMAD.WIDE R12, R5, 0x8, R12 ;  /* 0x00000008050c4825 */ /* 0x002fcc00078e020c */
[----:B------:R-:W3:Y:S01]  /*0e50*/  @P4 LDG.E.64 R12, desc[UR6][R12.64+0x28] ;  /* 0x000028060c0c4981 */ /* 0x000ee2000c1e1b00 */
[----:B--2---:R-:W-:Y:S01]  /*0e60*/  @P1 DFMA R14, R18, R16, R14 ;  /* 0x00000010120e122b */ /* 0x004fe2000000000e */
[----:B------:R-:W1:Y:S08]  /*0e70*/  @P2 LDC.64 R18, c[0x0][0x3d0] ;  /* 0x0000f400ff122b82 */ /* 0x000e700000000a00 */
[----:B------:R-:W2:Y:S01]  /*0e80*/  @P2 LDC.64 R16, c[0x0][0x380] ;  /* 0x0000e000ff102b82 */ /* 0x000ea20000000a00 */
[----:B-1----:R-:W-:-:S06]  /*0e90*/  @P2 IMAD.WIDE R18, R5, 0x8, R18 ;  /* 0x0000000805122825 */ /* 0x002fcc00078e0212 */
[----:B------:R-:W5:Y:S01]  /*0ea0*/  @P2 LDG.E.64 R18, desc[UR6][R18.64+0x30] ;  /* 0x0000300612122981 */ /* 0x000f62000c1e1b00 */
[----:B--2---:R-:W-:-:S06]  /*0eb0*/  @P2 IMAD.WIDE R16, R7, 0x8, R16 ;  /* 0x0000000807102825 */ /* 0x004fcc00078e0210 */
[----:B------:R-:W5:Y:S01]  /*0ec0*/  @P2 LDG.E.64 R16, desc[UR6][R16.64] ;  /* 0x0000000610102981 */ /* 0x000f62000c1e1b00 */
[----:B---3--:R-:W-:Y:S01]  /*0ed0*/  @P4 DFMA R14, R12, R20, R14 ;  /* 0x000000140c0e422b */ /* 0x008fe2000000000e */
[----:B------:R-:W1:Y:S01]  /*0ee0*/  @P0 LDC.64 R12, c[0x0][0x3d0] ;  /* 0x0000f400ff0c0b82 */ /* 0x000e620000000a00 */
[----:B----4-:R-:W-:-:S06]  /*0ef0*/  @P0 IMAD.WIDE R28, R6, 0x8, R28 ;  /* 0x00000008061c0825 */ /* 0x010fcc00078e021c */
[----:B------:R-:W2:Y:S01]  /*0f00*/  @P0 LDG.E.64 R28, desc[UR6][R28.64] ;  /* 0x000000061c1c0981 */ /* 0x000ea2000c1e1b00 */
[----:B-1----:R-:W-:-:S06]  /*0f10*/  @P0 IMAD.WIDE R12, R5, 0x8, R12 ;  /* 0x00000008050c0825 */ /* 0x002fcc00078e020c */
[----:B------:R-:W2:Y:S01]  /*0f20*/  @P0 LDG.E.64 R12, desc[UR6][R12.64+0x38] ;  /* 0x000038060c0c0981 */ /* 0x000ea2000c1e1b00 */
[----:B-----5:R-:W-:Y:S01]  /*0f30*/  @P2 DFMA R14, R18, R16, R14 ;  /* 0x00000010120e222b */ /* 0x020fe2000000000e */
[----:B------:R-:W1:Y:S08]  /*0f40*/  @P5 LDC.64 R18, c[0x0][0x3d0] ;  /* 0x0000f400ff125b82 */ /* 0x000e700000000a00 */
[----:B------:R-:W3:Y:S01]  /*0f50*/  @P5 LDC.64 R16, c[0x0][0x380] ;  /* 0x0000e000ff105b82 */ /* 0x000ee20000000a00 */
[----:B-1----:R-:W-:-:S06]  /*0f60*/  @P5 IMAD.WIDE R18, R5, 0x8, R18 ;  /* 0x0000000805125825 */ /* 0x002fcc00078e0212 */
[----:B------:R-:W4:Y:S01]  /*0f70*/  @P5 LDG.E.64 R18, desc[UR6][R18.64+0x40] ;  /* 0x0000400612125981 */ /* 0x000f22000c1e1b00 */
[----:B---3--:R-:W-:-:S06]  /*0f80*/  @P5 IMAD.WIDE R16, R4, 0x8, R16 ;  /* 0x0000000804105825 */ /* 0x008fcc00078e0210 */
[----:B------:R-:W4:Y:S01]  /*0f90*/  @P5 LDG.E.64 R16, desc[UR6][R16.64] ;  /* 0x0000000610105981 */ /* 0x000f22000c1e1b00 */
[----:B------:R-:W-:-:S05]  /*0fa0*/  VIADD R26, R26, 0x1 ;  /* 0x000000011a1a7836 */ /* 0x000fca0000000000 */
[----:B------:R-:W-:Y:S01]  /*0fb0*/  ISETP.NE.AND P6, PT, R26, RZ, PT ;  /* 0x000000ff1a00720c */ /* 0x000fe20003fc5270 */
[----:B--2---:R-:W-:Y:S01]  /*0fc0*/  @P0 DFMA R14, R12, R28, R14 ;  /* 0x0000001c0c0e022b */ /* 0x004fe2000000000e */
[CC--:B0-----:R-:W-:Y:S02]  /*0fd0*/  IMAD R24, R11.reuse, R10.reuse, R24 ;  /* 0x0000000a0b187224 */ /* 0x0c1fe400078e0218 */
[CC--:B------:R-:W-:Y:S02]  /*0fe0*/  IMAD R25, R11.reuse, R10.reuse, R25 ;  /* 0x0000000a0b197224 */ /* 0x0c0fe400078e0219 */
[CC--:B------:R-:W-:Y:S02]  /*0ff0*/  IMAD R23, R11.reuse, R10.reuse, R23 ;  /* 0x0000000a0b177224 */ /* 0x0c0fe400078e0217 */
[CC--:B------:R-:W-:Y:S02]  /*1000*/  IMAD R8, R11.reuse, R10.reuse, R8 ;  /* 0x0000000a0b087224 */ /* 0x0c0fe400078e0208 */
[----:B------:R-:W-:-:S02]  /*1010*/  IMAD R22, R11, R10, R22 ;  /* 0x0000000a0b167224 */ /* 0x000fc400078e0216 */
[CC--:B------:R-:W-:Y:S02]  /*1020*/  IMAD R9, R11.reuse, R10.reuse, R9 ;  /* 0x0000000a0b097224 */ /* 0x0c0fe400078e0209 */
[CC--:B------:R-:W-:Y:S02]  /*1030*/  IMAD R7, R11.reuse, R10.reuse, R7 ;  /* 0x0000000a0b077224 */ /* 0x0c0fe400078e0207 */
[-C--:B------:R-:W-:Y:S02]  /*1040*/  IMAD R6, R11, R10.reuse, R6 ;  /* 0x0000000a0b067224 */ /* 0x080fe400078e0206 */
[----:B------:R-:W-:Y:S02]  /*1050*/  VIADD R5, R5, UR4 ;  /* 0x0000000405057c36 */ /* 0x000fe40008000000 */
[----:B------:R-:W-:Y:S01]  /*1060*/  IMAD R4, R11, R10, R4 ;  /* 0x0000000a0b047224 */ /* 0x000fe200078e0204 */
[----:B----4-:R-:W-:Y:S01]  /*1070*/  @P5 DFMA R14, R18, R16, R14 ;  /* 0x00000010120e522b */ /* 0x010fe2000000000e */
[----:B------:R-:W-:Y:S10]  /*1080*/  @P6 BRA `(.L_x_1058) ;  /* 0xfffffff800b46947 */ /* 0x000ff4000383ffff */
        /* <DEDUP_REMOVED lines=9> */
[----:B------:R0:W-:Y:S02]  /*1120*/  STG.E.64 desc[UR6][R4.64], R14 ;  /* 0x0000000e04007986 */ /* 0x0001e4000c101b06 */
[----:B------:R-:W-:Y:S01]  /*1130*/  IMAD.X R3, RZ, RZ, R3, P0 ;  /* 0x000000ffff037224 */ /* 0x000fe200000e0603 */
[----:B------:R-:W-:-:S04]  /*1140*/  ISETP.GE.U32.AND P0, PT, R0, UR10, PT ;  /* 0x0000000a00007c0c */ /* 0x000fc8000bf06070 */
[----:B------:R-:W-:-:S13]  /*1150*/  ISETP.GE.AND.EX P0, PT, R3, UR5, PT, P0 ;  /* 0x0000000503007c0c */ /* 0x000fda000bf06300 */
[----:B0-----:R-:W-:Y:S05]  /*1160*/  @!P0 BRA `(.L_x_1059) ;  /* 0xffffffec00f48947 */ /* 0x001fea000383ffff */
[----:B------:R-:W-:Y:S05]  /*1170*/  EXIT ;  /* 0x000000000000794d */ /* 0x000fea0003800000 */
.L_x_1057:
        /* <DEDUP_REMOVED lines=34> */
.L_x_1061:
[----:B------:R-:W-:-:S07]  /*13a0*/  MOV R6, 0x13c0 ;  /* 0x000013c000067802 */ /* 0x000fce0000000f00 */
[----:B------:R-:W-:Y:S05]  /*13b0*/  CALL.REL.NOINC `($__internal_43_$__cuda_sm20_div_u64) ;  /* 0x0000000000cc7944 */ /* 0x000fea0003c00000 */
[----:B------:R-:W-:Y:S02]  /*13c0*/  IMAD.MOV.U32 R6, RZ, RZ, R4 ;  /* 0x000000ffff067224 */ /* 0x000fe400078e0004 */
[----:B------:R-:W-:-:S07]  /*13d0*/  IMAD.MOV.U32 R7, RZ, RZ, R9 ;  /* 0x000000ffff077224 */ /* 0x000fce00078e0009 */
.L_x_1062:
[----:B------:R-:W-:Y:S05]  /*13e0*/  BSYNC.RECONVERGENT B0 ;  /* 0x0000000000007941 */ /* 0x000fea0003800200 */
.L_x_1060:
        /* <DEDUP_REMOVED lines=14> */
.L_x_1065:
        /* <DEDUP_REMOVED lines=10> */
.L_x_1064:
[----:B------:R-:W-:Y:S05]  /*1570*/  BSYNC.RECONVERGENT B0 ;  /* 0x0000000000007941 */ /* 0x000fea0003800200 */
.L_x_1063:
[----:B------:R-:W-:Y:S05]  /*1580*/  @!P1 EXIT ;  /* 0x000000000000994d */ /* 0x000fea0003800000 */
[----:B------:R-:W-:Y:S01]  /*1590*/  IMAD.SHL.U32 R15, R5, 0x8, RZ ;  /* 0x00000008050f7824 */ /* 0x000fe200078e00ff */
[----:B------:R-:W-:Y:S01]  /*15a0*/  SHF.R.U32.HI R17, RZ, 0x1d, R5 ;  /* 0x0000001dff117819 */ /* 0x000fe20000011605 */
[----:B------:R-:W0:Y:S01]  /*15b0*/  LDCU UR4, c[0x0][0x3f8] ;  /* 0x00007f00ff0477ac */ /* 0x000e220008000800 */
[----:B------:R-:W1:Y:S05]  /*15c0*/  LDCU.64 UR8, c[0x0][0x3a8] ;  /* 0x00007500ff0877ac */ /* 0x000e6a0008000a00 */
.L_x_1066:
        /* <DEDUP_REMOVED lines=18> */
        .weak           $__internal_43_$__cuda_sm20_div_u64
        .type           $__internal_43_$__cuda_sm20_div_u64,@function
        .size           $__internal_43_$__cuda_sm20_div_u64,(.L_x_1729 - $__internal_43_$__cuda_sm20_div_u64)
$__internal_43_$__cuda_sm20_div_u64:
        /* <DEDUP_REMOVED lines=65> */
[----:B------:R-:W-:Y:S06]  /*1b00*/  RET.REL.NODEC R6 `(_ZN2at6native51_GLOBAL__N__2c613397_18_DepthwiseConv2d_cu_9959487032conv_depthwise2d_backward_kernelILi3ELi2EdiEEvNS_27GenericPackedTensorAccessorIKT1_Lm4ENS_16DefaultPtrTraitsEiEENS3_IS4_Lm4ES6_iEES7_T2_iiiiiiiiiiiiiii) ;  /* 0xffffffe4063c7950 */ /* 0x000fec0003c3ffff */
.L_x_1067:
        /* <DEDUP_REMOVED lines=15> */
.L_x_1729:


//--------------------- .text._ZN2at6native51_GLOBAL__N__2c613397_18_DepthwiseConv2d_cu_9959487032conv_depthwise2d_backward_kernelILi3ELi1EdiEEvNS_27GenericPackedTensorAccessorIKT1_Lm4ENS_16DefaultPtrTraitsEiEENS3_IS4_Lm4ES6_iEES7_T2_iiiiiiiiiiiiiii --------------------------
	.section	.text._ZN2at6native51_GLOBAL__N__2c613397_18_DepthwiseConv2d_cu_9959487032conv_depthwise2d_backward_kernelILi3ELi1EdiEEvNS_27GenericPackedTensorAccessorIKT1_Lm4ENS_16DefaultPtrTraitsEiEENS3_IS4_Lm4ES6_iEES7_T2_iiiiiiiiiiiiiii,"ax",@progbits
	.align	128
.text._ZN2at6native51_GLOBAL__N__2c613397_18_DepthwiseConv2d_cu_9959487032conv_depthwise2d_backward_kernelILi3ELi1EdiEEvNS_27GenericPackedTensorAccessorIKT1_Lm4ENS_16DefaultPtrTraitsEiEENS3_IS4_Lm4ES6_iEES7_T2_iiiiiiiiiiiiiii:
        .type           _ZN2at6native51_GLOBAL__N__2c613397_18_DepthwiseConv2d_cu_9959487032conv_depthwise2d_backward_kernelILi3ELi1EdiEEvNS_27GenericPackedTensorAccessorIKT1_Lm4ENS_16DefaultPtrTraitsEiEENS3_IS4_Lm4ES6_iEES7_T2_iiiiiiiiiiiiiii,@function
        .size           _ZN2at6native51_GLOBAL__N__2c613397_18_DepthwiseConv2d_cu_9959487032conv_depthwise2d_backward_kernelILi3ELi1EdiEEvNS_27GenericPackedTensorAccessorIKT1_Lm4ENS_16DefaultPtrTraitsEiEENS3_IS4_Lm4ES6_iEES7_T2_iiiiiiiiiiiiiii,(.L_x_1731 - _ZN2at6native51_GLOBAL__N__2c613397_18_DepthwiseConv2d_cu_9959487032conv_depthwise2d_backward_kernelILi3ELi1EdiEEvNS_27GenericPackedTensorAccessorIKT1_Lm4ENS_16DefaultPtrTraitsEiEENS3_IS4_Lm4ES6_iEES7_T2_iiiiiiiiiiiiiii)
        .other          _ZN2at6native51_GLOBAL__N__2c613397_18_DepthwiseConv2d_cu_9959487032conv_depthwise2d_backward_kernelILi3ELi1EdiEEvNS_27GenericPackedTensorAccessorIKT1_Lm4ENS_16DefaultPtrTraitsEiEENS3_IS4_Lm4ES6_iEES7_T2_iiiiiiiiiiiiiii,@"STO_CUDA_ENTRY STV_DEFAULT"
_ZN2at6native51_GLOBAL__N__2c613397_18_DepthwiseConv2d_cu_9959487032conv_depthwise2d_backward_kernelILi3ELi1EdiEEvNS_27GenericPackedTensorAccessorIKT1_Lm4ENS_16DefaultPtrTraitsEiEENS3_IS4_Lm4ES6_iEES7_T2_iiiiiiiiiiiiiii:
        /* <DEDUP_REMOVED lines=19> */
[----:B0-----:R-:W-:Y:S02]  /*0130*/  UIMAD UR4, UR7, UR6, URZ ;  /* 0x00000006070472a4 */ /* 0x001fe4000f8e02ff */
[----:B------:R-:W-:Y:S02]  /*0140*/  UIADD3 UR7, UPT, UPT, -UR5, URZ, URZ ;  /* 0x000000ff05077290 */ /* 0x000fe4000fffe1ff */
[----:B------:R-:W-:-:S12]  /*0150*/  UIMAD UR5, UR4, UR5, URZ ;  /* 0x00000005040572a4 */ /* 0x000fd8000f8e02ff */
.L_x_1070:
[----:B------:R-:W0:Y:S01]  /*0160*/  LDC R3, c[0x0][0x408] ;  /* 0x00010200ff037b82 */ /* 0x000e220000000800 */
[----:B------:R-:W-:Y:S01]  /*0170*/  IABS R10, R0 ;  /* 0x00000000000a7213 */ /* 0x000fe20000000000 */
[----:B------:R-:W1:Y:S01]  /*0180*/  LDCU.64 UR12, c[0x0][0x428] ;  /* 0x00008500ff0c77ac */ /* 0x000e620008000a00 */
[----:B------:R-:W2:Y:S05]  /*0190*/  LDCU.64 UR16, c[0x0][0x430] ;  /* 0x00008600ff1077ac */ /* 0x000eaa0008000a00 */
[----:B------:R-:W3:Y:S01]  /*01a0*/  LDC R2, c[0x0][0x40c] ;  /* 0x00010300ff027b82 */ /* 0x000ee20000000800 */
[----:B------:R-:W4:Y:S01]  /*01b0*/  LDCU.64 UR14, c[0x0][0x410] ;  /* 0x00008200ff0e77ac */ /* 0x000f220008000a00 */
[----:B------:R-:W5:Y:S06]  /*01c0*/  LDCU.64 UR18, c[0x0][0x400] ;  /* 0x00008000ff1277ac */ /* 0x000f6c0008000a00 */
[----:B------:R-:W4:Y:S01]  /*01d0*/  LDC R17, c[0x0][0x3fc] ;  /* 0x0000ff00ff117b82 */ /* 0x000f220000000800 */
[----:B-1----:R-:W-:-:S02]  /*01e0*/  IADD3 R13, PT, PT, R0, UR12, RZ ;  /* 0x0000000c000d7c10 */ /* 0x002fc4000fffe0ff */
[----:B0-----:R-:W-:Y:S01]  /*01f0*/  IABS R12, R3 ;  /* 0x00000003000c7213 */ /* 0x001fe20000000000 */
[----:B--2---:R-:W-:-:S03]  /*0200*/  UIADD3 UR6, UPT, UPT, -UR17, URZ, URZ ;  /* 0x000000ff11067290 */ /* 0x004fc6000fffe1ff */
[----:B------:R-:W0:Y:S01]  /*0210*/  I2F.RP R6, R12 ;  /* 0x0000000c00067306 */ /* 0x000e220000209400 */
[----:B------:R-:W-:Y:S01]  /*0220*/  ULEA UR6, UR6, UR13, 0x1 ;  /* 0x0000000d06067291 */ /* 0x000fe2000f8e08ff */
[----:B---3--:R-:W-:-:S06]  /*0230*/  IABS R14, R2 ;  /* 0x00000002000e7213 */ /* 0x008fcc0000000000 */
[----:B------:R-:W1:Y:S01]  /*0240*/  I2F.RP R8, R14 ;  /* 0x0000000e00087306 */ /* 0x000e620000209400 */
[----:B----4-:R-:W-:-:S07]  /*0250*/  IABS R15, R17 ;  /* 0x00000011000f7213 */ /* 0x010fce0000000000 */
[----:B0-----:R-:W0:Y:S08]  /*0260*/  MUFU.RCP R6, R6 ;  /* 0x0000000600067308 */ /* 0x001e300000001000 */
[----:B-1----:R-:W-:Y:S01]  /*0270*/  MUFU.RCP R8, R8 ;  /* 0x0000000800087308 */ /* 0x002fe20000001000 */
[----:B0-----:R-:W-:Y:S01]  /*0280*/  VIADD R4, R6, 0xffffffe ;  /* 0x0ffffffe06047836 */ /* 0x001fe20000000000 */
[----:B------:R-:W-:-:S06]  /*0290*/  LOP3.LUT R6, R0, R3, RZ, 0x3c, !PT ;  /* 0x0000000300067212 */ /* 0x000fcc00078e3cff */
[----:B------:R0:W1:Y:S01]  /*02a0*/  F2I.FTZ.U32.TRUNC.NTZ R5, R4 ;  /* 0x0000000400057305 */ /* 0x000062000021f000 */
[----:B------:R-:W-:Y:S01]  /*02b0*/  ISETP.GE.AND P2, PT, R6, RZ, PT ;  /* 0x000000ff0600720c */ /* 0x000fe20003f46270 */
[----:B0-----:R-:W-:Y:S02]  /*02c0*/  HFMA2 R4, -RZ, RZ, 0, 0 ;  /* 0x00000000ff047431 */ /* 0x001fe400000001ff */
[----:B-1----:R-:W-:-:S04]  /*02d0*/  IMAD.MOV R11, RZ, RZ, -R5 ;  /* 0x000000ffff0b7224 */ /* 0x002fc800078e0a05 */
[----:B------:R-:W-:-:S04]  /*02e0*/  IMAD R11, R11, R12, RZ ;  /* 0x0000000c0b0b7224 */ /* 0x000fc800078e02ff */
[----:B------:R-:W-:-:S06]  /*02f0*/  IMAD.HI.U32 R5, R5, R11, R4 ;  /* 0x0000000b05057227 */ /* 0x000fcc00078e0004 */
[----:B------:R-:W-:-:S04]  /*0300*/  IMAD.HI.U32 R4, R5, R10, RZ ;  /* 0x0000000a05047227 */ /* 0x000fc800078e00ff */
[----:B------:R-:W-:-:S04]  /*0310*/  IMAD.MOV R5, RZ, RZ, -R4 ;  /* 0x000000ffff057224 */ /* 0x000fc800078e0a04 */
[----:B------:R-:W-:Y:S02]  /*0320*/  IMAD R5, R12, R5, R10 ;  /* 0x000000050c057224 */ /* 0x000fe400078e020a */
[----:B------:R-:W-:-:S03]  /*0330*/  VIADD R10, R8, 0xffffffe ;  /* 0x0ffffffe080a7836 */ /* 0x000fc60000000000 */
[----:B------:R-:W-:-:S13]  /*0340*/  ISETP.GT.U32.AND P1, PT, R12, R5, PT ;  /* 0x000000050c00720c */ /* 0x000fda0003f24070 */
[----:B------:R-:W-:Y:S02]  /*0350*/  @!P1 IMAD.IADD R5, R5, 0x1, -R12 ;  /* 0x0000000105059824 */ /* 0x000fe400078e0a0c */
[----:B------:R-:W-:Y:S01]  /*0360*/  @!P1 VIADD R4, R4, 0x1 ;  /* 0x0000000104049836 */ /* 0x000fe20000000000 */
[----:B------:R-:W-:Y:S02]  /*0370*/  ISETP.NE.AND P1, PT, R3, RZ, PT ;  /* 0x000000ff0300720c */ /* 0x000fe40003f25270 */
[----:B------:R-:W-:Y:S02]  /*0380*/  ISETP.GE.U32.AND P0, PT, R5, R12, PT ;  /* 0x0000000c0500720c */ /* 0x000fe40003f06070 */
[----:B------:R-:W0:Y:S11]  /*0390*/  F2I.FTZ.U32.TRUNC.NTZ R5, R10 ;  /* 0x0000000a00057305 */ /* 0x000e36000021f000 */
[----:B------:R-:W-:Y:S01]  /*03a0*/  @P0 IADD3 R4, PT, PT, R4, 0x1, RZ ;  /* 0x0000000104040810 */ /* 0x000fe20007ffe0ff */
[----:B0-----:R-:W-:-:S04]  /*03b0*/  IMAD.MOV R11, RZ, RZ, -R5 ;  /* 0x000000ffff0b7224 */ /* 0x001fc800078e0a05 */
[----:B------:R-:W-:Y:S02]  /*03c0*/  IMAD.MOV.U32 R18, RZ, RZ, R4 ;  /* 0x000000ffff127224 */ /* 0x000fe400078e0004 */
[----:B------:R-:W-:Y:S02]  /*03d0*/  IMAD R11, R11, R14, RZ ;  /* 0x0000000e0b0b7224 */ /* 0x000fe400078e02ff */
[----:B------:R-:W-:Y:S01]  /*03e0*/  @!P2 IMAD.MOV R18, RZ, RZ, -R18 ;  /* 0x000000ffff12a224 */ /* 0x000fe200078e0a12 */
[----:B------:R-:W-:Y:S01]  /*03f0*/  @!P1 LOP3.LUT R18, RZ, R3, RZ, 0x33, !PT ;  /* 0x00000003ff129212 */ /* 0x000fe200078e33ff */
[----:B------:R-:W-:-:S03]  /*0400*/  IMAD.MOV.U32 R4, RZ, RZ, RZ ;  /* 0x000000ffff047224 */ /* 0x000fc600078e00ff */
[----:B------:R-:W-:Y:S01]  /*0410*/  IABS R6, R18 ;  /* 0x0000001200067213 */ /* 0x000fe20000000000 */
[----:B------:R-:W-:-:S03]  /*0420*/  IMAD.HI.U32 R4, R5, R11, R4 ;  /* 0x0000000b05047227 */ /* 0x000fc600078e0004 */
[----:B------:R-:W-:Y:S01]  /*0430*/  MOV R5, R6 ;  /* 0x0000000600057202 */ /* 0x000fe20000000f00 */
[----:B------:R-:W-:Y:S02]  /*0440*/  VIADD R11, R18, UR13 ;  /* 0x0000000d120b7c36 */ /* 0x000fe40008000000 */
[----:B------:R-:W-:Y:S02]  /*0450*/  IMAD.MOV R16, RZ, RZ, -R18 ;  /* 0x000000ffff107224 */ /* 0x000fe400078e0a12 */
[----:B------:R-:W-:-:S04]  /*0460*/  IMAD.HI.U32 R4, R4, R5, RZ ;  /* 0x0000000504047227 */ /* 0x000fc800078e00ff */
[----:B------:R-:W-:-:S04]  /*0470*/  IMAD.MOV R6, RZ, RZ, -R4 ;  /* 0x000000ffff067224 */ /* 0x000fc800078e0a04 */
[----:B------:R-:W-:-:S05]  /*0480*/  IMAD R5, R14, R6, R5 ;  /* 0x000000060e057224 */ /* 0x000fca00078e0205 */
[----:B------:R-:W-:-:S13]  /*0490*/  ISETP.GT.U32.AND P1, PT, R14, R5, PT ;  /* 0x000000050e00720c */ /* 0x000fda0003f24070 */
[----:B------:R-:W-:Y:S02]  /*04a0*/  @!P1 IMAD.IADD R5, R5, 0x1, -R14 ;  /* 0x0000000105059824 */ /* 0x000fe400078e0a0e */
[----:B------:R-:W-:Y:S01]  /*04b0*/  @!P1 VIADD R4, R4, 0x1 ;  /* 0x0000000104049836 */ /* 0x000fe20000000000 */
[----:B------:R-:W-:Y:S02]  /*04c0*/  ISETP.NE.AND P1, PT, R2, RZ, PT ;  /* 0x000000ff0200720c */ /* 0x000fe40003f25270 */
[----:B------:R-:W-:Y:S01]  /*04d0*/  ISETP.GE.U32.AND P0, PT, R5, R14, PT ;  /* 0x0000000e0500720c */ /* 0x000fe20003f06070 */
[C---:B------:R-:W-:Y:S01]  /*04e0*/  IMAD R14, R18.reuse, R3, UR16 ;  /* 0x00000010120e7e24 */ /* 0x040fe2000f8e0203 */
[----:B------:R-:W-:-:S04]  /*04f0*/  LOP3.LUT R5, R18, R2, RZ, 0x3c, !PT ;  /* 0x0000000212057212 */ /* 0x000fc800078e3cff */
[----:B------:R-:W-:Y:S02]  /*0500*/  ISETP.GE.AND P2, PT, R5, RZ, PT ;  /* 0x000000ff0500720c */ /* 0x000fe40003f46270 */
[----:B------:R-:W-:-:S04]  /*0510*/  IADD3 R5, PT, PT, R13, -R14, RZ ;  /* 0x8000000e0d057210 */ /* 0x000fc80007ffe0ff */
[----:B------:R-:W-:Y:S01]  /*0520*/  ISETP.GE.AND P4, PT, R5, UR14, PT ;  /* 0x0000000e05007c0c */ /* 0x000fe2000bf86270 */
[----:B------:R-:W-:-:S03]  /*0530*/  @P0 VIADD R4, R4, 0x1 ;  /* 0x0000000104040836 */ /* 0x000fc60000000000 */
[----:B------:R-:W-:Y:S01]  /*0540*/  ISETP.GT.AND P4, PT, R5, -0x1, !P4 ;  /* 0xffffffff0500780c */ /* 0x000fe20006784270 */
[----:B------:R-:W-:Y:S01]  /*0550*/  IMAD.MOV.U32 R20, RZ, RZ, R4 ;  /* 0x000000ffff147224 */ /* 0x000fe200078e0004 */
[----:B------:R-:W-:Y:S01]  /*0560*/  IADD3 R5, PT, PT, R13, -UR16, -R14 ;  /* 0x800000100d057c10 */ /* 0x000fe2000fffe80e */
[----:B------:R-:W-:Y:S02]  /*0570*/  IMAD R4, R3, R16, R13 ;  /* 0x0000001003047224 */ /* 0x000fe400078e020d */
[----:B------:R-:W-:Y:S01]  /*0580*/  @!P2 IMAD.MOV R20, RZ, RZ, -R20 ;  /* 0x000000ffff14a224 */ /* 0x000fe200078e0a14 */
[-C--:B------:R-:W-:Y:S02]  /*0590*/  @!P1 LOP3.LUT R20, RZ, R2.reuse, RZ, 0x33, !PT ;  /* 0x00000002ff149212 */ /* 0x080fe400078e33ff */
[----:B------:R-:W-:Y:S02]  /*05a0*/  ISETP.GE.AND P1, PT, R4, UR14, PT ;  /* 0x0000000e04007c0c */ /* 0x000fe4000bf26270 */
[C---:B------:R-:W-:Y:S01]  /*05b0*/  ISETP.GE.AND P6, PT, R5.reuse, UR14, PT ;  /* 0x0000000e05007c0c */ /* 0x040fe2000bfc6270 */
[----:B------:R-:W-:Y:S01]  /*05c0*/  IMAD R8, R20, R2, UR17 ;  /* 0x0000001114087e24 */ /* 0x000fe2000f8e0202 */
[----:B------:R-:W-:Y:S01]  /*05d0*/  ISETP.GT.AND P1, PT, R4, -0x1, !P1 ;  /* 0xffffffff0400780c */ /* 0x000fe20004f24270 */
[----:B------:R-:W-:Y:S01]  /*05e0*/  IMAD.MOV R12, RZ, RZ, -R20 ;  /* 0x000000ffff0c7224 */ /* 0x000fe200078e0a14 */
[----:B------:R-:W-:Y:S01]  /*05f0*/  ISETP.GT.AND P6, PT, R5, -0x1, !P6 ;  /* 0xffffffff0500780c */ /* 0x000fe200077c4270 */
[C-C-:B------:R-:W-:Y:S01]  /*0600*/  IMAD.IADD R6, R11.reuse, 0x1, -R8.reuse ;  /* 0x000000010b067824 */ /* 0x140fe200078e0a08 */
[----:B------:R-:W-:Y:S01]  /*0610*/  IADD3 R10, PT, PT, R11, -UR17, -R8 ;  /* 0x800000110b0a7c10 */ /* 0x000fe2000fffe808 */
[----:B------:R-:W-:-:S03]  /*0620*/  IMAD R4, R2, R12, R11 ;  /* 0x0000000c02047224 */ /* 0x000fc600078e020b */
[----:B------:R-:W-:Y:S02]  /*0630*/  ISETP.GE.AND P3, PT, R6, UR15, PT ;  /* 0x0000000f06007c0c */ /* 0x000fe4000bf66270 */
[----:B------:R-:W-:Y:S02]  /*0640*/  ISETP.GE.AND P0, PT, R4, UR15, PT ;  /* 0x0000000f04007c0c */ /* 0x000fe4000bf06270 */
[----:B------:R-:W-:Y:S02]  /*0650*/  ISETP.GT.AND P3, PT, R6, -0x1, !P3 ;  /* 0xffffffff0600780c */ /* 0x000fe40005f64270 */
[----:B------:R-:W0:Y:S01]  /*0660*/  I2F.RP R6, R15 ;  /* 0x0000000f00067306 */ /* 0x000e220000209400 */
[----:B------:R-:W-:Y:S02]  /*0670*/  ISETP.GT.AND P0, PT, R4, -0x1, !P0 ;  /* 0xffffffff0400780c */ /* 0x000fe40004704270 */
[----:B------:R-:W-:Y:S02]  /*0680*/  ISETP.GE.AND P5, PT, R10, UR15, PT ;  /* 0x0000000f0a007c0c */ /* 0x000fe4000bfa6270 */
[----:B------:R-:W-:-:S02]  /*0690*/  PLOP3.LUT P2, PT, P0, P1, PT, 0x80, 0x8 ;  /* 0x000000000008781c */ /* 0x000fc40000743070 */
[----:B------:R-:W-:Y:S02]  /*06a0*/  ISETP.GT.AND P5, PT, R10, -0x1, !P5 ;  /* 0xffffffff0a00780c */ /* 0x000fe40006fa4270 */
[----:B------:R-:W-:Y:S02]  /*06b0*/  P2R R19, PR, RZ, 0x4 ;  /* 0x00000004ff137803 */ /* 0x000fe40000000000 */
[----:B------:R-:W-:Y:S01]  /*06c0*/  PLOP3.LUT P2, PT, P0, P4, PT, 0x80, 0x8 ;  /* 0x000000000008781c */ /* 0x000fe20000749070 */
[----:B0-----:R-:W0:Y:S03]  /*06d0*/  MUFU.RCP R6, R6 ;  /* 0x0000000600067308 */ /* 0x001e260000001000 */
[----:B------:R-:W-:Y:S02]  /*06e0*/  P2R R30, PR, RZ, 0x4 ;  /* 0x00000004ff1e7803 */ /* 0x000fe40000000000 */
[----:B------:R-:W-:-:S02]  /*06f0*/  PLOP3.LUT P2, PT, P0, P6, PT, 0x80, 0x8 ;  /* 0x000000000008781c */ /* 0x000fc4000074d070 */
[----:B------:R-:W-:Y:S02]  /*0700*/  PLOP3.LUT P0, PT, P3, P1, PT, 0x80, 0x8 ;  /* 0x000000000008781c */ /* 0x000fe40001f03070 */
[----:B------:R-:W-:Y:S02]  /*0710*/  P2R R31, PR, RZ, 0x4 ;  /* 0x00000004ff1f7803 */ /* 0x000fe40000000000 */
[----:B------:R-:W-:Y:S02]  /*0720*/  PLOP3.LUT P2, PT, P3, P4, PT, 0x80, 0x8 ;  /* 0x000000000008781c */ /* 0x000fe40001f49070 */
[----:B------:R-:W-:Y:S02]  /*0730*/  PLOP3.LUT P1, PT, P5, P1, PT, 0x80, 0x8 ;  /* 0x000000000008781c */ /* 0x000fe40002f23070 */
[----:B------:R-:W-:Y:S02]  /*0740*/  PLOP3.LUT P4, PT, P5, P4, PT, 0x80, 0x8 ;  /* 0x000000000008781c */ /* 0x000fe40002f89070 */
[----:B------:R-:W-:Y:S01]  /*0750*/  PLOP3.LUT P3, PT, P3, P6, PT, 0x80, 0x8 ;  /* 0x000000000008781c */ /* 0x000fe20001f6d070 */
[----:B0-----:R-:W-:Y:S01]  /*0760*/  VIADD R4, R6, 0xffffffe ;  /* 0x0ffffffe06047836 */ /* 0x001fe20000000000 */
[----:B------:R-:W-:-:S03]  /*0770*/  PLOP3.LUT P5, PT, P5, P6, PT, 0x80, 0x8 ;  /* 0x000000000008781c */ /* 0x000fc60002fad070 */
[----:B------:R0:W1:Y:S02]  /*0780*/  F2I.FTZ.U32.TRUNC.NTZ R5, R4 ;  /* 0x0000000400057305 */ /* 0x000064000021f000 */
[----:B0-----:R-:W-:Y:S02]  /*0790*/  HFMA2 R4, -RZ, RZ, 0, 0 ;  /* 0x00000000ff047431 */ /* 0x001fe400000001ff */
[----:B-1----:R-:W-:-:S04]  /*07a0*/  IMAD.MOV R10, RZ, RZ, -R5 ;  /* 0x000000ffff0a7224 */ /* 0x002fc800078e0a05 */
[----:B------:R-:W-:Y:S01]  /*07b0*/  IMAD R21, R10, R15, RZ ;  /* 0x0000000f0a157224 */ /* 0x000fe200078e02ff */
[----:B------:R-:W-:-:S03]  /*07c0*/  IABS R10, R20 ;  /* 0x00000014000a7213 */ /* 0x000fc60000000000 */
[----:B------:R-:W-:Y:S01]  /*07d0*/  IMAD.HI.U32 R5, R5, R21, R4 ;  /* 0x0000001505057227 */ /* 0x000fe200078e0004 */
[----:B------:R-:W-:-:S05]  /*07e0*/  LOP3.LUT R4, R20, R17, RZ, 0x3c, !PT ;  /* 0x0000001114047212 */ /* 0x000fca00078e3cff */
[----:B------:R-:W-:-:S04]  /*07f0*/  IMAD.HI.U32 R5, R5, R10, RZ ;  /* 0x0000000a05057227 */ /* 0x000fc800078e00ff */
[----:B------:R-:W-:-:S04]  /*0800*/  IMAD.MOV R6, RZ, RZ, -R5 ;  /* 0x000000ffff067224 */ /* 0x000fc800078e0a05 */
[----:B------:R-:W-:Y:S02]  /*0810*/  IMAD R6, R15, R6, R10 ;  /* 0x000000060f067224 */ /* 0x000fe400078e020a */
[----:B------:R-:W-:-:S03]  /*0820*/  IMAD R10, RZ, RZ, -UR16 ;  /* 0x80000010ff0a7e24 */ /* 0x000fc6000f8e02ff */
[----:B------:R-:W-:-:S13]  /*0830*/  ISETP.GT.U32.AND P6, PT, R15, R6, PT ;  /* 0x000000060f00720c */ /* 0x000fda0003fc4070 */
[----:B------:R-:W-:Y:S02]  /*0840*/  @!P6 IMAD.IADD R6, R6, 0x1, -R15 ;  /* 0x000000010606e824 */ /* 0x000fe400078e0a0f */
[----:B------:R-:W-:-:S03]  /*0850*/  @!P6 VIADD R5, R5, 0x1 ;  /* 0x000000010505e836 */ /* 0x000fc60000000000 */
[----:B------:R-:W-:Y:S01]  /*0860*/  ISETP.GE.U32.AND P6, PT, R6, R15, PT ;  /* 0x0000000f0600720c */ /* 0x000fe20003fc6070 */
[----:B------:R-:W-:Y:S02]  /*0870*/  VIADD R6, R18, UR6 ;  /* 0x0000000612067c36 */ /* 0x000fe40008000000 */
[----:B------:R-:W-:-:S10]  /*0880*/  IMAD.U32 R18, RZ, RZ, UR7 ;  /* 0x00000007ff127e24 */ /* 0x000fd4000f8e00ff */
[----:B------:R-:W-:Y:S01]  /*0890*/  @P6 VIADD R5, R5, 0x1 ;  /* 0x0000000105056836 */ /* 0x000fe20000000000 */
[----:B------:R-:W-:-:S13]  /*08a0*/  ISETP.GE.AND P6, PT, R4, RZ, PT ;  /* 0x000000ff0400720c */ /* 0x000fda0003fc6270 */
[----:B------:R-:W-:Y:S02]  /*08b0*/  @!P6 IADD3 R5, PT, PT, -R5, RZ, RZ ;  /* 0x000000ff0505e210 */ /* 0x000fe40007ffe1ff */
[----:B------:R-:W-:-:S13]  /*08c0*/  ISETP.NE.AND P6, PT, R17, RZ, PT ;  /* 0x000000ff1100720c */ /* 0x000fda0003fc5270 */
[----:B------:R-:W-:-:S05]  /*08d0*/  @!P6 LOP3.LUT R5, RZ, R17, RZ, 0x33, !PT ;  /* 0x00000011ff05e212 */ /* 0x000fca00078e33ff */
[----:B------:R-:W-:-:S04]  /*08e0*/  IMAD.MOV R4, RZ, RZ, -R5 ;  /* 0x000000ffff047224 */ /* 0x000fc800078e0a05 */
[----:B------:R-:W-:-:S04]  /*08f0*/  IMAD R17, R17, R4, R20 ;  /* 0x0000000411117224 */ /* 0x000fc800078e0214 */
[C---:B-----5:R-:W-:Y:S02]  /*0900*/  IMAD R4, R17.reuse, UR18, RZ ;  /* 0x0000001211047c24 */ /* 0x060fe4000f8e02ff */
[----:B------:R-:W-:Y:S02]  /*0910*/  IMAD R17, R17, UR5, RZ ;  /* 0x0000000511117c24 */ /* 0x000fe4000f8e02ff */
[----:B------:R-:W-:-:S04]  /*0920*/  IMAD R4, R5, UR19, R4 ;  /* 0x0000001305047c24 */ /* 0x000fc8000f8e0204 */
[C---:B------:R-:W-:Y:S02]  /*0930*/  IMAD R5, R4.reuse, UR15, R6 ;  /* 0x0000000f04057c24 */ /* 0x040fe4000f8e0206 */
[----:B------:R-:W-:Y:S01]  /*0940*/  IMAD R15, R4, UR15, R11 ;  /* 0x0000000f040f7c24 */ /* 0x000fe2000f8e020b */
[----:B------:R-:W-:Y:S01]  /*0950*/  LEA R11, R10, UR12, 0x1 ;  /* 0x0000000c0a0b7c11 */ /* 0x000fe2000f8e08ff */
[CC--:B------:R-:W-:Y:S02]  /*0960*/  IMAD R4, R2.reuse, R12.reuse, R5 ;  /* 0x0000000c02047224 */ /* 0x0c0fe400078e0205 */
[----:B------:R-:W-:Y:S02]  /*0970*/  IMAD.IADD R8, R15, 0x1, -R8 ;  /* 0x000000010f087824 */ /* 0x000fe400078e0a08 */
[----:B------:R-:W-:Y:S02]  /*0980*/  IMAD R2, R2, R12, R15 ;  /* 0x0000000c02027224 */ /* 0x000fe400078e020f */
[----:B------:R-:W-:-:S02]  /*0990*/  IMAD R5, R4, UR14, R11 ;  /* 0x0000000e04057c24 */ /* 0x000fc4000f8e020b */
[----:B------:R-:W-:Y:S02]  /*09a0*/  IMAD R21, R8, UR14, R11 ;  /* 0x0000000e08157c24 */ /* 0x000fe4000f8e020b */
[----:B------:R-:W-:Y:S01]  /*09b0*/  IMAD R15, R4, UR14, R13 ;  /* 0x0000000e040f7c24 */ /* 0x000fe2000f8e020d */
[----:B------:R-:W-:Y:S01]  /*09c0*/  IADD3 R5, PT, PT, R5, R0, RZ ;  /* 0x0000000005057210 */ /* 0x000fe20007ffe0ff */
[----:B------:R-:W-:Y:S02]  /*09d0*/  IMAD R11, R2, UR14, R11 ;  /* 0x0000000e020b7c24 */ /* 0x000fe4000f8e020b */
[--C-:B------:R-:W-:Y:S02]  /*09e0*/  IMAD R23, R8, UR14, R13.reuse ;  /* 0x0000000e08177c24 */ /* 0x100fe4000f8e020d */
[----:B------:R-:W-:Y:S02]  /*09f0*/  IMAD R13, R2, UR14, R13 ;  /* 0x0000000e020d7c24 */ /* 0x000fe4000f8e020d */
[----:B------:R-:W-:-:S02]  /*0a00*/  IMAD.IADD R21, R21, 0x1, R0 ;  /* 0x0000000115157824 */ /* 0x000fc400078e0200 */
[----:B------:R-:W-:Y:S02]  /*0a10*/  IMAD.IADD R2, R11, 0x1, R0 ;  /* 0x000000010b027824 */ /* 0x000fe400078e0200 */
[--C-:B------:R-:W-:Y:S02]  /*0a20*/  IMAD.IADD R11, R15, 0x1, -R14.reuse ;  /* 0x000000010f0b7824 */ /* 0x100fe400078e0a0e */
[----:B------:R-:W-:Y:S01]  /*0a30*/  IMAD.IADD R10, R23, 0x1, -R14 ;  /* 0x00000001170a7824 */ /* 0x000fe200078e0a0e */
[----:B------:R-:W-:Y:S01]  /*0a40*/  IADD3 R14, PT, PT, -R14, R13, RZ ;  /* 0x0000000d0e0e7210 */ /* 0x000fe20007ffe1ff */
[CC--:B------:R-:W-:Y:S02]  /*0a50*/  IMAD R6, R3.reuse, R16.reuse, R15 ;  /* 0x0000001003067224 */ /* 0x0c0fe400078e020f */
[CC--:B------:R-:W-:Y:S02]  /*0a60*/  IMAD R8, R3.reuse, R16.reuse, R23 ;  /* 0x0000001003087224 */ /* 0x0c0fe400078e0217 */
[----:B------:R-:W-:-:S02]  /*0a70*/  IMAD R13, R3, R16, R13 ;  /* 0x00000010030d7224 */ /* 0x000fc400078e020d */
[CC--:B------:R-:W-:Y:S02]  /*0a80*/  IMAD R15, R3.reuse, R16.reuse, R5 ;  /* 0x00000010030f7224 */ /* 0x0c0fe400078e0205 */
[CC--:B------:R-:W-:Y:S02]  /*0a90*/  IMAD R12, R3.reuse, R16.reuse, R21 ;  /* 0x00000010030c7224 */ /* 0x0c0fe400078e0215 */
[----:B------:R-:W-:Y:S01]  /*0aa0*/  IMAD R16, R3, R16, R2 ;  /* 0x0000001003107224 */ /* 0x000fe200078e0202 */
[----:B------:R-:W-:-:S07]  /*0ab0*/  CS2R R2, SRZ ;  /* 0x0000000000027805 */ /* 0x000fce000001ff00 */
.L_x_1069:
[----:B------:R-:W-:Y:S01]  /*0ac0*/  P2R R26, PR, RZ, 0x10 ;  /* 0x00000010ff1a7803 */ /* 0x000fe20000000000 */
[----:B------:R-:W0:Y:S01]  /*0ad0*/  LDC.64 R4, c[0x0][0x3d0] ;  /* 0x0000f400ff047b82 */ /* 0x000e220000000a00 */
[----:B------:R-:W-:Y:S02]  /*0ae0*/  ISETP.NE.AND P4, PT, R19, RZ, PT ;  /* 0x000000ff1300720c */ /* 0x000fe40003f85270 */
[----:B------:R-:W-:Y:S02]  /*0af0*/  P2R R32, PR, RZ, 0x20 ;  /* 0x00000020ff207803 */ /* 0x000fe40000000000 */
[----:B------:R-:W-:Y:S02]  /*0b00*/  ISETP.NE.AND P5, PT, R30, RZ, PT ;  /* 0x000000ff1e00720c */ /* 0x000fe40003fa5270 */
[----:B------:R-:W-:-:S07]  /*0b10*/  ISETP.NE.AND P6, PT, R31, RZ, PT ;  /* 0x000000ff1f00720c */ /* 0x000fce0003fc5270 */
[----:B------:R-:W1:Y:S08]  /*0b20*/  @P4 LDC.64 R22, c[0x0][0x380] ;  /* 0x0000e000ff164b82 */ /* 0x000e700000000a00 */
[----:B------:R-:W2:Y:S01]  /*0b30*/  @P5 LDC.64 R24, c[0x0][0x380] ;  /* 0x0000e000ff185b82 */ /* 0x000ea20000000a00 */
[----:B0-----:R-:W-:-:S05]  /*0b40*/  IMAD.WIDE R4, R17, 0x8, R4 ;  /* 0x0000000811047825 */ /* 0x001fca00078e0204 */
[----:B------:R-:W3:Y:S02]  /*0b50*/  @P4 LDG.E.64 R20, desc[UR8][R4.64] ;  /* 0x0000000804144981 */ /* 0x000ee4000c1e1b00 */
[----:B------:R-:W0:Y:S01]  /*0b60*/  @P6 LDC.64 R28, c[0x0][0x380] ;  /* 0x0000e000ff1c6b82 */ /* 0x000e220000000a00 */
[----:B-1----:R-:W-:-:S06]  /*0b70*/  @P4 IMAD.WIDE R22, R13, 0x8, R22 ;  /* 0x000000080d164825 */ /* 0x002fcc00078e0216 */
[----:B------:R-:W3:Y:S01]  /*0b80*/  @P4 LDG.E.64 R22, desc[UR8][R22.64] ;  /* 0x0000000816164981 */ /* 0x000ee2000c1e1b00 */
[----:B--2---:R-:W-:-:S06]  /*0b90*/  @P5 IMAD.WIDE R24, R14, 0x8, R24 ;  /* 0x000000080e185825 */ /* 0x004fcc00078e0218 */
[----:B------:R-:W2:Y:S01]  /*0ba0*/  @P5 LDG.E.64 R24, desc[UR8][R24.64] ;  /* 0x0000000818185981 */ /* 0x000ea2000c1e1b00 */
[----:B0-----:R-:W-:-:S06]  /*0bb0*/  @P6 IMAD.WIDE R28, R16, 0x8, R28 ;  /* 0x00000008101c6825 */ /* 0x001fcc00078e021c */
[----:B------:R-:W4:Y:S01]  /*0bc0*/  @P6 LDG.E.64 R28, desc[UR8][R28.64] ;  /* 0x000000081c1c6981 */ /* 0x000f22000c1e1b00 */
[----:B---3--:R-:W-:-:S03]  /*0bd0*/  @P4 DFMA R2, R20, R22, R2 ;  /* 0x000000161402422b */ /* 0x008fc60000000002 */
[----:B------:R-:W2:Y:S01]  /*0be0*/  @P5 LDG.E.64 R20, desc[UR8][R4.64+0x8] ;  /* 0x0000080804145981 */ /* 0x000ea2000c1e1b00 */
[----:B------:R-:W-:Y:S01]  /*0bf0*/  ISETP.NE.AND P4, PT, R26, RZ, PT ;  /* 0x000000ff1a00720c */ /* 0x000fe20003f85270 */
[----:B------:R-:W0:Y:S02]  /*0c00*/  @P0 LDC.64 R22, c[0x0][0x380] ;  /* 0x0000e000ff160b82 */ /* 0x000e240000000a00 */
[----:B------:R-:W4:Y:S01]  /*0c10*/  @P6 LDG.E.64 R26, desc[UR8][R4.64+0x10] ;  /* 0x00001008041a6981 */ /* 0x000f22000c1e1b00 */
[----:B0-----:R-:W-:-:S06]  /*0c20*/  @P0 IMAD.WIDE R22, R8, 0x8, R22 ;  /* 0x0000000808160825 */ /* 0x001fcc00078e0216 */
[----:B------:R-:W3:Y:S01]  /*0c30*/  @P0 LDG.E.64 R22, desc[UR8][R22.64] ;  /* 0x0000000816160981 */ /* 0x000ee2000c1e1b00 */
[----:B--2---:R-:W-:-:S03]  /*0c40*/  @P5 DFMA R2, R20, R24, R2 ;  /* 0x000000181402522b */ /* 0x004fc60000000002 */
[----:B------:R-:W3:Y:S04]  /*0c50*/  @P0 LDG.E.64 R20, desc[UR8][R4.64+0x18] ;  /* 0x0000180804140981 */ /* 0x000ee8000c1e1b00 */
[----:B------:R-:W2:Y:S01]  /*0c60*/  @P2 LDG.E.64 R24, desc[UR8][R4.64+0x20] ;  /* 0x0000200804182981 */ /* 0x000ea2000c1e1b00 */
[----:B----4-:R-:W-:Y:S01]  /*0c70*/  @P6 DFMA R2, R26, R28, R2 ;  /* 0x0000001c1a02622b */ /* 0x010fe20000000002 */
[----:B------:R-:W0:Y:S08]  /*0c80*/  @P2 LDC.64 R26, c[0x0][0x380] ;  /* 0x0000e000ff1a2b82 */ /* 0x000e300000000a00 */
[----:B------:R-:W1:Y:S01]  /*0c90*/  @P1 LDC.64 R28, c[0x0][0x380] ;  /* 0x0000e000ff1c1b82 */ /* 0x000e620000000a00 */
[----:B0-----:R-:W-:-:S06]  /*0ca0*/  @P2 IMAD.WIDE R26, R10, 0x8, R26 ;  /* 0x000000080a1a2825 */ /* 0x001fcc00078e021a */
[----:B------:R-:W2:Y:S01]  /*0cb0*/  @P2 LDG.E.64 R26, desc[UR8][R26.64] ;  /* 0x000000081a1a2981 */ /* 0x000ea2000c1e1b00 */
[----:B-1----:R-:W-:-:S06]  /*0cc0*/  @P1 IMAD.WIDE R28, R6, 0x8, R28 ;  /* 0x00000008061c1825 */ /* 0x002fcc00078e021c */
[----:B------:R-:W4:Y:S01]  /*0cd0*/  @P1 LDG.E.64 R28, desc[UR8][R28.64] ;  /* 0x000000081c1c1981 */ /* 0x000f22000c1e1b00 */
[----:B---3--:R-:W-:Y:S01]  /*0ce0*/  @P0 DFMA R2, R20, R22, R2 ;  /* 0x000000161402022b */ /* 0x008fe20000000002 */
[----:B------:R-:W0:Y:S02]  /*0cf0*/  @P3 LDC.64 R20, c[0x0][0x380] ;  /* 0x0000e000ff143b82 */ /* 0x000e240000000a00 */
[----:B------:R-:W4:Y:S05]  /*0d00*/  @P1 LDG.E.64 R22, desc[UR8][R4.64+0x30] ;  /* 0x0000300804161981 */ /* 0x000f2a000c1e1b00 */
[----:B--2---:R-:W-:Y:S01]  /*0d10*/  @P2 DFMA R2, R24, R26, R2 ;  /* 0x0000001a1802222b */ /* 0x004fe20000000002 */
[----:B0-----:R-:W-:-:S02]  /*0d20*/  @P3 IMAD.WIDE R24, R12, 0x8, R20 ;  /* 0x000000080c183825 */ /* 0x001fc400078e0214 */
[----:B------:R-:W2:Y:S04]  /*0d30*/  @P3 LDG.E.64 R20, desc[UR8][R4.64+0x28] ;  /* 0x0000280804143981 */ /* 0x000ea8000c1e1b00 */
[----:B------:R-:W2:Y:S01]  /*0d40*/  @P3 LDG.E.64 R24, desc[UR8][R24.64] ;  /* 0x0000000818183981 */ /* 0x000ea2000c1e1b00 */
[----:B------:R-:W-:-:S13]  /*0d50*/  ISETP.NE.AND P5, PT, R32, RZ, PT ;  /* 0x000000ff2000720c */ /* 0x000fda0003fa5270 */
[----:B------:R-:W0:Y:S02]  /*0d60*/  @P5 LDC.64 R26, c[0x0][0x380] ;  /* 0x0000e000ff1a5b82 */ /* 0x000e240000000a00 */
[----:B0-----:R-:W-:-:S06]  /*0d70*/  @P5 IMAD.WIDE R26, R15, 0x8, R26 ;  /* 0x000000080f1a5825 */ /* 0x001fcc00078e021a */
[----:B------:R-:W3:Y:S01]  /*0d80*/  @P5 LDG.E.64 R26, desc[UR8][R26.64] ;  /* 0x000000081a1a5981 */ /* 0x000ee2000c1e1b00 */
[----:B--2---:R-:W-:Y:S01]  /*0d90*/  @P3 DFMA R2, R20, R24, R2 ;  /* 0x000000181402322b */ /* 0x004fe20000000002 */
[----:B------:R-:W0:Y:S02]  /*0da0*/  @P4 LDC.64 R20, c[0x0][0x380] ;  /* 0x0000e000ff144b82 */ /* 0x000e240000000a00 */
[----:B------:R-:W3:Y:S05]  /*0db0*/  @P5 LDG.E.64 R24, desc[UR8][R4.64+0x40] ;  /* 0x0000400804185981 */ /* 0x000eea000c1e1b00 */
[----:B----4-:R-:W-:Y:S01]  /*0dc0*/  @P1 DFMA R2, R22, R28, R2 ;  /* 0x0000001c1602122b */ /* 0x010fe20000000002 */
[----:B------:R-:W1:Y:S01]  /*0dd0*/  LDC.64 R28, c[0x0][0x410] ;  /* 0x00010400ff1c7b82 */ /* 0x000e620000000a00 */
[----:B0-----:R-:W-:-:S02]  /*0de0*/  @P4 IMAD.WIDE R22, R11, 0x8, R20 ;  /* 0x000000080b164825 */ /* 0x001fc400078e0214 */
[----:B------:R-:W2:Y:S04]  /*0df0*/  @P4 LDG.E.64 R20, desc[UR8][R4.64+0x38] ;  /* 0x0000380804144981 */ /* 0x000ea8000c1e1b00 */
[----:B------:R-:W2:Y:S01]  /*0e00*/  @P4 LDG.E.64 R22, desc[UR8][R22.64] ;  /* 0x0000000816164981 */ /* 0x000ea2000c1e1b00 */
[----:B------:R-:W-:-:S05]  /*0e10*/  VIADD R18, R18, 0x1 ;  /* 0x0000000112127836 */ /* 0x000fca0000000000 */
[----:B------:R-:W-:Y:S01]  /*0e20*/  ISETP.NE.AND P6, PT, R18, RZ, PT ;  /* 0x000000ff1200720c */ /* 0x000fe20003fc5270 */
[CC--:B-1----:R-:W-:Y:S02]  /*0e30*/  IMAD R15, R29.reuse, R28.reuse, R15 ;  /* 0x0000001c1d0f7224 */ /* 0x0c2fe400078e020f */
        /* <DEDUP_REMOVED lines=8> */
[----:B------:R-:W-:Y:S01]  /*0ec0*/  VIADD R17, R17, UR4 ;  /* 0x0000000411117c36 */ /* 0x000fe20008000000 */
[----:B--2---:R-:W-:-:S08]  /*0ed0*/  @P4 DFMA R2, R20, R22, R2 ;  /* 0x000000161402422b */ /* 0x004fd00000000002 */
[----:B---3--:R-:W-:Y:S01]  /*0ee0*/  @P5 DFMA R2, R24, R26, R2 ;  /* 0x0000001a1802522b */ /* 0x008fe20000000002 */
[----:B------:R-:W-:Y:S10]  /*0ef0*/  @P6 BRA `(.L_x_1069) ;  /* 0xfffffff800f06947 */ /* 0x000ff4000383ffff */
        /* <DEDUP_REMOVED lines=11> */
.L_x_1068:
        /* <DEDUP_REMOVED lines=34> */
.L_x_1072:
[----:B------:R-:W-:-:S07]  /*11d0*/  MOV R4, 0x11f0 ;  /* 0x000011f000047802 */ /* 0x000fce0000000f00 */
[----:B------:R-:W-:Y:S05]  /*11e0*/  CALL.REL.NOINC `($__internal_44_$__cuda_sm20_div_u64) ;  /* 0x0000000000c87944 */ /* 0x000fea0003c00000 */
[----:B------:R-:W-:Y:S01]  /*11f0*/  IMAD.MOV.U32 R4, RZ, RZ, R3 ;  /* 0x000000ffff047224 */ /* 0x000fe200078e0003 */
[----:B------:R-:W-:-:S07]  /*1200*/  MOV R5, R6 ;  /* 0x0000000600057202 */ /* 0x000fce0000000f00 */
.L_x_1073:
[----:B------:R-:W-:Y:S05]  /*1210*/  BSYNC.RECONVERGENT B0 ;  /* 0x0000000000007941 */ /* 0x000fea0003800200 */
.L_x_1071:
        /* <DEDUP_REMOVED lines=13> */
.L_x_1076:
[----:B------:R-:W-:-:S04]  /*12f0*/  LEA R2, P0, R0, UR4, 0x3 ;  /* 0x0000000400027c11 */ /* 0x000fc8000f8018ff */
[----:B------:R-:W-:Y:S02]  /*1300*/  LEA.HI.X R3, R0, UR5, R9, 0x3, P0 ;  /* 0x0000000500037c11 */ /* 0x000fe400080f1c09 */
        /* <DEDUP_REMOVED lines=8> */
.L_x_1075:
[----:B------:R-:W-:Y:S05]  /*1390*/  BSYNC.RECONVERGENT B0 ;  /* 0x0000000000007941 */ /* 0x000fea0003800200 */
.L_x_1074:
[----:B------:R-:W-:Y:S05]  /*13a0*/  @!P1 EXIT ;  /* 0x000000000000994d */ /* 0x000fea0003800000 */
[----:B------:R-:W-:Y:S01]  /*13b0*/  SHF.L.U32 R15, R7, 0x3, RZ ;  /* 0x00000003070f7819 */ /* 0x000fe200000006ff */
[----:B------:R-:W0:Y:S01]  /*13c0*/  LDCU UR6, c[0x0][0x3f8] ;  /* 0x00007f00ff0677ac */ /* 0x000e220008000800 */
[----:B------:R-:W-:Y:S01]  /*13d0*/  SHF.R.U32.HI R17, RZ, 0x1d, R7 ;  /* 0x0000001dff117819 */ /* 0x000fe20000011607 */
[----:B------:R-:W1:Y:S06]  /*13e0*/  LDCU.64 UR4, c[0x0][0x3a8] ;  /* 0x00007500ff0477ac */ /* 0x000e6c0008000a00 */
.L_x_1077:
        /* <DEDUP_REMOVED lines=18> */
        .weak           $__internal_44_$__cuda_sm20_div_u64
        .type           $__internal_44_$__cuda_sm20_div_u64,@function
        .size           $__internal_44_$__cuda_sm20_div_u64,(.L_x_1731 - $__internal_44_$__cuda_sm20_div_u64)
$__internal_44_$__cuda_sm20_div_u64:
[----:B------:R-:W-:Y:S01]  /*1510*/  MOV R14, R7 ;  /* 0x00000007000e7202 */ /* 0x000fe20000000f00 */
        /* <DEDUP_REMOVED lines=47> */
[----:B------:R-:W-:Y:S02]  /*1810*/  IADD3.X R6, PT, PT, RZ, R3, RZ, P2, !PT ;  /* 0x00000003ff067210 */ /* 0x000fe400017fe4ff */
[----:B------:R-:W-:Y:S02]  /*1820*/  SEL R8, R5, R8, P0 ;  /* 0x0000000805087207 */ /* 0x000fe40000000000 */
[----:B------:R-:W-:-:S02]  /*1830*/  IADD3.X R11, PT, PT, R14, -0x1, RZ, P1, !PT ;  /* 0xffffffff0e0b7810 */ /* 0x000fc40000ffe4ff */
[----:B------:R-:W-:Y:S02]  /*1840*/  SEL R10, R10, R12, P0 ;  /* 0x0000000c0a0a7207 */ /* 0x000fe40000000000 */
[----:B------:R-:W-:Y:S02]  /*1850*/  SEL R5, R6, R3, P0 ;  /* 0x0000000306057207 */ /* 0x000fe40000000000 */
[----:B------:R-:W-:Y:S02]  /*1860*/  IADD3 R3, P2, PT, R8, 0x1, RZ ;  /* 0x0000000108037810 */ /* 0x000fe40007f5e0ff */
[----:B------:R-:W-:Y:S02]  /*1870*/  SEL R11, R11, R14, P0 ;  /* 0x0000000e0b0b7207 */ /* 0x000fe40000000000 */
[----:B------:R-:W-:Y:S01]  /*1880*/  ISETP.GE.U32.AND P0, PT, R10, R7, PT ;  /* 0x000000070a00720c */ /* 0x000fe20003f06070 */
[----:B------:R-:W-:Y:S01]  /*1890*/  IMAD.X R6, RZ, RZ, R5, P2 ;  /* 0x000000ffff067224 */ /* 0x000fe200010e0605 */
[----:B------:R-:W-:-:S02]  /*18a0*/  ISETP.NE.U32.AND P1, PT, R7, RZ, PT ;  /* 0x000000ff0700720c */ /* 0x000fc40003f25070 */
[----:B------:R-:W-:Y:S02]  /*18b0*/  ISETP.GE.U32.AND.EX P0, PT, R11, RZ, PT, P0 ;  /* 0x000000ff0b00720c */ /* 0x000fe40003f06100 */
[----:B------:R-:W-:Y:S02]  /*18c0*/  ISETP.NE.AND.EX P1, PT, RZ, RZ, PT, P1 ;  /* 0x000000ffff00720c */ /* 0x000fe40003f25310 */
[----:B------:R-:W-:Y:S01]  /*18d0*/  SEL R6, R6, R5, P0 ;  /* 0x0000000506067207 */ /* 0x000fe20000000000 */
[----:B------:R-:W-:Y:S01]  /*18e0*/  IMAD.MOV.U32 R5, RZ, RZ, 0x0 ;  /* 0x00000000ff057424 */ /* 0x000fe200078e00ff */
[----:B------:R-:W-:Y:S02]  /*18f0*/  SEL R3, R3, R8, P0 ;  /* 0x0000000803037207 */ /* 0x000fe40000000000 */
[----:B------:R-:W-:Y:S02]  /*1900*/  SEL R6, R6, 0xffffffff, P1 ;  /* 0xffffffff06067807 */ /* 0x000fe40000800000 */
[----:B------:R-:W-:Y:S01]  /*1910*/  SEL R3, R3, 0xffffffff, P1 ;  /* 0xffffffff03037807 */ /* 0x000fe20000800000 */
[----:B------:R-:W-:Y:S06]  /*1920*/  RET.REL.NODEC R4 `(_ZN2at6native51_GLOBAL__N__2c613397_18_DepthwiseConv2d_cu_9959487032conv_depthwise2d_backward_kernelILi3ELi1EdiEEvNS_27GenericPackedTensorAccessorIKT1_Lm4ENS_16DefaultPtrTraitsEiEENS3_IS4_Lm4ES6_iEES7_T2_iiiiiiiiiiiiiii) ;  /* 0xffffffe404b47950 */ /* 0x000fec0003c3ffff */
.L_x_1078:
        /* <DEDUP_REMOVED lines=13> */
.L_x_1731:


//--------------------- .text._ZN2at6native51_GLOBAL__N__2c613397_18_DepthwiseConv2d_cu_9959487032conv_depthwise2d_backward_kernelILi5ELi0EdiEEvNS_27GenericPackedTensorAccessorIKT1_Lm4ENS_16DefaultPtrTraitsEiEENS3_IS4_Lm4ES6_iEES7_T2_iiiiiiiiiiiiiii --------------------------
	.section	.text._ZN2at6native51_GLOBAL__N__2c613397_18_DepthwiseConv2d_cu_9959487032conv_depthwise2d_backward_kernelILi5ELi0EdiEEvNS_27GenericPackedTensorAccessorIKT1_Lm4ENS_16DefaultPtrTraitsEiEENS3_IS4_Lm4ES6_iEES7_T2_iiiiiiiiiiiiiii,"ax",@progbits
	.align	128
.text._ZN2at6native51_GLOBAL__N__2c613397_18_DepthwiseConv2d_cu_9959487032conv_depthwise2d_backward_kernelILi5ELi0EdiEEvNS_27GenericPackedTensorAccessorIKT1_Lm4ENS_16DefaultPtrTraitsEiEENS3_IS4_Lm4ES6_iEES7_T2_iiiiiiiiiiiiiii:
        .type           _ZN2at6native51_GLOBAL__N__2c613397_18_DepthwiseConv2d_cu_9959487032conv_depthwise2d_backward_kernelILi5ELi0EdiEEvNS_27GenericPackedTensorAccessorIKT1_Lm4ENS_16DefaultPtrTraitsEiEENS3_IS4_Lm4ES6_iEES7_T2_iiiiiiiiiiiiiii,@function
        .size           _ZN2at6native51_GLOBAL__N__2c613397_18_DepthwiseConv2d_cu_9959487032conv_depthwise2d_backward_kernelILi5ELi0EdiEEvNS_27GenericPackedTensorAccessorIKT1_Lm4ENS_16DefaultPtrTraitsEiEENS3_IS4_Lm4ES6_iEES7_T2_iiiiiiiiiiiiiii,(.L_x_1733 - _ZN2at6native51_GLOBAL__N__2c613397_18_DepthwiseConv2d_cu_9959487032conv_depthwise2d_backward_kernelILi5ELi0EdiEEvNS_27GenericPackedTensorAccessorIKT1_Lm4ENS_16DefaultPtrTraitsEiEENS3_IS4_Lm4ES6_iEES7_T2_iiiiiiiiiiiiiii)
        .other          _ZN2at6native51_GLOBAL__N__2c613397_18_DepthwiseConv2d_cu_9959487032conv_depthwise2d_backward_kernelILi5ELi0EdiEEvNS_27GenericPackedTensorAccessorIKT1_Lm4ENS_16DefaultPtrTraitsEiEENS3_IS4_Lm4ES6_iEES7_T2_iiiiiiiiiiiiiii,@"STO_CUDA_ENTRY STV_DEFAULT"
_ZN2at6native51_GLOBAL__N__2c613397_18_DepthwiseConv2d_cu_9959487032conv_depthwise2d_backward_kernelILi5ELi0EdiEEvNS_27GenericPackedTensorAccessorIKT1_Lm4ENS_16DefaultPtrTraitsEiEENS3_IS4_Lm4ES6_iEES7_T2_iiiiiiiiiiiiiii:
        /* <DEDUP_REMOVED lines=24> */
[----:B------:R-:W-:Y:S02]  /*0180*/  UIADD3.X UR5, UPT, UPT, URZ, UR5, URZ, UP0, !UPT ;  /* 0x00000005ff057290 */ /* 0x000fe400087fe4ff */
[----:B------:R-:W-:-:S04]  /*0190*/  IMAD.U32 R10, RZ, RZ, UR4 ;  /* 0x00000004ff0a7e24 */ /* 0x000fc8000f8e00ff */
[----:B-12---:R-:W-:-:S07]  /*01a0*/  IMAD.U32 R11, RZ, RZ, UR5 ;  /* 0x00000005ff0b7e24 */ /* 0x006fce000f8e00ff */
.L_x_1092:
[----:B------:R-:W2:Y:S01]  /*01b0*/  LDL R13, [R1] ;  /* 0x00000000010d7983 */ /* 0x000ea20000100800 */
[----:B------:R-:W0:Y:S01]  /*01c0*/  LDC R21, c[0x0][0x408] ;  /* 0x00010200ff157b82 */ /* 0x000e220000000800 */
[----:B------:R-:W-:Y:S01]  /*01d0*/  IMAD.MOV.U32 R2, RZ, RZ, RZ ;  /* 0x000000ffff027224 */ /* 0x000fe200078e00ff */
[----:B------:R-:W1:Y:S01]  /*01e0*/  LDCU UR8, c[0x0][0x430] ;  /* 0x00008600ff0877ac */ /* 0x000e620008000800 */
[----:B------:R-:W-:Y:S01]  /*01f0*/  IMAD.MOV.U32 R26, RZ, RZ, RZ ;  /* 0x000000ffff1a7224 */ /* 0x000fe200078e00ff */
[----:B------:R-:W3:Y:S04]  /*0200*/  LDCU.64 UR4, c[0x0][0x428] ;  /* 0x00008500ff0477ac */ /* 0x000ee80008000a00 */
[----:B------:R-:W4:Y:S01]  /*0210*/  LDC R4, c[0x0][0x40c] ;  /* 0x00010300ff047b82 */ /* 0x000f220000000800 */
[----:B0-----:R-:W-:-:S04]  /*0220*/  IABS R12, R21 ;  /* 0x00000015000c7213 */ /* 0x001fc80000000000 */
[----:B------:R-:W0:Y:S01]  /*0230*/  I2F.RP R0, R12 ;  /* 0x0000000c00007306 */ /* 0x000e220000209400 */
[----:B----4-:R-:W-:-:S07]  /*0240*/  IABS R6, R4 ;  /* 0x0000000400067213 */ /* 0x010fce0000000000 */
[----:B0-----:R-:W0:Y:S02]  /*0250*/  MUFU.RCP R0, R0 ;  /* 0x0000000000007308 */ /* 0x001e240000001000 */
[----:B0-----:R-:W-:-:S06]  /*0260*/  VIADD R3, R0, 0xffffffe ;  /* 0x0ffffffe00037836 */ /* 0x001fcc0000000000 */
[----:B------:R-:W0:Y:S02]  /*0270*/  F2I.FTZ.U32.TRUNC.NTZ R3, R3 ;  /* 0x0000000300037305 */ /* 0x000e24000021f000 */
[----:B0-----:R-:W-:-:S04]  /*0280*/  IMAD.MOV R5, RZ, RZ, -R3 ;  /* 0x000000ffff057224 */ /* 0x001fc800078e0a03 */
[----:B------:R-:W-:-:S04]  /*0290*/  IMAD R5, R5, R12, RZ ;  /* 0x0000000c05057224 */ /* 0x000fc800078e02ff */
[----:B------:R-:W-:Y:S01]  /*02a0*/  IMAD.HI.U32 R0, R3, R5, R2 ;  /* 0x0000000503007227 */ /* 0x000fe200078e0002 */
[----:B------:R-:W-:Y:S01]  /*02b0*/  MOV R2, R6 ;  /* 0x0000000600027202 */ /* 0x000fe20000000f00 */
[----:B------:R-:W0:Y:S03]  /*02c0*/  LDC R5, c[0x0][0x3fc] ;  /* 0x0000ff00ff057b82 */ /* 0x000e260000000800 */
[----:B------:R-:W4:Y:S08]  /*02d0*/  I2F.RP R8, R2 ;  /* 0x0000000200087306 */ /* 0x000f300000209400 */
[----:B----4-:R-:W4:Y:S02]  /*02e0*/  MUFU.RCP R8, R8 ;  /* 0x0000000800087308 */ /* 0x010f240000001000 */
[----:B----4-:R-:W-:Y:S01]  /*02f0*/  VIADD R6, R8, 0xffffffe ;  /* 0x0ffffffe08067836 */ /* 0x010fe20000000000 */
[----:B--2---:R-:W-:-:S05]  /*0300*/  IABS R7, R13 ;  /* 0x0000000d00077213 */ /* 0x004fca0000000000 */
[----:B------:R-:W-:-:S04]  /*0310*/  IMAD.HI.U32 R0, R0, R7, RZ ;  /* 0x0000000700007227 */ /* 0x000fc800078e00ff */
[----:B------:R-:W-:-:S04]  /*0320*/  IMAD.MOV R3, RZ, RZ, -R0 ;  /* 0x000000ffff037224 */ /* 0x000fc800078e0a00 */
[C---:B------:R-:W-:Y:S02]  /*0330*/  IMAD R3, R12.reuse, R3, R7 ;  /* 0x000000030c037224 */ /* 0x040fe400078e0207 */
[----:B------:R2:W4:Y:S03]  /*0340*/  F2I.FTZ.U32.TRUNC.NTZ R7, R6 ;  /* 0x0000000600077305 */ /* 0x000526000021f000 */
[----:B------:R-:W-:Y:S01]  /*0350*/  ISETP.GT.U32.AND P1, PT, R12, R3, PT ;  /* 0x000000030c00720c */ /* 0x000fe20003f24070 */
[----:B--2---:R-:W-:Y:S02]  /*0360*/  HFMA2 R6, -RZ, RZ, 0, 0 ;  /* 0x00000000ff067431 */ /* 0x004fe400000001ff */
[----:B----4-:R-:W-:-:S10]  /*0370*/  IMAD.MOV R9, RZ, RZ, -R7 ;  /* 0x000000ffff097224 */ /* 0x010fd400078e0a07 */
[----:B------:R-:W-:Y:S02]  /*0380*/  @!P1 IMAD.IADD R3, R3, 0x1, -R12 ;  /* 0x0000000103039824 */ /* 0x000fe400078e0a0c */
[----:B------:R-:W-:Y:S01]  /*0390*/  @!P1 VIADD R0, R0, 0x1 ;  /* 0x0000000100009836 */ /* 0x000fe20000000000 */
[----:B------:R-:W-:Y:S01]  /*03a0*/  ISETP.NE.AND P1, PT, R21, RZ, PT ;  /* 0x000000ff1500720c */ /* 0x000fe20003f25270 */
[----:B------:R-:W-:Y:S01]  /*03b0*/  IMAD R9, R9, R2, RZ ;  /* 0x0000000209097224 */ /* 0x000fe200078e02ff */
[----:B------:R-:W-:Y:S02]  /*03c0*/  ISETP.GE.U32.AND P0, PT, R3, R12, PT ;  /* 0x0000000c0300720c */ /* 0x000fe40003f06070 */
[----:B------:R-:W-:Y:S01]  /*03d0*/  LOP3.LUT R3, R13, R21, RZ, 0x3c, !PT ;  /* 0x000000150d037212 */ /* 0x000fe200078e3cff */
[----:B------:R-:W-:-:S03]  /*03e0*/  IMAD.HI.U32 R6, R7, R9, R6 ;  /* 0x0000000907067227 */ /* 0x000fc600078e0006 */
[----:B------:R-:W-:Y:S02]  /*03f0*/  ISETP.GE.AND P2, PT, R3, RZ, PT ;  /* 0x000000ff0300720c */ /* 0x000fe40003f46270 */
[----:B0-----:R-:W-:-:S04]  /*0400*/  IABS R3, R5 ;  /* 0x0000000500037213 */ /* 0x001fc80000000000 */
[----:B------:R-:W0:Y:S01]  /*0410*/  I2F.RP R12, R3 ;  /* 0x00000003000c7306 */ /* 0x000e220000209400 */
[----:B------:R-:W-:-:S06]  /*0420*/  @P0 VIADD R0, R0, 0x1 ;  /* 0x0000000100000836 */ /* 0x000fcc0000000000 */
[----:B------:R-:W-:Y:S01]  /*0430*/  @!P2 IMAD.MOV R0, RZ, RZ, -R0 ;  /* 0x000000ffff00a224 */ /* 0x000fe200078e0a00 */
[----:B------:R-:W-:-:S04]  /*0440*/  @!P1 LOP3.LUT R0, RZ, R21, RZ, 0x33, !PT ;  /* 0x00000015ff009212 */ /* 0x000fc800078e33ff */
[----:B------:R-:W-:Y:S01]  /*0450*/  IABS R8, R0 ;  /* 0x0000000000087213 */ /* 0x000fe20000000000 */
[----:B0-----:R-:W0:Y:S04]  /*0460*/  MUFU.RCP R12, R12 ;  /* 0x0000000c000c7308 */ /* 0x001e280000001000 */
[----:B------:R-:W-:-:S04]  /*0470*/  IMAD.MOV.U32 R7, RZ, RZ, R8 ;  /* 0x000000ffff077224 */ /* 0x000fc800078e0008 */
[----:B------:R-:W-:-:S04]  /*0480*/  IMAD.HI.U32 R6, R6, R7, RZ ;  /* 0x0000000706067227 */ /* 0x000fc800078e00ff */
[----:B------:R-:W-:-:S04]  /*0490*/  IMAD.MOV R8, RZ, RZ, -R6 ;  /* 0x000000ffff087224 */ /* 0x000fc800078e0a06 */
[----:B------:R-:W-:Y:S02]  /*04a0*/  IMAD R7, R2, R8, R7 ;  /* 0x0000000802077224 */ /* 0x000fe400078e0207 */
[----:B0-----:R-:W-:-:S03]  /*04b0*/  VIADD R8, R12, 0xffffffe ;  /* 0x0ffffffe0c087836 */ /* 0x001fc60000000000 */
[----:B------:R-:W-:Y:S01]  /*04c0*/  ISETP.GT.U32.AND P1, PT, R2, R7, PT ;  /* 0x000000070200720c */ /* 0x000fe20003f24070 */
[----:B------:R0:W2:Y:S02]  /*04d0*/  F2I.FTZ.U32.TRUNC.NTZ R9, R8 ;  /* 0x0000000800097305 */ /* 0x0000a4000021f000 */
[----:B0-----:R-:W-:-:S10]  /*04e0*/  IMAD.MOV.U32 R8, RZ, RZ, RZ ;  /* 0x000000ffff087224 */ /* 0x001fd400078e00ff */
[----:B------:R-:W-:Y:S02]  /*04f0*/  @!P1 IMAD.IADD R7, R7, 0x1, -R2 ;  /* 0x0000000107079824 */ /* 0x000fe400078e0a02 */
[----:B------:R-:W-:Y:S01]  /*0500*/  @!P1 VIADD R6, R6, 0x1 ;  /* 0x0000000106069836 */ /* 0x000fe20000000000 */
[----:B------:R-:W-:Y:S02]  /*0510*/  ISETP.NE.AND P1, PT, R4, RZ, PT ;  /* 0x000000ff0400720c */ /* 0x000fe40003f25270 */
[----:B------:R-:W-:Y:S02]  /*0520*/  ISETP.GE.U32.AND P0, PT, R7, R2, PT ;  /* 0x000000020700720c */ /* 0x000fe40003f06070 */
[----:B------:R-:W-:-:S04]  /*0530*/  LOP3.LUT R2, R0, R4, RZ, 0x3c, !PT ;  /* 0x0000000400027212 */ /* 0x000fc800078e3cff */
[----:B------:R-:W-:Y:S01]  /*0540*/  ISETP.GE.AND P2, PT, R2, RZ, PT ;  /* 0x000000ff0200720c */ /* 0x000fe20003f46270 */
[----:B--2---:R-:W-:-:S04]  /*0550*/  IMAD.MOV R2, RZ, RZ, -R9 ;  /* 0x000000ffff027224 */ /* 0x004fc800078e0a09 */
[----:B------:R-:W-:Y:S02]  /*0560*/  IMAD R7, R2, R3, RZ ;  /* 0x0000000302077224 */ /* 0x000fe400078e02ff */
[----:B------:R-:W-:Y:S02]  /*0570*/  @P0 VIADD R6, R6, 0x1 ;  /* 0x0000000106060836 */ /* 0x000fe40000000000 */
[----:B------:R-:W-:-:S04]  /*0580*/  IMAD.HI.U32 R8, R9, R7, R8 ;  /* 0x0000000709087227 */ /* 0x000fc800078e0008 */
[----:B------:R-:W-:Y:S01]  /*0590*/  @!P2 IADD3 R6, PT, PT, -R6, RZ, RZ ;  /* 0x000000ff0606a210 */ /* 0x000fe20007ffe1ff */
[----:B---3--:R-:W-:Y:S01]  /*05a0*/  VIADD R9, R0, UR5 ;  /* 0x0000000500097c36 */ /* 0x008fe20008000000 */
[----:B------:R-:W-:-:S04]  /*05b0*/  @!P1 LOP3.LUT R6, RZ, R4, RZ, 0x33, !PT ;  /* 0x00000004ff069212 */ /* 0x000fc800078e33ff */
[----:B------:R-:W-:-:S05]  /*05c0*/  IABS R2, R6 ;  /* 0x0000000600027213 */ /* 0x000fca0000000000 */
[----:B------:R-:W-:-:S04]  /*05d0*/  IMAD.HI.U32 R28, R8, R2, RZ ;  /* 0x00000002081c7227 */ /* 0x000fc800078e00ff */
[----:B------:R-:W-:Y:S02]  /*05e0*/  IMAD.MOV R7, RZ, RZ, -R28 ;  /* 0x000000ffff077224 */ /* 0x000fe400078e0a1c */
[----:B------:R-:W-:Y:S02]  /*05f0*/  VIADD R8, R13, UR4 ;  /* 0x000000040d087c36 */ /* 0x000fe40008000000 */
[----:B------:R-:W-:Y:S02]  /*0600*/  IMAD R2, R3, R7, R2 ;  /* 0x0000000703027224 */ /* 0x000fe400078e0202 */
[----:B------:R-:W-:-:S03]  /*0610*/  IMAD.MOV R13, RZ, RZ, -R6 ;  /* 0x000000ffff0d7224 */ /* 0x000fc600078e0a06 */
[----:B------:R-:W-:-:S13]  /*0620*/  ISETP.GT.U32.AND P1, PT, R3, R2, PT ;  /* 0x000000020300720c */ /* 0x000fda0003f24070 */
[----:B------:R-:W-:Y:S02]  /*0630*/  @!P1 IMAD.IADD R2, R2, 0x1, -R3 ;  /* 0x0000000102029824 */ /* 0x000fe400078e0a03 */
[----:B------:R-:W-:Y:S01]  /*0640*/  @!P1 VIADD R28, R28, 0x1 ;  /* 0x000000011c1c9836 */ /* 0x000fe20000000000 */
[----:B------:R-:W-:Y:S02]  /*0650*/  ISETP.NE.AND P1, PT, R5, RZ, PT ;  /* 0x000000ff0500720c */ /* 0x000fe40003f25270 */
[----:B------:R-:W-:Y:S01]  /*0660*/  ISETP.GE.U32.AND P0, PT, R2, R3, PT ;  /* 0x000000030200720c */ /* 0x000fe20003f06070 */
[----:B-1----:R-:W-:Y:S01]  /*0670*/  IMAD R3, R0, R21, UR8 ;  /* 0x0000000800037e24 */ /* 0x002fe2000f8e0215 */
[----:B------:R-:W-:-:S03]  /*0680*/  LOP3.LUT R2, R6, R5, RZ, 0x3c, !PT ;  /* 0x0000000506027212 */ /* 0x000fc600078e3cff */
[----:B------:R-:W-:Y:S01]  /*0690*/  VIADD R7, R3, UR8 ;  /* 0x0000000803077c36 */ /* 0x000fe20008000000 */
[----:B------:R-:W-:Y:S01]  /*06a0*/  ISETP.GE.AND P2, PT, R2, RZ, PT ;  /* 0x000000ff0200720c */ /* 0x000fe20003f46270 */
[----:B------:R-:W-:Y:S02]  /*06b0*/  IMAD.MOV R2, RZ, RZ, -R0 ;  /* 0x000000ffff027224 */ /* 0x000fe400078e0a00 */
[----:B------:R-:W-:Y:S02]  /*06c0*/  IMAD.IADD R20, R8, 0x1, -R3 ;  /* 0x0000000108147824 */ /* 0x000fe400078e0a03 */
[----:B------:R-:W-:Y:S02]  /*06d0*/  VIADD R3, R7, UR8 ;  /* 0x0000000807037c36 */ /* 0x000fe40008000000 */
[----:B------:R-:W-:Y:S02]  /*06e0*/  @P0 VIADD R28, R28, 0x1 ;  /* 0x000000011c1c0836 */ /* 0x000fe40000000000 */
[----:B------:R-:W-:-:S02]  /*06f0*/  IMAD.IADD R0, R8, 0x1, -R7 ;  /* 0x0000000108007824 */ /* 0x000fc400078e0a07 */
[----:B------:R-:W-:Y:S02]  /*0700*/  IMAD R7, R4, R13, R9 ;  /* 0x0000000d04077224 */ /* 0x000fe400078e0209 */
[----:B------:R-:W-:Y:S01]  /*0710*/  @!P2 IADD3 R28, PT, PT, -R28, RZ, RZ ;  /* 0x000000ff1c1ca210 */ /* 0x000fe20007ffe1ff */
[----:B------:R-:W-:Y:S01]  /*0720*/  IMAD R21, R21, R2, R8 ;  /* 0x0000000215157224 */ /* 0x000fe200078e0208 */
[----:B------:R-:W-:Y:S01]  /*0730*/  @!P1 LOP3.LUT R28, RZ, R5, RZ, 0x33, !PT ;  /* 0x00000005ff1c9212 */ /* 0x000fe200078e33ff */
[----:B------:R0:W-:Y:S01]  /*0740*/  STL [R1+0x4], R7 ;  /* 0x0000040701007387 */ /* 0x0001e20000100800 */
[C---:B------:R-:W-:Y:S02]  /*0750*/  IADD3 R2, PT, PT, R8.reuse, -R3, RZ ;  /* 0x8000000308027210 */ /* 0x040fe40007ffe0ff */
[----:B------:R-:W-:Y:S01]  /*0760*/  IADD3 R3, PT, PT, R8, -UR8, -R3 ;  /* 0x8000000808037c10 */ /* 0x000fe2000fffe803 */
[----:B------:R-:W-:-:S04]  /*0770*/  IMAD.MOV R12, RZ, RZ, -R28 ;  /* 0x000000ffff0c7224 */ /* 0x000fc800078e0a1c */
[----:B------:R-:W-:Y:S01]  /*0780*/  IMAD R4, R5, R12, R6 ;  /* 0x0000000c05047224 */ /* 0x000fe200078e0206 */
[----:B------:R-:W-:-:S04]  /*0790*/  CS2R R12, SRZ ;  /* 0x00000000000c7805 */ /* 0x000fc8000001ff00 */
[----:B------:R0:W-:Y:S03]  /*07a0*/  STL [R1+0x8], R4 ;  /* 0x0000080401007387 */ /* 0x0001e60000100800 */
.L_x_1091:
[----:B------:R-:W2:Y:S01]  /*07b0*/  LDL R6, [R1+0x8] ;  /* 0x0000080001067983 */ /* 0x000ea20000100800 */
[----:B------:R-:W2:Y:S01]  /*07c0*/  LDCU.64 UR12, c[0x0][0x400] ;  /* 0x00008000ff0c77ac */ /* 0x000ea20008000a00 */
[----:B0-----:R-:W0:Y:S01]  /*07d0*/  LDC R4, c[0x0][0x424] ;  /* 0x00010900ff047b82 */ /* 0x001e220000000800 */
[----:B------:R-:W-:Y:S01]  /*07e0*/  IMAD.MOV.U32 R22, RZ, RZ, RZ ;  /* 0x000000ffff167224 */ /* 0x000fe200078e00ff */
[----:B------:R-:W1:Y:S02]  /*07f0*/  LDCU.64 UR4, c[0x0][0x418] ;  /* 0x00008300ff0477ac */ /* 0x000e640008000a00 */
[----:B-1----:R-:W-:Y:S01]  /*0800*/  UIMAD UR4, UR5, UR4, URZ ;  /* 0x00000004050472a4 */ /* 0x002fe2000f8e02ff */
        /* <DEDUP_REMOVED lines=9> */
[----:B--2---:R-:W-:Y:S02]  /*08a0*/  IMAD R7, R6, UR12, R26 ;  /* 0x0000000c06077c24 */ /* 0x004fe4000f8e021a */
[----:B------:R0:W5:Y:S01]  /*08b0*/  LDL R6, [R1+0x4] ;  /* 0x0000040001067983 */ /* 0x0001620000100800 */
[----:B------:R-:W-:Y:S02]  /*08c0*/  VIADD R26, R26, 0x1 ;  /* 0x000000011a1a7836 */ /* 0x000fe40000000000 */
[----:B------:R-:W-:-:S03]  /*08d0*/  IMAD R5, R28, UR13, R7 ;  /* 0x0000000d1c057c24 */ /* 0x000fc6000f8e0207 */
[----:B------:R-:W-:Y:S01]  /*08e0*/  ISETP.NE.AND P0, PT, R26, UR12, PT ;  /* 0x0000000c1a007c0c */ /* 0x000fe2000bf05270 */
[----:B------:R-:W-:-:S03]  /*08f0*/  IMAD R7, R7, UR4, RZ ;  /* 0x0000000407077c24 */ /* 0x000fc6000f8e02ff */
[----:B0-----:R-:W-:-:S09]  /*0900*/  P2R R27, PR, RZ, 0x1 ;  /* 0x00000001ff1b7803 */ /* 0x001fd20000000000 */
.L_x_1090:
[----:B------:R-:W0:Y:S01]  /*0910*/  LDC R25, c[0x0][0x424] ;  /* 0x00010900ff197b82 */ /* 0x000e220000000800 */
[----:B-----5:R-:W-:Y:S01]  /*0920*/  IABS R9, R6 ;  /* 0x0000000600097213 */ /* 0x020fe20000000000 */
[----:B------:R-:W-:Y:S01]  /*0930*/  VIADD R22, R22, 0x1 ;  /* 0x0000000116167836 */ /* 0x000fe20000000000 */
[----:B------:R-:W-:Y:S01]  /*0940*/  ISETP.GE.AND P1, PT, R6, RZ, PT ;  /* 0x000000ff0600720c */ /* 0x000fe20003f26270 */
[----:B------:R-:W-:Y:S02]  /*0950*/  BSSY.RECONVERGENT B0, `(.L_x_1080) ;  /* 0x0000050000007945 */ /* 0x000fe40003800200 */
[----:B------:R-:W-:-:S04]  /*0960*/  IMAD.HI.U32 R8, R18, R9, RZ ;  /* 0x0000000912087227 */ /* 0x000fc800078e00ff */
[----:B------:R-:W-:Y:S01]  /*0970*/  IMAD.MOV R14, RZ, RZ, -R8 ;  /* 0x000000ffff0e7224 */ /* 0x000fe200078e0a08 */
[-C--:B0-----:R-:W-:Y:S02]  /*0980*/  IABS R23, R25.reuse ;  /* 0x0000001900177213 */ /* 0x081fe40000000000 */
[----:B------:R-:W-:Y:S02]  /*0990*/  ISETP.NE.AND P2, PT, R25, RZ, PT ;  /* 0x000000ff1900720c */ /* 0x000fe40003f45270 */
[----:B------:R-:W-:Y:S01]  /*09a0*/  LOP3.LUT R24, RZ, R25, RZ, 0x33, !PT ;  /* 0x00000019ff187212 */ /* 0x000fe200078e33ff */
[----:B------:R-:W-:-:S05]  /*09b0*/  IMAD R9, R23, R14, R9 ;  /* 0x0000000e17097224 */ /* 0x000fca00078e0209 */
[----:B------:R-:W-:-:S13]  /*09c0*/  ISETP.GT.U32.AND P3, PT, R4, R9, PT ;  /* 0x000000090400720c */ /* 0x000fda0003f64070 */
[----:B------:R-:W-:-:S04]  /*09d0*/  @!P3 IADD3 R9, PT, PT, R9, -R23, RZ ;  /* 0x800000170909b210 */ /* 0x000fc80007ffe0ff */
[----:B------:R-:W-:Y:S01]  /*09e0*/  ISETP.GT.U32.AND P0, PT, R4, R9, PT ;  /* 0x000000090400720c */ /* 0x000fe20003f04070 */
[----:B------:R-:W-:-:S05]  /*09f0*/  IMAD.IADD R14, R9, 0x1, -R23 ;  /* 0x00000001090e7824 */ /* 0x000fca00078e0a17 */
[----:B------:R-:W-:Y:S02]  /*0a00*/  SEL R15, R14, R9, !P0 ;  /* 0x000000090e0f7207 */ /* 0x000fe40004000000 */
[----:B------:R-:W-:-:S03]  /*0a10*/  ISETP.NE.AND P0, PT, R22, 0x5, PT ;  /* 0x000000051600780c */ /* 0x000fc60003f05270 */
[----:B------:R-:W-:-:S05]  /*0a20*/  @!P1 IMAD.MOV R15, RZ, RZ, -R15 ;  /* 0x000000ffff0f9224 */ /* 0x000fca00078e0a0f */
[----:B------:R-:W-:-:S04]  /*0a30*/  SEL R15, R24, R15, !P2 ;  /* 0x0000000f180f7207 */ /* 0x000fc80005000000 */
[----:B------:R-:W-:-:S13]  /*0a40*/  ISETP.NE.AND P1, PT, R15, RZ, PT ;  /* 0x000000ff0f00720c */ /* 0x000fda0003f25270 */
[----:B------:R-:W-:Y:S05]  /*0a50*/  @P1 BRA `(.L_x_1081) ;  /* 0x0000000000fc1947 */ /* 0x000fea0003800000 */
[----:B------:R-:W0:Y:S02]  /*0a60*/  LDC R17, c[0x0][0x420] ;  /* 0x00010800ff117b82 */ /* 0x000e240000000800 */
        /* <DEDUP_REMOVED lines=48> */
[----:B------:R-:W-:Y:S02]  /*0d70*/  @P4 IMAD R18, R14, UR10, R18 ;  /* 0x0000000a0e124c24 */ /* 0x000fe4000f8e0212 */
[----:B------:R-:W-:-:S06]  /*0d80*/  @P4 IMAD.WIDE R14, R7, 0x8, R10 ;  /* 0x00000008070e4825 */ /* 0x000fcc00078e020a */
[----:B------:R-:W2:Y:S01]  /*0d90*/  @P4 LDG.E.64 R14, desc[UR6][R14.64+-0x10] ;  /* 0xfffff0060e0e4981 */ /* 0x000ea2000c1e1b00 */
[----:B0-----:R-:W-:-:S06]  /*0da0*/  @P4 IMAD.WIDE R16, R18, 0x8, R16 ;  /* 0x0000000812104825 */ /* 0x001fcc00078e0210 */
[----:B------:R-:W2:Y:S01]  /*0db0*/  @P4 LDG.E.64 R16, desc[UR6][R16.64] ;  /* 0x0000000610104981 */ /* 0x000ea2000c1e1b00 */
        /* <DEDUP_REMOVED lines=8> */
[----:B--2---:R-:W-:-:S11]  /*0e40*/  @P4 DFMA R12, R14, R16, R12 ;  /* 0x000000100e0c422b */ /* 0x004fd6000000000c */
.L_x_1081:
[----:B------:R-:W-:Y:S05]  /*0e50*/  BSYNC.RECONVERGENT B0 ;  /* 0x0000000000007941 */ /* 0x000fea0003800200 */
.L_x_1080:
[----:B------:R-:W-:Y:S04]  /*0e60*/  BSSY.RECONVERGENT B0, `(.L_x_1082) ;  /* 0x0000041000007945 */ /* 0x000fe80003800200 */
        /* <DEDUP_REMOVED lines=64> */
.L_x_1083:
[----:B------:R-:W-:Y:S05]  /*1270*/  BSYNC.RECONVERGENT B0 ;  /* 0x0000000000007941 */ /* 0x000fea0003800200 */
.L_x_1082:
        /* <DEDUP_REMOVED lines=65> */
.L_x_1085:
[----:B------:R-:W-:Y:S05]  /*1690*/  BSYNC.RECONVERGENT B0 ;  /* 0x0000000000007941 */ /* 0x000fea0003800200 */
.L_x_1084:
        /* <DEDUP_REMOVED lines=64> */
[----:B--2---:R-:W-:-:S11]  /*1aa0*/  @P4 DFMA R12, R14, R16, R12 ;  /* 0x000000100e0c422b */ /* 0x004fd6000000000c */
.L_x_1087:
[----:B------:R-:W-:Y:S05]  /*1ab0*/  BSYNC.RECONVERGENT B0 ;  /* 0x0000000000007941 */ /* 0x000fea0003800200 */
.L_x_1086:
        /* <DEDUP_REMOVED lines=39> */
[----:B------:R-:W-:-:S05]  /*1d30*/  @!P5 IMAD.MOV R14, RZ, RZ, -R14 ;  /* 0x000000ffff0ed224 */ /* 0x000fca00078e0a0e */
[----:B------:R-:W-:Y:S02]  /*1d40*/  SEL R17, R19, R14, !P1 ;  /* 0x0000000e13117207 */ /* 0x000fe40004800000 */
[----:B------:R-:W-:-:S04]  /*1d50*/  @!P4 IADD3 R8, PT, PT, -R8, RZ, RZ ;  /* 0x000000ff0808c210 */ /* 0x000fc80007ffe1ff */
        /* <DEDUP_REMOVED lines=21> */
[----:B--2---:R-:W-:-:S11]  /*1eb0*/  @P1 DFMA R12, R8, R14, R12 ;  /* 0x0000000e080c122b */ /* 0x004fd6000000000c */
.L_x_1089:
[----:B------:R-:W-:Y:S05]  /*1ec0*/  BSYNC.RECONVERGENT B0 ;  /* 0x0000000000007941 */ /* 0x000fea0003800200 */
.L_x_1088:
[----:B------:R-:W-:Y:S02]  /*1ed0*/  VIADD R6, R6, -UR9 ;  /* 0x8000000906067c36 */ /* 0x000fe40008000000 */
[----:B------:R-:W-:Y:S01]  /*1ee0*/  VIADD R7, R7, 0x5 ;  /* 0x0000000507077836 */ /* 0x000fe20000000000 */
[----:B------:R-:W-:Y:S06]  /*1ef0*/  @P0 BRA `(.L_x_1090) ;  /* 0xffffffe800840947 */ /* 0x000fec000383ffff */
[----:B------:R-:W-:-:S13]  /*1f00*/  ISETP.NE.AND P1, PT, R27, RZ, PT ;  /* 0x000000ff1b00720c */ /* 0x000fda0003f25270 */
[----:B------:R-:W-:Y:S05]  /*1f10*/  @P1 BRA `(.L_x_1091) ;  /* 0xffffffe800241947 */ /* 0x000fea000383ffff */
[----:B------:R-:W2:Y:S01]  /*1f20*/  LDL.LU R9, [R1] ;  /* 0x0000000001097983 */ /* 0x000ea20000300800 */
[----:B------:R-:W0:Y:S03]  /*1f30*/  LDCU UR4, c[0x0][0x360] ;  /* 0x00006c00ff0477ac */ /* 0x000e260008000800 */
[----:B------:R-:W3:Y:S01]  /*1f40*/  LDL.LU R8, [R1+0xc] ;  /* 0x00000c0001087983 */ /* 0x000ee20000300800 */
[----:B------:R-:W0:Y:S01]  /*1f50*/  LDC R0, c[0x0][0x370] ;  /* 0x0000dc00ff007b82 */ /* 0x000e220000000800 */
[----:B------:R-:W2:Y:S01]  /*1f60*/  LDCU.64 UR12, c[0x0][0x3a8] ;  /* 0x00007500ff0c77ac */ /* 0x000ea20008000a00 */
[----:B------:R-:W1:Y:S01]  /*1f70*/  LDCU UR5, c[0x0][0x3f8] ;  /* 0x00007f00ff0577ac */ /* 0x000e620008000800 */
[----:B0-----:R-:W-:Y:S01]  /*1f80*/  IMAD R0, R0, UR4, RZ ;  /* 0x0000000400007c24 */ /* 0x001fe2000f8e02ff */
[----:B-1----:R-:W-:Y:S01]  /*1f90*/  USHF.R.S32.HI UR4, URZ, 0x1f, UR5 ;  /* 0x0000001fff047899 */ /* 0x002fe20008011405 */
[----:B--2---:R-:W-:-:S04]  /*1fa0*/  LEA R2, P0, R9, UR12, 0x3 ;  /* 0x0000000c09027c11 */ /* 0x004fc8000f8018ff */
[----:B---3--:R-:W-:Y:S02]  /*1fb0*/  LEA.HI.X R3, R9, UR13, R8, 0x3, P0 ;  /* 0x0000000d09037c11 */ /* 0x008fe400080f1c08 */
[----:B------:R-:W-:-:S03]  /*1fc0*/  IADD3 R9, P0, PT, R0, R9, RZ ;  /* 0x0000000900097210 */ /* 0x000fc60007f1e0ff */
[----:B------:R0:W-:Y:S02]  /*1fd0*/  STG.E.64 desc[UR6][R2.64], R12 ;  /* 0x0000000c02007986 */ /* 0x0001e4000c101b06 */
[----:B------:R-:W-:Y:S01]  /*1fe0*/  IMAD.X R8, RZ, RZ, R8, P0 ;  /* 0x000000ffff087224 */ /* 0x000fe200000e0608 */
[----:B------:R-:W-:Y:S01]  /*1ff0*/  ISETP.GE.U32.AND P0, PT, R9, UR5, PT ;  /* 0x0000000509007c0c */ /* 0x000fe2000bf06070 */
[----:B------:R0:W-:Y:S03]  /*2000*/  STL [R1], R9 ;  /* 0x0000000901007387 */ /* 0x0001e60000100800 */
[----:B------:R-:W-:Y:S01]  /*2010*/  ISETP.GE.AND.EX P0, PT, R8, UR4, PT, P0 ;  /* 0x0000000408007c0c */ /* 0x000fe2000bf06300 */
[----:B------:R0:W-:-:S12]  /*2020*/  STL [R1+0xc], R8 ;  /* 0x00000c0801007387 */ /* 0x0001d80000100800 */
[----:B0-----:R-:W-:Y:S05]  /*2030*/  @!P0 BRA `(.L_x_1092) ;  /* 0xffffffe0005c8947 */ /* 0x001fea000383ffff */
[----:B------:R-:W-:Y:S05]  /*2040*/  EXIT ;  /* 0x000000000000794d */ /* 0x000fea0003800000 */
.L_x_1079:
[----:B------:R-:W2:Y:S04]  /*2050*/  LDL R3, [R1] ;  /* 0x0000000001037983 */ /* 0x000ea80000100800 */
[----:B------:R-:W3:Y:S01]  /*2060*/  LDL R2, [R1+0xc] ;  /* 0x00000c0001027983 */ /* 0x000ee20000100800 */
[----:B------:R-:W-:Y:S01]  /*2070*/  BSSY.RECONVERGENT B0, `(.L_x_1093) ;  /* 0x0000026000007945 */ /* 0x000fe20003800200 */
[----:B--2---:R-:W-:-:S04]  /*2080*/  IADD3 R4, P0, PT, R0, R3, RZ ;  /* 0x0000000300047210 */ /* 0x004fc80007f1e0ff */
[----:B---3--:R-:W-:Y:S02]  /*2090*/  IADD3.X R6, PT, PT, RZ, R2, RZ, P0, !PT ;  /* 0x00000002ff067210 */ /* 0x008fe400007fe4ff */
[C---:B------:R-:W-:Y:S02]  /*20a0*/  ISETP.GT.U32.AND P1, PT, R4.reuse, UR8, PT ;  /* 0x0000000804007c0c */ /* 0x040fe4000bf24070 */
[----:B------:R-:W-:Y:S02]  /*20b0*/  ISETP.GE.U32.AND P0, PT, R4, UR8, PT ;  /* 0x0000000804007c0c */ /* 0x000fe4000bf06070 */
[C---:B------:R-:W-:Y:S02]  /*20c0*/  ISETP.GT.U32.AND.EX P1, PT, R6.reuse, UR5, PT, P1 ;  /* 0x0000000506007c0c */ /* 0x040fe4000bf24110 */
[----:B------:R-:W-:Y:S02]  /*20d0*/  ISETP.GE.U32.AND.EX P0, PT, R6, UR5, PT, P0 ;  /* 0x0000000506007c0c */ /* 0x000fe4000bf06100 */
        /* <DEDUP_REMOVED lines=27> */
.L_x_1094:
[----:B------:R-:W-:-:S07]  /*2290*/  MOV R4, 0x22b0 ;  /* 0x000022b000047802 */ /* 0x000fce0000000f00 */
[----:B------:R-:W-:Y:S05]  /*22a0*/  CALL.REL.NOINC `($__internal_45_$__cuda_sm20_div_u64) ;  /* 0x0000000000e87944 */ /* 0x000fea0003c00000 */
[----:B------:R-:W-:Y:S02]  /*22b0*/  IMAD.MOV.U32 R4, RZ, RZ, R3 ;  /* 0x000000ffff047224 */ /* 0x000fe400078e0003 */
[----:B------:R-:W-:-:S07]  /*22c0*/  IMAD.MOV.U32 R5, RZ, RZ, R6 ;  /* 0x000000ffff057224 */ /* 0x000fce00078e0006 */
.L_x_1095:
[----:B------:R-:W-:Y:S05]  /*22d0*/  BSYNC.RECONVERGENT B0 ;  /* 0x0000000000007941 */ /* 0x000fea0003800200 */
.L_x_1093:
        /* <DEDUP_REMOVED lines=13> */
.L_x_1098:
[----:B------:R-:W2:Y:S04]  /*23b0*/  LDL.LU R8, [R1] ;  /* 0x0000000001087983 */ /* 0x000ea80000300800 */
[----:B------:R-:W3:Y:S01]  /*23c0*/  LDL.LU R6, [R1+0xc] ;  /* 0x00000c0001067983 */ /* 0x000ee20000300800 */
[----:B--2---:R-:W-:-:S04]  /*23d0*/  LEA R2, P0, R8, UR8, 0x3 ;  /* 0x0000000808027c11 */ /* 0x004fc8000f8018ff */
[----:B---3--:R-:W-:Y:S02]  /*23e0*/  LEA.HI.X R3, R8, UR9, R6, 0x3, P0 ;  /* 0x0000000908037c11 */ /* 0x008fe400080f1c06 */
[----:B------:R-:W-:Y:S02]  /*23f0*/  IADD3 R8, P2, PT, R0, R8, RZ ;  /* 0x0000000800087210 */ /* 0x000fe40007f5e0ff */
[----:B------:R-:W-:Y:S01]  /*2400*/  IADD3 R4, P0, PT, R4, 0x1, RZ ;  /* 0x0000000104047810 */ /* 0x000fe20007f1e0ff */
[----:B------:R0:W-:Y:S01]  /*2410*/  STG.E.64 desc[UR6][R2.64], RZ ;  /* 0x000000ff02007986 */ /* 0x0001e2000c101b06 */
[----:B------:R-:W-:-:S03]  /*2420*/  IADD3.X R6, PT, PT, RZ, R6, RZ, P2, !PT ;  /* 0x00000006ff067210 */ /* 0x000fc600017fe4ff */
[----:B------:R-:W-:Y:S01]  /*2430*/  IMAD.X R5, RZ, RZ, R5, P0 ;  /* 0x000000ffff057224 */ /* 0x000fe200000e0605 */
[----:B------:R-:W-:Y:S01]  /*2440*/  ISETP.NE.U32.AND P0, PT, R4, R7, PT ;  /* 0x000000070400720c */ /* 0x000fe20003f05070 */
[----:B------:R0:W-:Y:S03]  /*2450*/  STL [R1+0xc], R6 ;  /* 0x00000c0601007387 */ /* 0x0001e60000100800 */
[----:B------:R-:W-:Y:S01]  /*2460*/  ISETP.NE.AND.EX P0, PT, R5, RZ, PT, P0 ;  /* 0x000000ff0500720c */ /* 0x000fe20003f05300 */
[----:B------:R0:W-:-:S12]  /*2470*/  STL [R1], R8 ;  /* 0x0000000801007387 */ /* 0x0001d80000100800 */
[----:B0-----:R-:W-:Y:S05]  /*2480*/  @P0 BRA `(.L_x_1098) ;  /* 0xfffffffc00c80947 */ /* 0x001fea000383ffff */
.L_x_1097:
[----:B------:R-:W-:Y:S05]  /*2490*/  BSYNC.RECONVERGENT B0 ;  /* 0x0000000000007941 */ /* 0x000fea0003800200 */
.L_x_1096:
[----:B------:R-:W-:Y:S05]  /*24a0*/  @!P1 EXIT ;  /* 0x000000000000994d */ /* 0x000fea0003800000 */
[----:B------:R-:W-:Y:S01]  /*24b0*/  IMAD.SHL.U32 R11, R0, 0x8, RZ ;  /* 0x00000008000b7824 */ /* 0x000fe200078e00ff */
[----:B------:R-:W-:Y:S01]  /*24c0*/  SHF.R.U32.HI R13, RZ, 0x1d, R0 ;  /* 0x0000001dff0d7819 */ /* 0x000fe20000011600 */
[----:B------:R-:W0:Y:S01]  /*24d0*/  LDCU UR4, c[0x0][0x3f8] ;  /* 0x00007f00ff0477ac */ /* 0x000e220008000800 */
[----:B------:R-:W1:Y:S05]  /*24e0*/  LDCU.64 UR8, c[0x0][0x3a8] ;  /* 0x00007500ff0877ac */ /* 0x000e6a0008000a00 */
.L_x_1099:
[----:B------:R-:W1:Y:S04]  /*24f0*/  LDL.LU R12, [R1] ;  /* 0x00000000010c7983 */ /* 0x000e680000300800 */
[----:B------:R-:W2:Y:S01]  /*2500*/  LDL.LU R10, [R1+0xc] ;  /* 0x00000c00010a7983 */ /* 0x000ea20000300800 */
[----:B-1----:R-:W-:-:S04]  /*2510*/  LEA R8, P0, R12, UR8, 0x3 ;  /* 0x000000080c087c11 */ /* 0x002fc8000f8018ff */
[----:B--2---:R-:W-:Y:S02]  /*2520*/  LEA.HI.X R9, R12, UR9, R10, 0x3, P0 ;  /* 0x000000090c097c11 */ /* 0x004fe400080f1c0a */
        /* <DEDUP_REMOVED lines=10> */
[----:B------:R-:W-:Y:S01]  /*25d0*/  LEA.HI.X R10, R0, R10, RZ, 0x2, P0 ;  /* 0x0000000a000a7211 */ /* 0x000fe200000f14ff */
[----:B------:R2:W-:Y:S01]  /*25e0*/  STL [R1], R12 ;  /* 0x0000000c01007387 */ /* 0x0005e20000100800 */
[----:B0-----:R-:W-:-:S03]  /*25f0*/  ISETP.GE.U32.AND P0, PT, R12, UR4, PT ;  /* 0x000000040c007c0c */ /* 0x001fc6000bf06070 */
[----:B------:R2:W-:Y:S01]  /*2600*/  STG.E.64 desc[UR6][R6.64], RZ ;  /* 0x000000ff06007986 */ /* 0x0005e2000c101b06 */
[----:B------:R-:W-:-:S03]  /*2610*/  ISETP.GE.AND.EX P0, PT, R10, UR5, PT, P0 ;  /* 0x000000050a007c0c */ /* 0x000fc6000bf06300 */
[----:B------:R2:W-:Y:S10]  /*2620*/  STL [R1+0xc], R10 ;  /* 0x00000c0a01007387 */ /* 0x0005f40000100800 */
[----:B--2---:R-:W-:Y:S05]  /*2630*/  @!P0 BRA `(.L_x_1099) ;  /* 0xfffffffc00ac8947 */ /* 0x004fea000383ffff */
[----:B------:R-:W-:Y:S05]  /*2640*/  EXIT ;  /* 0x000000000000794d */ /* 0x000fea0003800000 */
        .weak           $__internal_45_$__cuda_sm20_div_u64
        .type           $__internal_45_$__cuda_sm20_div_u64,@function
        .size           $__internal_45_$__cuda_sm20_div_u64,(.L_x_1733 - $__internal_45_$__cuda_sm20_div_u64)
$__internal_45_$__cuda_sm20_div_u64:
        /* <DEDUP_REMOVED lines=65> */
[----:B------:R-:W-:Y:S06]  /*2a60*/  RET.REL.NODEC R4 `(_ZN2at6native51_GLOBAL__N__2c613397_18_DepthwiseConv2d_cu_9959487032conv_depthwise2d_backward_kernelILi5ELi0EdiEEvNS_27GenericPackedTensorAccessorIKT1_Lm4ENS_16DefaultPtrTraitsEiEENS3_IS4_Lm4ES6_iEES7_T2_iiiiiiiiiiiiiii) ;  /* 0xffffffd404647950 */ /* 0x000fec0003c3ffff */
.L_x_1100:
        /* <DEDUP_REMOVED lines=9> */
.L_x_1733:


//--------------------- .text._ZN2at6native51_GLOBAL__N__2c613397_18_DepthwiseConv2d_cu_9959487032conv_depthwise2d_backward_kernelILi5ELi2EdiEEvNS_27GenericPackedTensorAccessorIKT1_Lm4ENS_16DefaultPtrTraitsEiEENS3_IS4_Lm4ES6_iEES7_T2_iiiiiiiiiiiiiii --------------------------
	.section	.text._ZN2at6native51_GLOBAL__N__2c613397_18_DepthwiseConv2d_cu_9959487032conv_depthwise2d_backward_kernelILi5ELi2EdiEEvNS_27GenericPackedTensorAccessorIKT1_Lm4ENS_16DefaultPtrTraitsEiEENS3_IS4_Lm4ES6_iEES7_T2_iiiiiiiiiiiiiii,"ax",@progbits
	.align	128
.text._ZN2at6native51_GLOBAL__N__2c613397_18_DepthwiseConv2d_cu_9959487032conv_depthwise2d_backward_kernelILi5ELi2EdiEEvNS_27GenericPackedTensorAccessorIKT1_Lm4ENS_16DefaultPtrTraitsEiEENS3_IS4_Lm4ES6_iEES7_T2_iiiiiiiiiiiiiii:
        .type           _ZN2at6native51_GLOBAL__N__2c613397_18_DepthwiseConv2d_cu_9959487032conv_depthwise2d_backward_kernelILi5ELi2EdiEEvNS_27GenericPackedTensorAccessorIKT1_Lm4ENS_16DefaultPtrTraitsEiEENS3_IS4_Lm4ES6_iEES7_T2_iiiiiiiiiiiiiii,@function
        .size           _ZN2at6native51_GLOBAL__N__2c613397_18_DepthwiseConv2d_cu_9959487032conv_depthwise2d_backward_kernelILi5ELi2EdiEEvNS_27GenericPackedTensorAccessorIKT1_Lm4ENS_16DefaultPtrTraitsEiEENS3_IS4_Lm4ES6_iEES7_T2_iiiiiiiiiiiiiii,(.L_x_1735 - _ZN2at6native51_GLOBAL__N__2c613397_18_DepthwiseConv2d_cu_9959487032conv_depthwise2d_backward_kernelILi5ELi2EdiEEvNS_27GenericPackedTensorAccessorIKT1_Lm4ENS_16DefaultPtrTraitsEiEENS3_IS4_Lm4ES6_iEES7_T2_iiiiiiiiiiiiiii)
        .other          _ZN2at6native51_GLOBAL__N__2c613397_18_DepthwiseConv2d_cu_9959487032conv_depthwise2d_backward_kernelILi5ELi2EdiEEvNS_27GenericPackedTensorAccessorIKT1_Lm4ENS_16DefaultPtrTraitsEiEENS3_IS4_Lm4ES6_iEES7_T2_iiiiiiiiiiiiiii,@"STO_CUDA_ENTRY STV_DEFAULT"
_ZN2at6native51_GLOBAL__N__2c613397_18_DepthwiseConv2d_cu_9959487032conv_depthwise2d_backward_kernelILi5ELi2EdiEEvNS_27GenericPackedTensorAccessorIKT1_Lm4ENS_16DefaultPtrTraitsEiEENS3_IS4_Lm4ES6_iEES7_T2_iiiiiiiiiiiiiii:
        /* <DEDUP_REMOVED lines=23> */
.L_x_1103:
        /* <DEDUP_REMOVED lines=9> */
[----:B--2---:R-:W-:-:S04]  /*0200*/  IABS R8, R7 ;  /* 0x0000000700087213 */ /* 0x004fc80000000000 */
[----:B------:R-:W2:Y:S01]  /*0210*/  I2F.RP R4, R8 ;  /* 0x0000000800047306 */ /* 0x000ea20000209400 */
[----:B-----5:R-:W-:Y:S02]  /*0220*/  IABS R12, R10 ;  /* 0x0000000a000c7213 */ /* 0x020fe40000000000 */
[----:B0-----:R-:W-:-:S05]  /*0230*/  IABS R11, R14 ;  /* 0x0000000e000b7213 */ /* 0x001fca0000000000 */
[----:B--2---:R-:W0:Y:S02]  /*0240*/  MUFU.RCP R4, R4 ;  /* 0x0000000400047308 */ /* 0x004e240000001000 */
[----:B0-----:R-:W-:Y:S01]  /*0250*/  VIADD R2, R4, 0xffffffe ;  /* 0x0ffffffe04027836 */ /* 0x001fe20000000000 */
[----:B------:R-:W-:-:S05]  /*0260*/  LOP3.LUT R4, R0, R7, RZ, 0x3c, !PT ;  /* 0x0000000700047212 */ /* 0x000fca00078e3cff */
[----:B------:R0:W2:Y:S01]  /*0270*/  F2I.FTZ.U32.TRUNC.NTZ R3, R2 ;  /* 0x0000000200037305 */ /* 0x0000a2000021f000 */
[----:B------:R-:W-:Y:S01]  /*0280*/  ISETP.GE.AND P2, PT, R4, RZ, PT ;  /* 0x000000ff0400720c */ /* 0x000fe20003f46270 */
[----:B0-----:R-:W-:Y:S02]  /*0290*/  IMAD.MOV.U32 R2, RZ, RZ, RZ ;  /* 0x000000ffff027224 */ /* 0x001fe400078e00ff */
[----:B--2---:R-:W-:-:S04]  /*02a0*/  IMAD.MOV R5, RZ, RZ, -R3 ;  /* 0x000000ffff057224 */ /* 0x004fc800078e0a03 */
        /* <DEDUP_REMOVED lines=12> */
[----:B------:R-:W0:Y:S01]  /*0370*/  F2I.FTZ.U32.TRUNC.NTZ R3, R6 ;  /* 0x0000000600037305 */ /* 0x000e22000021f000 */
[----:B------:R-:W-:-:S10]  /*0380*/  ISETP.NE.AND P1, PT, R7, RZ, PT ;  /* 0x000000ff0700720c */ /* 0x000fd40003f25270 */
[----:B------:R-:W-:-:S04]  /*0390*/  @P0 VIADD R2, R2, 0x1 ;  /* 0x0000000102020836 */ /* 0x000fc80000000000 */
[--C-:B------:R-:W-:Y:S02]  /*03a0*/  IMAD.MOV.U32 R15, RZ, RZ, R2.reuse ;  /* 0x000000ffff0f7224 */ /* 0x100fe400078e0002 */
[----:B0-----:R-:W-:Y:S02]  /*03b0*/  IMAD.MOV R5, RZ, RZ, -R3 ;  /* 0x000000ffff057224 */ /* 0x001fe400078e0a03 */
[----:B------:R-:W-:Y:S01]  /*03c0*/  @!P2 IMAD.MOV R15, RZ, RZ, -R2 ;  /* 0x000000ffff0fa224 */ /* 0x000fe200078e0a02 */
[----:B------:R-:W-:Y:S01]  /*03d0*/  @!P1 LOP3.LUT R15, RZ, R7, RZ, 0x33, !PT ;  /* 0x00000007ff0f9212 */ /* 0x000fe200078e33ff */
[----:B------:R-:W-:Y:S02]  /*03e0*/  IMAD R5, R5, R12, RZ ;  /* 0x0000000c05057224 */ /* 0x000fe400078e02ff */
[----:B------:R-:W-:Y:S01]  /*03f0*/  IMAD.MOV.U32 R2, RZ, RZ, RZ ;  /* 0x000000ffff027224 */ /* 0x000fe200078e00ff */
[----:B------:R-:W-:-:S03]  /*0400*/  IABS R4, R15 ;  /* 0x0000000f00047213 */ /* 0x000fc60000000000 */
[----:B------:R-:W-:Y:S02]  /*0410*/  IMAD.HI.U32 R2, R3, R5, R2 ;  /* 0x0000000503027227 */ /* 0x000fe400078e0002 */
[----:B------:R-:W0:Y:S02]  /*0420*/  I2F.RP R5, R11 ;  /* 0x0000000b00057306 */ /* 0x000e240000209400 */
[----:B------:R-:W-:-:S04]  /*0430*/  IMAD.MOV.U32 R3, RZ, RZ, R4 ;  /* 0x000000ffff037224 */ /* 0x000fc800078e0004 */
[----:B------:R-:W-:-:S04]  /*0440*/  IMAD.HI.U32 R2, R2, R3, RZ ;  /* 0x0000000302027227 */ /* 0x000fc800078e00ff */
[----:B------:R-:W-:-:S04]  /*0450*/  IMAD.MOV R4, RZ, RZ, -R2 ;  /* 0x000000ffff047224 */ /* 0x000fc800078e0a02 */
[----:B------:R-:W-:Y:S01]  /*0460*/  IMAD R3, R12, R4, R3 ;  /* 0x000000040c037224 */ /* 0x000fe200078e0203 */
[----:B0-----:R-:W0:Y:S01]  /*0470*/  MUFU.RCP R5, R5 ;  /* 0x0000000500057308 */ /* 0x001e220000001000 */
[----:B------:R-:W-:-:S03]  /*0480*/  LOP3.LUT R4, R15, R10, RZ, 0x3c, !PT ;  /* 0x0000000a0f047212 */ /* 0x000fc600078e3cff */
[----:B------:R-:W-:Y:S02]  /*0490*/  ISETP.GT.U32.AND P1, PT, R12, R3, PT ;  /* 0x000000030c00720c */ /* 0x000fe40003f24070 */
[----:B------:R-:W-:-:S11]  /*04a0*/  ISETP.GE.AND P2, PT, R4, RZ, PT ;  /* 0x000000ff0400720c */ /* 0x000fd60003f46270 */
[----:B------:R-:W-:Y:S02]  /*04b0*/  @!P1 IMAD.IADD R3, R3, 0x1, -R12 ;  /* 0x0000000103039824 */ /* 0x000fe400078e0a0c */
[----:B0-----:R-:W-:Y:S02]  /*04c0*/  VIADD R6, R5, 0xffffffe ;  /* 0x0ffffffe05067836 */ /* 0x001fe40000000000 */
[----:B------:R-:W-:Y:S01]  /*04d0*/  @!P1 VIADD R2, R2, 0x1 ;  /* 0x0000000102029836 */ /* 0x000fe20000000000 */
[----:B------:R-:W-:Y:S01]  /*04e0*/  ISETP.GE.U32.AND P0, PT, R3, R12, PT ;  /* 0x0000000c0300720c */ /* 0x000fe20003f06070 */
[----:B------:R-:W-:Y:S01]  /*04f0*/  IMAD.MOV R12, RZ, RZ, -R15 ;  /* 0x000000ffff0c7224 */ /* 0x000fe200078e0a0f */
[----:B------:R3:W0:Y:S01]  /*0500*/  F2I.FTZ.U32.TRUNC.NTZ R3, R6 ;  /* 0x0000000600037305 */ /* 0x000622000021f000 */
[----:B------:R-:W-:Y:S01]  /*0510*/  ISETP.NE.AND P1, PT, R10, RZ, PT ;  /* 0x000000ff0a00720c */ /* 0x000fe20003f25270 */
[----:B---3--:R-:W-:-:S09]  /*0520*/  VIADD R6, R0, UR10 ;  /* 0x0000000a00067c36 */ /* 0x008fd20008000000 */
[----:B------:R-:W-:Y:S02]  /*0530*/  @P0 VIADD R2, R2, 0x1 ;  /* 0x0000000102020836 */ /* 0x000fe40000000000 */
[----:B0-----:R-:W-:Y:S02]  /*0540*/  IMAD.MOV R4, RZ, RZ, -R3 ;  /* 0x000000ffff047224 */ /* 0x001fe400078e0a03 */
[--C-:B------:R-:W-:Y:S02]  /*0550*/  IMAD.MOV.U32 R19, RZ, RZ, R2.reuse ;  /* 0x000000ffff137224 */ /* 0x100fe400078e0002 */
[----:B------:R-:W-:Y:S01]  /*0560*/  @!P2 IMAD.MOV R19, RZ, RZ, -R2 ;  /* 0x000000ffff13a224 */ /* 0x000fe200078e0a02 */
[----:B------:R-:W-:Y:S01]  /*0570*/  @!P1 LOP3.LUT R19, RZ, R10, RZ, 0x33, !PT ;  /* 0x0000000aff139212 */ /* 0x000fe200078e33ff */
[----:B------:R-:W-:-:S03]  /*0580*/  IMAD.MOV.U32 R2, RZ, RZ, R4 ;  /* 0x000000ffff027224 */ /* 0x000fc600078e0004 */
[----:B------:R-:W-:Y:S01]  /*0590*/  IABS R4, R19 ;  /* 0x0000001300047213 */ /* 0x000fe20000000000 */
[----:B------:R-:W-:Y:S02]  /*05a0*/  IMAD R5, R2, R11, RZ ;  /* 0x0000000b02057224 */ /* 0x000fe400078e02ff */
[----:B------:R-:W-:-:S04]  /*05b0*/  IMAD.MOV.U32 R2, RZ, RZ, RZ ;  /* 0x000000ffff027224 */ /* 0x000fc800078e00ff */
[----:B------:R-:W-:-:S04]  /*05c0*/  IMAD.HI.U32 R2, R3, R5, R2 ;  /* 0x0000000503027227 */ /* 0x000fc800078e0002 */
[----:B------:R-:W-:Y:S02]  /*05d0*/  IMAD.MOV.U32 R3, RZ, RZ, R4 ;  /* 0x000000ffff037224 */ /* 0x000fe400078e0004 */
[----:B------:R-:W0:Y:S02]  /*05e0*/  LDC.64 R4, c[0x0][0x410] ;  /* 0x00010400ff047b82 */ /* 0x000e240000000a00 */
        /* <DEDUP_REMOVED lines=8> */
[----:B----4-:R-:W-:Y:S01]  /*0670*/  IMAD R11, R15, R7, UR4 ;  /* 0x000000040f0b7e24 */ /* 0x010fe2000f8e0207 */
[----:B------:R-:W-:Y:S01]  /*0680*/  LOP3.LUT R2, R19, R14, RZ, 0x3c, !PT ;  /* 0x0000000e13027212 */ /* 0x000fe200078e3cff */
[----:B------:R-:W-:Y:S02]  /*0690*/  IMAD R7, R7, R12, R6 ;  /* 0x0000000c07077224 */ /* 0x000fe400078e0206 */
[----:B------:R-:W-:Y:S01]  /*06a0*/  VIADD R13, R11, UR4 ;  /* 0x000000040b0d7c36 */ /* 0x000fe20008000000 */
[----:B------:R-:W-:Y:S01]  /*06b0*/  ISETP.GE.AND P2, PT, R2, RZ, PT ;  /* 0x000000ff0200720c */ /* 0x000fe20003f46270 */
[----:B------:R-:W-:Y:S01]  /*06c0*/  VIADD R15, R15, UR11 ;  /* 0x0000000b0f0f7c36 */ /* 0x000fe20008000000 */
[----:B------:R-:W2:Y:S01]  /*06d0*/  LDC.64 R2, c[0x0][0x418] ;  /* 0x00010600ff027b82 */ /* 0x000ea20000000a00 */
[----:B------:R-:W-:-:S02]  /*06e0*/  IMAD.IADD R18, R6, 0x1, -R11 ;  /* 0x0000000106127824 */ /* 0x000fc400078e0a0b */
[----:B------:R-:W-:Y:S02]  /*06f0*/  IMAD.MOV R12, RZ, RZ, -R19 ;  /* 0x000000ffff0c7224 */ /* 0x000fe400078e0a13 */
[----:B------:R-:W-:Y:S02]  /*0700*/  VIADD R11, R13, UR4 ;  /* 0x000000040d0b7c36 */ /* 0x000fe40008000000 */
[----:B------:R-:W-:Y:S01]  /*0710*/  IMAD.IADD R21, R6, 0x1, -R13 ;  /* 0x0000000106157824 */ /* 0x000fe200078e0a0d */
[----:B------:R-:W-:Y:S01]  /*0720*/  SHF.R.S32.HI R13, RZ, 0x1, R18 ;  /* 0x00000001ff0d7819 */ /* 0x000fe20000011412 */
[----:B------:R-:W-:Y:S01]  /*0730*/  IMAD R10, R10, R12, R15 ;  /* 0x0000000c0a0a7224 */ /* 0x000fe200078e020f */
[----:B------:R-:W-:Y:S01]  /*0740*/  SHF.R.S32.HI R15, RZ, 0x1, R7 ;  /* 0x00000001ff0f7819 */ /* 0x000fe20000011407 */
[----:B------:R-:W-:Y:S01]  /*0750*/  @P0 VIADD R8, R8, 0x1 ;  /* 0x0000000108080836 */ /* 0x000fe20000000000 */
[----:B0-----:R-:W-:Y:S01]  /*0760*/  ISETP.GE.AND P3, PT, R13, R4, PT ;  /* 0x000000040d00720c */ /* 0x001fe20003f66270 */
[----:B------:R-:W-:Y:S01]  /*0770*/  IMAD.IADD R22, R6, 0x1, -R11 ;  /* 0x0000000106167824 */ /* 0x000fe200078e0a0b */
[----:B------:R-:W-:Y:S01]  /*0780*/  SHF.R.S32.HI R12, RZ, 0x1, R10 ;  /* 0x00000001ff0c7819 */ /* 0x000fe2000001140a */
[----:B------:R-:W-:Y:S01]  /*0790*/  @!P2 IMAD.MOV R8, RZ, RZ, -R8 ;  /* 0x000000ffff08a224 */ /* 0x000fe200078e0a08 */
[----:B------:R-:W-:-:S02]  /*07a0*/  @!P1 LOP3.LUT R8, RZ, R14, RZ, 0x33, !PT ;  /* 0x0000000eff089212 */ /* 0x000fc400078e33ff */
[C---:B------:R-:W-:Y:S02]  /*07b0*/  ISETP.GE.AND P4, PT, R12.reuse, R5, PT ;  /* 0x000000050c00720c */ /* 0x040fe40003f86270 */
[----:B------:R-:W-:Y:S01]  /*07c0*/  ISETP.GT.AND P3, PT, R13, -0x1, !P3 ;  /* 0xffffffff0d00780c */ /* 0x000fe20005f64270 */
[----:B------:R-:W-:Y:S01]  /*07d0*/  IMAD.MOV R17, RZ, RZ, -R8 ;  /* 0x000000ffff117224 */ /* 0x000fe200078e0a08 */
[----:B------:R-:W-:Y:S02]  /*07e0*/  ISETP.GT.AND P5, PT, R12, -0x1, !P4 ;  /* 0xffffffff0c00780c */ /* 0x000fe400067a4270 */
[----:B------:R-:W-:Y:S01]  /*07f0*/  IADD3 R6, PT, PT, R6, -UR4, -R11 ;  /* 0x8000000406067c10 */ /* 0x000fe2000fffe80b */
[----:B------:R-:W-:Y:S01]  /*0800*/  IMAD R11, R14, R17, R19 ;  /* 0x000000110e0b7224 */ /* 0x000fe200078e0213 */
[----:B------:R-:W-:Y:S01]  /*0810*/  SHF.R.S32.HI R17, RZ, 0x1, R22 ;  /* 0x00000001ff117819 */ /* 0x000fe20000011416 */
[----:B--2---:R-:W-:Y:S01]  /*0820*/  IMAD R16, R3, R2, RZ ;  /* 0x0000000203107224 */ /* 0x004fe200078e02ff */
[----:B------:R-:W-:-:S02]  /*0830*/  ISETP.GE.AND P1, PT, R15, R4, PT ;  /* 0x000000040f00720c */ /* 0x000fc40003f26270 */
[----:B------:R-:W-:Y:S02]  /*0840*/  CS2R R2, SRZ ;  /* 0x0000000000027805 */ /* 0x000fe4000001ff00 */
[----:B------:R-:W-:Y:S02]  /*0850*/  LOP3.LUT R14, R7, 0x1, RZ, 0xc0, !PT ;  /* 0x00000001070e7812 */ /* 0x000fe400078ec0ff */
[----:B------:R-:W-:Y:S02]  /*0860*/  LOP3.LUT R19, R10, 0x1, RZ, 0xc0, !PT ;  /* 0x000000010a137812 */ /* 0x000fe400078ec0ff */
[----:B------:R-:W-:Y:S02]  /*0870*/  ISETP.GE.AND P0, PT, R17, R4, PT ;  /* 0x000000041100720c */ /* 0x000fe40003f06270 */
[----:B------:R-:W-:Y:S02]  /*0880*/  ISETP.GT.AND P1, PT, R15, -0x1, !P1 ;  /* 0xffffffff0f00780c */ /* 0x000fe40004f24270 */
[----:B------:R-:W-:-:S02]  /*0890*/  LOP3.LUT P2, RZ, R19, R14, RZ, 0xfc, !PT ;  /* 0x0000000e13ff7212 */ /* 0x000fc4000784fcff */
[----:B------:R-:W-:Y:S02]  /*08a0*/  @P3 LOP3.LUT R32, R32, 0x2, RZ, 0xfc, !PT ;  /* 0x0000000220203812 */ /* 0x000fe400078efcff */
[----:B------:R-:W-:Y:S02]  /*08b0*/  LOP3.LUT R20, R21, 0x1, RZ, 0xc0, !PT ;  /* 0x0000000115147812 */ /* 0x000fe400078ec0ff */
[----:B------:R-:W-:Y:S02]  /*08c0*/  ISETP.GT.AND P0, PT, R17, -0x1, !P0 ;  /* 0xffffffff1100780c */ /* 0x000fe40004704270 */
[----:B------:R-:W-:Y:S02]  /*08d0*/  @P5 LOP3.LUT R32, R32, 0x4, RZ, 0xfc, !PT ;  /* 0x0000000420205812 */ /* 0x000fe400078efcff */
[----:B------:R-:W-:Y:S02]  /*08e0*/  PLOP3.LUT P1, PT, P1, P2, P5, 0x20, 0x0 ;  /* 0x000000000000781c */ /* 0x000fe40000f24450 */
[----:B------:R-:W-:-:S02]  /*08f0*/  LOP3.LUT R18, R18, 0x1, RZ, 0xc0, !PT ;  /* 0x0000000112127812 */ /* 0x000fc400078ec0ff */
[----:B------:R-:W-:Y:S02]  /*0900*/  SHF.R.S32.HI R21, RZ, 0x1, R21 ;  /* 0x00000001ff157819 */ /* 0x000fe40000011415 */
[----:B------:R-:W-:Y:S02]  /*0910*/  LOP3.LUT R22, R22, 0x1, RZ, 0xc0, !PT ;  /* 0x0000000116167812 */ /* 0x000fe400078ec0ff */
[----:B------:R-:W-:Y:S02]  /*0920*/  LOP3.LUT R24, R6, 0x1, RZ, 0xc0, !PT ;  /* 0x0000000106187812 */ /* 0x000fe400078ec0ff */
[----:B------:R-:W-:-:S07]  /*0930*/  SHF.R.S32.HI R23, RZ, 0x1, R6 ;  /* 0x00000001ff177819 */ /* 0x000fce0000011406 */
.L_x_1102:
[C---:B------:R-:W-:Y:S01]  /*0940*/  LOP3.LUT P3, RZ, R32.reuse, 0x2, RZ, 0xc0, !PT ;  /* 0x0000000220ff7812 */ /* 0x040fe2000786c0ff */
[----:B------:R-:W0:Y:S01]  /*0950*/  @P1 LDC.64 R34, c[0x0][0x380] ;  /* 0x0000e000ff221b82 */ /* 0x000e220000000a00 */
[----:B------:R-:W-:Y:S01]  /*0960*/  LOP3.LUT P4, RZ, R32, 0x4, RZ, 0xc0, !PT ;  /* 0x0000000420ff7812 */ /* 0x000fe2000788c0ff */
[----:B-1----:R-:W-:Y:S01]  /*0970*/  IMAD R25, R11, UR14, R26 ;  /* 0x0000000e0b197c24 */ /* 0x002fe2000f8e021a */
[----:B------:R-:W-:-:S03]  /*0980*/  LOP3.LUT P2, RZ, R19, R18, RZ, 0xfc, !PT ;  /* 0x0000001213ff7212 */ /* 0x000fc6000784fcff */
[----:B------:R-:W-:Y:S02]  /*0990*/  IMAD R27, R8, UR15, R25 ;  /* 0x0000000f081b7c24 */ /* 0x000fe4000f8e0219 */
[----:B------:R-:W1:Y:S01]  /*09a0*/  LDC.64 R4, c[0x0][0x3d0] ;  /* 0x0000f400ff047b82 */ /* 0x000e620000000a00 */
[----:B------:R-:W-:Y:S01]  /*09b0*/  PLOP3.LUT P2, PT, P3, P2, P4, 0x20, 0x0 ;  /* 0x000000000000781c */ /* 0x000fe20001f44440 */
[----:B------:R-:W-:Y:S02]  /*09c0*/  IMAD R28, R27, UR13, R12 ;  /* 0x0000000d1b1c7c24 */ /* 0x000fe4000f8e020c */
[----:B------:R-:W-:Y:S02]  /*09d0*/  IMAD R25, R25, R16, RZ ;  /* 0x0000001019197224 */ /* 0x000fe400078e02ff */
[----:B------:R-:W-:-:S08]  /*09e0*/  @P1 IMAD R7, R28, UR16, R15 ;  /* 0x000000101c071c24 */ /* 0x000fd0000f8e020f */
[----:B------:R-:W2:Y:S01]  /*09f0*/  @P2 LDC R29, c[0x0][0x410] ;  /* 0x00010400ff1d2b82 */ /* 0x000ea20000000800 */
[----:B0-----:R-:W-:-:S07]  /*0a00*/  @P1 IMAD.WIDE R34, R7, 0x8, R34 ;  /* 0x0000000807221825 */ /* 0x001fce00078e0222 */
[----:B------:R-:W0:Y:S01]  /*0a10*/  @P2 LDC.64 R38, c[0x0][0x380] ;  /* 0x0000e000ff262b82 */ /* 0x000e220000000a00 */
[----:B------:R-:W3:Y:S01]  /*0a20*/  @P1 LDG.E.64 R34, desc[UR6][R34.64] ;  /* 0x0000000622221981 */ /* 0x000ee2000c1e1b00 */
[----:B-1----:R-:W-:-:S05]  /*0a30*/  IMAD.WIDE R6, R25, 0x8, R4 ;  /* 0x0000000819067825 */ /* 0x002fca00078e0204 */
[----:B------:R-:W3:Y:S04]  /*0a40*/  @P1 LDG.E.64 R30, desc[UR6][R6.64] ;  /* 0x00000006061e1981 */ /* 0x000ee8000c1e1b00 */
[----:B------:R-:W4:Y:S01]  /*0a50*/  @P2 LDG.E.64 R36, desc[UR6][R6.64+0x8] ;  /* 0x0000080606242981 */ /* 0x000f22000c1e1b00 */
[----:B--2---:R-:W-:-:S04]  /*0a60*/  @P2 IMAD R29, R28, R29, R13 ;  /* 0x0000001d1c1d2224 */ /* 0x004fc800078e020d */
[----:B0-----:R-:W-:-:S06]  /*0a70*/  @P2 IMAD.WIDE R38, R29, 0x8, R38 ;  /* 0x000000081d262825 */ /* 0x001fcc00078e0226 */
[----:B------:R-:W4:Y:S01]  /*0a80*/  @P2 LDG.E.64 R38, desc[UR6][R38.64] ;  /* 0x0000000626262981 */ /* 0x000f22000c1e1b00 */
[----:B------:R-:W-:Y:S02]  /*0a90*/  ISETP.GE.AND P6, PT, R21, UR16, PT ;  /* 0x0000001015007c0c */ /* 0x000fe4000bfc6270 */
[----:B------:R-:W-:Y:S02]  /*0aa0*/  LOP3.LUT P3, RZ, R19, R20, RZ, 0xfc, !PT ;  /* 0x0000001413ff7212 */ /* 0x000fe4000786fcff */
[----:B------:R-:W-:-:S04]  /*0ab0*/  ISETP.GT.AND P6, PT, R21, -0x1, !P6 ;  /* 0xffffffff1500780c */ /* 0x000fc800077c4270 */
[----:B------:R-:W-:Y:S01]  /*0ac0*/  PLOP3.LUT P3, PT, P6, P3, P4, 0x20, 0x0 ;  /* 0x000000000000781c */ /* 0x000fe20003766440 */
[----:B---3--:R-:W-:-:S12]  /*0ad0*/  @P1 DFMA R2, R30, R34, R2 ;  /* 0x000000221e02122b */ /* 0x008fd80000000002 */
[----:B------:R-:W0:Y:S01]  /*0ae0*/  @P3 LDC.64 R30, c[0x0][0x380] ;  /* 0x0000e000ff1e3b82 */ /* 0x000e220000000a00 */
[----:B------:R-:W2:Y:S01]  /*0af0*/  @P3 LDG.E.64 R34, desc[UR6][R6.64+0x10] ;  /* 0x0000100606223981 */ /* 0x000ea2000c1e1b00 */
[----:B----4-:R-:W-:Y:S01]  /*0b00*/  @P2 DFMA R2, R36, R38, R2 ;  /* 0x000000262402222b */ /* 0x010fe20000000002 */
[----:B------:R-:W-:-:S04]  /*0b10*/  @P3 IMAD R37, R28, UR16, R21 ;  /* 0x000000101c253c24 */ /* 0x000fc8000f8e0215 */
[----:B0-----:R-:W-:-:S06]  /*0b20*/  @P3 IMAD.WIDE R36, R37, 0x8, R30 ;  /* 0x0000000825243825 */ /* 0x001fcc00078e021e */
[----:B------:R-:W2:Y:S01]  /*0b30*/  @P3 LDG.E.64 R36, desc[UR6][R36.64] ;  /* 0x0000000624243981 */ /* 0x000ea2000c1e1b00 */
[----:B------:R-:W-:-:S04]  /*0b40*/  LOP3.LUT P2, RZ, R19, R22, RZ, 0xfc, !PT ;  /* 0x0000001613ff7212 */ /* 0x000fc8000784fcff */
[----:B------:R-:W-:-:S13]  /*0b50*/  PLOP3.LUT P2, PT, P0, P2, P4, 0x20, 0x0 ;  /* 0x000000000000781c */ /* 0x000fda0000744440 */
[----:B------:R-:W0:Y:S01]  /*0b60*/  @P2 LDC.64 R30, c[0x0][0x380] ;  /* 0x0000e000ff1e2b82 */ /* 0x000e220000000a00 */
[----:B--2---:R-:W-:Y:S01]  /*0b70*/  @P3 DFMA R2, R34, R36, R2 ;  /* 0x000000242202322b */ /* 0x004fe20000000002 */
[----:B------:R-:W-:-:S04]  /*0b80*/  @P2 IMAD R35, R28, UR16, R17 ;  /* 0x000000101c232c24 */ /* 0x000fc8000f8e0211 */
[----:B0-----:R-:W-:Y:S02]  /*0b90*/  @P2 IMAD.WIDE R34, R35, 0x8, R30 ;  /* 0x0000000823222825 */ /* 0x001fe400078e021e */
[----:B------:R-:W2:Y:S04]  /*0ba0*/  @P2 LDG.E.64 R30, desc[UR6][R6.64+0x18] ;  /* 0x00001806061e2981 */ /* 0x000ea8000c1e1b00 */
[----:B------:R-:W2:Y:S01]  /*0bb0*/  @P2 LDG.E.64 R34, desc[UR6][R34.64] ;  /* 0x0000000622222981 */ /* 0x000ea2000c1e1b00 */
[----:B------:R-:W-:-:S04]  /*0bc0*/  ISETP.GE.AND P5, PT, R23, UR16, PT ;  /* 0x0000001017007c0c */ /* 0x000fc8000bfa6270 */
[----:B------:R-:W-:Y:S01]  /*0bd0*/  ISETP.GT.AND P5, PT, R23, -0x1, !P5 ;  /* 0xffffffff1700780c */ /* 0x000fe20006fa4270 */
[----:B--2---:R-:W-:Y:S01]  /*0be0*/  @P2 DFMA R2, R30, R34, R2 ;  /* 0x000000221e02222b */ /* 0x004fe20000000002 */
[----:B------:R-:W-:-:S04]  /*0bf0*/  LOP3.LUT P2, RZ, R19, R24, RZ, 0xfc, !PT ;  /* 0x0000001813ff7212 */ /* 0x000fc8000784fcff */
[----:B------:R-:W-:-:S13]  /*0c00*/  PLOP3.LUT P2, PT, P5, P2, P4, 0x20, 0x0 ;  /* 0x000000000000781c */ /* 0x000fda0002f44440 */
[----:B------:R-:W0:Y:S01]  /*0c10*/  @P2 LDC.64 R30, c[0x0][0x380] ;  /* 0x0000e000ff1e2b82 */ /* 0x000e220000000a00 */
[----:B------:R-:W-:-:S04]  /*0c20*/  @P2 IMAD R29, R28, UR16, R23 ;  /* 0x000000101c1d2c24 */ /* 0x000fc8000f8e0217 */
[----:B0-----:R-:W-:Y:S02]  /*0c30*/  @P2 IMAD.WIDE R30, R29, 0x8, R30 ;  /* 0x000000081d1e2825 */ /* 0x001fe400078e021e */
[----:B------:R0:W2:Y:S04]  /*0c40*/  @P2 LDG.E.64 R28, desc[UR6][R6.64+0x20] ;  /* 0x00002006061c2981 */ /* 0x0000a8000c1e1b00 */
[----:B------:R-:W2:Y:S01]  /*0c50*/  @P2 LDG.E.64 R30, desc[UR6][R30.64] ;  /* 0x000000061e1e2981 */ /* 0x000ea2000c1e1b00 */
        /* <DEDUP_REMOVED lines=8> */
[----:B------:R-:W-:Y:S01]  /*0ce0*/  IMAD.WIDE R6, R7, 0x8, R4 ;  /* 0x0000000807067825 */ /* 0x000fe200078e0204 */
[----:B--2---:R-:W-:Y:S01]  /*0cf0*/  @P2 DFMA R2, R28, R30, R2 ;  /* 0x0000001e1c02222b */ /* 0x004fe20000000002 */
[----:B------:R-:W-:-:S04]  /*0d00*/  ISETP.GE.AND P2, PT, R15, UR16, PT ;  /* 0x000000100f007c0c */ /* 0x000fc8000bf46270 */
[----:B------:R-:W-:-:S04]  /*0d10*/  ISETP.GT.AND P2, PT, R15, -0x1, !P2 ;  /* 0xffffffff0f00780c */ /* 0x000fc80005744270 */
[----:B------:R-:W-:-:S13]  /*0d20*/  PLOP3.LUT P3, PT, P2, P3, P4, 0x20, 0x0 ;  /* 0x000000000000781c */ /* 0x000fda0001766440 */
[----:B------:R-:W0:Y:S01]  /*0d30*/  @P3 LDC.64 R38, c[0x0][0x380] ;  /* 0x0000e000ff263b82 */ /* 0x000e220000000a00 */
[----:B------:R-:W-:Y:S01]  /*0d40*/  @P3 IMAD R29, R36, UR16, R15 ;  /* 0x00000010241d3c24 */ /* 0x000fe2000f8e020f */
[----:B------:R-:W2:Y:S03]  /*0d50*/  @P3 LDG.E.64 R30, desc[UR6][R6.64] ;  /* 0x00000006061e3981 */ /* 0x000ea6000c1e1b00 */
[----:B0-----:R-:W-:-:S05]  /*0d60*/  @P3 IMAD.WIDE R38, R29, 0x8, R38 ;  /* 0x000000081d263825 */ /* 0x001fca00078e0226 */
[----:B------:R-:W2:Y:S01]  /*0d70*/  @P3 LDG.E.64 R28, desc[UR6][R38.64] ;  /* 0x00000006261c3981 */ /* 0x000ea2000c1e1b00 */
[----:B------:R-:W-:Y:S02]  /*0d80*/  P2R R33, PR, RZ, 0x2 ;  /* 0x00000002ff217803 */ /* 0x000fe40000000000 */
[----:B------:R-:W-:Y:S01]  /*0d90*/  LOP3.LUT P1, RZ, R32, 0x2, RZ, 0xc0, !PT ;  /* 0x0000000220ff7812 */ /* 0x000fe2000782c0ff */
[----:B--2---:R-:W-:Y:S01]  /*0da0*/  @P3 DFMA R2, R30, R28, R2 ;  /* 0x0000001c1e02322b */ /* 0x004fe20000000002 */
[----:B------:R-:W-:-:S04]  /*0db0*/  LOP3.LUT P3, RZ, R35, R18, RZ, 0xfc, !PT ;  /* 0x0000001223ff7212 */ /* 0x000fc8000786fcff */
[----:B------:R-:W-:-:S13]  /*0dc0*/  PLOP3.LUT P3, PT, P1, P3, P4, 0x20, 0x0 ;  /* 0x000000000000781c */ /* 0x000fda0000f66440 */
[----:B------:R-:W0:Y:S01]  /*0dd0*/  @P3 LDC.64 R28, c[0x0][0x380] ;  /* 0x0000e000ff1c3b82 */ /* 0x000e220000000a00 */
[----:B------:R-:W-:Y:S01]  /*0de0*/  @P3 IMAD R41, R36, UR16, R13 ;  /* 0x0000001024293c24 */ /* 0x000fe2000f8e020d */
[----:B------:R-:W2:Y:S03]  /*0df0*/  @P3 LDG.E.64 R30, desc[UR6][R6.64+0x8] ;  /* 0x00000806061e3981 */ /* 0x000ea6000c1e1b00 */
[----:B0-----:R-:W-:-:S05]  /*0e00*/  @P3 IMAD.WIDE R40, R41, 0x8, R28 ;  /* 0x0000000829283825 */ /* 0x001fca00078e021c */
[----:B------:R-:W2:Y:S02]  /*0e10*/  @P3 LDG.E.64 R28, desc[UR6][R40.64] ;  /* 0x00000006281c3981 */ /* 0x000ea4000c1e1b00 */
[----:B--2---:R-:W-:Y:S01]  /*0e20*/  @P3 DFMA R2, R30, R28, R2 ;  /* 0x0000001c1e02322b */ /* 0x004fe20000000002 */
[----:B------:R-:W-:-:S04]  /*0e30*/  LOP3.LUT P3, RZ, R35, R20, RZ, 0xfc, !PT ;  /* 0x0000001423ff7212 */ /* 0x000fc8000786fcff */
[----:B------:R-:W-:-:S13]  /*0e40*/  PLOP3.LUT P3, PT, P6, P3, P4, 0x20, 0x0 ;  /* 0x000000000000781c */ /* 0x000fda0003766440 */
[----:B------:R-:W0:Y:S01]  /*0e50*/  @P3 LDC.64 R28, c[0x0][0x380] ;  /* 0x0000e000ff1c3b82 */ /* 0x000e220000000a00 */
[----:B------:R-:W-:-:S04]  /*0e60*/  @P3 IMAD R31, R36, UR16, R21 ;  /* 0x00000010241f3c24 */ /* 0x000fc8000f8e0215 */
[----:B0-----:R-:W-:Y:S02]  /*0e70*/  @P3 IMAD.WIDE R28, R31, 0x8, R28 ;  /* 0x000000081f1c3825 */ /* 0x001fe400078e021c */
[----:B------:R-:W2:Y:S04]  /*0e80*/  @P3 LDG.E.64 R30, desc[UR6][R6.64+0x10] ;  /* 0x00001006061e3981 */ /* 0x000ea8000c1e1b00 */
[----:B------:R-:W2:Y:S01]  /*0e90*/  @P3 LDG.E.64 R28, desc[UR6][R28.64] ;  /* 0x000000061c1c3981 */ /* 0x000ea2000c1e1b00 */
[----:B------:R-:W-:Y:S02]  /*0ea0*/  P2R R37, PR, RZ, 0x4 ;  /* 0x00000004ff257803 */ /* 0x000fe40000000000 */
[C---:B------:R-:W-:Y:S01]  /*0eb0*/  LOP3.LUT P2, RZ, R35.reuse, R24, RZ, 0xfc, !PT ;  /* 0x0000001823ff7212 */ /* 0x040fe2000784fcff */
[----:B--2---:R-:W-:Y:S01]  /*0ec0*/  @P3 DFMA R2, R30, R28, R2 ;  /* 0x0000001c1e02322b */ /* 0x004fe20000000002 */
[----:B------:R-:W-:-:S04]  /*0ed0*/  LOP3.LUT P3, RZ, R35, R22, RZ, 0xfc, !PT ;  /* 0x0000001623ff7212 */ /* 0x000fc8000786fcff */
[----:B------:R-:W-:-:S13]  /*0ee0*/  PLOP3.LUT P3, PT, P0, P3, P4, 0x20, 0x0 ;  /* 0x000000000000781c */ /* 0x000fda0000766440 */
[----:B------:R-:W0:Y:S01]  /*0ef0*/  @P3 LDC.64 R30, c[0x0][0x380] ;  /* 0x0000e000ff1e3b82 */ /* 0x000e220000000a00 */
[----:B------:R-:W-:Y:S01]  /*0f00*/  @P3 IMAD R35, R36, UR16, R17 ;  /* 0x0000001024233c24 */ /* 0x000fe2000f8e0211 */
[----:B------:R-:W2:Y:S03]  /*0f10*/  @P3 LDG.E.64 R28, desc[UR6][R6.64+0x18] ;  /* 0x00001806061c3981 */ /* 0x000ea6000c1e1b00 */
[----:B0-----:R-:W-:-:S06]  /*0f20*/  @P3 IMAD.WIDE R30, R35, 0x8, R30 ;  /* 0x00000008231e3825 */ /* 0x001fcc00078e021e */
[----:B------:R-:W2:Y:S01]  /*0f30*/  @P3 LDG.E.64 R30, desc[UR6][R30.64] ;  /* 0x000000061e1e3981 */ /* 0x000ea2000c1e1b00 */
[----:B------:R-:W-:-:S13]  /*0f40*/  PLOP3.LUT P4, PT, P5, P2, P4, 0x20, 0x0 ;  /* 0x000000000000781c */ /* 0x000fda0002f84440 */
[----:B------:R-:W0:Y:S01]  /*0f50*/  @P4 LDC.64 R40, c[0x0][0x380] ;  /* 0x0000e000ff284b82 */ /* 0x000e220000000a00 */
[----:B--2---:R-:W-:Y:S01]  /*0f60*/  @P3 DFMA R2, R28, R30, R2 ;  /* 0x0000001e1c02322b */ /* 0x004fe20000000002 */
[----:B------:R-:W-:-:S04]  /*0f70*/  @P4 IMAD R29, R36, UR16, R23 ;  /* 0x00000010241d4c24 */ /* 0x000fc8000f8e0217 */
[----:B0-----:R-:W-:Y:S02]  /*0f80*/  @P4 IMAD.WIDE R40, R29, 0x8, R40 ;  /* 0x000000081d284825 */ /* 0x001fe400078e0228 */
[----:B------:R0:W2:Y:S04]  /*0f90*/  @P4 LDG.E.64 R28, desc[UR6][R6.64+0x20] ;  /* 0x00002006061c4981 */ /* 0x0000a8000c1e1b00 */
[----:B------:R-:W2:Y:S01]  /*0fa0*/  @P4 LDG.E.64 R40, desc[UR6][R40.64] ;  /* 0x0000000628284981 */ /* 0x000ea2000c1e1b00 */
[----:B------:R-:W-:-:S05]  /*0fb0*/  VIADD R34, R34, -UR12 ;  /* 0x8000000c22227c36 */ /* 0x000fca0008000000 */
[----:B------:R-:W-:Y:S02]  /*0fc0*/  SHF.R.S32.HI R36, RZ, 0x1, R34 ;  /* 0x00000001ff247819 */ /* 0x000fe40000011422 */
[----:B------:R-:W-:Y:S02]  /*0fd0*/  LOP3.LUT R35, R34, 0x1, RZ, 0xc0, !PT ;  /* 0x0000000122237812 */ /* 0x000fe400078ec0ff */
[----:B------:R-:W-:Y:S02]  /*0fe0*/  ISETP.NE.AND P2, PT, R37, RZ, PT ;  /* 0x000000ff2500720c */ /* 0x000fe40003f45270 */
[----:B------:R-:W-:Y:S01]  /*0ff0*/  LOP3.LUT P3, RZ, R35, R14, RZ, 0xfc, !PT ;  /* 0x0000000e23ff7212 */ /* 0x000fe2000786fcff */
[----:B0-----:R-:W-:-:S04]  /*1000*/  VIADD R7, R25, 0xa ;  /* 0x0000000a19077836 */ /* 0x001fc80000000000 */
[----:B------:R-:W-:Y:S01]  /*1010*/  IMAD.WIDE R6, R7, 0x8, R4 ;  /* 0x0000000807067825 */ /* 0x000fe200078e0204 */
[----:B--2---:R-:W-:Y:S01]  /*1020*/  @P4 DFMA R2, R28, R40, R2 ;  /* 0x000000281c02422b */ /* 0x004fe20000000002 */
[----:B------:R-:W-:-:S04]  /*1030*/  ISETP.GE.AND P4, PT, R36, UR13, PT ;  /* 0x0000000d24007c0c */ /* 0x000fc8000bf86270 */
[----:B------:R-:W-:-:S04]  /*1040*/  ISETP.GT.AND P4, PT, R36, -0x1, !P4 ;  /* 0xffffffff2400780c */ /* 0x000fc80006784270 */
[----:B------:R-:W-:-:S13]  /*1050*/  PLOP3.LUT P3, PT, P2, P3, P4, 0x20, 0x0 ;  /* 0x000000000000781c */ /* 0x000fda0001766440 */
[----:B------:R-:W0:Y:S01]  /*1060*/  @P3 LDC.64 R38, c[0x0][0x380] ;  /* 0x0000e000ff263b82 */ /* 0x000e220000000a00 */
[----:B------:R-:W-:Y:S01]  /*1070*/  IMAD R36, R27, UR13, R36 ;  /* 0x0000000d1b247c24 */ /* 0x000fe2000f8e0224 */
[----:B------:R-:W2:Y:S03]  /*1080*/  @P3 LDG.E.64 R30, desc[UR6][R6.64] ;  /* 0x00000006061e3981 */ /* 0x000ea6000c1e1b00 */
[----:B------:R-:W-:-:S04]  /*1090*/  @P3 IMAD R29, R36, UR16, R15 ;  /* 0x00000010241d3c24 */ /* 0x000fc8000f8e020f */
[----:B0-----:R-:W-:-:S05]  /*10a0*/  @P3 IMAD.WIDE R38, R29, 0x8, R38 ;  /* 0x000000081d263825 */ /* 0x001fca00078e0226 */
[----:B------:R-:W2:Y:S02]  /*10b0*/  @P3 LDG.E.64 R28, desc[UR6][R38.64] ;  /* 0x00000006261c3981 */ /* 0x000ea4000c1e1b00 */
        /* <DEDUP_REMOVED lines=33> */
[----:B------:R-:W-:Y:S01]  /*12d0*/  VIADD R35, R34, -UR12 ;  /* 0x8000000c22237c36 */ /* 0x000fe20008000000 */
[----:B------:R-:W-:-:S04]  /*12e0*/  ISETP.NE.AND P2, PT, R37, RZ, PT ;  /* 0x000000ff2500720c */ /* 0x000fc80003f45270 */
[----:B------:R-:W-:Y:S02]  /*12f0*/  SHF.R.S32.HI R34, RZ, 0x1, R35 ;  /* 0x00000001ff227819 */ /* 0x000fe40000011423 */
[----:B------:R-:W-:-:S04]  /*1300*/  LOP3.LUT R37, R35, 0x1, RZ, 0xc0, !PT ;  /* 0x0000000123257812 */ /* 0x000fc800078ec0ff */
        /* <DEDUP_REMOVED lines=37> */
[----:B------:R-:W-:Y:S01]  /*1560*/  VIADD R35, R35, -UR12 ;  /* 0x8000000c23237c36 */ /* 0x000fe20008000000 */
[----:B--2---:R-:W-:Y:S01]  /*1570*/  @P3 DFMA R2, R30, R28, R2 ;  /* 0x0000001c1e02322b */ /* 0x004fe20000000002 */
[----:B------:R-:W-:-:S04]  /*1580*/  LOP3.LUT P3, RZ, R37, R24, RZ, 0xfc, !PT ;  /* 0x0000001825ff7212 */ /* 0x000fc8000786fcff */
[----:B------:R-:W-:-:S13]  /*1590*/  PLOP3.LUT P4, PT, P5, P3, P4, 0x20, 0x0 ;  /* 0x000000000000781c */ /* 0x000fda0002f86440 */
[----:B------:R-:W0:Y:S01]  /*15a0*/  @P4 LDC.64 R28, c[0x0][0x380] ;  /* 0x0000e000ff1c4b82 */ /* 0x000e220000000a00 */
[----:B------:R-:W-:Y:S01]  /*15b0*/  SHF.R.S32.HI R30, RZ, 0x1, R35 ;  /* 0x00000001ff1e7819 */ /* 0x000fe20000011423 */
[----:B------:R-:W2:Y:S01]  /*15c0*/  @P4 LDG.E.64 R6, desc[UR6][R6.64+0x20] ;  /* 0x0000200606064981 */ /* 0x000ea2000c1e1b00 */
[----:B------:R-:W-:Y:S01]  /*15d0*/  LOP3.LUT R31, R35, 0x1, RZ, 0xc0, !PT ;  /* 0x00000001231f7812 */ /* 0x000fe200078ec0ff */
[----:B------:R-:W-:-:S04]  /*15e0*/  @P4 IMAD R35, R34, UR16, R23 ;  /* 0x0000001022234c24 */ /* 0x000fc8000f8e0217 */
[----:B0-----:R-:W-:-:S06]  /*15f0*/  @P4 IMAD.WIDE R34, R35, 0x8, R28 ;  /* 0x0000000823224825 */ /* 0x001fcc00078e021c */
[----:B------:R-:W2:Y:S01]  /*1600*/  @P4 LDG.E.64 R34, desc[UR6][R34.64] ;  /* 0x0000000622224981 */ /* 0x000ea2000c1e1b00 */
[C---:B------:R-:W-:Y:S02]  /*1610*/  ISETP.GE.AND P3, PT, R30.reuse, UR13, PT ;  /* 0x0000000d1e007c0c */ /* 0x040fe4000bf66270 */
[----:B------:R-:W-:Y:S02]  /*1620*/  P2R R36, PR, RZ, 0x2 ;  /* 0x00000002ff247803 */ /* 0x000fe40000000000 */
[----:B------:R-:W-:Y:S02]  /*1630*/  ISETP.GT.AND P3, PT, R30, -0x1, !P3 ;  /* 0xffffffff1e00780c */ /* 0x000fe40005f64270 */
[----:B------:R-:W-:-:S04]  /*1640*/  LOP3.LUT P1, RZ, R31, R14, RZ, 0xfc, !PT ;  /* 0x0000000e1fff7212 */ /* 0x000fc8000782fcff */
[----:B------:R-:W-:-:S13]  /*1650*/  PLOP3.LUT P2, PT, P2, P1, P3, 0x20, 0x0 ;  /* 0x000000000000781c */ /* 0x000fda0001742430 */
[----:B------:R-:W0:Y:S01]  /*1660*/  @P2 LDC.64 R28, c[0x0][0x380] ;  /* 0x0000e000ff1c2b82 */ /* 0x000e220000000a00 */
[----:B------:R-:W-:Y:S02]  /*1670*/  IMAD R30, R27, UR13, R30 ;  /* 0x0000000d1b1e7c24 */ /* 0x000fe4000f8e021e */
[----:B------:R-:W-:Y:S02]  /*1680*/  VIADD R25, R25, 0x14 ;  /* 0x0000001419197836 */ /* 0x000fe40000000000 */
[----:B------:R-:W-:Y:S02]  /*1690*/  @P2 IMAD R27, R30, UR16, R15 ;  /* 0x000000101e1b2c24 */ /* 0x000fe4000f8e020f */
[----:B------:R-:W-:-:S04]  /*16a0*/  IMAD.WIDE R4, R25, 0x8, R4 ;  /* 0x0000000819047825 */ /* 0x000fc800078e0204 */
[----:B0-----:R-:W-:-:S06]  /*16b0*/  @P2 IMAD.WIDE R28, R27, 0x8, R28 ;  /* 0x000000081b1c2825 */ /* 0x001fcc00078e021c */
[----:B------:R-:W3:Y:S01]  /*16c0*/  @P2 LDG.E.64 R28, desc[UR6][R28.64] ;  /* 0x000000061c1c2981 */ /* 0x000ee2000c1e1b00 */
[----:B--2---:R-:W-:-:S03]  /*16d0*/  @P4 DFMA R2, R6, R34, R2 ;  /* 0x000000220602422b */ /* 0x004fc60000000002 */
[----:B------:R-:W3:Y:S01]  /*16e0*/  @P2 LDG.E.64 R6, desc[UR6][R4.64] ;  /* 0x0000000604062981 */ /* 0x000ee2000c1e1b00 */
[----:B------:R-:W-:-:S04]  /*16f0*/  LOP3.LUT P1, RZ, R31, R20, RZ, 0xfc, !PT ;  /* 0x000000141fff7212 */ /* 0x000fc8000782fcff */
[----:B------:R-:W-:Y:S02]  /*1700*/  PLOP3.LUT P6, PT, P6, P1, P3, 0x20, 0x0 ;  /* 0x000000000000781c */ /* 0x000fe400037c2430 */
[----:B------:R-:W-:Y:S01]  /*1710*/  ISETP.NE.AND P1, PT, R36, RZ, PT ;  /* 0x000000ff2400720c */ /* 0x000fe20003f25270 */
[----:B---3--:R-:W-:Y:S01]  /*1720*/  @P2 DFMA R2, R6, R28, R2 ;  /* 0x0000001c0602222b */ /* 0x008fe20000000002 */
[C---:B------:R-:W-:Y:S02]  /*1730*/  LOP3.LUT P2, RZ, R31.reuse, R18, RZ, 0xfc, !PT ;  /* 0x000000121fff7212 */ /* 0x040fe4000784fcff */
[----:B------:R-:W-:-:S07]  /*1740*/  LOP3.LUT P4, RZ, R31, R24, RZ, 0xfc, !PT ;  /* 0x000000181fff7212 */ /* 0x000fce000788fcff */
[----:B------:R-:W-:Y:S01]  /*1750*/  @P6 IMAD R25, R30, UR16, R21 ;  /* 0x000000101e196c24 */ /* 0x000fe2000f8e0215 */
[----:B------:R-:W-:Y:S01]  /*1760*/  PLOP3.LUT P2, PT, P1, P2, P3, 0x20, 0x0 ;  /* 0x000000000000781c */ /* 0x000fe20000f44430 */
[----:B------:R-:W2:-:S12]  /*1770*/  @P6 LDG.E.64 R28, desc[UR6][R4.64+0x10] ;  /* 0x00001006041c6981 */ /* 0x000e98000c1e1b00 */
[----:B------:R-:W0:Y:S01]  /*1780*/  @P2 LDC.64 R36, c[0x0][0x380] ;  /* 0x0000e000ff242b82 */ /* 0x000e220000000a00 */
[----:B------:R-:W-:-:S04]  /*1790*/  @P2 IMAD R7, R30, UR16, R13 ;  /* 0x000000101e072c24 */ /* 0x000fc8000f8e020d */
[----:B0-----:R-:W-:Y:S02]  /*17a0*/  @P2 IMAD.WIDE R36, R7, 0x8, R36 ;  /* 0x0000000807242825 */ /* 0x001fe400078e0224 */
[----:B------:R-:W3:Y:S04]  /*17b0*/  @P2 LDG.E.64 R6, desc[UR6][R4.64+0x8] ;  /* 0x0000080604062981 */ /* 0x000ee8000c1e1b00 */
[----:B------:R-:W3:Y:S01]  /*17c0*/  @P2 LDG.E.64 R36, desc[UR6][R36.64] ;  /* 0x0000000624242981 */ /* 0x000ee2000c1e1b00 */
[----:B------:R-:W-:Y:S02]  /*17d0*/  PLOP3.LUT P4, PT, P5, P4, P3, 0x20, 0x0 ;  /* 0x000000000000781c */ /* 0x000fe40002f88430 */
[----:B------:R-:W-:-:S04]  /*17e0*/  LOP3.LUT P5, RZ, R31, R22, RZ, 0xfc, !PT ;  /* 0x000000161fff7212 */ /* 0x000fc800078afcff */
[----:B------:R-:W-:-:S07]  /*17f0*/  PLOP3.LUT P5, PT, P0, P5, P3, 0x20, 0x0 ;  /* 0x000000000000781c */ /* 0x000fce00007aa430 */
[----:B------:R-:W0:Y:S08]  /*1800*/  @P4 LDC.64 R34, c[0x0][0x380] ;  /* 0x0000e000ff224b82 */ /* 0x000e300000000a00 */
[----:B------:R-:W1:Y:S01]  /*1810*/  @P5 LDC.64 R38, c[0x0][0x380] ;  /* 0x0000e000ff265b82 */ /* 0x000e620000000a00 */
[----:B---3--:R-:W-:-:S07]  /*1820*/  @P2 DFMA R2, R6, R36, R2 ;  /* 0x000000240602222b */ /* 0x008fce0000000002 */
[----:B------:R-:W3:Y:S01]  /*1830*/  @P6 LDC.64 R6, c[0x0][0x380] ;  /* 0x0000e000ff066b82 */ /* 0x000ee20000000a00 */
[----:B------:R-:W-:-:S04]  /*1840*/  @P4 IMAD R37, R30, UR16, R23 ;  /* 0x000000101e254c24 */ /* 0x000fc8000f8e0217 */
[----:B0-----:R-:W-:Y:S02]  /*1850*/  @P4 IMAD.WIDE R36, R37, 0x8, R34 ;  /* 0x0000000825244825 */ /* 0x001fe400078e0222 */
[----:B------:R-:W4:Y:S04]  /*1860*/  @P4 LDG.E.64 R34, desc[UR6][R4.64+0x20] ;  /* 0x0000200604224981 */ /* 0x000f28000c1e1b00 */
[----:B------:R-:W4:Y:S01]  /*1870*/  @P4 LDG.E.64 R36, desc[UR6][R36.64] ;  /* 0x0000000624244981 */ /* 0x000f22000c1e1b00 */
[----:B---3--:R-:W-:-:S04]  /*1880*/  @P6 IMAD.WIDE R6, R25, 0x8, R6 ;  /* 0x0000000819066825 */ /* 0x008fc800078e0206 */
[----:B------:R-:W-:Y:S02]  /*1890*/  @P5 IMAD R25, R30, UR16, R17 ;  /* 0x000000101e195c24 */ /* 0x000fe4000f8e0211 */
[----:B------:R-:W2:Y:S02]  /*18a0*/  @P6 LDG.E.64 R6, desc[UR6][R6.64] ;  /* 0x0000000606066981 */ /* 0x000ea4000c1e1b00 */
[----:B-1----:R-:W-:Y:S02]  /*18b0*/  @P5 IMAD.WIDE R38, R25, 0x8, R38 ;  /* 0x0000000819265825 */ /* 0x002fe400078e0226 */
[----:B------:R-:W3:Y:S04]  /*18c0*/  @P5 LDG.E.64 R30, desc[UR6][R4.64+0x18] ;  /* 0x00001806041e5981 */ /* 0x000ee8000c1e1b00 */
[----:B------:R-:W3:Y:S01]  /*18d0*/  @P5 LDG.E.64 R38, desc[UR6][R38.64] ;  /* 0x0000000626265981 */ /* 0x000ee2000c1e1b00 */
[----:B------:R-:W-:-:S05]  /*18e0*/  VIADD R26, R26, 0x1 ;  /* 0x000000011a1a7836 */ /* 0x000fca0000000000 */
[----:B------:R-:W-:Y:S02]  /*18f0*/  ISETP.NE.AND P2, PT, R26, UR14, PT ;  /* 0x0000000e1a007c0c */ /* 0x000fe4000bf45270 */
[----:B------:R-:W-:Y:S01]  /*1900*/  ISETP.NE.AND P1, PT, R33, RZ, PT ;  /* 0x000000ff2100720c */ /* 0x000fe20003f25270 */
[----:B--2---:R-:W-:-:S08]  /*1910*/  @P6 DFMA R2, R28, R6, R2 ;  /* 0x000000061c02622b */ /* 0x004fd00000000002 */
[----:B---3--:R-:W-:-:S08]  /*1920*/  @P5 DFMA R2, R30, R38, R2 ;  /* 0x000000261e02522b */ /* 0x008fd00000000002 */
        /* <DEDUP_REMOVED lines=15> */
[----:B--2---:R-:W-:Y:S05]  /*1a20*/  @!P0 BRA `(.L_x_1103) ;  /* 0xffffffe400d08947 */ /* 0x004fea000383ffff */
[----:B------:R-:W-:Y:S05]  /*1a30*/  EXIT ;  /* 0x000000000000794d */ /* 0x000fea0003800000 */
.L_x_1101:
        /* <DEDUP_REMOVED lines=20> */
[----:B--2---:R-:W-:Y:S02]  /*1b80*/  IMAD.MOV.U32 R6, RZ, RZ, RZ ;  /* 0x000000ffff067224 */ /* 0x004fe400078e00ff */
        /* <DEDUP_REMOVED lines=13> */
.L_x_1105:
[----:B------:R-:W-:-:S07]  /*1c60*/  MOV R4, 0x1c80 ;  /* 0x00001c8000047802 */ /* 0x000fce0000000f00 */
[----:B01----:R-:W-:Y:S05]  /*1c70*/  CALL.REL.NOINC `($__internal_46_$__cuda_sm20_div_u64) ;  /* 0x0000000000cc7944 */ /* 0x003fea0003c00000 */
[----:B------:R-:W-:Y:S02]  /*1c80*/  IMAD.MOV.U32 R4, RZ, RZ, R6 ;  /* 0x000000ffff047224 */ /* 0x000fe400078e0006 */
[----:B------:R-:W-:-:S07]  /*1c90*/  IMAD.MOV.U32 R5, RZ, RZ, R7 ;  /* 0x000000ffff057224 */ /* 0x000fce00078e0007 */
.L_x_1106:
[----:B01----:R-:W-:Y:S05]  /*1ca0*/  BSYNC.RECONVERGENT B0 ;  /* 0x0000000000007941 */ /* 0x003fea0003800200 */
.L_x_1104:
        /* <DEDUP_REMOVED lines=14> */
.L_x_1109:
        /* <DEDUP_REMOVED lines=10> */
.L_x_1108:
[----:B------:R-:W-:Y:S05]  /*1e30*/  BSYNC.RECONVERGENT B0 ;  /* 0x0000000000007941 */ /* 0x000fea0003800200 */
.L_x_1107:
[----:B------:R-:W-:Y:S05]  /*1e40*/  @!P1 EXIT ;  /* 0x000000000000994d */ /* 0x000fea0003800000 */
[----:B------:R-:W-:Y:S01]  /*1e50*/  IMAD.SHL.U32 R3, R2, 0x8, RZ ;  /* 0x0000000802037824 */ /* 0x000fe200078e00ff */
[----:B------:R-:W-:Y:S01]  /*1e60*/  SHF.R.U32.HI R15, RZ, 0x1d, R2 ;  /* 0x0000001dff0f7819 */ /* 0x000fe20000011602 */
[----:B------:R-:W0:Y:S01]  /*1e70*/  LDCU UR4, c[0x0][0x3f8] ;  /* 0x00007f00ff0477ac */ /* 0x000e220008000800 */
[----:B------:R-:W1:Y:S05]  /*1e80*/  LDCU.64 UR8, c[0x0][0x3a8] ;  /* 0x00007500ff0877ac */ /* 0x000e6a0008000a00 */
.L_x_1110:
        /* <DEDUP_REMOVED lines=18> */
        .weak           $__internal_46_$__cuda_sm20_div_u64
        .type           $__internal_46_$__cuda_sm20_div_u64,@function
        .size           $__internal_46_$__cuda_sm20_div_u64,(.L_x_1735 - $__internal_46_$__cuda_sm20_div_u64)
$__internal_46_$__cuda_sm20_div_u64:
        /* <DEDUP_REMOVED lines=41> */
[-C--:B------:R-:W-:Y:S01]  /*2240*/  IMAD R7, R13, R2.reuse, R7 ;  /* 0x000000020d077224 */ /* 0x080fe200078e0207 */
[----:B------:R-:W-:Y:S02]  /*2250*/  IADD3 R15, P0, PT, -R6, R5, RZ ;  /* 0x00000005060f7210 */ /* 0x000fe40007f1e1ff */
        /* <DEDUP_REMOVED lines=10> */
[----:B------:R-:W-:-:S02]  /*2300*/  SEL R8, R8, R13, P0 ;  /* 0x0000000d08087207 */ /* 0x000fc40000000000 */
[----:B------:R-:W-:Y:S01]  /*2310*/  ISETP.GE.U32.AND P0, PT, R5, R2, PT ;  /* 0x000000020500720c */ /* 0x000fe20003f06070 */
[----:B------:R-:W-:Y:S01]  /*2320*/  IMAD.MOV.U32 R5, RZ, RZ, 0x0 ;  /* 0x00000000ff057424 */ /* 0x000fe200078e00ff */
[----:B------:R-:W-:Y:S02]  /*2330*/  IADD3 R6, P2, PT, R11, 0x1, RZ ;  /* 0x000000010b067810 */ /* 0x000fe40007f5e0ff */
[----:B------:R-:W-:Y:S02]  /*2340*/  ISETP.GE.U32.AND.EX P0, PT, R7, RZ, PT, P0 ;  /* 0x000000ff0700720c */ /* 0x000fe40003f06100 */
[----:B------:R-:W-:Y:S01]  /*2350*/  ISETP.NE.U32.AND P1, PT, R2, RZ, PT ;  /* 0x000000ff0200720c */ /* 0x000fe20003f25070 */
[----:B------:R-:W-:Y:S01]  /*2360*/  IMAD.X R7, RZ, RZ, R8, P2 ;  /* 0x000000ffff077224 */ /* 0x000fe200010e0608 */
[----:B------:R-:W-:Y:S02]  /*2370*/  SEL R6, R6, R11, P0 ;  /* 0x0000000b06067207 */ /* 0x000fe40000000000 */
[----:B------:R-:W-:-:S02]  /*2380*/  ISETP.NE.AND.EX P1, PT, RZ, RZ, PT, P1 ;  /* 0x000000ffff00720c */ /* 0x000fc40003f25310 */
[----:B------:R-:W-:Y:S02]  /*2390*/  SEL R7, R7, R8, P0 ;  /* 0x0000000807077207 */ /* 0x000fe40000000000 */
[----:B------:R-:W-:Y:S02]  /*23a0*/  SEL R6, R6, 0xffffffff, P1 ;  /* 0xffffffff06067807 */ /* 0x000fe40000800000 */
[----:B------:R-:W-:Y:S01]  /*23b0*/  SEL R7, R7, 0xffffffff, P1 ;  /* 0xffffffff07077807 */ /* 0x000fe20000800000 */
[----:B------:R-:W-:Y:S06]  /*23c0*/  RET.REL.NODEC R4 `(_ZN2at6native51_GLOBAL__N__2c613397_18_DepthwiseConv2d_cu_9959487032conv_depthwise2d_backward_kernelILi5ELi2EdiEEvNS_27GenericPackedTensorAccessorIKT1_Lm4ENS_16DefaultPtrTraitsEiEENS3_IS4_Lm4ES6_iEES7_T2_iiiiiiiiiiiiiii) ;  /* 0xffffffdc040c7950 */ /* 0x000fec0003c3ffff */
.L_x_1111:
        /* <DEDUP_REMOVED lines=11> */
.L_x_1735:


//--------------------- .text._ZN2at6native51_GLOBAL__N__2c613397_18_DepthwiseConv2d_cu_9959487032conv_depthwise2d_backward_kernelILi5ELi1EdiEEvNS_27GenericPackedTensorAccessorIKT1_Lm4ENS_16DefaultPtrTraitsEiEENS3_IS4_Lm4ES6_iEES7_T2_iiiiiiiiiiiiiii --------------------------
	.section	.text._ZN2at6native51_GLOBAL__N__2c613397_18_DepthwiseConv2d_cu_9959487032conv_depthwise2d_backward_kernelILi5ELi1EdiEEvNS_27GenericPackedTensorAccessorIKT1_Lm4ENS_16DefaultPtrTraitsEiEENS3_IS4_Lm4ES6_iEES7_T2_iiiiiiiiiiiiiii,"ax",@progbits
	.align	128
.text._ZN2at6native51_GLOBAL__N__2c613397_18_DepthwiseConv2d_cu_9959487032conv_depthwise2d_backward_kernelILi5ELi1EdiEEvNS_27GenericPackedTensorAccessorIKT1_Lm4ENS_16DefaultPtrTraitsEiEENS3_IS4_Lm4ES6_iEES7_T2_iiiiiiiiiiiiiii:
        .type           _ZN2at6native51_GLOBAL__N__2c613397_18_DepthwiseConv2d_cu_9959487032conv_depthwise2d_backward_kernelILi5ELi1EdiEEvNS_27GenericPackedTensorAccessorIKT1_Lm4ENS_16DefaultPtrTraitsEiEENS3_IS4_Lm4ES6_iEES7_T2_iiiiiiiiiiiiiii,@function
        .size           _ZN2at6native51_GLOBAL__N__2c613397_18_DepthwiseConv2d_cu_9959487032conv_depthwise2d_backward_kernelILi5ELi1EdiEEvNS_27GenericPackedTensorAccessorIKT1_Lm4ENS_16DefaultPtrTraitsEiEENS3_IS4_Lm4ES6_iEES7_T2_iiiiiiiiiiiiiii,(.L_x_1737 - _ZN2at6native51_GLOBAL__N__2c613397_18_DepthwiseConv2d_cu_9959487032conv_depthwise2d_backward_kernelILi5ELi1EdiEEvNS_27GenericPackedTensorAccessorIKT1_Lm4ENS_16DefaultPtrTraitsEiEENS3_IS4_Lm4ES6_iEES7_T2_iiiiiiiiiiiiiii)
        .other          _ZN2at6native51_GLOBAL__N__2c613397_18_DepthwiseConv2d_cu_9959487032conv_depthwise2d_backward_kernelILi5ELi1EdiEEvNS_27GenericPackedTensorAccessorIKT1_Lm4ENS_16DefaultPtrTraitsEiEENS3_IS4_Lm4ES6_iEES7_T2_iiiiiiiiiiiiiii,@"STO_CUDA_ENTRY STV_DEFAULT"
_ZN2at6native51_GLOBAL__N__2c613397_18_DepthwiseConv2d_cu_9959487032conv_depthwise2d_backward_kernelILi5ELi1EdiEEvNS_27GenericPackedTensorAccessorIKT1_Lm4ENS_16DefaultPtrTraitsEiEENS3_IS4_Lm4ES6_iEES7_T2_iiiiiiiiiiiiiii:
        /* <DEDUP_REMOVED lines=20> */
.L_x_1114:
        /* <DEDUP_REMOVED lines=19> */
[----:B------:R-:W-:Y:S02]  /*0270*/  IMAD.HI.U32 R7, R7, R9, R6 ;  /* 0x0000000907077227 */ /* 0x000fe400078e0006 */
[----:B------:R-:W0:Y:S04]  /*0280*/  I2F.RP R9, R16 ;  /* 0x0000001000097306 */ /* 0x000e280000209400 */
[----:B------:R-:W-:-:S04]  /*0290*/  IMAD.HI.U32 R8, R7, R10, RZ ;  /* 0x0000000a07087227 */ /* 0x000fc800078e00ff */
[----:B------:R-:W-:-:S04]  /*02a0*/  IMAD.MOV R6, RZ, RZ, -R8 ;  /* 0x000000ffff067224 */ /* 0x000fc800078e0a08 */
[C---:B------:R-:W-:Y:S01]  /*02b0*/  IMAD R6, R11.reuse, R6, R10 ;  /* 0x000000060b067224 */ /* 0x040fe200078e020a */
[----:B-1----:R-:W-:Y:S01]  /*02c0*/  IABS R10, R14 ;  /* 0x0000000e000a7213 */ /* 0x002fe20000000000 */
[----:B0-----:R-:W0:Y:S03]  /*02d0*/  MUFU.RCP R9, R9 ;  /* 0x0000000900097308 */ /* 0x001e260000001000 */
[----:B------:R-:W-:-:S13]  /*02e0*/  ISETP.GT.U32.AND P1, PT, R11, R6, PT ;  /* 0x000000060b00720c */ /* 0x000fda0003f24070 */
[----:B------:R-:W-:Y:S02]  /*02f0*/  @!P1 IMAD.IADD R6, R6, 0x1, -R11 ;  /* 0x0000000106069824 */ /* 0x000fe400078e0a0b */
[----:B0-----:R-:W-:Y:S02]  /*0300*/  VIADD R7, R9, 0xffffffe ;  /* 0x0ffffffe09077836 */ /* 0x001fe40000000000 */
[----:B------:R-:W-:Y:S01]  /*0310*/  @!P1 VIADD R8, R8, 0x1 ;  /* 0x0000000108089836 */ /* 0x000fe20000000000 */
[----:B------:R-:W-:Y:S02]  /*0320*/  ISETP.GE.U32.AND P0, PT, R6, R11, PT ;  /* 0x0000000b0600720c */ /* 0x000fe40003f06070 */
[----:B------:R-:W-:Y:S01]  /*0330*/  LOP3.LUT R6, R0, R15, RZ, 0x3c, !PT ;  /* 0x0000000f00067212 */ /* 0x000fe200078e3cff */
[----:B------:R-:W0:Y:S01]  /*0340*/  F2I.FTZ.U32.TRUNC.NTZ R7, R7 ;  /* 0x0000000700077305 */ /* 0x000e22000021f000 */
[----:B------:R-:W-:Y:S02]  /*0350*/  ISETP.NE.AND P1, PT, R15, RZ, PT ;  /* 0x000000ff0f00720c */ /* 0x000fe40003f25270 */
[----:B------:R-:W-:Y:S01]  /*0360*/  ISETP.GE.AND P2, PT, R6, RZ, PT ;  /* 0x000000ff0600720c */ /* 0x000fe20003f46270 */
[----:B------:R-:W-:-:S06]  /*0370*/  IMAD.MOV.U32 R6, RZ, RZ, RZ ;  /* 0x000000ffff067224 */ /* 0x000fcc00078e00ff */
[----:B------:R-:W-:Y:S01]  /*0380*/  @P0 IADD3 R8, PT, PT, R8, 0x1, RZ ;  /* 0x0000000108080810 */ /* 0x000fe20007ffe0ff */
[----:B0-----:R-:W-:-:S05]  /*0390*/  IMAD.MOV R9, RZ, RZ, -R7 ;  /* 0x000000ffff097224 */ /* 0x001fca00078e0a07 */
[----:B------:R-:W-:Y:S01]  /*03a0*/  @!P2 IMAD.MOV R8, RZ, RZ, -R8 ;  /* 0x000000ffff08a224 */ /* 0x000fe200078e0a08 */
[----:B------:R-:W-:Y:S01]  /*03b0*/  @!P1 LOP3.LUT R8, RZ, R15, RZ, 0x33, !PT ;  /* 0x0000000fff089212 */ /* 0x000fe200078e33ff */
[----:B------:R-:W-:-:S03]  /*03c0*/  IMAD R9, R9, R16, RZ ;  /* 0x0000001009097224 */ /* 0x000fc600078e02ff */
[----:B------:R-:W-:Y:S01]  /*03d0*/  IABS R11, R8 ;  /* 0x00000008000b7213 */ /* 0x000fe20000000000 */
[----:B------:R-:W-:Y:S02]  /*03e0*/  IMAD.HI.U32 R6, R7, R9, R6 ;  /* 0x0000000907067227 */ /* 0x000fe400078e0006 */
[----:B------:R-:W0:Y:S02]  /*03f0*/  I2F.RP R9, R10 ;  /* 0x0000000a00097306 */ /* 0x000e240000209400 */
[----:B------:R-:W-:Y:S02]  /*0400*/  IMAD.MOV.U32 R7, RZ, RZ, R11 ;  /* 0x000000ffff077224 */ /* 0x000fe400078e000b */
[----:B------:R-:W-:Y:S02]  /*0410*/  IMAD R41, R8, R15, UR8 ;  /* 0x0000000808297e24 */ /* 0x000fe4000f8e020f */
[----:B------:R-:W-:-:S04]  /*0420*/  IMAD.HI.U32 R6, R6, R7, RZ ;  /* 0x0000000706067227 */ /* 0x000fc800078e00ff */
[----:B------:R-:W-:Y:S02]  /*0430*/  IMAD.MOV R11, RZ, RZ, -R6 ;  /* 0x000000ffff0b7224 */ /* 0x000fe400078e0a06 */
[----:B------:R-:W-:Y:S02]  /*0440*/  IMAD.MOV R40, RZ, RZ, -R8 ;  /* 0x000000ffff287224 */ /* 0x000fe400078e0a08 */
[C---:B------:R-:W-:Y:S01]  /*0450*/  IMAD R7, R16.reuse, R11, R7 ;  /* 0x0000000b10077224 */ /* 0x040fe200078e0207 */
[----:B0-----:R-:W0:Y:S04]  /*0460*/  MUFU.RCP R9, R9 ;  /* 0x0000000900097308 */ /* 0x001e280000001000 */
[----:B------:R-:W-:-:S13]  /*0470*/  ISETP.GT.U32.AND P1, PT, R16, R7, PT ;  /* 0x000000071000720c */ /* 0x000fda0003f24070 */
[----:B------:R-:W-:Y:S02]  /*0480*/  @!P1 IMAD.IADD R7, R7, 0x1, -R16 ;  /* 0x0000000107079824 */ /* 0x000fe400078e0a10 */
[----:B0-----:R-:W-:Y:S02]  /*0490*/  VIADD R12, R9, 0xffffffe ;  /* 0x0ffffffe090c7836 */ /* 0x001fe40000000000 */
[----:B------:R-:W-:Y:S01]  /*04a0*/  @!P1 VIADD R6, R6, 0x1 ;  /* 0x0000000106069836 */ /* 0x000fe20000000000 */
[----:B------:R-:W-:Y:S01]  /*04b0*/  ISETP.GE.U32.AND P0, PT, R7, R16, PT ;  /* 0x000000100700720c */ /* 0x000fe20003f06070 */
[----:B------:R0:W1:Y:S01]  /*04c0*/  F2I.FTZ.U32.TRUNC.NTZ R13, R12 ;  /* 0x0000000c000d7305 */ /* 0x000062000021f000 */
[----:B------:R-:W-:Y:S01]  /*04d0*/  LOP3.LUT R7, R8, R4, RZ, 0x3c, !PT ;  /* 0x0000000408077212 */ /* 0x000fe200078e3cff */
[----:B------:R-:W-:Y:S01]  /*04e0*/  VIADD R16, R41, UR8 ;  /* 0x0000000829107c36 */ /* 0x000fe20008000000 */
[----:B------:R-:W-:Y:S02]  /*04f0*/  ISETP.NE.AND P1, PT, R4, RZ, PT ;  /* 0x000000ff0400720c */ /* 0x000fe40003f25270 */
[----:B------:R-:W-:Y:S01]  /*0500*/  ISETP.GE.AND P2, PT, R7, RZ, PT ;  /* 0x000000ff0700720c */ /* 0x000fe20003f46270 */
[----:B0-----:R-:W-:-:S06]  /*0510*/  IMAD.MOV.U32 R12, RZ, RZ, RZ ;  /* 0x000000ffff0c7224 */ /* 0x001fcc00078e00ff */
[----:B------:R-:W-:Y:S02]  /*0520*/  @P0 VIADD R6, R6, 0x1 ;  /* 0x0000000106060836 */ /* 0x000fe40000000000 */
[----:B-1----:R-:W-:-:S03]  /*0530*/  IMAD.MOV R9, RZ, RZ, -R13 ;  /* 0x000000ffff097224 */ /* 0x002fc600078e0a0d */
[----:B------:R-:W-:Y:S01]  /*0540*/  MOV R23, R6 ;  /* 0x0000000600177202 */ /* 0x000fe20000000f00 */
[----:B------:R-:W-:Y:S01]  /*0550*/  IMAD R9, R9, R10, RZ ;  /* 0x0000000a09097224 */ /* 0x000fe200078e02ff */
[----:B------:R-:W0:Y:S03]  /*0560*/  LDC.64 R6, c[0x0][0x410] ;  /* 0x00010400ff067b82 */ /* 0x000e260000000a00 */
[----:B------:R-:W-:Y:S01]  /*0570*/  @!P2 IMAD.MOV R23, RZ, RZ, -R23 ;  /* 0x000000ffff17a224 */ /* 0x000fe200078e0a17 */
[----:B------:R-:W-:Y:S01]  /*0580*/  @!P1 LOP3.LUT R23, RZ, R4, RZ, 0x33, !PT ;  /* 0x00000004ff179212 */ /* 0x000fe200078e33ff */
[----:B------:R-:W-:-:S03]  /*0590*/  IMAD.HI.U32 R12, R13, R9, R12 ;  /* 0x000000090d0c7227 */ /* 0x000fc600078e000c */
[----:B------:R-:W-:Y:S01]  /*05a0*/  IABS R11, R23 ;  /* 0x00000017000b7213 */ /* 0x000fe20000000000 */
[----:B--2---:R-:W-:Y:S02]  /*05b0*/  VIADD R9, R0, UR6 ;  /* 0x0000000600097c36 */ /* 0x004fe40008000000 */
[----:B------:R-:W-:Y:S02]  /*05c0*/  IMAD.MOV R39, RZ, RZ, -R23 ;  /* 0x000000ffff277224 */ /* 0x000fe400078e0a17 */
[----:B------:R-:W-:-:S04]  /*05d0*/  IMAD.HI.U32 R12, R12, R11, RZ ;  /* 0x0000000b0c0c7227 */ /* 0x000fc800078e00ff */
[----:B------:R-:W-:Y:S02]  /*05e0*/  IMAD.MOV R18, RZ, RZ, -R12 ;  /* 0x000000ffff127224 */ /* 0x000fe400078e0a0c */
[----:B------:R-:W-:Y:S02]  /*05f0*/  IMAD R13, R15, R40, R9 ;  /* 0x000000280f0d7224 */ /* 0x000fe400078e0209 */
[----:B------:R-:W-:Y:S02]  /*0600*/  IMAD R11, R10, R18, R11 ;  /* 0x000000120a0b7224 */ /* 0x000fe400078e020b */
[----:B------:R-:W-:Y:S02]  /*0610*/  VIADD R18, R16, UR8 ;  /* 0x0000000810127c36 */ /* 0x000fe40008000000 */
[----:B------:R-:W-:Y:S01]  /*0620*/  IMAD.IADD R17, R9, 0x1, -R41 ;  /* 0x0000000109117824 */ /* 0x000fe200078e0a29 */
[----:B0-----:R-:W-:Y:S01]  /*0630*/  ISETP.GE.AND P3, PT, R13, R6, PT ;  /* 0x000000060d00720c */ /* 0x001fe20003f66270 */
[C-C-:B------:R-:W-:Y:S01]  /*0640*/  IMAD.IADD R19, R9.reuse, 0x1, -R18.reuse ;  /* 0x0000000109137824 */ /* 0x140fe200078e0a12 */
[----:B------:R-:W-:Y:S01]  /*0650*/  IADD3 R21, PT, PT, R9, -UR8, -R18 ;  /* 0x8000000809157c10 */ /* 0x000fe2000fffe812 */
[----:B------:R-:W-:Y:S01]  /*0660*/  IMAD R18, R23, R4, UR9 ;  /* 0x0000000917127e24 */ /* 0x000fe2000f8e0204 */
[----:B------:R-:W-:-:S02]  /*0670*/  ISETP.GE.AND P4, PT, R17, R6, PT ;  /* 0x000000061100720c */ /* 0x000fc40003f86270 */
[-C--:B------:R-:W-:Y:S01]  /*0680*/  ISETP.GE.AND P2, PT, R19, R6.reuse, PT ;  /* 0x000000061300720c */ /* 0x080fe20003f46270 */
        /* <DEDUP_REMOVED lines=16> */
[----:B------:R-:W-:Y:S01]  /*0790*/  @!P0 VIADD R12, R12, 0x1 ;  /* 0x000000010c0c8836 */ /* 0x000fe20000000000 */
[----:B------:R-:W-:Y:S01]  /*07a0*/  ISETP.GE.AND P5, PT, R17, R6, PT ;  /* 0x000000061100720c */ /* 0x000fe20003fa6270 */
[----:B------:R-:W-:Y:S01]  /*07b0*/  @!P0 IMAD.IADD R11, R11, 0x1, -R10 ;  /* 0x000000010b0b8824 */ /* 0x000fe200078e0a0a */
[----:B------:R-:W-:Y:S01]  /*07c0*/  ISETP.GT.AND P2, PT, R16, -0x1, !P2 ;  /* 0xffffffff1000780c */ /* 0x000fe20005744270 */
[----:B------:R-:W-:Y:S01]  /*07d0*/  IMAD.IADD R16, R13, 0x1, -R24 ;  /* 0x000000010d107824 */ /* 0x000fe200078e0a18 */
[----:B------:R-:W-:Y:S01]  /*07e0*/  ISETP.GE.AND P0, PT, R20, R7, PT ;  /* 0x000000071400720c */ /* 0x000fe20003f06270 */
[----:B0-----:R-:W-:Y:S01]  /*07f0*/  UIADD3 UR7, UPT, UPT, -UR7, URZ, URZ ;  /* 0x000000ff07077290 */ /* 0x001fe2000fffe1ff */
[----:B------:R-:W-:Y:S01]  /*0800*/  LOP3.LUT R2, R2, 0xffdfffff, RZ, 0xc0, !PT ;  /* 0xffdfffff02027812 */ /* 0x000fe200078ec0ff */
[----:B------:R-:W-:Y:S01]  /*0810*/  UIADD3 UR6, UPT, UPT, -UR6, URZ, URZ ;  /* 0x000000ff06067290 */ /* 0x000fe2000fffe1ff */
[----:B------:R-:W-:-:S02]  /*0820*/  ISETP.GT.AND P0, PT, R20, -0x1, !P0 ;  /* 0xffffffff1400780c */ /* 0x000fc40004704270 */
[-C--:B------:R-:W-:Y:S02]  /*0830*/  ISETP.GE.AND P6, PT, R16, R7.reuse, PT ;  /* 0x000000071000720c */ /* 0x080fe40003fc6270 */
[----:B------:R-:W-:Y:S02]  /*0840*/  ISETP.GT.AND P5, PT, R17, -0x1, !P5 ;  /* 0xffffffff1100780c */ /* 0x000fe40006fa4270 */
[----:B------:R-:W-:Y:S02]  /*0850*/  @P1 LOP3.LUT R2, R2, 0x200000, RZ, 0xfc, !PT ;  /* 0x0020000002021812 */ /* 0x000fe400078efcff */
[----:B------:R-:W-:Y:S02]  /*0860*/  P2R R17, PR, RZ, 0x1 ;  /* 0x00000001ff117803 */ /* 0x000fe40000000000 */
[----:B------:R-:W-:Y:S02]  /*0870*/  ISETP.GE.AND P1, PT, R22, R7, PT ;  /* 0x000000071600720c */ /* 0x000fe40003f26270 */
[----:B------:R-:W-:-:S02]  /*0880*/  ISETP.GT.AND P0, PT, R16, -0x1, !P6 ;  /* 0xffffffff1000780c */ /* 0x000fc40007704270 */
[----:B------:R-:W-:Y:S02]  /*0890*/  ISETP.GT.AND P1, PT, R22, -0x1, !P1 ;  /* 0xffffffff1600780c */ /* 0x000fe40004f24270 */
[----:B------:R-:W-:Y:S01]  /*08a0*/  IADD3 R24, PT, PT, R13, -UR9, -R24 ;  /* 0x800000090d187c10 */ /* 0x000fe2000fffe818 */
[----:B------:R-:W0:Y:S01]  /*08b0*/  LDCU.64 UR8, c[0x0][0x428] ;  /* 0x00008500ff0877ac */ /* 0x000e220008000a00 */
[----:B------:R-:W-:Y:S02]  /*08c0*/  P2R R19, PR, RZ, 0x2 ;  /* 0x00000002ff137803 */ /* 0x000fe40000000000 */
[C---:B------:R-:W-:Y:S02]  /*08d0*/  LOP3.LUT P1, RZ, R2.reuse, 0x200000, RZ, 0xc0, !PT ;  /* 0x0020000002ff7812 */ /* 0x040fe4000782c0ff */
[----:B------:R-:W-:Y:S02]  /*08e0*/  LOP3.LUT R2, R2, 0xfff7ffff, RZ, 0xc0, !PT ;  /* 0xfff7ffff02027812 */ /* 0x000fe400078ec0ff */
[----:B------:R-:W-:-:S02]  /*08f0*/  ISETP.GE.AND P6, PT, R24, R7, PT ;  /* 0x000000071800720c */ /* 0x000fc40003fc6270 */
        /* <DEDUP_REMOVED lines=88> */
[----:B------:R-:W-:Y:S01]  /*0e80*/  ISETP.GE.AND P6, PT, R10, RZ, PT ;  /* 0x000000ff0a00720c */ /* 0x000fe20003fc6270 */
[C---:B------:R-:W-:Y:S02]  /*0e90*/  VIADD R10, R8.reuse, UR14 ;  /* 0x0000000e080a7c36 */ /* 0x040fe40008000000 */
[----:B------:R-:W-:Y:S01]  /*0ea0*/  VIADD R8, R8, UR7 ;  /* 0x0000000708087c36 */ /* 0x000fe20008000000 */
[----:B-----5:R-:W-:-:S02]  /*0eb0*/  UIMAD UR7, UR4, UR5, URZ ;  /* 0x00000005040772a4 */ /* 0x020fc4000f8e02ff */
[----:B------:R-:W-:-:S07]  /*0ec0*/  UIADD3 UR5, UPT, UPT, -UR5, URZ, URZ ;  /* 0x000000ff05057290 */ /* 0x000fce000fffe1ff */
[----:B------:R-:W-:Y:S01]  /*0ed0*/  @!P6 IMAD.MOV R12, RZ, RZ, -R12 ;  /* 0x000000ffff0ce224 */ /* 0x000fe200078e0a0c */
[----:B------:R-:W-:-:S13]  /*0ee0*/  ISETP.NE.AND P6, PT, R14, RZ, PT ;  /* 0x000000ff0e00720c */ /* 0x000fda0003fc5270 */
[----:B------:R-:W-:-:S05]  /*0ef0*/  @!P6 LOP3.LUT R12, RZ, R14, RZ, 0x33, !PT ;  /* 0x0000000eff0ce212 */ /* 0x000fca00078e33ff */
[----:B------:R-:W-:-:S04]  /*0f00*/  IMAD.MOV R11, RZ, RZ, -R12 ;  /* 0x000000ffff0b7224 */ /* 0x000fc800078e0a0c */
[----:B------:R-:W-:-:S04]  /*0f10*/  IMAD R14, R14, R11, R23 ;  /* 0x0000000b0e0e7224 */ /* 0x000fc800078e0217 */
[C---:B----4-:R-:W-:Y:S01]  /*0f20*/  IMAD R11, R14.reuse, UR12, RZ ;  /* 0x0000000c0e0b7c24 */ /* 0x050fe2000f8e02ff */
[----:B------:R-:W-:Y:S01]  /*0f30*/  UIMAD UR12, UR6, 0x3, UR8 ;  /* 0x00000003060c78a4 */ /* 0x000fe2000f8e0208 */
[----:B------:R-:W-:Y:S01]  /*0f40*/  IMAD R14, R14, UR7, RZ ;  /* 0x000000070e0e7c24 */ /* 0x000fe2000f8e02ff */
[----:B------:R-:W-:Y:S01]  /*0f50*/  ULEA UR6, UR6, UR8, 0x1 ;  /* 0x0000000806067291 */ /* 0x000fe2000f8e08ff */
[----:B------:R-:W-:-:S04]  /*0f60*/  IMAD R12, R12, UR13, R11 ;  /* 0x0000000d0c0c7c24 */ /* 0x000fc8000f8e020b */
[CC--:B------:R-:W-:Y:S02]  /*0f70*/  IMAD R11, R12.reuse, R7.reuse, R10 ;  /* 0x000000070c0b7224 */ /* 0x0c0fe400078e020a */
[CC--:B------:R-:W-:Y:S02]  /*0f80*/  IMAD R17, R12.reuse, R7.reuse, R16 ;  /* 0x000000070c117224 */ /* 0x0c0fe400078e0210 */
[CC--:B------:R-:W-:Y:S02]  /*0f90*/  IMAD R21, R12.reuse, R7.reuse, R8 ;  /* 0x000000070c157224 */ /* 0x0c0fe400078e0208 */
[----:B------:R-:W-:Y:S02]  /*0fa0*/  IMAD R7, R12, R7, R13 ;  /* 0x000000070c077224 */ /* 0x000fe400078e020d */
[----:B------:R-:W-:Y:S02]  /*0fb0*/  IMAD R25, R4, R39, R21 ;  /* 0x0000002704197224 */ /* 0x000fe400078e0215 */
[----:B------:R-:W-:-:S02]  /*0fc0*/  IMAD.IADD R33, R7, 0x1, -R18 ;  /* 0x0000000107217824 */ /* 0x000fc400078e0a12 */
[CC--:B------:R-:W-:Y:S02]  /*0fd0*/  IMAD R11, R4.reuse, R39.reuse, R11 ;  /* 0x00000027040b7224 */ /* 0x0c0fe400078e020b */
[CC--:B------:R-:W-:Y:S02]  /*0fe0*/  IMAD R19, R4.reuse, R39.reuse, R17 ;  /* 0x0000002704137224 */ /* 0x0c0fe400078e0211 */
[----:B------:R-:W-:Y:S02]  /*0ff0*/  IMAD R39, R4, R39, R7 ;  /* 0x0000002704277224 */ /* 0x000fe400078e0207 */
[CC--:B------:R-:W-:Y:S02]  /*1000*/  IMAD R27, R25.reuse, R6.reuse, UR9 ;  /* 0x00000009191b7e24 */ /* 0x0c0fe4000f8e0206 */
[CC--:B------:R-:W-:Y:S02]  /*1010*/  IMAD R29, R25.reuse, R6.reuse, UR12 ;  /* 0x0000000c191d7e24 */ /* 0x0c0fe4000f8e0206 */
[----:B------:R-:W-:-:S02]  /*1020*/  IMAD R31, R25, R6, UR6 ;  /* 0x00000006191f7e24 */ /* 0x000fc4000f8e0206 */
[-CC-:B------:R-:W-:Y:S02]  /*1030*/  IMAD R10, R25, R6.reuse, R9.reuse ;  /* 0x00000006190a7224 */ /* 0x180fe400078e0209 */
[-C--:B------:R-:W-:Y:S02]  /*1040*/  IMAD R25, R33, R6.reuse, UR9 ;  /* 0x0000000921197e24 */ /* 0x080fe4000f8e0206 */
[CC--:B------:R-:W-:Y:S02]  /*1050*/  IMAD R7, R11.reuse, R6.reuse, UR9 ;  /* 0x000000090b077e24 */ /* 0x0c0fe4000f8e0206 */
[----:B------:R-:W-:Y:S01]  /*1060*/  IMAD R13, R11, R6, UR12 ;  /* 0x0000000c0b0d7e24 */ /* 0x000fe2000f8e0206 */
[----:B------:R-:W-:Y:S01]  /*1070*/  IADD3 R25, PT, PT, R25, R0, RZ ;  /* 0x0000000019197210 */ /* 0x000fe20007ffe0ff */
[----:B------:R-:W-:Y:S01]  /*1080*/  IMAD R17, R11, R6, UR6 ;  /* 0x000000060b117e24 */ /* 0x000fe2000f8e0206 */
[----:B------:R-:W-:Y:S01]  /*1090*/  IADD3 R42, PT, PT, R7, R0, RZ ;  /* 0x00000000072a7210 */ /* 0x000fe20007ffe0ff */
[----:B------:R-:W-:-:S02]  /*10a0*/  IMAD R4, R11, R6, R9 ;  /* 0x000000060b047224 */ /* 0x000fc400078e0209 */
[CC--:B------:R-:W-:Y:S02]  /*10b0*/  IMAD R21, R19.reuse, R6.reuse, UR12 ;  /* 0x0000000c13157e24 */ /* 0x0c0fe4000f8e0206 */
[-CC-:B------:R-:W-:Y:S02]  /*10c0*/  IMAD R8, R19, R6.reuse, R9.reuse ;  /* 0x0000000613087224 */ /* 0x180fe400078e0209 */
[CC--:B------:R-:W-:Y:S02]  /*10d0*/  IMAD R35, R33.reuse, R6.reuse, UR12 ;  /* 0x0000000c21237e24 */ /* 0x0c0fe4000f8e0206 */
[CC--:B------:R-:W-:Y:S02]  /*10e0*/  IMAD R37, R33.reuse, R6.reuse, UR6 ;  /* 0x0000000621257e24 */ /* 0x0c0fe4000f8e0206 */
[-CC-:B------:R-:W-:Y:S02]  /*10f0*/  IMAD R12, R33, R6.reuse, R9.reuse ;  /* 0x00000006210c7224 */ /* 0x180fe400078e0209 */
[----:B------:R-:W-:-:S02]  /*1100*/  IMAD R18, R39, R6, R9 ;  /* 0x0000000627127224 */ /* 0x000fc400078e0209 */
[----:B------:R-:W-:Y:S01]  /*1110*/  IMAD R11, R19, R6, UR9 ;  /* 0x00000009130b7e24 */ /* 0x000fe2000f8e0206 */
[----:B------:R-:W-:Y:S01]  /*1120*/  IADD3 R38, PT, PT, -R41, R12, RZ ;  /* 0x0000000c29267210 */ /* 0x000fe20007ffe1ff */
[-C--:B------:R-:W-:Y:S02]  /*1130*/  IMAD R23, R19, R6.reuse, UR6 ;  /* 0x0000000613177e24 */ /* 0x080fe4000f8e0206 */
[CC--:B------:R-:W-:Y:S02]  /*1140*/  IMAD R9, R39.reuse, R6.reuse, UR9 ;  /* 0x0000000927097e24 */ /* 0x0c0fe4000f8e0206 */
[CC--:B------:R-:W-:Y:S02]  /*1150*/  IMAD R33, R39.reuse, R6.reuse, UR12 ;  /* 0x0000000c27217e24 */ /* 0x0c0fe4000f8e0206 */
[----:B------:R-:W-:Y:S02]  /*1160*/  IMAD R39, R39, R6, UR6 ;  /* 0x0000000627277e24 */ /* 0x000fe4000f8e0206 */
        /* <DEDUP_REMOVED lines=13> */
[--C-:B------:R-:W-:Y:S02]  /*1240*/  IMAD.IADD R17, R4, 0x1, -R41.reuse ;  /* 0x0000000104117824 */ /* 0x100fe400078e0a29 */
[--C-:B------:R-:W-:Y:S02]  /*1250*/  IMAD.IADD R20, R8, 0x1, -R41.reuse ;  /* 0x0000000108147824 */ /* 0x100fe400078e0a29 */
[--C-:B------:R-:W-:Y:S02]  /*1260*/  IMAD.IADD R23, R10, 0x1, -R41.reuse ;  /* 0x000000010a177824 */ /* 0x100fe400078e0a29 */
[CC--:B------:R-:W-:Y:S02]  /*1270*/  IMAD R9, R15.reuse, R40.reuse, R10 ;  /* 0x000000280f097224 */ /* 0x0c0fe400078e020a */
        /* <DEDUP_REMOVED lines=18> */
[----:B------:R-:W-:Y:S01]  /*13a0*/  CS2R R26, SRZ ;  /* 0x00000000001a7805 */ /* 0x000fe2000001ff00 */
[CC--:B------:R-:W-:Y:S02]  /*13b0*/  IMAD R39, R15.reuse, R40.reuse, R33 ;  /* 0x000000280f277224 */ /* 0x0c0fe400078e0221 */
[----:B------:R-:W-:-:S02]  /*13c0*/  IMAD R40, R15, R40, R28 ;  /* 0x000000280f287224 */ /* 0x000fc400078e021c */
[----:B------:R-:W-:-:S07]  /*13d0*/  IMAD.U32 R15, RZ, RZ, UR5 ;  /* 0x00000005ff0f7e24 */ /* 0x000fce000f8e00ff */
.L_x_1113:
[----:B------:R-:W-:Y:S01]  /*13e0*/  P2R R46, PR, RZ, 0x1 ;  /* 0x00000001ff2e7803 */ /* 0x000fe20000000000 */
[----:B------:R-:W0:Y:S01]  /*13f0*/  LDC.64 R28, c[0x0][0x3d0] ;  /* 0x0000f400ff1c7b82 */ /* 0x000e220000000a00 */
[C---:B------:R-:W-:Y:S02]  /*1400*/  LOP3.LUT P0, RZ, R2.reuse, 0x40000, RZ, 0xc0, !PT ;  /* 0x0004000002ff7812 */ /* 0x040fe4000780c0ff */
[----:B------:R-:W-:Y:S02]  /*1410*/  P2R R45, PR, RZ, 0x10 ;  /* 0x00000010ff2d7803 */ /* 0x000fe40000000000 */
[C---:B------:R-:W-:Y:S02]  /*1420*/  LOP3.LUT P4, RZ, R2.reuse, 0x20000, RZ, 0xc0, !PT ;  /* 0x0002000002ff7812 */ /* 0x040fe4000788c0ff */
[----:B------:R-:W-:Y:S02]  /*1430*/  P2R R47, PR, RZ, 0x2 ;  /* 0x00000002ff2f7803 */ /* 0x000fe40000000000 */
[----:B------:R-:W-:-:S02]  /*1440*/  LOP3.LUT P1, RZ, R2, 0x10000, RZ, 0xc0, !PT ;  /* 0x0001000002ff7812 */ /* 0x000fc4000782c0ff */
[----:B------:R-:W-:Y:S02]  /*1450*/  P2R R48, PR, RZ, 0x4 ;  /* 0x00000004ff307803 */ /* 0x000fe40000000000 */
[C---:B------:R-:W-:Y:S01]  /*1460*/  LOP3.LUT P2, RZ, R2.reuse, 0x8000, RZ, 0xc0, !PT ;  /* 0x0000800002ff7812 */ /* 0x040fe2000784c0ff */
[----:B------:R-:W1:Y:S01]  /*1470*/  @P0 LDC.64 R54, c[0x0][0x380] ;  /* 0x0000e000ff360b82 */ /* 0x000e620000000a00 */
[----:B------:R-:W-:Y:S02]  /*1480*/  LOP3.LUT P6, RZ, R2, 0x4000, RZ, 0xc0, !PT ;  /* 0x0000400002ff7812 */ /* 0x000fe400078cc0ff */
[----:B------:R-:W-:-:S05]  /*1490*/  P2R R44, PR, RZ, 0x20 ;  /* 0x00000020ff2c7803 */ /* 0x000fca0000000000 */
[----:B------:R-:W2:Y:S01]  /*14a0*/  @P4 LDC.64 R32, c[0x0][0x380] ;  /* 0x0000e000ff204b82 */ /* 0x000ea20000000a00 */
[----:B0-----:R-:W-:-:S05]  /*14b0*/  IMAD.WIDE R28, R14, 0x8, R28 ;  /* 0x000000080e1c7825 */ /* 0x001fca00078e021c */
[----:B------:R-:W3:Y:S04]  /*14c0*/  @P0 LDG.E.64 R34, desc[UR10][R28.64] ;  /* 0x0000000a1c220981 */ /* 0x000ee8000c1e1b00 */
[----:B------:R-:W4:Y:S01]  /*14d0*/  @P4 LDG.E.64 R36, desc[UR10][R28.64+0x8] ;  /* 0x0000080a1c244981 */ /* 0x000f22000c1e1b00 */
[----:B-1----:R-:W-:-:S05]  /*14e0*/  @P0 IMAD.WIDE R54, R13, 0x8, R54 ;  /* 0x000000080d360825 */ /* 0x002fca00078e0236 */
[----:B------:R-:W3:Y:S01]  /*14f0*/  @P0 LDG.E.64 R30, desc[UR10][R54.64] ;  /* 0x0000000a361e0981 */ /* 0x000ee2000c1e1b00 */
[----:B--2---:R-:W-:-:S05]  /*1500*/  @P4 IMAD.WIDE R50, R41, 0x8, R32 ;  /* 0x0000000829324825 */ /* 0x004fca00078e0220 */
[----:B------:R-:W4:Y:S01]  /*1510*/  @P4 LDG.E.64 R32, desc[UR10][R50.64] ;  /* 0x0000000a32204981 */ /* 0x000f22000c1e1b00 */
[----:B---3--:R-:W-:Y:S01]  /*1520*/  @P0 DFMA R26, R34, R30, R26 ;  /* 0x0000001e221a022b */ /* 0x008fe2000000001a */
[----:B------:R-:W0:Y:S02]  /*1530*/  @P1 LDC.64 R30, c[0x0][0x380] ;  /* 0x0000e000ff1e1b82 */ /* 0x000e240000000a00 */
[----:B------:R-:W2:Y:S01]  /*1540*/  @P1 LDG.E.64 R34, desc[UR10][R28.64+0x10] ;  /* 0x0000100a1c221981 */ /* 0x000ea2000c1e1b00 */
[----:B0-----:R-:W-:-:S05]  /*1550*/  @P1 IMAD.WIDE R52, R40, 0x8, R30 ;  /* 0x0000000828341825 */ /* 0x001fca00078e021e */
[----:B------:R-:W2:Y:S01]  /*1560*/  @P1 LDG.E.64 R30, desc[UR10][R52.64] ;  /* 0x0000000a341e1981 */ /* 0x000ea2000c1e1b00 */
[----:B----4-:R-:W-:Y:S01]  /*1570*/  @P4 DFMA R26, R36, R32, R26 ;  /* 0x00000020241a422b */ /* 0x010fe2000000001a */
[----:B------:R-:W0:Y:S02]  /*1580*/  @P2 LDC.64 R32, c[0x0][0x380] ;  /* 0x0000e000ff202b82 */ /* 0x000e240000000a00 */
[----:B------:R-:W3:Y:S01]  /*1590*/  @P2 LDG.E.64 R36, desc[UR10][R28.64+0x18] ;  /* 0x0000180a1c242981 */ /* 0x000ee2000c1e1b00 */
[----:B0-----:R-:W-:-:S05]  /*15a0*/  @P2 IMAD.WIDE R54, R39, 0x8, R32 ;  /* 0x0000000827362825 */ /* 0x001fca00078e0220 */
[----:B------:R-:W3:Y:S01]  /*15b0*/  @P2 LDG.E.64 R32, desc[UR10][R54.64] ;  /* 0x0000000a36202981 */ /* 0x000ee2000c1e1b00 */
[----:B--2---:R-:W-:Y:S01]  /*15c0*/  @P1 DFMA R26, R34, R30, R26 ;  /* 0x0000001e221a122b */ /* 0x004fe2000000001a */
[----:B------:R-:W0:Y:S02]  /*15d0*/  @P6 LDC.64 R30, c[0x0][0x380] ;  /* 0x0000e000ff1e6b82 */ /* 0x000e240000000a00 */
[----:B------:R-:W2:Y:S01]  /*15e0*/  @P6 LDG.E.64 R34, desc[UR10][R28.64+0x20] ;  /* 0x0000200a1c226981 */ /* 0x000ea2000c1e1b00 */
[----:B0-----:R-:W-:-:S05]  /*15f0*/  @P6 IMAD.WIDE R50, R12, 0x8, R30 ;  /* 0x000000080c326825 */ /* 0x001fca00078e021e */
[----:B------:R-:W2:Y:S01]  /*1600*/  @P6 LDG.E.64 R30, desc[UR10][R50.64] ;  /* 0x0000000a321e6981 */ /* 0x000ea2000c1e1b00 */
[----:B------:R-:W-:Y:S01]  /*1610*/  LOP3.LUT P0, RZ, R2, 0x2000, RZ, 0xc0, !PT ;  /* 0x0000200002ff7812 */ /* 0x000fe2000780c0ff */
[----:B---3--:R-:W-:-:S12]  /*1620*/  @P2 DFMA R26, R36, R32, R26 ;  /* 0x00000020241a222b */ /* 0x008fd8000000001a */
[----:B------:R-:W0:Y:S01]  /*1630*/  @P0 LDC.64 R32, c[0x0][0x380] ;  /* 0x0000e000ff200b82 */ /* 0x000e220000000a00 */
[----:B------:R-:W-:Y:S01]  /*1640*/  LOP3.LUT P5, RZ, R2, 0x1000, RZ, 0xc0, !PT ;  /* 0x0000100002ff7812 */ /* 0x000fe200078ac0ff */
[----:B------:R-:W3:Y:S01]  /*1650*/  @P0 LDG.E.64 R36, desc[UR10][R28.64+0x28] ;  /* 0x0000280a1c240981 */ /* 0x000ee2000c1e1b00 */
[----:B0-----:R-:W-:-:S05]  /*1660*/  @P0 IMAD.WIDE R56, R11, 0x8, R32 ;  /* 0x000000080b380825 */ /* 0x001fca00078e0220 */
[----:B------:R-:W3:Y:S01]  /*1670*/  @P0 LDG.E.64 R32, desc[UR10][R56.64] ;  /* 0x0000000a38200981 */ /* 0x000ee2000c1e1b00 */
[----:B--2---:R-:W-:-:S05]  /*1680*/  @P6 DFMA R26, R34, R30, R26 ;  /* 0x0000001e221a622b */ /* 0x004fca000000001a */
[----:B------:R-:W0:Y:S01]  /*1690*/  @P5 LDC.64 R30, c[0x0][0x380] ;  /* 0x0000e000ff1e5b82 */ /* 0x000e220000000a00 */
        /* <DEDUP_REMOVED lines=32> */
[----:B0-----:R-:W-:Y:S01]  /*18a0*/  @P6 IMAD.WIDE R54, R23, 0x8, R32 ;  /* 0x0000000817366825 */ /* 0x001fe200078e0220 */
[----:B--2---:R-:W-:-:S10]  /*18b0*/  @P0 DFMA R26, R34, R30, R26 ;  /* 0x0000001e221a022b */ /* 0x004fd4000000001a */
[----:B------:R-:W0:Y:S01]  /*18c0*/  @P5 LDC.64 R30, c[0x0][0x380] ;  /* 0x0000e000ff1e5b82 */ /* 0x000e220000000a00 */
[----:B------:R-:W3:Y:S01]  /*18d0*/  @P6 LDG.E.64 R34, desc[UR10][R54.64] ;  /* 0x0000000a36226981 */ /* 0x000ee2000c1e1b00 */
[----:B0-----:R-:W-:-:S03]  /*18e0*/  @P5 IMAD.WIDE R50, R22, 0x8, R30 ;  /* 0x0000000816325825 */ /* 0x001fc600078e021e */
[----:B------:R-:W2:Y:S04]  /*18f0*/  @P5 LDG.E.64 R30, desc[UR10][R28.64+0x60] ;  /* 0x0000600a1c1e5981 */ /* 0x000ea8000c1e1b00 */
[----:B------:R-:W2:Y:S01]  /*1900*/  @P5 LDG.E.64 R32, desc[UR10][R50.64] ;  /* 0x0000000a32205981 */ /* 0x000ea2000c1e1b00 */
[C---:B------:R-:W-:Y:S02]  /*1910*/  LOP3.LUT P2, RZ, R2.reuse, 0x20, RZ, 0xc0, !PT ;  /* 0x0000002002ff7812 */ /* 0x040fe4000784c0ff */
[----:B------:R-:W-:Y:S01]  /*1920*/  LOP3.LUT P1, RZ, R2, 0x10, RZ, 0xc0, !PT ;  /* 0x0000001002ff7812 */ /* 0x000fe2000782c0ff */
[----:B---3--:R-:W-:-:S10]  /*1930*/  @P6 DFMA R26, R36, R34, R26 ;  /* 0x00000022241a622b */ /* 0x008fd4000000001a */
[----:B------:R-:W0:Y:S02]  /*1940*/  @P2 LDC.64 R34, c[0x0][0x380] ;  /* 0x0000e000ff222b82 */ /* 0x000e240000000a00 */
[----:B------:R-:W3:Y:S01]  /*1950*/  @P1 LDG.E.64 R36, desc[UR10][R28.64+0x70] ;  /* 0x0000700a1c241981 */ /* 0x000ee2000c1e1b00 */
[----:B0-----:R-:W-:Y:S01]  /*1960*/  @P2 IMAD.WIDE R52, R21, 0x8, R34 ;  /* 0x0000000815342825 */ /* 0x001fe200078e0222 */
[----:B--2---:R-:W-:-:S04]  /*1970*/  @P5 DFMA R26, R30, R32, R26 ;  /* 0x000000201e1a522b */ /* 0x004fc8000000001a */
[----:B------:R-:W0:Y:S01]  /*1980*/  @P1 LDC.64 R30, c[0x0][0x380] ;  /* 0x0000e000ff1e1b82 */ /* 0x000e220000000a00 */
[----:B------:R-:W2:Y:S04]  /*1990*/  @P2 LDG.E.64 R34, desc[UR10][R52.64] ;  /* 0x0000000a34222981 */ /* 0x000ea8000c1e1b00 */
[----:B------:R-:W2:Y:S01]  /*19a0*/  @P2 LDG.E.64 R32, desc[UR10][R28.64+0x68] ;  /* 0x0000680a1c202981 */ /* 0x000ea2000c1e1b00 */
[----:B0-----:R-:W-:-:S06]  /*19b0*/  @P1 IMAD.WIDE R30, R8, 0x8, R30 ;  /* 0x00000008081e1825 */ /* 0x001fcc00078e021e */
[----:B------:R-:W3:Y:S01]  /*19c0*/  @P1 LDG.E.64 R30, desc[UR10][R30.64] ;  /* 0x0000000a1e1e1981 */ /* 0x000ee2000c1e1b00 */
[C---:B------:R-:W-:Y:S02]  /*19d0*/  LOP3.LUT P0, RZ, R2.reuse, 0x8, RZ, 0xc0, !PT ;  /* 0x0000000802ff7812 */ /* 0x040fe4000780c0ff */
[----:B------:R-:W-:Y:S01]  /*19e0*/  LOP3.LUT P4, RZ, R2, 0x4, RZ, 0xc0, !PT ;  /* 0x0000000402ff7812 */ /* 0x000fe2000788c0ff */
[----:B--2---:R-:W-:-:S10]  /*19f0*/  @P2 DFMA R26, R32, R34, R26 ;  /* 0x00000022201a222b */ /* 0x004fd4000000001a */
[----:B------:R-:W0:Y:S01]  /*1a00*/  @P0 LDC.64 R32, c[0x0][0x380] ;  /* 0x0000e000ff200b82 */ /* 0x000e220000000a00 */
[----:B------:R-:W-:-:S07]  /*1a10*/  ISETP.NE.AND P2, PT, R48, RZ, PT ;  /* 0x000000ff3000720c */ /* 0x000fce0003f45270 */
[----:B------:R-:W1:Y:S01]  /*1a20*/  @P4 LDC.64 R34, c[0x0][0x380] ;  /* 0x0000e000ff224b82 */ /* 0x000e620000000a00 */
[----:B0-----:R-:W-:Y:S01]  /*1a30*/  @P0 IMAD.WIDE R48, R7, 0x8, R32 ;  /* 0x0000000807300825 */ /* 0x001fe200078e0220 */
[----:B---3--:R-:W-:Y:S01]  /*1a40*/  @P1 DFMA R26, R36, R30, R26 ;  /* 0x0000001e241a122b */ /* 0x008fe2000000001a */
[----:B------:R-:W2:Y:S04]  /*1a50*/  @P0 LDG.E.64 R36, desc[UR10][R28.64+0x78] ;  /* 0x0000780a1c240981 */ /* 0x000ea8000c1e1b00 */
[----:B------:R-:W2:Y:S01]  /*1a60*/  @P0 LDG.E.64 R32, desc[UR10][R48.64] ;  /* 0x0000000a30200981 */ /* 0x000ea2000c1e1b00 */
[----:B-1----:R-:W-:-:S03]  /*1a70*/  @P4 IMAD.WIDE R34, R20, 0x8, R34 ;  /* 0x0000000814224825 */ /* 0x002fc600078e0222 */
[----:B------:R-:W3:Y:S04]  /*1a80*/  @P4 LDG.E.64 R30, desc[UR10][R28.64+0x80] ;  /* 0x0000800a1c1e4981 */ /* 0x000ee8000c1e1b00 */
[----:B------:R-:W3:Y:S01]  /*1a90*/  @P4 LDG.E.64 R34, desc[UR10][R34.64] ;  /* 0x0000000a22224981 */ /* 0x000ee2000c1e1b00 */
[C---:B------:R-:W-:Y:S02]  /*1aa0*/  LOP3.LUT P5, RZ, R2.reuse, 0x2, RZ, 0xc0, !PT ;  /* 0x0000000202ff7812 */ /* 0x040fe400078ac0ff */
[----:B------:R-:W-:Y:S02]  /*1ab0*/  LOP3.LUT P6, RZ, R2, 0x1, RZ, 0xc0, !PT ;  /* 0x0000000102ff7812 */ /* 0x000fe400078cc0ff */
[----:B------:R-:W-:Y:S01]  /*1ac0*/  ISETP.NE.AND P1, PT, R47, RZ, PT ;  /* 0x000000ff2f00720c */ /* 0x000fe20003f25270 */
[----:B--2---:R-:W-:-:S08]  /*1ad0*/  @P0 DFMA R26, R36, R32, R26 ;  /* 0x00000020241a022b */ /* 0x004fd0000000001a */
[----:B------:R-:W0:Y:S01]  /*1ae0*/  @P5 LDC.64 R32, c[0x0][0x380] ;  /* 0x0000e000ff205b82 */ /* 0x000e220000000a00 */
[----:B------:R-:W2:Y:S01]  /*1af0*/  @P5 LDG.E.64 R36, desc[UR10][R28.64+0x88] ;  /* 0x0000880a1c245981 */ /* 0x000ea2000c1e1b00 */
[----:B---3--:R-:W-:-:S06]  /*1b00*/  @P4 DFMA R26, R30, R34, R26 ;  /* 0x000000221e1a422b */ /* 0x008fcc000000001a */
[----:B------:R-:W1:Y:S01]  /*1b10*/  @P6 LDC.64 R30, c[0x0][0x380] ;  /* 0x0000e000ff1e6b82 */ /* 0x000e620000000a00 */
[----:B------:R-:W-:Y:S01]  /*1b20*/  ISETP.NE.AND P0, PT, R46, RZ, PT ;  /* 0x000000ff2e00720c */ /* 0x000fe20003f05270 */
[----:B------:R-:W3:Y:S01]  /*1b30*/  @P6 LDG.E.64 R34, desc[UR10][R28.64+0x90] ;  /* 0x0000900a1c226981 */ /* 0x000ee2000c1e1b00 */
[----:B0-----:R-:W-:-:S05]  /*1b40*/  @P5 IMAD.WIDE R50, R19, 0x8, R32 ;  /* 0x0000000813325825 */ /* 0x001fca00078e0220 */
[----:B------:R-:W2:Y:S01]  /*1b50*/  @P5 LDG.E.64 R32, desc[UR10][R50.64] ;  /* 0x0000000a32205981 */ /* 0x000ea2000c1e1b00 */
[----:B-1----:R-:W-:-:S05]  /*1b60*/  @P6 IMAD.WIDE R46, R18, 0x8, R30 ;  /* 0x00000008122e6825 */ /* 0x002fca00078e021e */
[----:B------:R-:W3:Y:S01]  /*1b70*/  @P6 LDG.E.64 R30, desc[UR10][R46.64] ;  /* 0x0000000a2e1e6981 */ /* 0x000ee2000c1e1b00 */
[----:B------:R-:W-:Y:S01]  /*1b80*/  ISETP.NE.AND P4, PT, R45, RZ, PT ;  /* 0x000000ff2d00720c */ /* 0x000fe20003f85270 */
[----:B--2---:R-:W-:Y:S01]  /*1b90*/  @P5 DFMA R26, R36, R32, R26 ;  /* 0x00000020241a522b */ /* 0x004fe2000000001a */
[----:B------:R-:W0:Y:S07]  /*1ba0*/  @P3 LDC.64 R36, c[0x0][0x380] ;  /* 0x0000e000ff243b82 */ /* 0x000e2e0000000a00 */
[----:B---3--:R-:W-:Y:S01]  /*1bb0*/  @P6 DFMA R26, R34, R30, R26 ;  /* 0x0000001e221a622b */ /* 0x008fe2000000001a */
[----:B------:R-:W1:Y:S01]  /*1bc0*/  @P2 LDC.64 R32, c[0x0][0x380] ;  /* 0x0000e000ff202b82 */ /* 0x000e620000000a00 */
[----:B------:R-:W-:Y:S01]  /*1bd0*/  ISETP.NE.AND P5, PT, R44, RZ, PT ;  /* 0x000000ff2c00720c */ /* 0x000fe20003fa5270 */
[----:B------:R-:W2:Y:S01]  /*1be0*/  @P2 LDG.E.64 R34, desc[UR10][R28.64+0xa0] ;  /* 0x0000a00a1c222981 */ /* 0x000ea2000c1e1b00 */
[----:B0-----:R-:W-:-:S03]  /*1bf0*/  @P3 IMAD.WIDE R52, R6, 0x8, R36 ;  /* 0x0000000806343825 */ /* 0x001fc600078e0224 */
[----:B------:R-:W3:Y:S04]  /*1c00*/  @P3 LDG.E.64 R36, desc[UR10][R28.64+0x98] ;  /* 0x0000980a1c243981 */ /* 0x000ee8000c1e1b00 */
[----:B------:R-:W3:Y:S01]  /*1c10*/  @P3 LDG.E.64 R30, desc[UR10][R52.64] ;  /* 0x0000000a341e3981 */ /* 0x000ee2000c1e1b00 */
[----:B-1----:R-:W-:-:S05]  /*1c20*/  @P2 IMAD.WIDE R44, R4, 0x8, R32 ;  /* 0x00000008042c2825 */ /* 0x002fca00078e0220 */
[----:B------:R-:W2:Y:S04]  /*1c30*/  @P2 LDG.E.64 R32, desc[UR10][R44.64] ;  /* 0x0000000a2c202981 */ /* 0x000ea8000c1e1b00 */
[----:B------:R-:W4:Y:S01]  /*1c40*/  @P5 LDG.E.64 R44, desc[UR10][R28.64+0xc0] ;  /* 0x0000c00a1c2c5981 */ /* 0x000f22000c1e1b00 */
[----:B---3--:R-:W-:Y:S01]  /*1c50*/  @P3 DFMA R26, R36, R30, R26 ;  /* 0x0000001e241a322b */ /* 0x008fe2000000001a */
[----:B------:R-:W0:Y:S02]  /*1c60*/  @P1 LDC.64 R30, c[0x0][0x380] ;  /* 0x0000e000ff1e1b82 */ /* 0x000e240000000a00 */
[----:B------:R-:W3:Y:S05]  /*1c70*/  @P0 LDG.E.64 R36, desc[UR10][R28.64+0xb0] ;  /* 0x0000b00a1c240981 */ /* 0x000eea000c1e1b00 */
[----:B--2---:R-:W-:Y:S01]  /*1c80*/  @P2 DFMA R26, R34, R32, R26 ;  /* 0x00000020221a222b */ /* 0x004fe2000000001a */
[----:B------:R-:W2:Y:S01]  /*1c90*/  @P1 LDG.E.64 R32, desc[UR10][R28.64+0xa8] ;  /* 0x0000a80a1c201981 */ /* 0x000ea2000c1e1b00 */
[----:B------:R-:W1:Y:S01]  /*1ca0*/  @P0 LDC.64 R34, c[0x0][0x380] ;  /* 0x0000e000ff220b82 */ /* 0x000e620000000a00 */
[----:B0-----:R-:W-:-:S05]  /*1cb0*/  @P1 IMAD.WIDE R48, R17, 0x8, R30 ;  /* 0x0000000811301825 */ /* 0x001fca00078e021e */
[----:B------:R-:W2:Y:S01]  /*1cc0*/  @P1 LDG.E.64 R30, desc[UR10][R48.64] ;  /* 0x0000000a301e1981 */ /* 0x000ea2000c1e1b00 */
[----:B-1----:R-:W-:-:S05]  /*1cd0*/  @P0 IMAD.WIDE R46, R16, 0x8, R34 ;  /* 0x00000008102e0825 */ /* 0x002fca00078e0222 */
[----:B------:R-:W3:Y:S01]  /*1ce0*/  @P0 LDG.E.64 R34, desc[UR10][R46.64] ;  /* 0x0000000a2e220981 */ /* 0x000ee2000c1e1b00 */
[----:B--2---:R-:W-:Y:S01]  /*1cf0*/  @P1 DFMA R26, R32, R30, R26 ;  /* 0x0000001e201a122b */ /* 0x004fe2000000001a */
[----:B------:R-:W0:Y:S08]  /*1d00*/  @P4 LDC.64 R32, c[0x0][0x380] ;  /* 0x0000e000ff204b82 */ /* 0x000e300000000a00 */
[----:B------:R-:W1:Y:S01]  /*1d10*/  @P5 LDC.64 R30, c[0x0][0x380] ;  /* 0x0000e000ff1e5b82 */ /* 0x000e620000000a00 */
[----:B---3--:R-:W-:Y:S01]  /*1d20*/  @P0 DFMA R26, R36, R34, R26 ;  /* 0x00000022241a022b */ /* 0x008fe2000000001a */
[----:B------:R-:W2:Y:S01]  /*1d30*/  @P4 LDG.E.64 R34, desc[UR10][R28.64+0xb8] ;  /* 0x0000b80a1c224981 */ /* 0x000ea2000c1e1b00 */
[----:B0-----:R-:W-:-:S06]  /*1d40*/  @P4 IMAD.WIDE R32, R43, 0x8, R32 ;  /* 0x000000082b204825 */ /* 0x001fcc00078e0220 */
[----:B------:R-:W2:Y:S01]  /*1d50*/  @P4 LDG.E.64 R32, desc[UR10][R32.64] ;  /* 0x0000000a20204981 */ /* 0x000ea2000c1e1b00 */
[----:B-1----:R-:W-:Y:S02]  /*1d60*/  @P5 IMAD.WIDE R36, R42, 0x8, R30 ;  /* 0x000000082a245825 */ /* 0x002fe400078e021e */
[----:B------:R-:W0:Y:S04]  /*1d70*/  LDC.64 R30, c[0x0][0x410] ;  /* 0x00010400ff1e7b82 */ /* 0x000e280000000a00 */
[----:B------:R-:W4:Y:S01]  /*1d80*/  @P5 LDG.E.64 R36, desc[UR10][R36.64] ;  /* 0x0000000a24245981 */ /* 0x000f22000c1e1b00 */
        /* <DEDUP_REMOVED lines=28> */
[----:B--2---:R-:W-:-:S08]  /*1f50*/  @P4 DFMA R26, R34, R32, R26 ;  /* 0x00000020221a422b */ /* 0x004fd0000000001a */
[----:B----4-:R-:W-:Y:S01]  /*1f60*/  @P5 DFMA R26, R44, R36, R26 ;  /* 0x000000242c1a522b */ /* 0x010fe2000000001a */
[----:B------:R-:W-:Y:S10]  /*1f70*/  @P6 BRA `(.L_x_1113) ;  /* 0xfffffff400186947 */ /* 0x000ff4000383ffff */
        /* <DEDUP_REMOVED lines=13> */
.L_x_1112:
        /* <DEDUP_REMOVED lines=37> */
.L_x_1116:
[----:B------:R-:W-:-:S07]  /*22a0*/  MOV R4, 0x22c0 ;  /* 0x000022c000047802 */ /* 0x000fce0000000f00 */
[----:B------:R-:W-:Y:S05]  /*22b0*/  CALL.REL.NOINC `($__internal_47_$__cuda_sm20_div_u64) ;  /* 0x0000000000cc7944 */ /* 0x000fea0003c00000 */
[----:B------:R-:W-:Y:S02]  /*22c0*/  IMAD.MOV.U32 R6, RZ, RZ, R8 ;  /* 0x000000ffff067224 */ /* 0x000fe400078e0008 */
[----:B------:R-:W-:-:S07]  /*22d0*/  IMAD.MOV.U32 R7, RZ, RZ, R9 ;  /* 0x000000ffff077224 */ /* 0x000fce00078e0009 */
.L_x_1117:
[----:B------:R-:W-:Y:S05]  /*22e0*/  BSYNC.RECONVERGENT B0 ;  /* 0x0000000000007941 */ /* 0x000fea0003800200 */
.L_x_1115:
        /* <DEDUP_REMOVED lines=14> */
.L_x_1120:
        /* <DEDUP_REMOVED lines=10> */
.L_x_1119:
[----:B------:R-:W-:Y:S05]  /*2470*/  BSYNC.RECONVERGENT B0 ;  /* 0x0000000000007941 */ /* 0x000fea0003800200 */
.L_x_1118:
[----:B------:R-:W-:Y:S05]  /*2480*/  @!P1 EXIT ;  /* 0x000000000000994d */ /* 0x000fea0003800000 */
[----:B------:R-:W-:Y:S01]  /*2490*/  IMAD.SHL.U32 R15, R5, 0x8, RZ ;  /* 0x00000008050f7824 */ /* 0x000fe200078e00ff */
[----:B------:R-:W-:Y:S01]  /*24a0*/  SHF.R.U32.HI R17, RZ, 0x1d, R5 ;  /* 0x0000001dff117819 */ /* 0x000fe20000011605 */
[----:B------:R-:W0:Y:S01]  /*24b0*/  LDCU UR5, c[0x0][0x3f8] ;  /* 0x00007f00ff0577ac */ /* 0x000e220008000800 */
[----:B------:R-:W1:Y:S05]  /*24c0*/  LDCU.64 UR6, c[0x0][0x3a8] ;  /* 0x00007500ff0677ac */ /* 0x000e6a0008000a00 */
.L_x_1121:
        /* <DEDUP_REMOVED lines=9> */
[----:B------:R-:W-:Y:S01]  /*2560*/  IADD3.X R11, PT, PT, R17, R9, RZ, P0, !PT ;  /* 0x00000009110b7210 */ /* 0x000fe200007fe4ff */
[----:B------:R2:W-:Y:S01]  /*2570*/  STG.E.64 desc[UR10][R8.64], RZ ;  /* 0x000000ff08007986 */ /* 0x0005e2000c101b0a */
[----:B------:R-:W-:-:S03]  /*2580*/  LEA R0, P0, R5, R0, 0x2 ;  /* 0x0000000005007211 */ /* 0x000fc600078010ff */
[----:B------:R2:W-:Y:S01]  /*2590*/  STG.E.64 desc[UR10][R10.64], RZ ;  /* 0x000000ff0a007986 */ /* 0x0005e2000c101b0a */
[----:B------:R-:W-:Y:S02]  /*25a0*/  LEA.HI.X R3, R5, R3, RZ, 0x2, P0 ;  /* 0x0000000305037211 */ /* 0x000fe400000f14ff */
[----:B0-----:R-:W-:-:S04]  /*25b0*/  ISETP.GE.U32.AND P0, PT, R0, UR5, PT ;  /* 0x0000000500007c0c */ /* 0x001fc8000bf06070 */
[----:B------:R-:W-:-:S13]  /*25c0*/  ISETP.GE.AND.EX P0, PT, R3, UR4, PT, P0 ;  /* 0x0000000403007c0c */ /* 0x000fda000bf06300 */
[----:B--2---:R-:W-:Y:S05]  /*25d0*/  @!P0 BRA `(.L_x_1121) ;  /* 0xfffffffc00bc8947 */ /* 0x004fea000383ffff */
[----:B------:R-:W-:Y:S05]  /*25e0*/  EXIT ;  /* 0x000000000000794d */ /* 0x000fea0003800000 */
        .weak           $__internal_47_$__cuda_sm20_div_u64
        .type           $__internal_47_$__cuda_sm20_div_u64,@function
        .size           $__internal_47_$__cuda_sm20_div_u64,(.L_x_1737 - $__internal_47_$__cuda_sm20_div_u64)
$__internal_47_$__cuda_sm20_div_u64:
        /* <DEDUP_REMOVED lines=62> */
[----:B------:R-:W-:Y:S01]  /*29d0*/  SEL R9, R9, R6, P0 ;  /* 0x0000000609097207 */ /* 0x000fe20000000000 */
[----:B------:R-:W-:Y:S01]  /*29e0*/  IMAD.MOV.U32 R6, RZ, RZ, R4 ;  /* 0x000000ffff067224 */ /* 0x000fe200078e0004 */
[----:B------:R-:W-:-:S02]  /*29f0*/  SEL R8, R8, 0xffffffff, P1 ;  /* 0xffffffff08087807 */ /* 0x000fc40000800000 */
[----:B------:R-:W-:Y:S01]  /*2a00*/  SEL R9, R9, 0xffffffff, P1 ;  /* 0xffffffff09097807 */ /* 0x000fe20000800000 */
[----:B------:R-:W-:Y:S06]  /*2a10*/  RET.REL.NODEC R6 `(_ZN2at6native51_GLOBAL__N__2c613397_18_DepthwiseConv2d_cu_9959487032conv_depthwise2d_backward_kernelILi5ELi1EdiEEvNS_27GenericPackedTensorAccessorIKT1_Lm4ENS_16DefaultPtrTraitsEiEENS3_IS4_Lm4ES6_iEES7_T2_iiiiiiiiiiiiiii) ;  /* 0xffffffd406787950 */ /* 0x000fec0003c3ffff */
.L_x_1122:
        /* <DEDUP_REMOVED lines=14> */
.L_x_1737:


//--------------------- .text._ZN2at6native51_GLOBAL__N__2c613397_18_DepthwiseConv2d_cu_9959487039conv_depthwise2d_forward_kernel_genericIN3c108BFloat16EiEEvNS_27GenericPackedTensorAccessorIKT_Lm4ENS_16DefaultPtrTraitsEiEENS5_IS6_Lm4ES8_iEES9_NS5_IS7_Lm1ES8_iEEbT0_iiiiiiiiiiiiii --------------------------
	.section	.text._ZN2at6native51_GLOBAL__N__2c613397_18_DepthwiseConv2d_cu_9959487039conv_depthwise2d_forward_kernel_genericIN3c108BFloat16EiEEvNS_27GenericPackedTensorAccessorIKT_Lm4ENS_16DefaultPtrTraitsEiEENS5_IS6_Lm4ES8_iEES9_NS5_IS7_Lm1ES8_iEEbT0_iiiiiiiiiiiiii,"ax",@progbits
	.align	128
.text._ZN2at6native51_GLOBAL__N__2c613397_18_DepthwiseConv2d_cu_9959487039conv_depthwise2d_forward_kernel_genericIN3c108BFloat16EiEEvNS_27GenericPackedTensorAccessorIKT_Lm4ENS_16DefaultPtrTraitsEiEENS5_IS6_Lm4ES8_iEES9_NS5_IS7_Lm1ES8_iEEbT0_iiiiiiiiiiiiii:
        .type           _ZN2at6native51_GLOBAL__N__2c613397_18_DepthwiseConv2d_cu_9959487039conv_depthwise2d_forward_kernel_genericIN3c108BFloat16EiEEvNS_27GenericPackedTensorAccessorIKT_Lm4ENS_16DefaultPtrTraitsEiEENS5_IS6_Lm4ES8_iEES9_NS5_IS7_Lm1ES8_iEEbT0_iiiiiiiiiiiiii,@function
        .size           _ZN2at6native51_GLOBAL__N__2c613397_18_DepthwiseConv2d_cu_9959487039conv_depthwise2d_forward_kernel_genericIN3c108BFloat16EiEEvNS_27GenericPackedTensorAccessorIKT_Lm4ENS_16DefaultPtrTraitsEiEENS5_IS6_Lm4ES8_iEES9_NS5_IS7_Lm1ES8_iEEbT0_iiiiiiiiiiiiii,(.L_x_1739 - _ZN2at6native51_GLOBAL__N__2c613397_18_DepthwiseConv2d_cu_9959487039conv_depthwise2d_forward_kernel_genericIN3c108BFloat16EiEEvNS_27GenericPackedTensorAccessorIKT_Lm4ENS_16DefaultPtrTraitsEiEENS5_IS6_Lm4ES8_iEES9_NS5_IS7_Lm1ES8_iEEbT0_iiiiiiiiiiiiii)
        .other          _ZN2at6native51_GLOBAL__N__2c613397_18_DepthwiseConv2d_cu_9959487039conv_depthwise2d_forward_kernel_genericIN3c108BFloat16EiEEvNS_27GenericPackedTensorAccessorIKT_Lm4ENS_16DefaultPtrTraitsEiEENS5_IS6_Lm4ES8_iEES9_NS5_IS7_Lm1ES8_iEEbT0_iiiiiiiiiiiiii,@"STO_CUDA_ENTRY STV_DEFAULT"
_ZN2at6native51_GLOBAL__N__2c613397_18_DepthwiseConv2d_cu_9959487039conv_depthwise2d_forward_kernel_genericIN3c108BFloat16EiEEvNS_27GenericPackedTensorAccessorIKT_Lm4ENS_16DefaultPtrTraitsEiEENS5_IS6_Lm4ES8_iEES9_NS5_IS7_Lm1ES8_iEEbT0_iiiiiiiiiiiiii:
        /* <DEDUP_REMOVED lines=11> */
[----:B------:R-:W0:Y:S01]  /*00b0*/  LDC R4, c[0x0][0x414] ;  /* 0x00010500ff047b82 */ /* 0x000e220000000800 */
[----:B------:R-:W1:Y:S01]  /*00c0*/  LDCU.64 UR6, c[0x0][0x428] ;  /* 0x00008500ff0677ac */ /* 0x000e620008000a00 */
[----:B------:R-:W-:Y:S01]  /*00d0*/  IMAD.MOV.U32 R0, RZ, RZ, R2 ;  /* 0x000000ffff007224 */ /* 0x000fe200078e0002 */
[----:B------:R-:W2:Y:S01]  /*00e0*/  LDCU.64 UR8, c[0x0][0x440] ;  /* 0x00008800ff0877ac */ /* 0x000ea20008000a00 */
[----:B------:R-:W2:Y:S01]  /*00f0*/  LDCU.64 UR10, c[0x0][0x418] ;  /* 0x00008300ff0a77ac */ /* 0x000ea20008000a00 */
[----:B------:R-:W3:Y:S01]  /*0100*/  LDCU.64 UR12, c[0x0][0x358] ;  /* 0x00006b00ff0c77ac */ /* 0x000ee20008000a00 */
[----:B-1----:R-:W-:Y:S02]  /*0110*/  UIADD3 UR4, UPT, UPT, UR7, -0x1, URZ ;  /* 0xffffffff07047890 */ /* 0x002fe4000fffe0ff */
[----:B------:R-:W-:Y:S01]  /*0120*/  UIADD3 UR5, UPT, UPT, UR6, -0x1, URZ ;  /* 0xffffffff06057890 */ /* 0x000fe2000fffe0ff */
[----:B0-----:R-:W-:Y:S01]  /*0130*/  ISETP.NE.AND P0, PT, R4, 0x1, PT ;  /* 0x000000010400780c */ /* 0x001fe20003f05270 */
[----:B--2---:R-:W-:-:S02]  /*0140*/  UIMAD UR4, UR4, UR9, -UR11 ;  /* 0x00000009040472a4 */ /* 0x004fc4000f8e0a0b */
[----:B------:R-:W-:-:S10]  /*0150*/  UIMAD UR5, UR5, UR8, -UR10 ;  /* 0x00000008050572a4 */ /* 0x000fd4000f8e0a0a */
[----:B---3--:R-:W-:Y:S05]  /*0160*/  @P0 BRA `(.L_x_1123) ;  /* 0x0000003400100947 */ /* 0x008fea0003800000 */
[----:B------:R-:W0:Y:S02]  /*0170*/  LDCU.U8 UR6, c[0x0][0x408] ;  /* 0x00008100ff0677ac */ /* 0x000e240008000000 */
[----:B0-----:R-:W-:-:S04]  /*0180*/  UPRMT UR6, UR6, 0x8880, URZ ;  /* 0x0000888006067896 */ /* 0x001fc800080000ff */
[----:B------:R-:W-:-:S09]  /*0190*/  UISETP.NE.AND UP0, UPT, UR6, URZ, UPT ;  /* 0x000000ff0600728c */ /* 0x000fd2000bf05270 */
[----:B------:R-:W-:Y:S05]  /*01a0*/  BRA.U !UP0, `(.L_x_1124) ;  /* 0x0000001908787547 */ /* 0x000fea000b800000 */
.L_x_1143:
[----:B------:R-:W0:Y:S01]  /*01b0*/  LDC R7, c[0x0][0x420] ;  /* 0x00010800ff077b82 */ /* 0x000e220000000800 */
[----:B------:R-:W-:Y:S01]  /*01c0*/  IABS R10, R0 ;  /* 0x00000000000a7213 */ /* 0x000fe20000000000 */
[----:B------:R-:W1:Y:S06]  /*01d0*/  LDCU UR6, c[0x0][0x434] ;  /* 0x00008680ff0677ac */ /* 0x000e6c0008000800 */
[----:B------:R-:W2:Y:S01]  /*01e0*/  LDC R4, c[0x0][0x424] ;  /* 0x00010900ff047b82 */ /* 0x000ea20000000800 */
[----:B0-----:R-:W-:-:S04]  /*01f0*/  IABS R5, R7 ;  /* 0x0000000700057213 */ /* 0x001fc80000000000 */
[----:B------:R-:W0:Y:S08]  /*0200*/  I2F.RP R2, R5 ;  /* 0x0000000500027306 */ /* 0x000e300000209400 */
[----:B0-----:R-:W0:Y:S02]  /*0210*/  MUFU.RCP R2, R2 ;  /* 0x0000000200027308 */ /* 0x001e240000001000 */
[----:B0-----:R-:W-:-:S06]  /*0220*/  IADD3 R8, PT, PT, R2, 0xffffffe, RZ ;  /* 0x0ffffffe02087810 */ /* 0x001fcc0007ffe0ff */
[----:B------:R0:W3:Y:S02]  /*0230*/  F2I.FTZ.U32.TRUNC.NTZ R9, R8 ;  /* 0x0000000800097305 */ /* 0x0000e4000021f000 */
[----:B0-----:R-:W-:Y:S02]  /*0240*/  IMAD.MOV.U32 R8, RZ, RZ, RZ ;  /* 0x000000ffff087224 */ /* 0x001fe400078e00ff */
[----:B---3--:R-:W-:-:S04]  /*0250*/  IMAD.MOV R6, RZ, RZ, -R9 ;  /* 0x000000ffff067224 */ /* 0x008fc800078e0a09 */
[----:B------:R-:W-:Y:S01]  /*0260*/  IMAD R11, R6, R5, RZ ;  /* 0x00000005060b7224 */ /* 0x000fe200078e02ff */
[----:B--2---:R-:W-:-:S03]  /*0270*/  IABS R6, R4 ;  /* 0x0000000400067213 */ /* 0x004fc60000000000 */
[----:B------:R-:W-:Y:S02]  /*0280*/  IMAD.HI.U32 R9, R9, R11, R8 ;  /* 0x0000000b09097227 */ /* 0x000fe400078e0008 */
[----:B------:R-:W0:Y:S04]  /*0290*/  I2F.RP R8, R6 ;  /* 0x0000000600087306 */ /* 0x000e280000209400 */
[----:B------:R-:W-:-:S05]  /*02a0*/  IMAD.HI.U32 R9, R9, R10, RZ ;  /* 0x0000000a09097227 */ /* 0x000fca00078e00ff */
[----:B------:R-:W-:-:S05]  /*02b0*/  IADD3 R2, PT, PT, -R9, RZ, RZ ;  /* 0x000000ff09027210 */ /* 0x000fca0007ffe1ff */
        /* <DEDUP_REMOVED lines=8> */
[----:B------:R0:W2:Y:S01]  /*0340*/  F2I.FTZ.U32.TRUNC.NTZ R11, R10 ;  /* 0x0000000a000b7305 */ /* 0x0000a2000021f000 */
[----:B------:R-:W-:Y:S01]  /*0350*/  LOP3.LUT R2, R0, R7, RZ, 0x3c, !PT ;  /* 0x0000000700027212 */ /* 0x000fe200078e3cff */
[----:B------:R-:W3:Y:S03]  /*0360*/  LDC R5, c[0x0][0x410] ;  /* 0x00010400ff057b82 */ /* 0x000ee60000000800 */
[----:B------:R-:W-:Y:S01]  /*0370*/  ISETP.GE.AND P2, PT, R2, RZ, PT ;  /* 0x000000ff0200720c */ /* 0x000fe20003f46270 */
[----:B0-----:R-:W-:-:S06]  /*0380*/  IMAD.MOV.U32 R10, RZ, RZ, RZ ;  /* 0x000000ffff0a7224 */ /* 0x001fcc00078e00ff */
[----:B------:R-:W-:Y:S02]  /*0390*/  @P0 VIADD R9, R9, 0x1 ;  /* 0x0000000109090836 */ /* 0x000fe40000000000 */
[----:B--2---:R-:W-:-:S04]  /*03a0*/  IMAD.MOV R13, RZ, RZ, -R11 ;  /* 0x000000ffff0d7224 */ /* 0x004fc800078e0a0b */
[----:B------:R-:W-:Y:S01]  /*03b0*/  @!P2 IADD3 R9, PT, PT, -R9, RZ, RZ ;  /* 0x000000ff0909a210 */ /* 0x000fe20007ffe1ff */
[----:B------:R-:W-:Y:S01]  /*03c0*/  IMAD R13, R13, R6, RZ ;  /* 0x000000060d0d7224 */ /* 0x000fe200078e02ff */
[----:B------:R-:W-:-:S03]  /*03d0*/  @!P1 LOP3.LUT R9, RZ, R7, RZ, 0x33, !PT ;  /* 0x00000007ff099212 */ /* 0x000fc600078e33ff */
[----:B------:R-:W-:Y:S01]  /*03e0*/  IMAD.HI.U32 R10, R11, R13, R10 ;  /* 0x0000000d0b0a7227 */ /* 0x000fe200078e000a */
[----:B------:R-:W-:Y:S02]  /*03f0*/  IABS R8, R9 ;  /* 0x0000000900087213 */ /* 0x000fe40000000000 */
[----:B---3--:R-:W-:-:S03]  /*0400*/  IABS R2, R5 ;  /* 0x0000000500027213 */ /* 0x008fc60000000000 */
[----:B------:R-:W-:Y:S02]  /*0410*/  IMAD.MOV.U32 R11, RZ, RZ, R8 ;  /* 0x000000ffff0b7224 */ /* 0x000fe400078e0008 */
[----:B------:R-:W0:Y:S02]  /*0420*/  I2F.RP R8, R2 ;  /* 0x0000000200087306 */ /* 0x000e240000209400 */
        /* <DEDUP_REMOVED lines=11> */
[----:B------:R-:W-:-:S04]  /*04e0*/  LOP3.LUT R6, R9, R4, RZ, 0x3c, !PT ;  /* 0x0000000409067212 */ /* 0x000fc800078e3cff */
        /* <DEDUP_REMOVED lines=9> */
[----:B------:R-:W-:-:S03]  /*0580*/  ISETP.GE.AND P2, PT, R10, RZ, PT ;  /* 0x000000ff0a00720c */ /* 0x000fc60003f46270 */
[----:B------:R-:W-:Y:S02]  /*0590*/  IMAD.MOV.U32 R11, RZ, RZ, R6 ;  /* 0x000000ffff0b7224 */ /* 0x000fe400078e0006 */
[----:B------:R-:W0:Y:S02]  /*05a0*/  LDC R6, c[0x0][0x438] ;  /* 0x00010e00ff067b82 */ /* 0x000e240000000800 */
[----:B------:R-:W-:-:S05]  /*05b0*/  IMAD.HI.U32 R12, R12, R11, RZ ;  /* 0x0000000b0c0c7227 */ /* 0x000fca00078e00ff */
[----:B------:R-:W-:-:S05]  /*05c0*/  IADD3 R12, PT, PT, -R12, RZ, RZ ;  /* 0x000000ff0c0c7210 */ /* 0x000fca0007ffe1ff */
[C---:B------:R-:W-:Y:S02]  /*05d0*/  IMAD R11, R2.reuse, R12, R11 ;  /* 0x0000000c020b7224 */ /* 0x040fe400078e020b */
[----:B------:R-:W2:Y:S03]  /*05e0*/  LDC.64 R12, c[0x0][0x3f8] ;  /* 0x0000fe00ff0c7b82 */ /* 0x000ea60000000a00 */
[----:B------:R-:W-:-:S13]  /*05f0*/  ISETP.GT.U32.AND P0, PT, R2, R11, PT ;  /* 0x0000000b0200720c */ /* 0x000fda0003f04070 */
[----:B------:R-:W-:Y:S01]  /*0600*/  @!P0 IMAD.IADD R11, R11, 0x1, -R2 ;  /* 0x000000010b0b8824 */ /* 0x000fe200078e0a02 */
[----:B------:R-:W-:-:S04]  /*0610*/  ISETP.NE.AND P0, PT, R5, RZ, PT ;  /* 0x000000ff0500720c */ /* 0x000fc80003f05270 */
[----:B------:R-:W-:-:S13]  /*0620*/  ISETP.GT.U32.AND P1, PT, R2, R11, PT ;  /* 0x0000000b0200720c */ /* 0x000fda0003f24070 */
[----:B------:R-:W-:-:S05]  /*0630*/  @!P1 IMAD.IADD R11, R11, 0x1, -R2 ;  /* 0x000000010b0b9824 */ /* 0x000fca00078e0a02 */
[----:B------:R-:W-:Y:S02]  /*0640*/  MOV R2, R11 ;  /* 0x0000000b00027202 */ /* 0x000fe40000000f00 */
[----:B------:R-:W1:Y:S03]  /*0650*/  LDC R11, c[0x0][0x43c] ;  /* 0x00010f00ff0b7b82 */ /* 0x000e660000000800 */
[----:B------:R-:W-:Y:S01]  /*0660*/  @!P2 IMAD.MOV R2, RZ, RZ, -R2 ;  /* 0x000000ffff02a224 */ /* 0x000fe200078e0a02 */
[----:B------:R-:W-:-:S05]  /*0670*/  @!P0 LOP3.LUT R2, RZ, R5, RZ, 0x33, !PT ;  /* 0x00000005ff028212 */ /* 0x000fca00078e33ff */
[----:B--2---:R-:W-:-:S05]  /*0680*/  IMAD.WIDE R12, R2, 0x2, R12 ;  /* 0x00000002020c7825 */ /* 0x004fca00078e020c */
[----:B------:R2:W5:Y:S01]  /*0690*/  LDG.E.U16 R23, desc[UR12][R12.64] ;  /* 0x0000000c0c177981 */ /* 0x000562000c1e1500 */
[----:B------:R-:W-:Y:S01]  /*06a0*/  IADD3 R5, PT, PT, -R10, RZ, RZ ;  /* 0x000000ff0a057210 */ /* 0x000fe20007ffe1ff */
[----:B------:R-:W-:Y:S04]  /*06b0*/  BSSY.RECONVERGENT B0, `(.L_x_1125) ;  /* 0x0000021000007945 */ /* 0x000fe80003800200 */
[----:B------:R-:W-:Y:S02]  /*06c0*/  IMAD R4, R4, R5, R9 ;  /* 0x0000000504047224 */ /* 0x000fe400078e0209 */
[----:B------:R-:W-:Y:S02]  /*06d0*/  IMAD.MOV.U32 R5, RZ, RZ, RZ ;  /* 0x000000ffff057224 */ /* 0x000fe400078e00ff */
[----:B-1----:R-:W-:-:S05]  /*06e0*/  IMAD R11, R4, UR6, -R11 ;  /* 0x00000006040b7c24 */ /* 0x002fca000f8e0a0b */
[----:B------:R-:W-:-:S13]  /*06f0*/  ISETP.GT.AND P0, PT, R11, -0x1, PT ;  /* 0xffffffff0b00780c */ /* 0x000fda0003f04270 */
[----:B0-2---:R-:W-:Y:S05]  /*0700*/  @P0 BRA `(.L_x_1126) ;  /* 0x00000000006c0947 */ /* 0x005fea0003800000 */
[----:B------:R-:W0:Y:S02]  /*0710*/  LDC R14, c[0x0][0x444] ;  /* 0x00011100ff0e7b82 */ /* 0x000e240000000800 */
[----:B0-----:R-:W-:-:S04]  /*0720*/  IABS R13, R14 ;  /* 0x0000000e000d7213 */ /* 0x001fc80000000000 */
[----:B------:R-:W0:Y:S08]  /*0730*/  I2F.RP R8, R13 ;  /* 0x0000000d00087306 */ /* 0x000e300000209400 */
[----:B0-----:R-:W0:Y:S02]  /*0740*/  MUFU.RCP R8, R8 ;  /* 0x0000000800087308 */ /* 0x001e240000001000 */
[----:B0-----:R-:W-:-:S06]  /*0750*/  IADD3 R4, PT, PT, R8, 0xffffffe, RZ ;  /* 0x0ffffffe08047810 */ /* 0x001fcc0007ffe0ff */
[----:B------:R0:W1:Y:S02]  /*0760*/  F2I.FTZ.U32.TRUNC.NTZ R5, R4 ;  /* 0x0000000400057305 */ /* 0x000064000021f000 */
[----:B0-----:R-:W-:Y:S02]  /*0770*/  HFMA2 R4, -RZ, RZ, 0, 0 ;  /* 0x00000000ff047431 */ /* 0x001fe400000001ff */
[----:B-1----:R-:W-:-:S04]  /*0780*/  IMAD.MOV R12, RZ, RZ, -R5 ;  /* 0x000000ffff0c7224 */ /* 0x002fc800078e0a05 */
[----:B------:R-:W-:Y:S01]  /*0790*/  IMAD R15, R12, R13, RZ ;  /* 0x0000000d0c0f7224 */ /* 0x000fe200078e02ff */
[----:B------:R-:W-:-:S03]  /*07a0*/  IABS R12, R11 ;  /* 0x0000000b000c7213 */ /* 0x000fc60000000000 */
[----:B------:R-:W-:Y:S01]  /*07b0*/  IMAD.HI.U32 R5, R5, R15, R4 ;  /* 0x0000000f05057227 */ /* 0x000fe200078e0004 */
[----:B------:R-:W-:-:S04]  /*07c0*/  LOP3.LUT R4, R11, R14, RZ, 0x3c, !PT ;  /* 0x0000000e0b047212 */ /* 0x000fc800078e3cff */
[----:B------:R-:W-:Y:S01]  /*07d0*/  ISETP.GE.AND P2, PT, R4, RZ, PT ;  /* 0x000000ff0400720c */ /* 0x000fe20003f46270 */
        /* <DEDUP_REMOVED lines=8> */
[----:B------:R-:W-:-:S05]  /*0860*/  @P0 IADD3 R5, PT, PT, R5, 0x1, RZ ;  /* 0x0000000105050810 */ /* 0x000fca0007ffe0ff */
[----:B------:R-:W-:Y:S01]  /*0870*/  @!P2 IMAD.MOV R5, RZ, RZ, -R5 ;  /* 0x000000ffff05a224 */ /* 0x000fe200078e0a05 */
[----:B------:R-:W-:-:S04]  /*0880*/  @!P1 LOP3.LUT R5, RZ, R14, RZ, 0x33, !PT ;  /* 0x0000000eff059212 */ /* 0x000fc800078e33ff */
[----:B------:R-:W-:-:S05]  /*0890*/  IADD3 R4, PT, PT, -R5, RZ, RZ ;  /* 0x000000ff05047210 */ /* 0x000fca0007ffe1ff */
[----:B------:R-:W-:-:S05]  /*08a0*/  IMAD R4, R14, R4, R11 ;  /* 0x000000040e047224 */ /* 0x000fca00078e020b */
[----:B------:R-:W-:-:S07]  /*08b0*/  LEA.HI R5, R4, -R5, RZ, 0x1 ;  /* 0x8000000504057211 */ /* 0x000fce00078f08ff */
.L_x_1126:
[----:B------:R-:W-:Y:S05]  /*08c0*/  BSYNC.RECONVERGENT B0 ;  /* 0x0000000000007941 */ /* 0x000fea0003800200 */
.L_x_1125:
[----:B------:R-:W0:Y:S01]  /*08d0*/  LDCU UR6, c[0x0][0x42c] ;  /* 0x00008580ff0677ac */ /* 0x000e220008000800 */
[----:B------:R-:W-:Y:S01]  /*08e0*/  VIADD R8, R11, UR4 ;  /* 0x000000040b087c36 */ /* 0x000fe20008000000 */
[----:B------:R-:W-:Y:S04]  /*08f0*/  BSSY.RECONVERGENT B0, `(.L_x_1127) ;  /* 0x0000025000007945 */ /* 0x000fe80003800200 */
[----:B------:R-:W-:Y:S02]  /*0900*/  ISETP.GE.AND P0, PT, R8, -0x1, PT ;  /* 0xffffffff0800780c */ /* 0x000fe40003f06270 */
[----:B0-----:R-:W-:-:S11]  /*0910*/  MOV R4, UR6 ;  /* 0x0000000600047c02 */ /* 0x001fd60008000f00 */
[----:B------:R-:W-:Y:S05]  /*0920*/  @!P0 BRA `(.L_x_1128) ;  /* 0x0000000000848947 */ /* 0x000fea0003800000 */
[----:B------:R-:W0:Y:S01]  /*0930*/  LDC R4, c[0x0][0x444] ;  /* 0x00011100ff047b82 */ /* 0x000e220000000800 */
[----:B------:R-:W-:Y:S01]  /*0940*/  VIADD R15, R8, 0x1 ;  /* 0x00000001080f7836 */ /* 0x000fe20000000000 */
[----:B------:R-:W1:Y:S04]  /*0950*/  LDCU UR6, c[0x0][0x42c] ;  /* 0x00008580ff0677ac */ /* 0x000e680008000800 */
        /* <DEDUP_REMOVED lines=8> */
[----:B------:R-:W-:-:S05]  /*09e0*/  HFMA2 R12, -RZ, RZ, 0, 0 ;  /* 0x00000000ff0c7431 */ /* 0x000fca00000001ff */
[----:B------:R-:W-:-:S04]  /*09f0*/  IMAD.HI.U32 R19, R13, R19, R12 ;  /* 0x000000130d137227 */ /* 0x000fc800078e000c */
[----:B------:R-:W-:-:S04]  /*0a00*/  IMAD.MOV.U32 R12, RZ, RZ, R8 ;  /* 0x000000ffff0c7224 */ /* 0x000fc800078e0008 */
[----:B------:R-:W-:-:S05]  /*0a10*/  IMAD.HI.U32 R8, R19, R12, RZ ;  /* 0x0000000c13087227 */ /* 0x000fca00078e00ff */
[----:B------:R-:W-:-:S05]  /*0a20*/  IADD3 R13, PT, PT, -R8, RZ, RZ ;  /* 0x000000ff080d7210 */ /* 0x000fca0007ffe1ff */
        /* <DEDUP_REMOVED lines=8> */
[----:B------:R-:W-:-:S06]  /*0ab0*/  @P0 VIADD R8, R8, 0x1 ;  /* 0x0000000108080836 */ /* 0x000fcc0000000000 */
[----:B------:R-:W-:Y:S02]  /*0ac0*/  @!P2 IADD3 R8, PT, PT, -R8, RZ, RZ ;  /* 0x000000ff0808a210 */ /* 0x000fe40007ffe1ff */
[----:B------:R-:W-:-:S05]  /*0ad0*/  @!P1 LOP3.LUT R8, RZ, R4, RZ, 0x33, !PT ;  /* 0x00000004ff089212 */ /* 0x000fca00078e33ff */
[----:B------:R-:W-:Y:S01]  /*0ae0*/  IMAD.MOV R13, RZ, RZ, -R8 ;  /* 0x000000ffff0d7224 */ /* 0x000fe200078e0a08 */
[----:B-1----:R-:W-:-:S03]  /*0af0*/  IADD3 R8, PT, PT, -R8, UR6, RZ ;  /* 0x0000000608087c10 */ /* 0x002fc6000fffe1ff */
[----:B------:R-:W-:-:S05]  /*0b00*/  IMAD R4, R4, R13, R15 ;  /* 0x0000000d04047224 */ /* 0x000fca00078e020f */
[----:B------:R-:W-:Y:S02]  /*0b10*/  ISETP.NE.AND P0, PT, R4, RZ, PT ;  /* 0x000000ff0400720c */ /* 0x000fe40003f05270 */
[----:B------:R-:W-:-:S11]  /*0b20*/  IADD3 R4, PT, PT, R8, -0x1, RZ ;  /* 0xffffffff08047810 */ /* 0x000fd60007ffe0ff */
[----:B------:R-:W-:-:S07]  /*0b30*/  @!P0 IMAD.MOV R4, RZ, RZ, R8 ;  /* 0x000000ffff048224 */ /* 0x000fce00078e0208 */
.L_x_1128:
[----:B------:R-:W-:Y:S05]  /*0b40*/  BSYNC.RECONVERGENT B0 ;  /* 0x0000000000007941 */ /* 0x000fea0003800200 */
.L_x_1127:
[----:B------:R-:W0:Y:S01]  /*0b50*/  LDCU UR6, c[0x0][0x430] ;  /* 0x00008600ff0677ac */ /* 0x000e220008000800 */
[----:B------:R-:W-:Y:S01]  /*0b60*/  IADD3 R9, PT, PT, -R9, RZ, RZ ;  /* 0x000000ff09097210 */ /* 0x000fe20007ffe1ff */
[----:B------:R-:W-:Y:S04]  /*0b70*/  BSSY.RECONVERGENT B0, `(.L_x_1129) ;  /* 0x0000022000007945 */ /* 0x000fe80003800200 */
[----:B------:R-:W-:Y:S02]  /*0b80*/  IMAD R9, R7, R9, R0 ;  /* 0x0000000907097224 */ /* 0x000fe400078e0200 */
[----:B------:R-:W-:Y:S02]  /*0b90*/  IMAD.MOV.U32 R7, RZ, RZ, RZ ;  /* 0x000000ffff077224 */ /* 0x000fe400078e00ff */
[----:B0-----:R-:W-:-:S05]  /*0ba0*/  IMAD R6, R9, UR6, -R6 ;  /* 0x0000000609067c24 */ /* 0x001fca000f8e0a06 */
[----:B------:R-:W-:-:S13]  /*0bb0*/  ISETP.GT.AND P0, PT, R6, -0x1, PT ;  /* 0xffffffff0600780c */ /* 0x000fda0003f04270 */
[----:B------:R-:W-:Y:S05]  /*0bc0*/  @P0 BRA `(.L_x_1130) ;  /* 0x0000000000700947 */ /* 0x000fea0003800000 */
[----:B------:R-:W0:Y:S01]  /*0bd0*/  LDC R15, c[0x0][0x440] ;  /* 0x00011000ff0f7b82 */ /* 0x000e220000000800 */
[----:B------:R-:W-:Y:S02]  /*0be0*/  IABS R14, R6 ;  /* 0x00000006000e7213 */ /* 0x000fe40000000000 */
[----:B0-----:R-:W-:-:S04]  /*0bf0*/  IABS R12, R15 ;  /* 0x0000000f000c7213 */ /* 0x001fc80000000000 */
[----:B------:R-:W0:Y:S08]  /*0c00*/  I2F.RP R7, R12 ;  /* 0x0000000c00077306 */ /* 0x000e300000209400 */
[----:B0-----:R-:W0:Y:S02]  /*0c10*/  MUFU.RCP R7, R7 ;  /* 0x0000000700077308 */ /* 0x001e240000001000 */
[----:B0-----:R-:W-:-:S06]  /*0c20*/  IADD3 R8, PT, PT, R7, 0xffffffe, RZ ;  /* 0x0ffffffe07087810 */ /* 0x001fcc0007ffe0ff */
[----:B------:R0:W1:Y:S02]  /*0c30*/  F2I.FTZ.U32.TRUNC.NTZ R9, R8 ;  /* 0x0000000800097305 */ /* 0x000064000021f000 */
[----:B0-----:R-:W-:Y:S01]  /*0c40*/  MOV R8, RZ ;  /* 0x000000ff00087202 */ /* 0x001fe20000000f00 */
        /* <DEDUP_REMOVED lines=17> */
[----:B------:R-:W-:-:S04]  /*0d60*/  IMAD.MOV R7, RZ, RZ, -R9 ;  /* 0x000000ffff077224 */ /* 0x000fc800078e0a09 */
[----:B------:R-:W-:-:S05]  /*0d70*/  IMAD R8, R15, R7, R6 ;  /* 0x000000070f087224 */ /* 0x000fca00078e0206 */
[----:B------:R-:W-:-:S07]  /*0d80*/  LEA.HI R7, R8, -R9, RZ, 0x1 ;  /* 0x8000000908077211 */ /* 0x000fce00078f08ff */
.L_x_1130:
[----:B------:R-:W-:Y:S05]  /*0d90*/  BSYNC.RECONVERGENT B0 ;  /* 0x0000000000007941 */ /* 0x000fea0003800200 */
.L_x_1129:
[----:B------:R-:W0:Y:S01]  /*0da0*/  LDCU UR6, c[0x0][0x428] ;  /* 0x00008500ff0677ac */ /* 0x000e220008000800 */
[----:B------:R-:W-:Y:S01]  /*0db0*/  IADD3 R13, PT, PT, R6, UR5, RZ ;  /* 0x00000005060d7c10 */ /* 0x000fe2000fffe0ff */
[----:B------:R-:W-:Y:S03]  /*0dc0*/  BSSY.RECONVERGENT B0, `(.L_x_1131) ;  /* 0x0000025000007945 */ /* 0x000fe60003800200 */
[----:B------:R-:W-:Y:S01]  /*0dd0*/  ISETP.GE.AND P0, PT, R13, -0x1, PT ;  /* 0xffffffff0d00780c */ /* 0x000fe20003f06270 */
[----:B0-----:R-:W-:-:S12]  /*0de0*/  IMAD.U32 R8, RZ, RZ, UR6 ;  /* 0x00000006ff087e24 */ /* 0x001fd8000f8e00ff */
[----:B------:R-:W-:Y:S05]  /*0df0*/  @!P0 BRA `(.L_x_1132) ;  /* 0x0000000000848947 */ /* 0x000fea0003800000 */
[----:B------:R-:W0:Y:S01]  /*0e00*/  LDC R12, c[0x0][0x440] ;  /* 0x00011000ff0c7b82 */ /* 0x000e220000000800 */
[----:B------:R-:W-:Y:S01]  /*0e10*/  IADD3 R13, PT, PT, R13, 0x1, RZ ;  /* 0x000000010d0d7810 */ /* 0x000fe20007ffe0ff */
[----:B------:R-:W-:Y:S01]  /*0e20*/  IMAD.MOV.U32 R8, RZ, RZ, RZ ;  /* 0x000000ffff087224 */ /* 0x000fe200078e00ff */
[----:B------:R-:W1:Y:S02]  /*0e30*/  LDCU UR6, c[0x0][0x428] ;  /* 0x00008500ff0677ac */ /* 0x000e640008000800 */
[----:B------:R-:W-:Y:S02]  /*0e40*/  IABS R18, R13 ;  /* 0x0000000d00127213 */ /* 0x000fe40000000000 */
        /* <DEDUP_REMOVED lines=8> */
[----:B------:R-:W-:-:S05]  /*0ed0*/  MOV R9, R18 ;  /* 0x0000001200097202 */ /* 0x000fca0000000f00 */
        /* <DEDUP_REMOVED lines=9> */
[----:B------:R-:W-:-:S07]  /*0f70*/  ISETP.GE.AND P2, PT, R9, RZ, PT ;  /* 0x000000ff0900720c */ /* 0x000fce0003f46270 */
[----:B------:R-:W-:-:S06]  /*0f80*/  @P0 IADD3 R8, PT, PT, R8, 0x1, RZ ;  /* 0x0000000108080810 */ /* 0x000fcc0007ffe0ff */
[----:B------:R-:W-:Y:S01]  /*0f90*/  @!P2 IMAD.MOV R8, RZ, RZ, -R8 ;  /* 0x000000ffff08a224 */ /* 0x000fe200078e0a08 */
[----:B------:R-:W-:-:S04]  /*0fa0*/  @!P1 LOP3.LUT R8, RZ, R12, RZ, 0x33, !PT ;  /* 0x0000000cff089212 */ /* 0x000fc800078e33ff */
[----:B------:R-:W-:-:S05]  /*0fb0*/  IADD3 R9, PT, PT, -R8, RZ, RZ ;  /* 0x000000ff08097210 */ /* 0x000fca0007ffe1ff */
[----:B------:R-:W-:Y:S01]  /*0fc0*/  IMAD R12, R12, R9, R13 ;  /* 0x000000090c0c7224 */ /* 0x000fe200078e020d */
[----:B-1----:R-:W-:-:S04]  /*0fd0*/  IADD3 R9, PT, PT, -R8, UR6, RZ ;  /* 0x0000000608097c10 */ /* 0x002fc8000fffe1ff */
[----:B------:R-:W-:Y:S01]  /*0fe0*/  ISETP.NE.AND P0, PT, R12, RZ, PT ;  /* 0x000000ff0c00720c */ /* 0x000fe20003f05270 */
[----:B------:R-:W-:-:S12]  /*0ff0*/  VIADD R8, R9, 0xffffffff ;  /* 0xffffffff09087836 */ /* 0x000fd80000000000 */
[----:B------:R-:W-:-:S07]  /*1000*/  @!P0 IADD3 R8, PT, PT, R9, RZ, RZ ;  /* 0x000000ff09088210 */ /* 0x000fce0007ffe0ff */
.L_x_1132:
[----:B------:R-:W-:Y:S05]  /*1010*/  BSYNC.RECONVERGENT B0 ;  /* 0x0000000000007941 */ /* 0x000fea0003800200 */
.L_x_1131:
[----:B------:R-:W-:Y:S01]  /*1020*/  ISETP.GE.AND P0, PT, R5, R4, PT ;  /* 0x000000040500720c */ /* 0x000fe20003f06270 */
[----:B------:R-:W-:Y:S01]  /*1030*/  BSSY.RECONVERGENT B1, `(.L_x_1133) ;  /* 0x00000a5000017945 */ /* 0x000fe20003800200 */
[----:B-----5:R-:W-:-:S11]  /*1040*/  IMAD.U32 R23, R23, 0x10000, RZ ;  /* 0x0001000017177824 */ /* 0x020fd600078e00ff */
[----:B------:R-:W-:Y:S05]  /*1050*/  @P0 BRA `(.L_x_1134) ;  /* 0x0000000800880947 */ /* 0x000fea0003800000 */
[----:B------:R-:W0:Y:S02]  /*1060*/  LDCU UR6, c[0x0][0x41c] ;  /* 0x00008380ff0677ac */ /* 0x000e240008000800 */
[----:B0-----:R-:W-:-:S07]  /*1070*/  IMAD R10, R10, UR6, R11 ;  /* 0x000000060a0a7c24 */ /* 0x001fce000f8e020b */
.L_x_1142:
[----:B------:R-:W-:Y:S01]  /*1080*/  ISETP.GE.AND P0, PT, R7, R8, PT ;  /* 0x000000080700720c */ /* 0x000fe20003f06270 */
[----:B------:R-:W-:-:S12]  /*1090*/  BSSY.RECONVERGENT B0, `(.L_x_1135) ;  /* 0x000009b000007945 */ /* 0x000fd80003800200 */
[----:B------:R-:W-:Y:S05]  /*10a0*/  @P0 BRA `(.L_x_1136) ;  /* 0x0000000800640947 */ /* 0x000fea0003800000 */
[----:B------:R-:W0:Y:S01]  /*10b0*/  LDCU UR6, c[0x0][0x444] ;  /* 0x00008880ff0677ac */ /* 0x000e220008000800 */
[----:B------:R-:W-:Y:S01]  /*10c0*/  IADD3 R9, PT, PT, -R8, R7, RZ ;  /* 0x0000000708097210 */ /* 0x000fe20007ffe1ff */
[----:B------:R-:W-:Y:S01]  /*10d0*/  BSSY.RECONVERGENT B2, `(.L_x_1137) ;  /* 0x0000048000027945 */ /* 0x000fe20003800200 */
[----:B------:R-:W-:Y:S01]  /*10e0*/  IMAD.MOV.U32 R11, RZ, RZ, R7 ;  /* 0x000000ffff0b7224 */ /* 0x000fe200078e0007 */
[----:B------:R-:W1:Y:S01]  /*10f0*/  LDCU UR8, c[0x0][0x42c] ;  /* 0x00008580ff0877ac */ /* 0x000e620008000800 */
[----:B------:R-:W-:Y:S01]  /*1100*/  ISETP.GT.U32.AND P0, PT, R9, -0x8, PT ;  /* 0xfffffff80900780c */ /* 0x000fe20003f04070 */
[----:B------:R-:W2:Y:S01]  /*1110*/  LDCU UR7, c[0x0][0x418] ;  /* 0x00008300ff0777ac */ /* 0x000ea20008000800 */
[----:B0-----:R-:W-:Y:S02]  /*1120*/  IMAD R9, R5, UR6, R10 ;  /* 0x0000000605097c24 */ /* 0x001fe4000f8e020a */
[----:B-1----:R-:W-:Y:S02]  /*1130*/  IMAD R20, R2, UR8, R5 ;  /* 0x0000000802147c24 */ /* 0x002fe4000f8e0205 */
[----:B--2---:R-:W-:-:S07]  /*1140*/  IMAD R22, R9, UR7, R6 ;  /* 0x0000000709167c24 */ /* 0x004fce000f8e0206 */
[----:B------:R-:W-:Y:S05]  /*1150*/  @P0 BRA `(.L_x_1138) ;  /* 0x0000000000fc0947 */ /* 0x000fea0003800000 */
[-C--:B------:R-:W-:Y:S01]  /*1160*/  IADD3 R9, PT, PT, R8, -R7.reuse, RZ ;  /* 0x8000000708097210 */ /* 0x080fe20007ffe0ff */
[----:B------:R-:W-:Y:S01]  /*1170*/  IMAD.MOV.U32 R24, RZ, RZ, RZ ;  /* 0x000000ffff187224 */ /* 0x000fe200078e00ff */
[----:B------:R-:W-:Y:S02]  /*1180*/  MOV R11, R7 ;  /* 0x00000007000b7202 */ /* 0x000fe40000000f00 */
[----:B------:R-:W-:-:S07]  /*1190*/  LOP3.LUT R9, R9, 0xfffffff8, RZ, 0xc0, !PT ;  /* 0xfffffff809097812 */ /* 0x000fce00078ec0ff */
.L_x_1139:
[----:B------:R-:W0:Y:S01]  /*11a0*/  LDC R21, c[0x0][0x440] ;  /* 0x00011000ff157b82 */ /* 0x000e220000000800 */
[----:B------:R-:W1:Y:S07]  /*11b0*/  LDCU UR6, c[0x0][0x428] ;  /* 0x00008500ff0677ac */ /* 0x000e6e0008000800 */
[----:B------:R-:W2:Y:S08]  /*11c0*/  LDC.64 R12, c[0x0][0x3d0] ;  /* 0x0000f400ff0c7b82 */ /* 0x000eb00000000a00 */
[----:B------:R-:W3:Y:S01]  /*11d0*/  LDC.64 R14, c[0x0][0x380] ;  /* 0x0000e000ff0e7b82 */ /* 0x000ee20000000a00 */
[----:B-1----:R-:W-:-:S02]  /*11e0*/  IMAD R17, R20, UR6, R11 ;  /* 0x0000000614117c24 */ /* 0x002fc4000f8e020b */
[----:B0-----:R-:W-:Y:S02]  /*11f0*/  IMAD R19, R11, R21, R22 ;  /* 0x000000150b137224 */ /* 0x001fe400078e0216 */
[----:B--2---:R-:W-:-:S05]  /*1200*/  IMAD.WIDE R12, R17, 0x2, R12 ;  /* 0x00000002110c7825 */ /* 0x004fca00078e020c */
[----:B------:R-:W2:Y:S01]  /*1210*/  LDG.E.U16 R25, desc[UR12][R12.64+0x2] ;  /* 0x0000020c0c197981 */ /* 0x000ea2000c1e1500 */
[----:B---3--:R-:W-:-:S03]  /*1220*/  IMAD.WIDE R18, R19, 0x2, R14 ;  /* 0x0000000213127825 */ /* 0x008fc600078e020e */
[----:B------:R-:W3:Y:S04]  /*1230*/  LDG.E.U16 R14, desc[UR12][R12.64] ;  /* 0x0000000c0c0e7981 */ /* 0x000ee8000c1e1500 */
[----:B------:R-:W4:Y:S01]  /*1240*/  LDG.E.U16 R15, desc[UR12][R18.64] ;  /* 0x0000000c120f7981 */ /* 0x000f22000c1e1500 */
[----:B------:R-:W-:-:S05]  /*1250*/  IMAD.WIDE R16, R21, 0x2, R18 ;  /* 0x0000000215107825 */ /* 0x000fca00078e0212 */
[----:B------:R0:W5:Y:S04]  /*1260*/  LDG.E.U16 R28, desc[UR12][R16.64] ;  /* 0x0000000c101c7981 */ /* 0x000168000c1e1500 */
[----:B------:R-:W2:Y:S01]  /*1270*/  LDG.E.U16 R18, desc[UR12][R12.64+0x6] ;  /* 0x0000060c0c127981 */ /* 0x000ea2000c1e1500 */
[----:B---3--:R-:W-:Y:S01]  /*1280*/  IMAD.U32 R26, R14, 0x10000, RZ ;  /* 0x000100000e1a7824 */ /* 0x008fe200078e00ff */
[----:B----4-:R-:W-:Y:S01]  /*1290*/  SHF.L.U32 R27, R15, 0x10, RZ ;  /* 0x000000100f1b7819 */ /* 0x010fe200000006ff */
[----:B------:R-:W-:-:S04]  /*12a0*/  IMAD.WIDE R14, R21, 0x2, R16 ;  /* 0x00000002150e7825 */ /* 0x000fc800078e0210 */
[----:B0-----:R-:W-:Y:S01]  /*12b0*/  FFMA.FTZ R16, R26, R27, R23 ;  /* 0x0000001b1a107223 */ /* 0x001fe20000010017 */
[----:B------:R0:W3:Y:S01]  /*12c0*/  LDG.E.U16 R29, desc[UR12][R14.64] ;  /* 0x0000000c0e1d7981 */ /* 0x0000e2000c1e1500 */
[----:B------:R-:W-:-:S03]  /*12d0*/  IMAD.WIDE R26, R21, 0x2, R14 ;  /* 0x00000002151a7825 */ /* 0x000fc600078e020e */
[----:B------:R-:W4:Y:S04]  /*12e0*/  LDG.E.U16 R23, desc[UR12][R12.64+0x4] ;  /* 0x0000040c0c177981 */ /* 0x000f28000c1e1500 */
[----:B------:R-:W4:Y:S01]  /*12f0*/  LDG.E.U16 R19, desc[UR12][R26.64] ;  /* 0x0000000c1a137981 */ /* 0x000f22000c1e1500 */
[----:B-----5:R-:W-:Y:S01]  /*1300*/  SHF.L.U32 R28, R28, 0x10, RZ ;  /* 0x000000101c1c7819 */ /* 0x020fe200000006ff */
[----:B--2---:R-:W-:-:S04]  /*1310*/  IMAD.U32 R25, R25, 0x10000, RZ ;  /* 0x0001000019197824 */ /* 0x004fc800078e00ff */
[----:B------:R-:W-:Y:S01]  /*1320*/  FFMA.FTZ R25, R25, R28, R16 ;  /* 0x0000001c19197223 */ /* 0x000fe20000010010 */
[----:B------:R-:W-:-:S04]  /*1330*/  IMAD.WIDE R16, R21, 0x2, R26 ;  /* 0x0000000215107825 */ /* 0x000fc800078e021a */
[----:B------:R-:W-:Y:S02]  /*1340*/  IMAD.U32 R18, R18, 0x10000, RZ ;  /* 0x0001000012127824 */ /* 0x000fe400078e00ff */
[----:B0-----:R-:W-:Y:S02]  /*1350*/  IMAD.WIDE R14, R21, 0x2, R16 ;  /* 0x00000002150e7825 */ /* 0x001fe400078e0210 */
[----:B------:R-:W2:Y:S01]  /*1360*/  LDG.E.U16 R16, desc[UR12][R16.64] ;  /* 0x0000000c10107981 */ /* 0x000ea2000c1e1500 */
[----:B---3--:R-:W-:Y:S01]  /*1370*/  SHF.L.U32 R29, R29, 0x10, RZ ;  /* 0x000000101d1d7819 */ /* 0x008fe200000006ff */
[----:B----4-:R-:W-:Y:S02]  /*1380*/  IMAD.U32 R28, R23, 0x10000, RZ ;  /* 0x00010000171c7824 */ /* 0x010fe400078e00ff */
[----:B------:R-:W3:Y:S01]  /*1390*/  LDG.E.U16 R23, desc[UR12][R12.64+0x8] ;  /* 0x0000080c0c177981 */ /* 0x000ee2000c1e1500 */
[----:B------:R-:W-:Y:S01]  /*13a0*/  SHF.L.U32 R19, R19, 0x10, RZ ;  /* 0x0000001013137819 */ /* 0x000fe200000006ff */
[----:B------:R-:W-:-:S02]  /*13b0*/  FFMA.FTZ R25, R28, R29, R25 ;  /* 0x0000001d1c197223 */ /* 0x000fc40000010019 */
[----:B------:R-:W4:Y:S02]  /*13c0*/  LDG.E.U16 R29, desc[UR12][R12.64+0xa] ;  /* 0x00000a0c0c1d7981 */ /* 0x000f24000c1e1500 */
[----:B------:R-:W-:Y:S01]  /*13d0*/  FFMA.FTZ R25, R18, R19, R25 ;  /* 0x0000001312197223 */ /* 0x000fe20000010019 */
[C---:B------:R-:W-:Y:S02]  /*13e0*/  IMAD.WIDE R18, R21.reuse, 0x2, R14 ;  /* 0x0000000215127825 */ /* 0x040fe400078e020e */
[----:B------:R-:W5:Y:S02]  /*13f0*/  LDG.E.U16 R14, desc[UR12][R14.64] ;  /* 0x0000000c0e0e7981 */ /* 0x000f64000c1e1500 */
[----:B------:R-:W-:Y:S02]  /*1400*/  IMAD.WIDE R26, R21, 0x2, R18 ;  /* 0x00000002151a7825 */ /* 0x000fe400078e0212 */
[----:B------:R-:W5:Y:S04]  /*1410*/  LDG.E.U16 R28, desc[UR12][R18.64] ;  /* 0x0000000c121c7981 */ /* 0x000f68000c1e1500 */
[----:B------:R-:W5:Y:S04]  /*1420*/  LDG.E.U16 R21, desc[UR12][R12.64+0xc] ;  /* 0x00000c0c0c157981 */ /* 0x000f68000c1e1500 */
[----:B------:R-:W5:Y:S04]  /*1430*/  LDG.E.U16 R15, desc[UR12][R12.64+0xe] ;  /* 0x00000e0c0c0f7981 */ /* 0x000f68000c1e1500 */
[----:B------:R-:W5:Y:S01]  /*1440*/  LDG.E.U16 R26, desc[UR12][R26.64] ;  /* 0x0000000c1a1a7981 */ /* 0x000f62000c1e1500 */
[----:B------:R-:W-:Y:S01]  /*1450*/  VIADD R24, R24, 0x8 ;  /* 0x0000000818187836 */ /* 0x000fe20000000000 */
[----:B--2---:R-:W-:-:S04]  /*1460*/  SHF.L.U32 R16, R16, 0x10, RZ ;  /* 0x0000001010107819 */ /* 0x004fc800000006ff */
[----:B------:R-:W-:Y:S02]  /*1470*/  ISETP.NE.AND P0, PT, R24, R9, PT ;  /* 0x000000091800720c */ /* 0x000fe40003f05270 */
[----:B------:R-:W-:Y:S01]  /*1480*/  IADD3 R11, PT, PT, R11, 0x8, RZ ;  /* 0x000000080b0b7810 */ /* 0x000fe20007ffe0ff */
[----:B---3--:R-:W-:-:S04]  /*1490*/  IMAD.U32 R23, R23, 0x10000, RZ ;  /* 0x0001000017177824 */ /* 0x008fc800078e00ff */
[----:B------:R-:W-:Y:S01]  /*14a0*/  FFMA.FTZ R16, R23, R16, R25 ;  /* 0x0000001017107223 */ /* 0x000fe20000010019 */
[----:B----4-:R-:W-:Y:S01]  /*14b0*/  IMAD.U32 R29, R29, 0x10000, RZ ;  /* 0x000100001d1d7824 */ /* 0x010fe200078e00ff */
[----:B-----5:R-:W-:Y:S01]  /*14c0*/  SHF.L.U32 R17, R14, 0x10, RZ ;  /* 0x000000100e117819 */ /* 0x020fe200000006ff */
[----:B------:R-:W-:-:S04]  /*14d0*/  IMAD.U32 R28, R28, 0x10000, RZ ;  /* 0x000100001c1c7824 */ /* 0x000fc800078e00ff */
[----:B------:R-:W-:Y:S01]  /*14e0*/  FFMA.FTZ R16, R29, R17, R16 ;  /* 0x000000111d107223 */ /* 0x000fe20000010010 */
[----:B------:R-:W-:Y:S02]  /*14f0*/  SHF.L.U32 R21, R21, 0x10, RZ ;  /* 0x0000001015157819 */ /* 0x000fe400000006ff */
[----:B------:R-:W-:-:S03]  /*1500*/  SHF.L.U32 R15, R15, 0x10, RZ ;  /* 0x000000100f0f7819 */ /* 0x000fc600000006ff */
[----:B------:R-:W-:Y:S01]  /*1510*/  FFMA.FTZ R16, R21, R28, R16 ;  /* 0x0000001c15107223 */ /* 0x000fe20000010010 */
[----:B------:R-:W-:-:S04]  /*1520*/  IMAD.U32 R26, R26, 0x10000, RZ ;  /* 0x000100001a1a7824 */ /* 0x000fc800078e00ff */
[----:B------:R-:W-:Y:S01]  /*1530*/  FFMA.FTZ R23, R15, R26, R16 ;  /* 0x0000001a0f177223 */ /* 0x000fe20000010010 */
[----:B------:R-:W-:Y:S06]  /*1540*/  @P0 BRA `(.L_x_1139) ;  /* 0xfffffffc00140947 */ /* 0x000fec000383ffff */
.L_x_1138:
[----:B------:R-:W-:Y:S05]  /*1550*/  BSYNC.RECONVERGENT B2 ;  /* 0x0000000000027941 */ /* 0x000fea0003800200 */
.L_x_1137:
[----:B------:R-:W-:-:S05]  /*1560*/  IMAD.IADD R9, R8, 0x1, -R7 ;  /* 0x0000000108097824 */ /* 0x000fca00078e0a07 */
[----:B------:R-:W-:-:S13]  /*1570*/  LOP3.LUT P0, R12, R9, 0x7, RZ, 0xc0, !PT ;  /* 0x00000007090c7812 */ /* 0x000fda000780c0ff */
[----:B------:R-:W-:Y:S05]  /*1580*/  @!P0 BRA `(.L_x_1136) ;  /* 0x00000004002c8947 */ /* 0x000fea0003800000 */
[----:B------:R-:W-:Y:S01]  /*1590*/  IADD3 R12, PT, PT, R12, -0x1, RZ ;  /* 0xffffffff0c0c7810 */ /* 0x000fe20007ffe0ff */
[----:B------:R-:W-:Y:S03]  /*15a0*/  BSSY.RECONVERGENT B2, `(.L_x_1140) ;  /* 0x0000023000027945 */ /* 0x000fe60003800200 */
[----:B------:R-:W-:-:S13]  /*15b0*/  ISETP.GE.U32.AND P0, PT, R12, 0x3, PT ;  /* 0x000000030c00780c */ /* 0x000fda0003f06070 */
[----:B------:R-:W-:Y:S05]  /*15c0*/  @!P0 BRA `(.L_x_1141) ;  /* 0x0000000000808947 */ /* 0x000fea0003800000 */
[----:B------:R-:W0:Y:S01]  /*15d0*/  LDC R25, c[0x0][0x440] ;  /* 0x00011000ff197b82 */ /* 0x000e220000000800 */
[----:B------:R-:W1:Y:S07]  /*15e0*/  LDCU UR6, c[0x0][0x428] ;  /* 0x00008500ff0677ac */ /* 0x000e6e0008000800 */
[----:B------:R-:W2:Y:S08]  /*15f0*/  LDC.64 R18, c[0x0][0x380] ;  /* 0x0000e000ff127b82 */ /* 0x000eb00000000a00 */
[----:B------:R-:W3:Y:S01]  /*1600*/  LDC.64 R16, c[0x0][0x3d0] ;  /* 0x0000f400ff107b82 */ /* 0x000ee20000000a00 */
[----:B0-----:R-:W-:-:S04]  /*1610*/  IMAD R13, R11, R25, R22 ;  /* 0x000000190b0d7224 */ /* 0x001fc800078e0216 */
[----:B--2---:R-:W-:-:S04]  /*1620*/  IMAD.WIDE R18, R13, 0x2, R18 ;  /* 0x000000020d127825 */ /* 0x004fc800078e0212 */
[----:B-1----:R-:W-:Y:S02]  /*1630*/  IMAD R13, R20, UR6, R11 ;  /* 0x00000006140d7c24 */ /* 0x002fe4000f8e020b */
[----:B------:R-:W-:Y:S02]  /*1640*/  IMAD.WIDE R14, R25, 0x2, R18 ;  /* 0x00000002190e7825 */ /* 0x000fe400078e0212 */
[----:B------:R-:W2:Y:S02]  /*1650*/  LDG.E.U16 R18, desc[UR12][R18.64] ;  /* 0x0000000c12127981 */ /* 0x000ea4000c1e1500 */
[----:B---3--:R-:W-:-:S04]  /*1660*/  IMAD.WIDE R16, R13, 0x2, R16 ;  /* 0x000000020d107825 */ /* 0x008fc800078e0210 */
[C---:B------:R-:W-:Y:S01]  /*1670*/  IMAD.WIDE R12, R25.reuse, 0x2, R14 ;  /* 0x00000002190c7825 */ /* 0x040fe200078e020e */
[----:B------:R-:W3:Y:S04]  /*1680*/  LDG.E.U16 R21, desc[UR12][R16.64] ;  /* 0x0000000c10157981 */ /* 0x000ee8000c1e1500 */
[----:B------:R-:W4:Y:S01]  /*1690*/  LDG.E.U16 R26, desc[UR12][R16.64+0x2] ;  /* 0x0000020c101a7981 */ /* 0x000f22000c1e1500 */
[----:B------:R-:W-:-:S03]  /*16a0*/  IMAD.WIDE R24, R25, 0x2, R12 ;  /* 0x0000000219187825 */ /* 0x000fc600078e020c */
[----:B------:R-:W5:Y:S04]  /*16b0*/  LDG.E.U16 R14, desc[UR12][R14.64] ;  /* 0x0000000c0e0e7981 */ /* 0x000f68000c1e1500 */
[----:B------:R-:W5:Y:S04]  /*16c0*/  LDG.E.U16 R27, desc[UR12][R12.64] ;  /* 0x0000000c0c1b7981 */ /* 0x000f68000c1e1500 */
[----:B------:R-:W5:Y:S04]  /*16d0*/  LDG.E.U16 R28, desc[UR12][R16.64+0x4] ;  /* 0x0000040c101c7981 */ /* 0x000f68000c1e1500 */
[----:B------:R-:W5:Y:S04]  /*16e0*/  LDG.E.U16 R24, desc[UR12][R24.64] ;  /* 0x0000000c18187981 */ /* 0x000f68000c1e1500 */
[----:B------:R-:W5:Y:S01]  /*16f0*/  LDG.E.U16 R29, desc[UR12][R16.64+0x6] ;  /* 0x0000060c101d7981 */ /* 0x000f62000c1e1500 */
[----:B------:R-:W-:Y:S01]  /*1700*/  VIADD R11, R11, 0x4 ;  /* 0x000000040b0b7836 */ /* 0x000fe20000000000 */
[----:B--2---:R-:W-:Y:S01]  /*1710*/  SHF.L.U32 R18, R18, 0x10, RZ ;  /* 0x0000001012127819 */ /* 0x004fe200000006ff */
[----:B---3--:R-:W-:-:S02]  /*1720*/  IMAD.U32 R21, R21, 0x10000, RZ ;  /* 0x0001000015157824 */ /* 0x008fc400078e00ff */
[----:B----4-:R-:W-:Y:S02]  /*1730*/  IMAD.U32 R19, R26, 0x10000, RZ ;  /* 0x000100001a137824 */ /* 0x010fe400078e00ff */
[----:B------:R-:W-:Y:S01]  /*1740*/  FFMA.FTZ R18, R21, R18, R23 ;  /* 0x0000001215127223 */ /* 0x000fe20000010017 */
[----:B-----5:R-:W-:Y:S02]  /*1750*/  SHF.L.U32 R26, R14, 0x10, RZ ;  /* 0x000000100e1a7819 */ /* 0x020fe400000006ff */
[----:B------:R-:W-:-:S03]  /*1760*/  SHF.L.U32 R27, R27, 0x10, RZ ;  /* 0x000000101b1b7819 */ /* 0x000fc600000006ff */
[----:B------:R-:W-:Y:S01]  /*1770*/  FFMA.FTZ R18, R19, R26, R18 ;  /* 0x0000001a13127223 */ /* 0x000fe20000010012 */
[----:B------:R-:W-:Y:S01]  /*1780*/  IMAD.U32 R15, R28, 0x10000, RZ ;  /* 0x000100001c0f7824 */ /* 0x000fe200078e00ff */
[----:B------:R-:W-:-:S03]  /*1790*/  SHF.L.U32 R23, R24, 0x10, RZ ;  /* 0x0000001018177819 */ /* 0x000fc600000006ff */
[----:B------:R-:W-:Y:S01]  /*17a0*/  FFMA.FTZ R15, R15, R27, R18 ;  /* 0x0000001b0f0f7223 */ /* 0x000fe20000010012 */
[----:B------:R-:W-:-:S04]  /*17b0*/  IMAD.U32 R12, R29, 0x10000, RZ ;  /* 0x000100001d0c7824 */ /* 0x000fc800078e00ff */
[----:B------:R-:W-:-:S07]  /*17c0*/  FFMA.FTZ R23, R12, R23, R15 ;  /* 0x000000170c177223 */ /* 0x000fce000001000f */
.L_x_1141:
[----:B------:R-:W-:Y:S05]  /*17d0*/  BSYNC.RECONVERGENT B2 ;  /* 0x0000000000027941 */ /* 0x000fea0003800200 */
.L_x_1140:
[----:B------:R-:W-:-:S13]  /*17e0*/  LOP3.LUT P0, R12, R9, 0x3, RZ, 0xc0, !PT ;  /* 0x00000003090c7812 */ /* 0x000fda000780c0ff */
[----:B------:R-:W-:Y:S05]  /*17f0*/  @!P0 BRA `(.L_x_1136) ;  /* 0x0000000000908947 */ /* 0x000fea0003800000 */
[----:B------:R-:W-:Y:S02]  /*1800*/  ISETP.NE.AND P0, PT, R12, 0x1, PT ;  /* 0x000000010c00780c */ /* 0x000fe40003f05270 */
[----:B------:R-:W-:-:S04]  /*1810*/  LOP3.LUT R9, R9, 0x1, RZ, 0xc0, !PT ;  /* 0x0000000109097812 */ /* 0x000fc800078ec0ff */
[----:B------:R-:W-:-:S07]  /*1820*/  ISETP.NE.U32.AND P1, PT, R9, 0x1, PT ;  /* 0x000000010900780c */ /* 0x000fce0003f25070 */
[----:B------:R-:W0:Y:S08]  /*1830*/  @P0 LDC R17, c[0x0][0x440] ;  /* 0x00011000ff110b82 */ /* 0x000e300000000800 */
[----:B------:R-:W1:Y:S08]  /*1840*/  @P0 LDC.64 R24, c[0x0][0x380] ;  /* 0x0000e000ff180b82 */ /* 0x000e700000000a00 */
[----:B------:R-:W2:Y:S08]  /*1850*/  @P0 LDC R16, c[0x0][0x428] ;  /* 0x00010a00ff100b82 */ /* 0x000eb00000000800 */
[----:B------:R-:W3:Y:S01]  /*1860*/  @P0 LDC.64 R18, c[0x0][0x3d0] ;  /* 0x0000f400ff120b82 */ /* 0x000ee20000000a00 */
[----:B0-----:R-:W-:-:S07]  /*1870*/  @P0 IMAD R27, R11, R17, R22 ;  /* 0x000000110b1b0224 */ /* 0x001fce00078e0216 */
[----:B------:R-:W0:Y:S01]  /*1880*/  @!P1 LDC R21, c[0x0][0x440] ;  /* 0x00011000ff159b82 */ /* 0x000e220000000800 */
[----:B-1----:R-:W-:-:S05]  /*1890*/  @P0 IMAD.WIDE R24, R27, 0x2, R24 ;  /* 0x000000021b180825 */ /* 0x002fca00078e0218 */
[----:B------:R-:W4:Y:S02]  /*18a0*/  @P0 LDG.E.U16 R26, desc[UR12][R24.64] ;  /* 0x0000000c181a0981 */ /* 0x000f24000c1e1500 */
[----:B------:R-:W1:Y:S01]  /*18b0*/  @!P1 LDC R9, c[0x0][0x428] ;  /* 0x00010a00ff099b82 */ /* 0x000e620000000800 */
[----:B--2---:R-:W-:Y:S01]  /*18c0*/  @P0 IMAD R27, R20, R16, R11 ;  /* 0x00000010141b0224 */ /* 0x004fe200078e020b */
[----:B------:R-:W-:-:S06]  /*18d0*/  @P0 IADD3 R11, PT, PT, R11, 0x2, RZ ;  /* 0x000000020b0b0810 */ /* 0x000fcc0007ffe0ff */
[----:B------:R-:W2:Y:S01]  /*18e0*/  @!P1 LDC.64 R12, c[0x0][0x380] ;  /* 0x0000e000ff0c9b82 */ /* 0x000ea20000000a00 */
[----:B---3--:R-:W-:-:S07]  /*18f0*/  @P0 IMAD.WIDE R18, R27, 0x2, R18 ;  /* 0x000000021b120825 */ /* 0x008fce00078e0212 */
[----:B------:R-:W3:Y:S01]  /*1900*/  @!P1 LDC.64 R14, c[0x0][0x3d0] ;  /* 0x0000f400ff0e9b82 */ /* 0x000ee20000000a00 */
[----:B------:R-:W-:-:S04]  /*1910*/  @P0 IMAD.WIDE R16, R17, 0x2, R24 ;  /* 0x0000000211100825 */ /* 0x000fc800078e0218 */
[----:B0-----:R-:W-:Y:S02]  /*1920*/  @!P1 IMAD R21, R11, R21, R22 ;  /* 0x000000150b159224 */ /* 0x001fe400078e0216 */
[----:B------:R-:W5:Y:S01]  /*1930*/  @P0 LDG.E.U16 R16, desc[UR12][R16.64] ;  /* 0x0000000c10100981 */ /* 0x000f62000c1e1500 */
[----:B-1----:R-:W-:-:S03]  /*1940*/  @!P1 IMAD R27, R20, R9, R11 ;  /* 0x00000009141b9224 */ /* 0x002fc600078e020b */
[----:B------:R-:W5:Y:S04]  /*1950*/  @P0 LDG.E.U16 R9, desc[UR12][R18.64] ;  /* 0x0000000c12090981 */ /* 0x000f68000c1e1500 */
[----:B------:R-:W5:Y:S01]  /*1960*/  @P0 LDG.E.U16 R11, desc[UR12][R18.64+0x2] ;  /* 0x0000020c120b0981 */ /* 0x000f62000c1e1500 */
[----:B--2---:R-:W-:-:S06]  /*1970*/  @!P1 IMAD.WIDE R12, R21, 0x2, R12 ;  /* 0x00000002150c9825 */ /* 0x004fcc00078e020c */
[----:B------:R-:W2:Y:S01]  /*1980*/  @!P1 LDG.E.U16 R12, desc[UR12][R12.64] ;  /* 0x0000000c0c0c9981 */ /* 0x000ea2000c1e1500 */
[----:B---3--:R-:W-:-:S06]  /*1990*/  @!P1 IMAD.WIDE R14, R27, 0x2, R14 ;  /* 0x000000021b0e9825 */ /* 0x008fcc00078e020e */
[----:B------:R-:W3:Y:S01]  /*19a0*/  @!P1 LDG.E.U16 R14, desc[UR12][R14.64] ;  /* 0x0000000c0e0e9981 */ /* 0x000ee2000c1e1500 */
[----:B----4-:R-:W-:Y:S01]  /*19b0*/  @P0 IMAD.U32 R26, R26, 0x10000, RZ ;  /* 0x000100001a1a0824 */ /* 0x010fe200078e00ff */
[----:B-----5:R-:W-:Y:S02]  /*19c0*/  @P0 SHF.L.U32 R21, R16, 0x10, RZ ;  /* 0x0000001010150819 */ /* 0x020fe400000006ff */
[----:B------:R-:W-:Y:S01]  /*19d0*/  @P0 SHF.L.U32 R20, R9, 0x10, RZ ;  /* 0x0000001009140819 */ /* 0x000fe200000006ff */
[----:B------:R-:W-:-:S04]  /*19e0*/  @P0 IMAD.U32 R11, R11, 0x10000, RZ ;  /* 0x000100000b0b0824 */ /* 0x000fc800078e00ff */
[----:B------:R-:W-:-:S04]  /*19f0*/  @P0 FFMA.FTZ R20, R20, R26, R23 ;  /* 0x0000001a14140223 */ /* 0x000fc80000010017 */
[----:B------:R-:W-:Y:S01]  /*1a00*/  @P0 FFMA.FTZ R23, R11, R21, R20 ;  /* 0x000000150b170223 */ /* 0x000fe20000010014 */
[----:B--2---:R-:W-:Y:S01]  /*1a10*/  @!P1 SHF.L.U32 R9, R12, 0x10, RZ ;  /* 0x000000100c099819 */ /* 0x004fe200000006ff */
[----:B---3--:R-:W-:-:S04]  /*1a20*/  @!P1 IMAD.U32 R18, R14, 0x10000, RZ ;  /* 0x000100000e129824 */ /* 0x008fc800078e00ff */
[----:B------:R-:W-:-:S07]  /*1a30*/  @!P1 FFMA.FTZ R23, R18, R9, R23 ;  /* 0x0000000912179223 */ /* 0x000fce0000010017 */
.L_x_1136:
[----:B------:R-:W-:Y:S05]  /*1a40*/  BSYNC.RECONVERGENT B0 ;  /* 0x0000000000007941 */ /* 0x000fea0003800200 */
.L_x_1135:
[----:B------:R-:W-:-:S05]  /*1a50*/  VIADD R5, R5, 0x1 ;  /* 0x0000000105057836 */ /* 0x000fca0000000000 */
[----:B------:R-:W-:-:S13]  /*1a60*/  ISETP.NE.AND P0, PT, R5, R4, PT ;  /* 0x000000040500720c */ /* 0x000fda0003f05270 */
[----:B------:R-:W-:Y:S05]  /*1a70*/  @P0 BRA `(.L_x_1142) ;  /* 0xfffffff400800947 */ /* 0x000fea000383ffff */
.L_x_1134:
[----:B------:R-:W-:Y:S05]  /*1a80*/  BSYNC.RECONVERGENT B1 ;  /* 0x0000000000017941 */ /* 0x000fea0003800200 */
.L_x_1133:
        /* <DEDUP_REMOVED lines=10> */
[----:B------:R0:W-:Y:S01]  /*1b30*/  STG.E.U16 desc[UR12][R4.64], R23 ;  /* 0x0000001704007986 */ /* 0x0001e2000c10150c */
[----:B------:R-:W-:Y:S02]  /*1b40*/  IADD3.X R3, PT, PT, RZ, R3, RZ, P0, !PT ;  /* 0x00000003ff037210 */ /* 0x000fe400007fe4ff */
[----:B------:R-:W-:-:S04]  /*1b50*/  ISETP.GE.U32.AND P0, PT, R0, UR7, PT ;  /* 0x0000000700007c0c */ /* 0x000fc8000bf06070 */
[----:B------:R-:W-:-:S13]  /*1b60*/  ISETP.GE.AND.EX P0, PT, R3, UR6, PT, P0 ;  /* 0x0000000603007c0c */ /* 0x000fda000bf06300 */
[----:B0-----:R-:W-:Y:S05]  /*1b70*/  @!P0 BRA `(.L_x_1143) ;  /* 0xffffffe4008c8947 */ /* 0x001fea000383ffff */
[----:B------:R-:W-:Y:S05]  /*1b80*/  EXIT ;  /* 0x000000000000794d */ /* 0x000fea0003800000 */
.L_x_1124:
[----:B------:R-:W0:Y:S01]  /*1b90*/  LDC R13, c[0x0][0x420] ;  /* 0x00010800ff0d7b82 */ /* 0x000e220000000800 */
[----:B------:R-:W-:Y:S01]  /*1ba0*/  IABS R6, R0 ;  /* 0x0000000000067213 */ /* 0x000fe20000000000 */
[----:B------:R-:W1:Y:S01]  /*1bb0*/  LDCU UR6, c[0x0][0x434] ;  /* 0x00008680ff0677ac */ /* 0x000e620008000800 */
[----:B------:R-:W-:Y:S05]  /*1bc0*/  BSSY.RECONVERGENT B0, `(.L_x_1144) ;  /* 0x0000057000007945 */ /* 0x000fea0003800200 */
[----:B------:R-:W2:Y:S08]  /*1bd0*/  LDC R2, c[0x0][0x424] ;  /* 0x00010900ff027b82 */ /* 0x000eb00000000800 */
[----:B------:R-:W3:Y:S01]  /*1be0*/  LDC R10, c[0x0][0x430] ;  /* 0x00010c00ff0a7b82 */ /* 0x000ee20000000800 */
[----:B0-----:R-:W-:-:S04]  /*1bf0*/  IABS R8, R13 ;  /* 0x0000000d00087213 */ /* 0x001fc80000000000 */
[----:B------:R-:W0:Y:S01]  /*1c00*/  I2F.RP R7, R8 ;  /* 0x0000000800077306 */ /* 0x000e220000209400 */
[----:B--2---:R-:W-:-:S07]  /*1c10*/  IABS R15, R2 ;  /* 0x00000002000f7213 */ /* 0x004fce0000000000 */
[----:B0-----:R-:W0:Y:S02]  /*1c20*/  MUFU.RCP R7, R7 ;  /* 0x0000000700077308 */ /* 0x001e240000001000 */
[----:B0-----:R-:W-:-:S06]  /*1c30*/  VIADD R4, R7, 0xffffffe ;  /* 0x0ffffffe07047836 */ /* 0x001fcc0000000000 */
[----:B------:R-:W0:Y:S08]  /*1c40*/  I2F.RP R7, R15 ;  /* 0x0000000f00077306 */ /* 0x000e300000209400 */
[----:B------:R2:W4:Y:S08]  /*1c50*/  F2I.FTZ.U32.TRUNC.NTZ R5, R4 ;  /* 0x0000000400057305 */ /* 0x000530000021f000 */
[----:B0-----:R-:W0:Y:S01]  /*1c60*/  MUFU.RCP R7, R7 ;  /* 0x0000000700077308 */ /* 0x001e220000001000 */
[----:B--2---:R-:W-:Y:S01]  /*1c70*/  IMAD.MOV.U32 R4, RZ, RZ, RZ ;  /* 0x000000ffff047224 */ /* 0x004fe200078e00ff */
[----:B----4-:R-:W-:-:S05]  /*1c80*/  IADD3 R9, PT, PT, RZ, -R5, RZ ;  /* 0x80000005ff097210 */ /* 0x010fca0007ffe0ff */
[----:B------:R-:W-:-:S04]  /*1c90*/  IMAD R9, R9, R8, RZ ;  /* 0x0000000809097224 */ /* 0x000fc800078e02ff */
[----:B------:R-:W-:-:S06]  /*1ca0*/  IMAD.HI.U32 R9, R5, R9, R4 ;  /* 0x0000000905097227 */ /* 0x000fcc00078e0004 */
[----:B------:R-:W-:Y:S01]  /*1cb0*/  IMAD.HI.U32 R4, R9, R6, RZ ;  /* 0x0000000609047227 */ /* 0x000fe200078e00ff */
[----:B0-----:R-:W-:-:S04]  /*1cc0*/  IADD3 R9, PT, PT, R7, 0xffffffe, RZ ;  /* 0x0ffffffe07097810 */ /* 0x001fc80007ffe0ff */
        /* <DEDUP_REMOVED lines=9> */
[----:B------:R0:W2:Y:S01]  /*1d60*/  F2I.FTZ.U32.TRUNC.NTZ R5, R9 ;  /* 0x0000000900057305 */ /* 0x0000a2000021f000 */
[----:B------:R-:W4:Y:S08]  /*1d70*/  LDC R8, c[0x0][0x438] ;  /* 0x00010e00ff087b82 */ /* 0x000f300000000800 */
[----:B0-----:R-:W1:Y:S02]  /*1d80*/  LDC R9, c[0x0][0x43c] ;  /* 0x00010f00ff097b82 */ /* 0x001e640000000800 */
[----:B------:R-:W-:-:S05]  /*1d90*/  @P0 IADD3 R4, PT, PT, R4, 0x1, RZ ;  /* 0x0000000104040810 */ /* 0x000fca0007ffe0ff */
[----:B------:R-:W-:Y:S01]  /*1da0*/  IMAD.MOV.U32 R7, RZ, RZ, R4 ;  /* 0x000000ffff077224 */ /* 0x000fe200078e0004 */
[----:B--2---:R-:W-:-:S03]  /*1db0*/  IADD3 R4, PT, PT, RZ, -R5, RZ ;  /* 0x80000005ff047210 */ /* 0x004fc60007ffe0ff */
[----:B------:R-:W-:Y:S01]  /*1dc0*/  @!P2 IMAD.MOV R7, RZ, RZ, -R7 ;  /* 0x000000ffff07a224 */ /* 0x000fe200078e0a07 */
[----:B------:R-:W-:Y:S01]  /*1dd0*/  @!P1 LOP3.LUT R7, RZ, R13, RZ, 0x33, !PT ;  /* 0x0000000dff079212 */ /* 0x000fe200078e33ff */
[----:B------:R-:W-:Y:S02]  /*1de0*/  IMAD R11, R4, R15, RZ ;  /* 0x0000000f040b7224 */ /* 0x000fe400078e02ff */
[----:B------:R-:W-:Y:S01]  /*1df0*/  HFMA2 R4, -RZ, RZ, 0, 0 ;  /* 0x00000000ff047431 */ /* 0x000fe200000001ff */
[----:B------:R-:W-:-:S04]  /*1e00*/  IABS R6, R7 ;  /* 0x0000000700067213 */ /* 0x000fc80000000000 */
[----:B------:R-:W-:-:S04]  /*1e10*/  IMAD.HI.U32 R11, R5, R11, R4 ;  /* 0x0000000b050b7227 */ /* 0x000fc800078e0004 */
[----:B------:R-:W-:Y:S01]  /*1e20*/  IMAD.MOV.U32 R4, RZ, RZ, R6 ;  /* 0x000000ffff047224 */ /* 0x000fe200078e0006 */
[----:B------:R-:W-:-:S03]  /*1e30*/  IADD3 R6, PT, PT, -R7, RZ, RZ ;  /* 0x000000ff07067210 */ /* 0x000fc60007ffe1ff */
        /* <DEDUP_REMOVED lines=14> */
[----:B------:R-:W-:Y:S02]  /*1f20*/  IMAD R12, R2, R5, R7 ;  /* 0x00000005020c7224 */ /* 0x000fe400078e0207 */
[----:B------:R-:W-:Y:S02]  /*1f30*/  IMAD.MOV.U32 R2, RZ, RZ, RZ ;  /* 0x000000ffff027224 */ /* 0x000fe400078e00ff */
[----:B-1----:R-:W-:-:S05]  /*1f40*/  IMAD R12, R12, UR6, -R9 ;  /* 0x000000060c0c7c24 */ /* 0x002fca000f8e0a09 */
[----:B------:R-:W-:-:S13]  /*1f50*/  ISETP.GT.AND P0, PT, R12, -0x1, PT ;  /* 0xffffffff0c00780c */ /* 0x000fda0003f04270 */
[----:B---34-:R-:W-:Y:S05]  /*1f60*/  @P0 BRA `(.L_x_1145) ;  /* 0x0000000000700947 */ /* 0x018fea0003800000 */
[----:B------:R-:W0:Y:S01]  /*1f70*/  LDC R7, c[0x0][0x444] ;  /* 0x00011100ff077b82 */ /* 0x000e220000000800 */
[----:B------:R-:W-:Y:S02]  /*1f80*/  MOV R4, RZ ;  /* 0x000000ff00047202 */ /* 0x000fe40000000f00 */
[----:B0-----:R-:W-:-:S04]  /*1f90*/  IABS R9, R7 ;  /* 0x0000000700097213 */ /* 0x001fc80000000000 */
[----:B------:R-:W0:Y:S08]  /*1fa0*/  I2F.RP R14, R9 ;  /* 0x00000009000e7306 */ /* 0x000e300000209400 */
[----:B0-----:R-:W0:Y:S02]  /*1fb0*/  MUFU.RCP R14, R14 ;  /* 0x0000000e000e7308 */ /* 0x001e240000001000 */
[----:B0-----:R-:W-:-:S06]  /*1fc0*/  IADD3 R15, PT, PT, R14, 0xffffffe, RZ ;  /* 0x0ffffffe0e0f7810 */ /* 0x001fcc0007ffe0ff */
[----:B------:R-:W0:Y:S02]  /*1fd0*/  F2I.FTZ.U32.TRUNC.NTZ R5, R15 ;  /* 0x0000000f00057305 */ /* 0x000e24000021f000 */
[----:B0-----:R-:W-:-:S04]  /*1fe0*/  IMAD.MOV R2, RZ, RZ, -R5 ;  /* 0x000000ffff027224 */ /* 0x001fc800078e0a05 */
[----:B------:R-:W-:Y:S01]  /*1ff0*/  IMAD R17, R2, R9, RZ ;  /* 0x0000000902117224 */ /* 0x000fe200078e02ff */
[----:B------:R-:W-:-:S03]  /*2000*/  IABS R2, R12 ;  /* 0x0000000c00027213 */ /* 0x000fc60000000000 */
        /* <DEDUP_REMOVED lines=18> */
.L_x_1145:
[----:B------:R-:W-:Y:S05]  /*2130*/  BSYNC.RECONVERGENT B0 ;  /* 0x0000000000007941 */ /* 0x000fea0003800200 */
.L_x_1144:
[----:B------:R-:W0:Y:S01]  /*2140*/  LDCU UR6, c[0x0][0x42c] ;  /* 0x00008580ff0677ac */ /* 0x000e220008000800 */
[----:B------:R-:W-:Y:S01]  /*2150*/  IMAD R13, R13, R6, R0 ;  /* 0x000000060d0d7224 */ /* 0x000fe200078e0200 */
[----:B------:R-:W-:Y:S01]  /*2160*/  IADD3 R6, PT, PT, R12, UR4, RZ ;  /* 0x000000040c067c10 */ /* 0x000fe2000fffe0ff */
[----:B------:R-:W-:Y:S01]  /*2170*/  BSSY.RECONVERGENT B0, `(.L_x_1146) ;  /* 0x0000028000007945 */ /* 0x000fe20003800200 */
[----:B------:R-:W-:Y:S02]  /*2180*/  IMAD.MOV.U32 R5, RZ, RZ, RZ ;  /* 0x000000ffff057224 */ /* 0x000fe400078e00ff */
[----:B------:R-:W-:Y:S01]  /*2190*/  ISETP.GE.AND P1, PT, R6, -0x1, PT ;  /* 0xffffffff0600780c */ /* 0x000fe20003f26270 */
[----:B------:R-:W-:-:S05]  /*21a0*/  IMAD R4, R13, R10, -R8 ;  /* 0x0000000a0d047224 */ /* 0x000fca00078e0a08 */
[----:B------:R-:W-:Y:S02]  /*21b0*/  ISETP.GT.AND P0, PT, R4, -0x1, PT ;  /* 0xffffffff0400780c */ /* 0x000fe40003f04270 */
[----:B0-----:R-:W-:-:S05]  /*21c0*/  MOV R7, UR6 ;  /* 0x0000000600077c02 */ /* 0x001fca0008000f00 */
[----:B------:R-:W-:Y:S06]  /*21d0*/  @!P1 BRA `(.L_x_1147) ;  /* 0x0000000000849947 */ /* 0x000fec0003800000 */
[----:B------:R-:W0:Y:S01]  /*21e0*/  LDC R9, c[0x0][0x444] ;  /* 0x00011100ff097b82 */ /* 0x000e220000000800 */
[----:B------:R-:W-:Y:S02]  /*21f0*/  VIADD R16, R6, 0x1 ;  /* 0x0000000106107836 */ /* 0x000fe40000000000 */
[----:B------:R-:W-:Y:S01]  /*2200*/  HFMA2 R6, -RZ, RZ, 0, 0 ;  /* 0x00000000ff067431 */ /* 0x000fe200000001ff */
[----:B------:R-:W1:Y:S02]  /*2210*/  LDCU UR6, c[0x0][0x42c] ;  /* 0x00008580ff0677ac */ /* 0x000e640008000800 */
[----:B------:R-:W-:Y:S02]  /*2220*/  IABS R19, R16 ;  /* 0x0000001000137213 */ /* 0x000fe40000000000 */
[----:B0-----:R-:W-:-:S04]  /*2230*/  IABS R18, R9 ;  /* 0x0000000900127213 */ /* 0x001fc80000000000 */
[----:B------:R-:W0:Y:S08]  /*2240*/  I2F.RP R14, R18 ;  /* 0x00000012000e7306 */ /* 0x000e300000209400 */
[----:B0-----:R-:W0:Y:S02]  /*2250*/  MUFU.RCP R14, R14 ;  /* 0x0000000e000e7308 */ /* 0x001e240000001000 */
[----:B0-----:R-:W-:-:S06]  /*2260*/  VIADD R15, R14, 0xffffffe ;  /* 0x0ffffffe0e0f7836 */ /* 0x001fcc0000000000 */
[----:B------:R-:W0:Y:S02]  /*2270*/  F2I.FTZ.U32.TRUNC.NTZ R7, R15 ;  /* 0x0000000f00077305 */ /* 0x000e24000021f000 */
[----:B0-----:R-:W-:-:S05]  /*2280*/  IADD3 R17, PT, PT, RZ, -R7, RZ ;  /* 0x80000007ff117210 */ /* 0x001fca0007ffe0ff */
        /* <DEDUP_REMOVED lines=18> */
[----:B------:R-:W-:Y:S01]  /*23b0*/  IMAD R9, R9, R14, R16 ;  /* 0x0000000e09097224 */ /* 0x000fe200078e0210 */
[----:B------:R-:W-:-:S04]  /*23c0*/  IADD3 R7, PT, PT, R6, -0x1, RZ ;  /* 0xffffffff06077810 */ /* 0x000fc80007ffe0ff */
[----:B------:R-:W-:-:S13]  /*23d0*/  ISETP.NE.AND P1, PT, R9, RZ, PT ;  /* 0x000000ff0900720c */ /* 0x000fda0003f25270 */
[----:B------:R-:W-:-:S07]  /*23e0*/  @!P1 IMAD.MOV R7, RZ, RZ, R6 ;  /* 0x000000ffff079224 */ /* 0x000fce00078e0206 */
.L_x_1147:
[----:B------:R-:W-:Y:S05]  /*23f0*/  BSYNC.RECONVERGENT B0 ;  /* 0x0000000000007941 */ /* 0x000fea0003800200 */
.L_x_1146:
[----:B------:R-:W-:Y:S04]  /*2400*/  BSSY.RECONVERGENT B0, `(.L_x_1148) ;  /* 0x000001e000007945 */ /* 0x000fe80003800200 */
[----:B------:R-:W-:Y:S05]  /*2410*/  @P0 BRA `(.L_x_1149) ;  /* 0x0000000000700947 */ /* 0x000fea0003800000 */
[----:B------:R-:W0:Y:S01]  /*2420*/  LDC R5, c[0x0][0x440] ;  /* 0x00011000ff057b82 */ /* 0x000e220000000800 */
[----:B------:R-:W-:Y:S02]  /*2430*/  MOV R14, RZ ;  /* 0x000000ff000e7202 */ /* 0x000fe40000000f00 */
        /* <DEDUP_REMOVED lines=26> */
.L_x_1149:
[----:B------:R-:W-:Y:S05]  /*25e0*/  BSYNC.RECONVERGENT B0 ;  /* 0x0000000000007941 */ /* 0x000fea0003800200 */
.L_x_1148:
        /* <DEDUP_REMOVED lines=8> */
[----:B------:R-:W1:Y:S03]  /*2670*/  LDCU UR6, c[0x0][0x428] ;  /* 0x00008500ff0677ac */ /* 0x000e660008000800 */
        /* <DEDUP_REMOVED lines=24> */
[C---:B------:R-:W-:Y:S02]  /*2800*/  IADD3 R15, PT, PT, -R9.reuse, RZ, RZ ;  /* 0x000000ff090f7210 */ /* 0x040fe40007ffe1ff */
[----:B-1----:R-:W-:-:S03]  /*2810*/  IADD3 R9, PT, PT, -R9, UR6, RZ ;  /* 0x0000000609097c10 */ /* 0x002fc6000fffe1ff */
[----:B------:R-:W-:-:S05]  /*2820*/  IMAD R6, R6, R15, R17 ;  /* 0x0000000f06067224 */ /* 0x000fca00078e0211 */
[----:B------:R-:W-:Y:S01]  /*2830*/  ISETP.NE.AND P0, PT, R6, RZ, PT ;  /* 0x000000ff0600720c */ /* 0x000fe20003f05270 */
[----:B------:R-:W-:-:S12]  /*2840*/  VIADD R6, R9, 0xffffffff ;  /* 0xffffffff09067836 */ /* 0x000fd80000000000 */
[----:B------:R-:W-:-:S07]  /*2850*/  @!P0 IADD3 R6, PT, PT, R9, RZ, RZ ;  /* 0x000000ff09068210 */ /* 0x000fce0007ffe0ff */
.L_x_1151:
[----:B------:R-:W-:Y:S05]  /*2860*/  BSYNC.RECONVERGENT B0 ;  /* 0x0000000000007941 */ /* 0x000fea0003800200 */
.L_x_1150:
[----:B------:R-:W-:Y:S01]  /*2870*/  ISETP.GE.AND P0, PT, R2, R7, PT ;  /* 0x000000070200720c */ /* 0x000fe20003f06270 */
[----:B------:R-:W-:Y:S01]  /*2880*/  BSSY.RECONVERGENT B1, `(.L_x_1152) ;  /* 0x00000c2000017945 */ /* 0x000fe20003800200 */
[----:B------:R-:W-:-:S11]  /*2890*/  IMAD.MOV.U32 R20, RZ, RZ, RZ ;  /* 0x000000ffff147224 */ /* 0x000fd600078e00ff */
[----:B------:R-:W-:Y:S05]  /*28a0*/  @P0 BRA `(.L_x_1153) ;  /* 0x0000000800fc0947 */ /* 0x000fea0003800000 */
[----:B------:R-:W0:Y:S01]  /*28b0*/  LDC R18, c[0x0][0x410] ;  /* 0x00010400ff127b82 */ /* 0x000e220000000800 */
[----:B------:R-:W-:Y:S01]  /*28c0*/  HFMA2 R14, -RZ, RZ, 0, 0 ;  /* 0x00000000ff0e7431 */ /* 0x000fe200000001ff */
[----:B------:R-:W-:Y:S01]  /*28d0*/  IABS R19, R11 ;  /* 0x0000000b00137213 */ /* 0x000fe20000000000 */
[----:B------:R-:W1:Y:S01]  /*28e0*/  LDCU UR7, c[0x0][0x440] ;  /* 0x00008800ff0777ac */ /* 0x000e620008000800 */
[----:B------:R-:W-:Y:S02]  /*28f0*/  ISETP.GE.AND P1, PT, R11, RZ, PT ;  /* 0x000000ff0b00720c */ /* 0x000fe40003f26270 */
[----:B------:R-:W-:Y:S01]  /*2900*/  MOV R20, RZ ;  /* 0x000000ff00147202 */ /* 0x000fe20000000f00 */
[----:B------:R-:W2:Y:S01]  /*2910*/  LDCU UR6, c[0x0][0x41c] ;  /* 0x00008380ff0677ac */ /* 0x000ea20008000800 */
[----:B-1----:R-:W-:Y:S01]  /*2920*/  IMAD R8, R5, UR7, -R8 ;  /* 0x0000000705087c24 */ /* 0x002fe2000f8e0a08 */
[----:B0-----:R-:W-:Y:S01]  /*2930*/  IABS R16, R18 ;  /* 0x0000001200107213 */ /* 0x001fe20000000000 */
[----:B--2---:R-:W-:Y:S01]  /*2940*/  IMAD R11, R11, UR6, R12 ;  /* 0x000000060b0b7c24 */ /* 0x004fe2000f8e020c */
[----:B------:R-:W-:Y:S01]  /*2950*/  ISETP.NE.AND P2, PT, R18, RZ, PT ;  /* 0x000000ff1200720c */ /* 0x000fe20003f45270 */
[----:B------:R-:W-:Y:S01]  /*2960*/  IMAD R10, R13, R10, R8 ;  /* 0x0000000a0d0a7224 */ /* 0x000fe200078e0208 */
        /* <DEDUP_REMOVED lines=12> */
[----:B------:R-:W-:-:S05]  /*2a30*/  @!P0 IMAD.IADD R9, R9, 0x1, -R16 ;  /* 0x0000000109098824 */ /* 0x000fca00078e0a10 */
[----:B------:R-:W-:-:S13]  /*2a40*/  ISETP.GT.U32.AND P0, PT, R16, R9, PT ;  /* 0x000000091000720c */ /* 0x000fda0003f04070 */
[----:B------:R-:W-:-:S05]  /*2a50*/  @!P0 IADD3 R9, PT, PT, R9, -R16, RZ ;  /* 0x8000001009098210 */ /* 0x000fca0007ffe0ff */
[----:B------:R-:W-:Y:S01]  /*2a60*/  @!P1 IMAD.MOV R9, RZ, RZ, -R9 ;  /* 0x000000ffff099224 */ /* 0x000fe200078e0a09 */
[----:B------:R-:W-:-:S07]  /*2a70*/  @!P2 LOP3.LUT R9, RZ, R18, RZ, 0x33, !PT ;  /* 0x00000012ff09a212 */ /* 0x000fce00078e33ff */
.L_x_1161:
[----:B------:R-:W-:Y:S01]  /*2a80*/  ISETP.GE.AND P0, PT, R5, R6, PT ;  /* 0x000000060500720c */ /* 0x000fe20003f06270 */
[----:B------:R-:W-:-:S12]  /*2a90*/  BSSY.RECONVERGENT B0, `(.L_x_1154) ;  /* 0x000009d000007945 */ /* 0x000fd80003800200 */
[----:B------:R-:W-:Y:S05]  /*2aa0*/  @P0 BRA `(.L_x_1155) ;  /* 0x00000008006c0947 */ /* 0x000fea0003800000 */
[----:B------:R-:W0:Y:S01]  /*2ab0*/  LDC R24, c[0x0][0x418] ;  /* 0x00010600ff187b82 */ /* 0x000e220000000800 */
[----:B------:R-:W1:Y:S01]  /*2ac0*/  LDCU UR6, c[0x0][0x444] ;  /* 0x00008880ff0677ac */ /* 0x000e620008000800 */
[----:B------:R-:W-:Y:S01]  /*2ad0*/  IMAD.IADD R8, R5, 0x1, -R6 ;  /* 0x0000000105087824 */ /* 0x000fe200078e0a06 */
[----:B------:R-:W-:Y:S01]  /*2ae0*/  BSSY.RECONVERGENT B2, `(.L_x_1156) ;  /* 0x0000049000027945 */ /* 0x000fe20003800200 */
[----:B------:R-:W2:Y:S03]  /*2af0*/  LDCU UR7, c[0x0][0x42c] ;  /* 0x00008580ff0777ac */ /* 0x000ea60008000800 */
[----:B------:R-:W-:Y:S02]  /*2b00*/  ISETP.GT.U32.AND P0, PT, R8, -0x8, PT ;  /* 0xfffffff80800780c */ /* 0x000fe40003f04070 */
[----:B------:R-:W-:Y:S01]  /*2b10*/  MOV R8, R5 ;  /* 0x0000000500087202 */ /* 0x000fe20000000f00 */
[----:B-1----:R-:W-:-:S02]  /*2b20*/  IMAD R15, R2, UR6, R11 ;  /* 0x00000006020f7c24 */ /* 0x002fc4000f8e020b */
[----:B--2---:R-:W-:Y:S02]  /*2b30*/  IMAD R23, R9, UR7, R2 ;  /* 0x0000000709177c24 */ /* 0x004fe4000f8e0202 */
[----:B0-----:R-:W-:-:S06]  /*2b40*/  IMAD R13, R15, R24, R4 ;  /* 0x000000180f0d7224 */ /* 0x001fcc00078e0204 */
[----:B------:R-:W-:Y:S05]  /*2b50*/  @P0 BRA `(.L_x_1157) ;  /* 0x0000000400040947 */ /* 0x000fea0003800000 */
[----:B------:R-:W0:Y:S01]  /*2b60*/  LDCU UR6, c[0x0][0x428] ;  /* 0x00008500ff0677ac */ /* 0x000e220008000800 */
[----:B------:R-:W-:Y:S02]  /*2b70*/  IMAD.IADD R8, R6, 0x1, -R5 ;  /* 0x0000000106087824 */ /* 0x000fe400078e0a05 */
[----:B------:R-:W-:-:S03]  /*2b80*/  IMAD R24, R15, R24, R10 ;  /* 0x000000180f187224 */ /* 0x000fc600078e020a */
[----:B------:R-:W-:Y:S02]  /*2b90*/  LOP3.LUT R22, R8, 0xfffffff8, RZ, 0xc0, !PT ;  /* 0xfffffff808167812 */ /* 0x000fe400078ec0ff */
[----:B------:R-:W-:-:S03]  /*2ba0*/  MOV R8, R5 ;  /* 0x0000000500087202 */ /* 0x000fc60000000f00 */
[----:B------:R-:W-:Y:S02]  /*2bb0*/  IMAD.MOV R22, RZ, RZ, -R22 ;  /* 0x000000ffff167224 */ /* 0x000fe400078e0a16 */
[----:B0-----:R-:W-:-:S07]  /*2bc0*/  IMAD R12, R23, UR6, R5 ;  /* 0x00000006170c7c24 */ /* 0x001fce000f8e0205 */
.L_x_1158:
[----:B------:R-:W0:Y:S08]  /*2bd0*/  LDC.64 R14, c[0x0][0x3d0] ;  /* 0x0000f400ff0e7b82 */ /* 0x000e300000000a00 */
[----:B------:R-:W1:Y:S08]  /*2be0*/  LDC.64 R16, c[0x0][0x380] ;  /* 0x0000e000ff107b82 */ /* 0x000e700000000a00 */
[----:B------:R-:W2:Y:S01]  /*2bf0*/  LDC R25, c[0x0][0x440] ;  /* 0x00011000ff197b82 */ /* 0x000ea20000000800 */
[----:B0-----:R-:W-:-:S05]  /*2c00*/  IMAD.WIDE R14, R12, 0x2, R14 ;  /* 0x000000020c0e7825 */ /* 0x001fca00078e020e */
[----:B------:R-:W3:Y:S01]  /*2c10*/  LDG.E.U16 R18, desc[UR12][R14.64] ;  /* 0x0000000c0e127981 */ /* 0x000ee2000c1e1500 */
[----:B-1----:R-:W-:-:S03]  /*2c20*/  IMAD.WIDE R16, R24, 0x2, R16 ;  /* 0x0000000218107825 */ /* 0x002fc600078e0210 */
[----:B------:R-:W4:Y:S04]  /*2c30*/  LDG.E.U16 R28, desc[UR12][R14.64+0x2] ;  /* 0x0000020c0e1c7981 */ /* 0x000f28000c1e1500 */
[----:B------:R-:W5:Y:S01]  /*2c40*/  LDG.E.U16 R19, desc[UR12][R16.64] ;  /* 0x0000000c10137981 */ /* 0x000f62000c1e1500 */
[----:B---3--:R-:W-:Y:S01]  /*2c50*/  SHF.L.U32 R21, R18, 0x10, RZ ;  /* 0x0000001012157819 */ /* 0x008fe200000006ff */
[----:B-----5:R-:W-:Y:S02]  /*2c60*/  IMAD.U32 R26, R19, 0x10000, RZ ;  /* 0x00010000131a7824 */ /* 0x020fe400078e00ff */
[----:B--2---:R-:W-:-:S04]  /*2c70*/  IMAD.WIDE R18, R25, 0x2, R16 ;  /* 0x0000000219127825 */ /* 0x004fc800078e0210 */
[----:B------:R-:W-:Y:S01]  /*2c80*/  FFMA.FTZ R26, R21, R26, R20 ;  /* 0x0000001a151a7223 */ /* 0x000fe20000010014 */
[----:B------:R-:W2:Y:S01]  /*2c90*/  LDG.E.U16 R16, desc[UR12][R14.64+0x4] ;  /* 0x0000040c0e107981 */ /* 0x000ea2000c1e1500 */
[----:B------:R-:W-:-:S03]  /*2ca0*/  IMAD.WIDE R20, R25, 0x2, R18 ;  /* 0x0000000219147825 */ /* 0x000fc600078e0212 */
[----:B------:R-:W3:Y:S04]  /*2cb0*/  LDG.E.U16 R29, desc[UR12][R18.64] ;  /* 0x0000000c121d7981 */ /* 0x000ee8000c1e1500 */
[----:B------:R-:W5:Y:S01]  /*2cc0*/  LDG.E.U16 R27, desc[UR12][R20.64] ;  /* 0x0000000c141b7981 */ /* 0x000f62000c1e1500 */
[----:B----4-:R-:W-:Y:S01]  /*2cd0*/  SHF.L.U32 R17, R28, 0x10, RZ ;  /* 0x000000101c117819 */ /* 0x010fe200000006ff */
[----:B---3--:R-:W-:-:S04]  /*2ce0*/  IMAD.U32 R29, R29, 0x10000, RZ ;  /* 0x000100001d1d7824 */ /* 0x008fc800078e00ff */
[----:B------:R-:W-:Y:S01]  /*2cf0*/  FFMA.FTZ R26, R17, R29, R26 ;  /* 0x0000001d111a7223 */ /* 0x000fe2000001001a */
[----:B--2---:R-:W-:Y:S01]  /*2d00*/  SHF.L.U32 R29, R16, 0x10, RZ ;  /* 0x00000010101d7819 */ /* 0x004fe200000006ff */
[----:B-----5:R-:W-:Y:S02]  /*2d10*/  IMAD.U32 R27, R27, 0x10000, RZ ;  /* 0x000100001b1b7824 */ /* 0x020fe400078e00ff */
[----:B------:R-:W-:-:S04]  /*2d20*/  IMAD.WIDE R16, R25, 0x2, R20 ;  /* 0x0000000219107825 */ /* 0x000fc800078e0214 */
[----:B------:R-:W-:Y:S01]  /*2d30*/  FFMA.FTZ R26, R29, R27, R26 ;  /* 0x0000001b1d1a7223 */ /* 0x000fe2000001001a */
[----:B------:R-:W2:Y:S01]  /*2d40*/  LDG.E.U16 R21, desc[UR12][R14.64+0x8] ;  /* 0x0000080c0e157981 */ /* 0x000ea2000c1e1500 */
[----:B------:R-:W-:-:S03]  /*2d50*/  IMAD.WIDE R18, R25, 0x2, R16 ;  /* 0x0000000219127825 */ /* 0x000fc600078e0210 */
[----:B------:R-:W3:Y:S04]  /*2d60*/  LDG.E.U16 R27, desc[UR12][R14.64+0x6] ;  /* 0x0000060c0e1b7981 */ /* 0x000ee8000c1e1500 */
[----:B------:R-:W4:Y:S04]  /*2d70*/  LDG.E.U16 R28, desc[UR12][R16.64] ;  /* 0x0000000c101c7981 */ /* 0x000f28000c1e1500 */
[----:B------:R-:W5:Y:S01]  /*2d80*/  LDG.E.U16 R20, desc[UR12][R18.64] ;  /* 0x0000000c12147981 */ /* 0x000f62000c1e1500 */
[----:B---3--:R-:W-:Y:S01]  /*2d90*/  SHF.L.U32 R27, R27, 0x10, RZ ;  /* 0x000000101b1b7819 */ /* 0x008fe200000006ff */
[----:B----4-:R-:W-:-:S04]  /*2da0*/  IMAD.U32 R28, R28, 0x10000, RZ ;  /* 0x000100001c1c7824 */ /* 0x010fc800078e00ff */
[----:B------:R-:W-:Y:S01]  /*2db0*/  FFMA.FTZ R27, R27, R28, R26 ;  /* 0x0000001c1b1b7223 */ /* 0x000fe2000001001a */
[----:B--2---:R-:W-:Y:S01]  /*2dc0*/  SHF.L.U32 R26, R21, 0x10, RZ ;  /* 0x00000010151a7819 */ /* 0x004fe200000006ff */
[----:B-----5:R-:W-:Y:S02]  /*2dd0*/  IMAD.U32 R28, R20, 0x10000, RZ ;  /* 0x00010000141c7824 */ /* 0x020fe400078e00ff */
[----:B------:R-:W-:-:S04]  /*2de0*/  IMAD.WIDE R20, R25, 0x2, R18 ;  /* 0x0000000219147825 */ /* 0x000fc800078e0212 */
[----:B------:R-:W-:Y:S02]  /*2df0*/  FFMA.FTZ R27, R26, R28, R27 ;  /* 0x0000001c1a1b7223 */ /* 0x000fe4000001001b */
[----:B------:R-:W2:Y:S01]  /*2e00*/  LDG.E.U16 R26, desc[UR12][R14.64+0xa] ;  /* 0x00000a0c0e1a7981 */ /* 0x000ea2000c1e1500 */
[----:B------:R-:W-:-:S03]  /*2e10*/  IMAD.WIDE R16, R25, 0x2, R20 ;  /* 0x0000000219107825 */ /* 0x000fc600078e0214 */
[----:B------:R-:W3:Y:S01]  /*2e20*/  LDG.E.U16 R28, desc[UR12][R20.64] ;  /* 0x0000000c141c7981 */ /* 0x000ee2000c1e1500 */
[----:B------:R-:W-:-:S03]  /*2e30*/  IMAD.WIDE R18, R25, 0x2, R16 ;  /* 0x0000000219127825 */ /* 0x000fc600078e0210 */
[----:B------:R-:W4:Y:S04]  /*2e40*/  LDG.E.U16 R29, desc[UR12][R16.64] ;  /* 0x0000000c101d7981 */ /* 0x000f28000c1e1500 */
[----:B------:R-:W5:Y:S04]  /*2e50*/  LDG.E.U16 R20, desc[UR12][R14.64+0xc] ;  /* 0x00000c0c0e147981 */ /* 0x000f68000c1e1500 */
[----:B------:R-:W5:Y:S04]  /*2e60*/  LDG.E.U16 R18, desc[UR12][R18.64] ;  /* 0x0000000c12127981 */ /* 0x000f68000c1e1500 */
[----:B------:R-:W5:Y:S01]  /*2e70*/  LDG.E.U16 R16, desc[UR12][R14.64+0xe] ;  /* 0x00000e0c0e107981 */ /* 0x000f62000c1e1500 */
[----:B------:R-:W-:-:S04]  /*2e80*/  IADD3 R22, PT, PT, R22, 0x8, RZ ;  /* 0x0000000816167810 */ /* 0x000fc80007ffe0ff */
[----:B------:R-:W-:Y:S01]  /*2e90*/  ISETP.NE.AND P0, PT, R22, RZ, PT ;  /* 0x000000ff1600720c */ /* 0x000fe20003f05270 */
[----:B------:R-:W-:Y:S01]  /*2ea0*/  IMAD R24, R25, 0x8, R24 ;  /* 0x0000000819187824 */ /* 0x000fe200078e0218 */
[----:B------:R-:W-:Y:S01]  /*2eb0*/  IADD3 R8, PT, PT, R8, 0x8, RZ ;  /* 0x0000000808087810 */ /* 0x000fe20007ffe0ff */
[----:B------:R-:W-:Y:S01]  /*2ec0*/  VIADD R12, R12, 0x8 ;  /* 0x000000080c0c7836 */ /* 0x000fe20000000000 */
[----:B--2---:R-:W-:Y:S01]  /*2ed0*/  SHF.L.U32 R26, R26, 0x10, RZ ;  /* 0x000000101a1a7819 */ /* 0x004fe200000006ff */
[----:B---3--:R-:W-:-:S04]  /*2ee0*/  IMAD.U32 R28, R28, 0x10000, RZ ;  /* 0x000100001c1c7824 */ /* 0x008fc800078e00ff */
[----:B------:R-:W-:Y:S01]  /*2ef0*/  FFMA.FTZ R26, R26, R28, R27 ;  /* 0x0000001c1a1a7223 */ /* 0x000fe2000001001b */
[----:B----4-:R-:W-:Y:S01]  /*2f00*/  IMAD.U32 R29, R29, 0x10000, RZ ;  /* 0x000100001d1d7824 */ /* 0x010fe200078e00ff */
[----:B-----5:R-:W-:Y:S02]  /*2f10*/  SHF.L.U32 R17, R20, 0x10, RZ ;  /* 0x0000001014117819 */ /* 0x020fe400000006ff */
[----:B------:R-:W-:-:S03]  /*2f20*/  SHF.L.U32 R20, R18, 0x10, RZ ;  /* 0x0000001012147819 */ /* 0x000fc600000006ff */
[----:B------:R-:W-:Y:S01]  /*2f30*/  FFMA.FTZ R26, R17, R29, R26 ;  /* 0x0000001d111a7223 */ /* 0x000fe2000001001a */
[----:B------:R-:W-:-:S04]  /*2f40*/  IMAD.U32 R17, R16, 0x10000, RZ ;  /* 0x0001000010117824 */ /* 0x000fc800078e00ff */
[----:B------:R-:W-:Y:S01]  /*2f50*/  FFMA.FTZ R20, R17, R20, R26 ;  /* 0x0000001411147223 */ /* 0x000fe2000001001a */
[----:B------:R-:W-:Y:S06]  /*2f60*/  @P0 BRA `(.L_x_1158) ;  /* 0xfffffffc00180947 */ /* 0x000fec000383ffff */
.L_x_1157:
[----:B------:R-:W-:Y:S05]  /*2f70*/  BSYNC.RECONVERGENT B2 ;  /* 0x0000000000027941 */ /* 0x000fea0003800200 */
.L_x_1156:
[----:B------:R-:W-:-:S04]  /*2f80*/  IADD3 R12, PT, PT, R6, -R5, RZ ;  /* 0x80000005060c7210 */ /* 0x000fc80007ffe0ff */
[----:B------:R-:W-:-:S13]  /*2f90*/  LOP3.LUT P0, R14, R12, 0x7, RZ, 0xc0, !PT ;  /* 0x000000070c0e7812 */ /* 0x000fda000780c0ff */
[----:B------:R-:W-:Y:S05]  /*2fa0*/  @!P0 BRA `(.L_x_1155) ;  /* 0x00000004002c8947 */ /* 0x000fea0003800000 */
[----:B------:R-:W-:Y:S01]  /*2fb0*/  VIADD R14, R14, 0xffffffff ;  /* 0xffffffff0e0e7836 */ /* 0x000fe20000000000 */
[----:B------:R-:W-:Y:S04]  /*2fc0*/  BSSY.RECONVERGENT B2, `(.L_x_1159) ;  /* 0x0000023000027945 */ /* 0x000fe80003800200 */
        /* <DEDUP_REMOVED lines=21> */
[----:B------:R-:W-:Y:S01]  /*3120*/  IADD3 R8, PT, PT, R8, 0x4, RZ ;  /* 0x0000000408087810 */ /* 0x000fe20007ffe0ff */
[----:B--2---:R-:W-:Y:S01]  /*3130*/  IMAD.U32 R24, R24, 0x10000, RZ ;  /* 0x0001000018187824 */ /* 0x004fe200078e00ff */
[----:B---3--:R-:W-:-:S02]  /*3140*/  SHF.L.U32 R21, R21, 0x10, RZ ;  /* 0x0000001015157819 */ /* 0x008fc400000006ff */
[----:B----4-:R-:W-:-:S03]  /*3150*/  SHF.L.U32 R28, R28, 0x10, RZ ;  /* 0x000000101c1c7819 */ /* 0x010fc600000006ff */
[----:B------:R-:W-:Y:S01]  /*3160*/  FFMA.FTZ R21, R21, R24, R20 ;  /* 0x0000001815157223 */ /* 0x000fe20000010014 */
[----:B-----5:R-:W-:Y:S01]  /*3170*/  IMAD.U32 R25, R16, 0x10000, RZ ;  /* 0x0001000010197824 */ /* 0x020fe200078e00ff */
[----:B------:R-:W-:-:S03]  /*3180*/  SHF.L.U32 R16, R29, 0x10, RZ ;  /* 0x000000101d107819 */ /* 0x000fc600000006ff */
[----:B------:R-:W-:Y:S01]  /*3190*/  FFMA.FTZ R21, R28, R25, R21 ;  /* 0x000000191c157223 */ /* 0x000fe20000010015 */
[----:B------:R-:W-:Y:S02]  /*31a0*/  IMAD.U32 R22, R22, 0x10000, RZ ;  /* 0x0001000016167824 */ /* 0x000fe400078e00ff */
[----:B------:R-:W-:Y:S02]  /*31b0*/  IMAD.U32 R20, R26, 0x10000, RZ ;  /* 0x000100001a147824 */ /* 0x000fe400078e00ff */
[----:B------:R-:W-:Y:S01]  /*31c0*/  FFMA.FTZ R16, R16, R22, R21 ;  /* 0x0000001610107223 */ /* 0x000fe20000010015 */
[----:B------:R-:W-:-:S05]  /*31d0*/  SHF.L.U32 R15, R14, 0x10, RZ ;  /* 0x000000100e0f7819 */ /* 0x000fca00000006ff */
[----:B------:R-:W-:-:S07]  /*31e0*/  FFMA.FTZ R20, R15, R20, R16 ;  /* 0x000000140f147223 */ /* 0x000fce0000010010 */
.L_x_1160:
[----:B------:R-:W-:Y:S05]  /*31f0*/  BSYNC.RECONVERGENT B2 ;  /* 0x0000000000027941 */ /* 0x000fea0003800200 */
.L_x_1159:
        /* <DEDUP_REMOVED lines=14> */
[----:B--2---:R-:W-:Y:S02]  /*32e0*/  @P0 IMAD R29, R23, R18, R8 ;  /* 0x00000012171d0224 */ /* 0x004fe400078e0208 */
[----:B------:R-:W-:-:S05]  /*32f0*/  @P0 VIADD R8, R8, 0x2 ;  /* 0x0000000208080836 */ /* 0x000fca0000000000 */
[----:B------:R-:W2:Y:S01]  /*3300*/  @!P1 LDC.64 R16, c[0x0][0x3d0] ;  /* 0x0000f400ff109b82 */ /* 0x000ea20000000a00 */
[----:B---3--:R-:W-:-:S07]  /*3310*/  @P0 IMAD.WIDE R24, R29, 0x2, R24 ;  /* 0x000000021d180825 */ /* 0x008fce00078e0218 */
[----:B------:R-:W3:Y:S01]  /*3320*/  @!P1 LDC.64 R14, c[0x0][0x380] ;  /* 0x0000e000ff0e9b82 */ /* 0x000ee20000000a00 */
[----:B0-----:R-:W-:Y:S02]  /*3330*/  @!P1 IMAD R23, R23, R12, R8 ;  /* 0x0000000c17179224 */ /* 0x001fe400078e0208 */
[----:B------:R-:W-:Y:S01]  /*3340*/  @P0 IMAD.WIDE R18, R19, 0x2, R26 ;  /* 0x0000000213120825 */ /* 0x000fe200078e021a */
[----:B------:R-:W5:Y:S03]  /*3350*/  @P0 LDG.E.U16 R12, desc[UR12][R24.64+0x2] ;  /* 0x0000020c180c0981 */ /* 0x000f66000c1e1500 */
[----:B-1----:R-:W-:Y:S02]  /*3360*/  @!P1 IMAD R21, R8, R21, R13 ;  /* 0x0000001508159224 */ /* 0x002fe400078e020d */
[----:B------:R-:W5:Y:S04]  /*3370*/  @P0 LDG.E.U16 R18, desc[UR12][R18.64] ;  /* 0x0000000c12120981 */ /* 0x000f68000c1e1500 */
[----:B------:R-:W5:Y:S01]  /*3380*/  @P0 LDG.E.U16 R8, desc[UR12][R24.64] ;  /* 0x0000000c18080981 */ /* 0x000f62000c1e1500 */
[----:B--2---:R-:W-:-:S06]  /*3390*/  @!P1 IMAD.WIDE R16, R23, 0x2, R16 ;  /* 0x0000000217109825 */ /* 0x004fcc00078e0210 */
[----:B------:R-:W2:Y:S01]  /*33a0*/  @!P1 LDG.E.U16 R16, desc[UR12][R16.64] ;  /* 0x0000000c10109981 */ /* 0x000ea2000c1e1500 */
[----:B---3--:R-:W-:-:S06]  /*33b0*/  @!P1 IMAD.WIDE R14, R21, 0x2, R14 ;  /* 0x00000002150e9825 */ /* 0x008fcc00078e020e */
[----:B------:R-:W3:Y:S01]  /*33c0*/  @!P1 LDG.E.U16 R14, desc[UR12][R14.64] ;  /* 0x0000000c0e0e9981 */ /* 0x000ee2000c1e1500 */
[----:B----4-:R-:W-:Y:S02]  /*33d0*/  @P0 SHF.L.U32 R22, R22, 0x10, RZ ;  /* 0x0000001016160819 */ /* 0x010fe400000006ff */
[----:B-----5:R-:W-:Y:S01]  /*33e0*/  @P0 SHF.L.U32 R21, R12, 0x10, RZ ;  /* 0x000000100c150819 */ /* 0x020fe200000006ff */
[----:B------:R-:W-:Y:S02]  /*33f0*/  @P0 IMAD.U32 R12, R18, 0x10000, RZ ;  /* 0x00010000120c0824 */ /* 0x000fe400078e00ff */
[----:B------:R-:W-:-:S04]  /*3400*/  @P0 IMAD.U32 R13, R8, 0x10000, RZ ;  /* 0x00010000080d0824 */ /* 0x000fc800078e00ff */
[----:B------:R-:W-:-:S04]  /*3410*/  @P0 FFMA.FTZ R22, R13, R22, R20 ;  /* 0x000000160d160223 */ /* 0x000fc80000010014 */
[----:B------:R-:W-:Y:S01]  /*3420*/  @P0 FFMA.FTZ R20, R21, R12, R22 ;  /* 0x0000000c15140223 */ /* 0x000fe20000010016 */
[----:B--2---:R-:W-:Y:S01]  /*3430*/  @!P1 SHF.L.U32 R13, R16, 0x10, RZ ;  /* 0x00000010100d9819 */ /* 0x004fe200000006ff */
[----:B---3--:R-:W-:-:S04]  /*3440*/  @!P1 IMAD.U32 R8, R14, 0x10000, RZ ;  /* 0x000100000e089824 */ /* 0x008fc800078e00ff */
[----:B------:R-:W-:-:S07]  /*3450*/  @!P1 FFMA.FTZ R20, R13, R8, R20 ;  /* 0x000000080d149223 */ /* 0x000fce0000010014 */
.L_x_1155:
[----:B------:R-:W-:Y:S05]  /*3460*/  BSYNC.RECONVERGENT B0 ;  /* 0x0000000000007941 */ /* 0x000fea0003800200 */
.L_x_1154:
[----:B------:R-:W-:-:S04]  /*3470*/  IADD3 R2, PT, PT, R2, 0x1, RZ ;  /* 0x0000000102027810 */ /* 0x000fc80007ffe0ff */
[----:B------:R-:W-:-:S13]  /*3480*/  ISETP.NE.AND P0, PT, R2, R7, PT ;  /* 0x000000070200720c */ /* 0x000fda0003f05270 */
[----:B------:R-:W-:Y:S05]  /*3490*/  @P0 BRA `(.L_x_1161) ;  /* 0xfffffff400780947 */ /* 0x000fea000383ffff */
.L_x_1153:
[----:B------:R-:W-:Y:S05]  /*34a0*/  BSYNC.RECONVERGENT B1 ;  /* 0x0000000000017941 */ /* 0x000fea0003800200 */
.L_x_1152:
        /* <DEDUP_REMOVED lines=14> */
[----:B0-----:R-:W-:Y:S05]  /*3590*/  @!P0 BRA `(.L_x_1124) ;  /* 0xffffffe4007c8947 */ /* 0x001fea000383ffff */
[----:B------:R-:W-:Y:S05]  /*35a0*/  EXIT ;  /* 0x000000000000794d */ /* 0x000fea0003800000 */
.L_x_1123:
[----:B------:R-:W0:Y:S02]  /*35b0*/  LDCU.U8 UR6, c[0x0][0x408] ;  /* 0x00008100ff0677ac */ /* 0x000e240008000000 */
[----:B0-----:R-:W-:-:S04]  /*35c0*/  UPRMT UR6, UR6, 0x8880, URZ ;  /* 0x0000888006067896 */ /* 0x001fc800080000ff */
[----:B------:R-:W-:-:S09]  /*35d0*/  UISETP.NE.AND UP0, UPT, UR6, URZ, UPT ;  /* 0x000000ff0600728c */ /* 0x000fd2000bf05270 */
[----:B------:R-:W-:Y:S05]  /*35e0*/  BRA.U !UP0, `(.L_x_1162) ;  /* 0x0000001d08587547 */ /* 0x000fea000b800000 */
[----:B------:R-:W-:Y:S01]  /*35f0*/  IABS R8, R4 ;  /* 0x0000000400087213 */ /* 0x000fe20000000000 */
[----:B------:R-:W0:Y:S03]  /*3600*/  LDC R9, c[0x0][0x410] ;  /* 0x00010400ff097b82 */ /* 0x000e260000000800 */
[----:B------:R-:W1:Y:S08]  /*3610*/  I2F.RP R2, R8 ;  /* 0x0000000800027306 */ /* 0x000e700000209400 */
[----:B-1----:R-:W1:Y:S01]  /*3620*/  MUFU.RCP R2, R2 ;  /* 0x0000000200027308 */ /* 0x002e620000001000 */
[----:B0-----:R-:W-:-:S02]  /*3630*/  IABS R10, R9 ;  /* 0x00000009000a7213 */ /* 0x001fc40000000000 */
[----:B-1----:R-:W-:-:S05]  /*3640*/  IADD3 R6, PT, PT, R2, 0xffffffe, RZ ;  /* 0x0ffffffe02067810 */ /* 0x002fca0007ffe0ff */
        /* <DEDUP_REMOVED lines=17> */
[----:B------:R-:W-:-:S07]  /*3760*/  @!P1 LOP3.LUT R2, RZ, R4, RZ, 0x33, !PT ;  /* 0x00000004ff029212 */ /* 0x000fce00078e33ff */
.L_x_1181:
[----:B------:R-:W0:Y:S01]  /*3770*/  LDC R9, c[0x0][0x420] ;  /* 0x00010800ff097b82 */ /* 0x000e220000000800 */
[----:B------:R-:W-:Y:S01]  /*3780*/  IABS R6, R0 ;  /* 0x0000000000067213 */ /* 0x000fe20000000000 */
[----:B------:R-:W1:Y:S06]  /*3790*/  LDCU UR6, c[0x0][0x434] ;  /* 0x00008680ff0677ac */ /* 0x000e6c0008000800 */
[----:B------:R-:W2:Y:S08]  /*37a0*/  LDC R5, c[0x0][0x424] ;  /* 0x00010900ff057b82 */ /* 0x000eb00000000800 */
[----:B------:R-:W1:Y:S01]  /*37b0*/  LDC R17, c[0x0][0x43c] ;  /* 0x00010f00ff117b82 */ /* 0x000e620000000800 */
[----:B0-----:R-:W-:-:S07]  /*37c0*/  IABS R11, R9 ;  /* 0x00000009000b7213 */ /* 0x001fce0000000000 */
[----:B------:R-:W0:Y:S01]  /*37d0*/  LDC R14, c[0x0][0x438] ;  /* 0x00010e00ff0e7b82 */ /* 0x000e220000000800 */
[----:B------:R-:W3:Y:S01]  /*37e0*/  I2F.RP R8, R11 ;  /* 0x0000000b00087306 */ /* 0x000ee20000209400 */
[----:B--2---:R-:W-:-:S07]  /*37f0*/  IABS R10, R5 ;  /* 0x00000005000a7213 */ /* 0x004fce0000000000 */
[----:B---3--:R-:W2:Y:S02]  /*3800*/  MUFU.RCP R8, R8 ;  /* 0x0000000800087308 */ /* 0x008ea40000001000 */
[----:B--2---:R-:W-:-:S06]  /*3810*/  IADD3 R7, PT, PT, R8, 0xffffffe, RZ ;  /* 0x0ffffffe08077810 */ /* 0x004fcc0007ffe0ff */
[----:B------:R-:W2:Y:S02]  /*3820*/  F2I.FTZ.U32.TRUNC.NTZ R7, R7 ;  /* 0x0000000700077305 */ /* 0x000ea4000021f000 */
[----:B--2---:R-:W-:-:S04]  /*3830*/  IMAD.MOV R4, RZ, RZ, -R7 ;  /* 0x000000ffff047224 */ /* 0x004fc800078e0a07 */
[----:B------:R-:W-:Y:S01]  /*3840*/  IMAD R13, R4, R11, RZ ;  /* 0x0000000b040d7224 */ /* 0x000fe200078e02ff */
[----:B------:R-:W-:Y:S01]  /*3850*/  MOV R4, R6 ;  /* 0x0000000600047202 */ /* 0x000fe20000000f00 */
[----:B------:R-:W-:-:S04]  /*3860*/  IMAD.MOV.U32 R6, RZ, RZ, RZ ;  /* 0x000000ffff067224 */ /* 0x000fc800078e00ff */
[----:B------:R-:W-:Y:S01]  /*3870*/  IMAD.HI.U32 R13, R7, R13, R6 ;  /* 0x0000000d070d7227 */ /* 0x000fe200078e0006 */
[----:B------:R-:W-:-:S04]  /*3880*/  MOV R6, R10 ;  /* 0x0000000a00067202 */ /* 0x000fc80000000f00 */
[----:B------:R-:W2:Y:S01]  /*3890*/  I2F.RP R12, R6 ;  /* 0x00000006000c7306 */ /* 0x000ea20000209400 */
[----:B------:R-:W-:-:S04]  /*38a0*/  IMAD.HI.U32 R8, R13, R4, RZ ;  /* 0x000000040d087227 */ /* 0x000fc800078e00ff */
[----:B------:R-:W-:-:S04]  /*38b0*/  IMAD.MOV R7, RZ, RZ, -R8 ;  /* 0x000000ffff077224 */ /* 0x000fc800078e0a08 */
[----:B------:R-:W-:Y:S01]  /*38c0*/  IMAD R4, R11, R7, R4 ;  /* 0x000000070b047224 */ /* 0x000fe200078e0204 */
[----:B------:R-:W-:-:S04]  /*38d0*/  LOP3.LUT R7, R0, R9, RZ, 0x3c, !PT ;  /* 0x0000000900077212 */ /* 0x000fc800078e3cff */
[----:B------:R-:W-:Y:S01]  /*38e0*/  ISETP.GT.U32.AND P1, PT, R11, R4, PT ;  /* 0x000000040b00720c */ /* 0x000fe20003f24070 */
[----:B--2---:R-:W2:Y:S01]  /*38f0*/  MUFU.RCP R12, R12 ;  /* 0x0000000c000c7308 */ /* 0x004ea20000001000 */
[----:B------:R-:W-:-:S11]  /*3900*/  ISETP.GE.AND P2, PT, R7, RZ, PT ;  /* 0x000000ff0700720c */ /* 0x000fd60003f46270 */
[-C--:B------:R-:W-:Y:S02]  /*3910*/  @!P1 IADD3 R4, PT, PT, R4, -R11.reuse, RZ ;  /* 0x8000000b04049210 */ /* 0x080fe40007ffe0ff */
[----:B------:R-:W-:Y:S02]  /*3920*/  @!P1 IADD3 R8, PT, PT, R8, 0x1, RZ ;  /* 0x0000000108089810 */ /* 0x000fe40007ffe0ff */
[----:B------:R-:W-:Y:S01]  /*3930*/  ISETP.GE.U32.AND P0, PT, R4, R11, PT ;  /* 0x0000000b0400720c */ /* 0x000fe20003f06070 */
[----:B--2---:R-:W-:Y:S01]  /*3940*/  VIADD R10, R12, 0xffffffe ;  /* 0x0ffffffe0c0a7836 */ /* 0x004fe20000000000 */
[----:B------:R-:W2:Y:S01]  /*3950*/  LDC R4, c[0x0][0x410] ;  /* 0x00010400ff047b82 */ /* 0x000ea20000000800 */
[----:B------:R-:W-:Y:S02]  /*3960*/  ISETP.NE.AND P1, PT, R9, RZ, PT ;  /* 0x000000ff0900720c */ /* 0x000fe40003f25270 */
[----:B------:R3:W4:Y:S08]  /*3970*/  F2I.FTZ.U32.TRUNC.NTZ R11, R10 ;  /* 0x0000000a000b7305 */ /* 0x000730000021f000 */
[----:B------:R-:W-:Y:S01]  /*3980*/  @P0 VIADD R8, R8, 0x1 ;  /* 0x0000000108080836 */ /* 0x000fe20000000000 */
[----:B---3--:R-:W-:-:S03]  /*3990*/  MOV R10, RZ ;  /* 0x000000ff000a7202 */ /* 0x008fc60000000f00 */
[----:B------:R-:W-:Y:S01]  /*39a0*/  @!P2 IMAD.MOV R8, RZ, RZ, -R8 ;  /* 0x000000ffff08a224 */ /* 0x000fe200078e0a08 */
[----:B------:R-:W-:Y:S02]  /*39b0*/  @!P1 LOP3.LUT R8, RZ, R9, RZ, 0x33, !PT ;  /* 0x00000009ff089212 */ /* 0x000fe400078e33ff */
[----:B----4-:R-:W-:Y:S02]  /*39c0*/  IADD3 R13, PT, PT, RZ, -R11, RZ ;  /* 0x8000000bff0d7210 */ /* 0x010fe40007ffe0ff */
[----:B------:R-:W-:-:S03]  /*39d0*/  IABS R12, R8 ;  /* 0x00000008000c7213 */ /* 0x000fc60000000000 */
[----:B------:R-:W-:Y:S01]  /*39e0*/  IMAD R13, R13, R6, RZ ;  /* 0x000000060d0d7224 */ /* 0x000fe200078e02ff */
[----:B--2---:R-:W-:-:S03]  /*39f0*/  IABS R7, R4 ;  /* 0x0000000400077213 */ /* 0x004fc60000000000 */
[----:B------:R-:W-:-:S04]  /*3a00*/  IMAD.HI.U32 R10, R11, R13, R10 ;  /* 0x0000000d0b0a7227 */ /* 0x000fc800078e000a */
[----:B------:R-:W-:Y:S02]  /*3a10*/  IMAD.MOV.U32 R11, RZ, RZ, R12 ;  /* 0x000000ffff0b7224 */ /* 0x000fe400078e000c */
[----:B------:R-:W2:Y:S02]  /*3a20*/  I2F.RP R12, R7 ;  /* 0x00000007000c7306 */ /* 0x000ea40000209400 */
[----:B------:R-:W-:-:S05]  /*3a30*/  IMAD.HI.U32 R15, R10, R11, RZ ;  /* 0x0000000b0a0f7227 */ /* 0x000fca00078e00ff */
[----:B------:R-:W-:-:S05]  /*3a40*/  IADD3 R10, PT, PT, -R15, RZ, RZ ;  /* 0x000000ff0f0a7210 */ /* 0x000fca0007ffe1ff */
[C---:B------:R-:W-:Y:S01]  /*3a50*/  IMAD R11, R6.reuse, R10, R11 ;  /* 0x0000000a060b7224 */ /* 0x040fe200078e020b */
[----:B--2---:R-:W2:Y:S04]  /*3a60*/  MUFU.RCP R12, R12 ;  /* 0x0000000c000c7308 */ /* 0x004ea80000001000 */
[----:B------:R-:W-:-:S13]  /*3a70*/  ISETP.GT.U32.AND P1, PT, R6, R11, PT ;  /* 0x0000000b0600720c */ /* 0x000fda0003f24070 */
[----:B------:R-:W-:Y:S01]  /*3a80*/  @!P1 IMAD.IADD R11, R11, 0x1, -R6 ;  /* 0x000000010b0b9824 */ /* 0x000fe200078e0a06 */
[----:B--2---:R-:W-:Y:S01]  /*3a90*/  IADD3 R10, PT, PT, R12, 0xffffffe, RZ ;  /* 0x0ffffffe0c0a7810 */ /* 0x004fe20007ffe0ff */
[----:B------:R-:W-:Y:S01]  /*3aa0*/  @!P1 VIADD R15, R15, 0x1 ;  /* 0x000000010f0f9836 */ /* 0x000fe20000000000 */
[----:B------:R-:W-:Y:S02]  /*3ab0*/  ISETP.NE.AND P1, PT, R5, RZ, PT ;  /* 0x000000ff0500720c */ /* 0x000fe40003f25270 */
[----:B------:R-:W-:Y:S02]  /*3ac0*/  ISETP.GE.U32.AND P0, PT, R11, R6, PT ;  /* 0x000000060b00720c */ /* 0x000fe40003f06070 */
[----:B------:R2:W3:Y:S01]  /*3ad0*/  F2I.FTZ.U32.TRUNC.NTZ R11, R10 ;  /* 0x0000000a000b7305 */ /* 0x0004e2000021f000 */
[----:B------:R-:W-:-:S04]  /*3ae0*/  LOP3.LUT R6, R8, R5, RZ, 0x3c, !PT ;  /* 0x0000000508067212 */ /* 0x000fc800078e3cff */
[----:B------:R-:W-:Y:S01]  /*3af0*/  ISETP.GE.AND P2, PT, R6, RZ, PT ;  /* 0x000000ff0600720c */ /* 0x000fe20003f46270 */
[----:B--2---:R-:W-:-:S05]  /*3b00*/  IMAD.MOV.U32 R10, RZ, RZ, RZ ;  /* 0x000000ffff0a7224 */ /* 0x004fca00078e00ff */
[----:B------:R-:W-:Y:S01]  /*3b10*/  @P0 IADD3 R15, PT, PT, R15, 0x1, RZ ;  /* 0x000000010f0f0810 */ /* 0x000fe20007ffe0ff */
[----:B---3--:R-:W-:-:S06]  /*3b20*/  IMAD.MOV R6, RZ, RZ, -R11 ;  /* 0x000000ffff067224 */ /* 0x008fcc00078e0a0b */
[----:B------:R-:W-:Y:S01]  /*3b30*/  @!P2 IADD3 R15, PT, PT, -R15, RZ, RZ ;  /* 0x000000ff0f0fa210 */ /* 0x000fe20007ffe1ff */
[----:B------:R-:W-:Y:S01]  /*3b40*/  IMAD R13, R6, R7, RZ ;  /* 0x00000007060d7224 */ /* 0x000fe200078e02ff */
[----:B------:R-:W-:-:S03]  /*3b50*/  @!P1 LOP3.LUT R15, RZ, R5, RZ, 0x33, !PT ;  /* 0x00000005ff0f9212 */ /* 0x000fc600078e33ff */
[----:B------:R-:W-:Y:S01]  /*3b60*/  IMAD.HI.U32 R11, R11, R13, R10 ;  /* 0x0000000d0b0b7227 */ /* 0x000fe200078e000a */
[----:B------:R-:W-:Y:S01]  /*3b70*/  IABS R6, R15 ;  /* 0x0000000f00067213 */ /* 0x000fe20000000000 */
[----:B------:R-:W2:Y:S04]  /*3b80*/  LDC R13, c[0x0][0x414] ;  /* 0x00010500ff0d7b82 */ /* 0x000ea80000000800 */
        /* <DEDUP_REMOVED lines=10> */
[----:B------:R-:W3:Y:S05]  /*3c30*/  LDC.64 R6, c[0x0][0x3f8] ;  /* 0x0000fe00ff067b82 */ /* 0x000eea0000000a00 */
[----:B------:R-:W-:-:S06]  /*3c40*/  @P0 VIADD R11, R11, 0x1 ;  /* 0x000000010b0b0836 */ /* 0x000fcc0000000000 */
[----:B------:R-:W-:Y:S02]  /*3c50*/  @!P2 IADD3 R11, PT, PT, -R11, RZ, RZ ;  /* 0x000000ff0b0ba210 */ /* 0x000fe40007ffe1ff */
[----:B------:R-:W-:-:S05]  /*3c60*/  @!P1 LOP3.LUT R11, RZ, R4, RZ, 0x33, !PT ;  /* 0x00000004ff0b9212 */ /* 0x000fca00078e33ff */
[----:B------:R-:W-:-:S04]  /*3c70*/  IMAD.MOV R10, RZ, RZ, -R11 ;  /* 0x000000ffff0a7224 */ /* 0x000fc800078e0a0b */
[----:B------:R-:W-:-:S04]  /*3c80*/  IMAD R4, R4, R10, R15 ;  /* 0x0000000a04047224 */ /* 0x000fc800078e020f */
[----:B---3--:R-:W-:-:S05]  /*3c90*/  IMAD.WIDE R6, R4, 0x2, R6 ;  /* 0x0000000204067825 */ /* 0x008fca00078e0206 */
[----:B------:R3:W5:Y:S01]  /*3ca0*/  LDG.E.U16 R23, desc[UR12][R6.64] ;  /* 0x0000000c06177981 */ /* 0x000762000c1e1500 */
[----:B--2---:R-:W-:Y:S01]  /*3cb0*/  IABS R10, R13 ;  /* 0x0000000d000a7213 */ /* 0x004fe20000000000 */
[----:B------:R-:W-:Y:S01]  /*3cc0*/  IMAD.MOV R12, RZ, RZ, -R15 ;  /* 0x000000ffff0c7224 */ /* 0x000fe200078e0a0f */
[----:B------:R-:W-:Y:S02]  /*3cd0*/  BSSY.RECONVERGENT B0, `(.L_x_1163) ;  /* 0x0000027000007945 */ /* 0x000fe40003800200 */
[----:B------:R-:W2:Y:S01]  /*3ce0*/  I2F.RP R16, R10 ;  /* 0x0000000a00107306 */ /* 0x000ea20000209400 */
[----:B------:R-:W-:Y:S02]  /*3cf0*/  IMAD R12, R5, R12, R8 ;  /* 0x0000000c050c7224 */ /* 0x000fe400078e0208 */
[----:B------:R-:W-:Y:S02]  /*3d00*/  IMAD.MOV.U32 R5, RZ, RZ, RZ ;  /* 0x000000ffff057224 */ /* 0x000fe400078e00ff */
[----:B-1----:R-:W-:-:S05]  /*3d10*/  IMAD R12, R12, UR6, -R17 ;  /* 0x000000060c0c7c24 */ /* 0x002fca000f8e0a11 */
[----:B------:R-:W-:Y:S01]  /*3d20*/  ISETP.GT.AND P0, PT, R12, -0x1, PT ;  /* 0xffffffff0c00780c */ /* 0x000fe20003f04270 */
[----:B--2---:R-:W1:Y:S02]  /*3d30*/  MUFU.RCP R16, R16 ;  /* 0x0000001000107308 */ /* 0x004e640000001000 */
[----:B-1----:R-:W-:-:S06]  /*3d40*/  IADD3 R18, PT, PT, R16, 0xffffffe, RZ ;  /* 0x0ffffffe10127810 */ /* 0x002fcc0007ffe0ff */
[----:B------:R-:W1:Y:S02]  /*3d50*/  F2I.FTZ.U32.TRUNC.NTZ R15, R18 ;  /* 0x00000012000f7305 */ /* 0x000e64000021f000 */
[----:B-1----:R-:W-:Y:S02]  /*3d60*/  IADD3 R17, PT, PT, RZ, -R15, RZ ;  /* 0x8000000fff117210 */ /* 0x002fe40007ffe0ff */
[----:B0--3--:R-:W-:Y:S05]  /*3d70*/  @P0 BRA `(.L_x_1164) ;  /* 0x0000000000700947 */ /* 0x009fea0003800000 */
        /* <DEDUP_REMOVED lines=28> */
.L_x_1164:
[----:B------:R-:W-:Y:S05]  /*3f40*/  BSYNC.RECONVERGENT B0 ;  /* 0x0000000000007941 */ /* 0x000fea0003800200 */
.L_x_1163:
[----:B------:R-:W0:Y:S01]  /*3f50*/  LDCU UR6, c[0x0][0x42c] ;  /* 0x00008580ff0677ac */ /* 0x000e220008000800 */
[----:B------:R-:W-:Y:S01]  /*3f60*/  HFMA2 R6, -RZ, RZ, 0, 0 ;  /* 0x00000000ff067431 */ /* 0x000fe200000001ff */
[----:B------:R-:W-:Y:S01]  /*3f70*/  IADD3 R21, PT, PT, R12, UR4, RZ ;  /* 0x000000040c157c10 */ /* 0x000fe2000fffe0ff */
[----:B------:R-:W-:Y:S01]  /*3f80*/  IMAD R17, R17, R10, RZ ;  /* 0x0000000a11117224 */ /* 0x000fe200078e02ff */
[----:B------:R-:W-:Y:S01]  /*3f90*/  IABS R16, R4 ;  /* 0x0000000400107213 */ /* 0x000fe20000000000 */
[----:B------:R-:W-:Y:S01]  /*3fa0*/  IMAD.MOV.U32 R7, RZ, RZ, R15 ;  /* 0x000000ffff077224 */ /* 0x000fe200078e000f */
[----:B------:R-:W-:Y:S01]  /*3fb0*/  ISETP.GE.AND P0, PT, R21, -0x1, PT ;  /* 0xffffffff1500780c */ /* 0x000fe20003f06270 */
[----:B------:R-:W-:Y:S01]  /*3fc0*/  BSSY.RECONVERGENT B0, `(.L_x_1165) ;  /* 0x0000027000007945 */ /* 0x000fe20003800200 */
[----:B------:R-:W-:-:S04]  /*3fd0*/  IMAD.HI.U32 R6, R15, R17, R6 ;  /* 0x000000110f067227 */ /* 0x000fc800078e0006 */
[----:B------:R-:W-:-:S04]  /*3fe0*/  IMAD.MOV.U32 R17, RZ, RZ, R16 ;  /* 0x000000ffff117224 */ /* 0x000fc800078e0010 */
[----:B------:R-:W-:-:S04]  /*3ff0*/  IMAD.HI.U32 R15, R6, R17, RZ ;  /* 0x00000011060f7227 */ /* 0x000fc800078e00ff */
[----:B0-----:R-:W-:Y:S01]  /*4000*/  IMAD.U32 R6, RZ, RZ, UR6 ;  /* 0x00000006ff067e24 */ /* 0x001fe2000f8e00ff */
[----:B------:R-:W-:Y:S01]  /*4010*/  IADD3 R16, PT, PT, -R15, RZ, RZ ;  /* 0x000000ff0f107210 */ /* 0x000fe20007ffe1ff */
[----:B------:R-:W-:Y:S06]  /*4020*/  @!P0 BRA `(.L_x_1166) ;  /* 0x0000000000808947 */ /* 0x000fec0003800000 */
        /* <DEDUP_REMOVED lines=13> */
[----:B------:R-:W-:-:S05]  /*4100*/  IMAD.HI.U32 R6, R25, R20, RZ ;  /* 0x0000001419067227 */ /* 0x000fca00078e00ff */
[----:B------:R-:W-:-:S05]  /*4110*/  IADD3 R7, PT, PT, -R6, RZ, RZ ;  /* 0x000000ff06077210 */ /* 0x000fca0007ffe1ff */
[----:B------:R-:W-:Y:S01]  /*4120*/  IMAD R20, R19, R7, R20 ;  /* 0x0000000713147224 */ /* 0x000fe200078e0214 */
[----:B------:R-:W-:-:S04]  /*4130*/  LOP3.LUT R7, R21, R18, RZ, 0x3c, !PT ;  /* 0x0000001215077212 */ /* 0x000fc800078e3cff */
[----:B------:R-:W-:Y:S02]  /*4140*/  ISETP.GT.U32.AND P1, PT, R19, R20, PT ;  /* 0x000000141300720c */ /* 0x000fe40003f24070 */
[----:B------:R-:W-:-:S11]  /*4150*/  ISETP.GE.AND P2, PT, R7, RZ, PT ;  /* 0x000000ff0700720c */ /* 0x000fd60003f46270 */
[----:B------:R-:W-:Y:S01]  /*4160*/  @!P1 IMAD.IADD R20, R20, 0x1, -R19 ;  /* 0x0000000114149824 */ /* 0x000fe200078e0a13 */
[----:B------:R-:W-:Y:S02]  /*4170*/  @!P1 IADD3 R6, PT, PT, R6, 0x1, RZ ;  /* 0x0000000106069810 */ /* 0x000fe40007ffe0ff */
[----:B------:R-:W-:Y:S02]  /*4180*/  ISETP.NE.AND P1, PT, R18, RZ, PT ;  /* 0x000000ff1200720c */ /* 0x000fe40003f25270 */
[----:B------:R-:W-:-:S13]  /*4190*/  ISETP.GE.U32.AND P0, PT, R20, R19, PT ;  /* 0x000000131400720c */ /* 0x000fda0003f06070 */
[----:B------:R-:W-:-:S05]  /*41a0*/  @P0 VIADD R6, R6, 0x1 ;  /* 0x0000000106060836 */ /* 0x000fca0000000000 */
[----:B------:R-:W-:Y:S02]  /*41b0*/  @!P2 IADD3 R6, PT, PT, -R6, RZ, RZ ;  /* 0x000000ff0606a210 */ /* 0x000fe40007ffe1ff */
[----:B------:R-:W-:-:S05]  /*41c0*/  @!P1 LOP3.LUT R6, RZ, R18, RZ, 0x33, !PT ;  /* 0x00000012ff069212 */ /* 0x000fca00078e33ff */
[----:B------:R-:W-:-:S04]  /*41d0*/  IMAD.MOV R7, RZ, RZ, -R6 ;  /* 0x000000ffff077224 */ /* 0x000fc800078e0a06 */
[----:B------:R-:W-:Y:S01]  /*41e0*/  IMAD R18, R18, R7, R21 ;  /* 0x0000000712127224 */ /* 0x000fe200078e0215 */
[----:B-1----:R-:W-:-:S04]  /*41f0*/  IADD3 R7, PT, PT, -R6, UR6, RZ ;  /* 0x0000000606077c10 */ /* 0x002fc8000fffe1ff */
[----:B------:R-:W-:Y:S02]  /*4200*/  ISETP.NE.AND P0, PT, R18, RZ, PT ;  /* 0x000000ff1200720c */ /* 0x000fe40003f05270 */
[----:B------:R-:W-:-:S11]  /*4210*/  IADD3 R6, PT, PT, R7, -0x1, RZ ;  /* 0xffffffff07067810 */ /* 0x000fd60007ffe0ff */
[----:B------:R-:W-:-:S07]  /*4220*/  @!P0 IMAD.MOV R6, RZ, RZ, R7 ;  /* 0x000000ffff068224 */ /* 0x000fce00078e0207 */
.L_x_1166:
[----:B------:R-:W-:Y:S05]  /*4230*/  BSYNC.RECONVERGENT B0 ;  /* 0x0000000000007941 */ /* 0x000fea0003800200 */
.L_x_1165:
[----:B------:R-:W0:Y:S01]  /*4240*/  LDCU UR6, c[0x0][0x430] ;  /* 0x00008600ff0677ac */ /* 0x000e220008000800 */
[----:B------:R-:W-:Y:S01]  /*4250*/  IADD3 R8, PT, PT, -R8, RZ, RZ ;  /* 0x000000ff08087210 */ /* 0x000fe20007ffe1ff */
[----:B------:R-:W-:Y:S01]  /*4260*/  IMAD R17, R10, R16, R17 ;  /* 0x000000100a117224 */ /* 0x000fe200078e0211 */
[----:B------:R-:W-:Y:S01]  /*4270*/  BSSY.RECONVERGENT B0, `(.L_x_1167) ;  /* 0x0000026000007945 */ /* 0x000fe20003800200 */
[----:B------:R-:W-:Y:S02]  /*4280*/  LOP3.LUT R18, R4, R13, RZ, 0x3c, !PT ;  /* 0x0000000d04127212 */ /* 0x000fe400078e3cff */
[----:B------:R-:W-:Y:S01]  /*4290*/  IMAD R7, R9, R8, R0 ;  /* 0x0000000809077224 */ /* 0x000fe200078e0200 */
[----:B------:R-:W-:Y:S02]  /*42a0*/  ISETP.GT.U32.AND P0, PT, R10, R17, PT ;  /* 0x000000110a00720c */ /* 0x000fe40003f04070 */
[----:B------:R-:W-:Y:S01]  /*42b0*/  MOV R8, RZ ;  /* 0x000000ff00087202 */ /* 0x000fe20000000f00 */
[----:B0-----:R-:W-:-:S10]  /*42c0*/  IMAD R7, R7, UR6, -R14 ;  /* 0x0000000607077c24 */ /* 0x001fd4000f8e0a0e */
[----:B------:R-:W-:Y:S01]  /*42d0*/  @!P0 IMAD.IADD R17, R17, 0x1, -R10 ;  /* 0x0000000111118824 */ /* 0x000fe200078e0a0a */
[----:B------:R-:W-:-:S04]  /*42e0*/  ISETP.GT.AND P2, PT, R7, -0x1, PT ;  /* 0xffffffff0700780c */ /* 0x000fc80003f44270 */
[----:B------:R-:W-:-:S09]  /*42f0*/  ISETP.GE.U32.AND P1, PT, R17, R10, PT ;  /* 0x0000000a1100720c */ /* 0x000fd20003f26070 */
[----:B------:R-:W-:Y:S05]  /*4300*/  @P2 BRA `(.L_x_1168) ;  /* 0x0000000000702947 */ /* 0x000fea0003800000 */
[----:B------:R-:W0:Y:S01]  /*4310*/  LDC R10, c[0x0][0x440] ;  /* 0x00011000ff0a7b82 */ /* 0x000e220000000800 */
[----:B------:R-:W-:Y:S01]  /*4320*/  IMAD.MOV.U32 R8, RZ, RZ, RZ ;  /* 0x000000ffff087224 */ /* 0x000fe200078e00ff */
        /* <DEDUP_REMOVED lines=24> */
[----:B------:R-:W-:-:S05]  /*44b0*/  IMAD R9, R10, R9, R7 ;  /* 0x000000090a097224 */ /* 0x000fca00078e0207 */
[----:B------:R-:W-:-:S07]  /*44c0*/  LEA.HI R8, R9, -R8, RZ, 0x1 ;  /* 0x8000000809087211 */ /* 0x000fce00078f08ff */
.L_x_1168:
[----:B------:R-:W-:Y:S05]  /*44d0*/  BSYNC.RECONVERGENT B0 ;  /* 0x0000000000007941 */ /* 0x000fea0003800200 */
.L_x_1167:
[----:B------:R-:W0:Y:S01]  /*44e0*/  LDCU UR6, c[0x0][0x428] ;  /* 0x00008500ff0677ac */ /* 0x000e220008000800 */
[----:B------:R-:W-:Y:S01]  /*44f0*/  @!P0 VIADD R15, R15, 0x1 ;  /* 0x000000010f0f8836 */ /* 0x000fe20000000000 */
[----:B------:R-:W-:Y:S01]  /*4500*/  IADD3 R14, PT, PT, R7, UR5, RZ ;  /* 0x00000005070e7c10 */ /* 0x000fe2000fffe0ff */
[----:B------:R-:W-:Y:S01]  /*4510*/  BSSY.RECONVERGENT B0, `(.L_x_1169) ;  /* 0x000002a000007945 */ /* 0x000fe20003800200 */
[----:B------:R-:W-:Y:S01]  /*4520*/  ISETP.GE.AND P2, PT, R18, RZ, PT ;  /* 0x000000ff1200720c */ /* 0x000fe20003f46270 */
[----:B------:R-:W-:Y:S01]  /*4530*/  @P1 VIADD R15, R15, 0x1 ;  /* 0x000000010f0f1836 */ /* 0x000fe20000000000 */
[----:B------:R-:W-:Y:S02]  /*4540*/  ISETP.GE.AND P1, PT, R14, -0x1, PT ;  /* 0xffffffff0e00780c */ /* 0x000fe40003f26270 */
[----:B------:R-:W-:Y:S02]  /*4550*/  ISETP.NE.AND P0, PT, R13, RZ, PT ;  /* 0x000000ff0d00720c */ /* 0x000fe40003f05270 */
[----:B------:R-:W-:-:S07]  /*4560*/  MOV R10, R15 ;  /* 0x0000000f000a7202 */ /* 0x000fce0000000f00 */
[----:B------:R-:W-:Y:S01]  /*4570*/  @!P2 IMAD.MOV R10, RZ, RZ, -R10 ;  /* 0x000000ffff0aa224 */ /* 0x000fe200078e0a0a */
[----:B0-----:R-:W-:Y:S01]  /*4580*/  MOV R9, UR6 ;  /* 0x0000000600097c02 */ /* 0x001fe20008000f00 */
        /* <DEDUP_REMOVED lines=34> */
.L_x_1170:
[----:B------:R-:W-:Y:S05]  /*47b0*/  BSYNC.RECONVERGENT B0 ;  /* 0x0000000000007941 */ /* 0x000fea0003800200 */
.L_x_1169:
[----:B------:R-:W-:Y:S01]  /*47c0*/  ISETP.GE.AND P1, PT, R5, R6, PT ;  /* 0x000000060500720c */ /* 0x000fe20003f26270 */
[----:B------:R-:W-:Y:S01]  /*47d0*/  BSSY.RECONVERGENT B1, `(.L_x_1171) ;  /* 0x00000a7000017945 */ /* 0x000fe20003800200 */
[----:B------:R-:W-:Y:S02]  /*47e0*/  @!P0 LOP3.LUT R10, RZ, R13, RZ, 0x33, !PT ;  /* 0x0000000dff0a8212 */ /* 0x000fe400078e33ff */
[----:B-----5:R-:W-:-:S03]  /*47f0*/  SHF.L.U32 R23, R23, 0x10, RZ ;  /* 0x0000001017177819 */ /* 0x020fc600000006ff */
[----:B------:R-:W-:-:S06]  /*4800*/  IMAD R11, R2, R11, R10 ;  /* 0x0000000b020b7224 */ /* 0x000fcc00078e020a */
[----:B------:R-:W-:Y:S05]  /*4810*/  @P1 BRA `(.L_x_1172) ;  /* 0x0000000800881947 */ /* 0x000fea0003800000 */
[----:B------:R-:W0:Y:S02]  /*4820*/  LDCU UR6, c[0x0][0x41c] ;  /* 0x00008380ff0677ac */ /* 0x000e240008000800 */
[----:B0-----:R-:W-:-:S07]  /*4830*/  IMAD R12, R11, UR6, R12 ;  /* 0x000000060b0c7c24 */ /* 0x001fce000f8e020c */
.L_x_1180:
[----:B------:R-:W-:Y:S01]  /*4840*/  ISETP.GE.AND P0, PT, R8, R9, PT ;  /* 0x000000090800720c */ /* 0x000fe20003f06270 */
[----:B------:R-:W-:-:S12]  /*4850*/  BSSY.RECONVERGENT B0, `(.L_x_1173) ;  /* 0x000009b000007945 */ /* 0x000fd80003800200 */
[----:B------:R-:W-:Y:S05]  /*4860*/  @P0 BRA `(.L_x_1174) ;  /* 0x0000000800640947 */ /* 0x000fea0003800000 */
[----:B------:R-:W0:Y:S01]  /*4870*/  LDCU UR6, c[0x0][0x444] ;  /* 0x00008880ff0677ac */ /* 0x000e220008000800 */
[----:B------:R-:W-:Y:S01]  /*4880*/  IMAD.IADD R10, R8, 0x1, -R9 ;  /* 0x00000001080a7824 */ /* 0x000fe200078e0a09 */
[----:B------:R-:W-:Y:S01]  /*4890*/  BSSY.RECONVERGENT B2, `(.L_x_1175) ;  /* 0x0000048000027945 */ /* 0x000fe20003800200 */
[----:B------:R-:W-:Y:S01]  /*48a0*/  MOV R11, R8 ;  /* 0x00000008000b7202 */ /* 0x000fe20000000f00 */
[----:B------:R-:W1:Y:S02]  /*48b0*/  LDCU UR8, c[0x0][0x42c] ;  /* 0x00008580ff0877ac */ /* 0x000e640008000800 */
[----:B------:R-:W-:Y:S01]  /*48c0*/  ISETP.GT.U32.AND P0, PT, R10, -0x8, PT ;  /* 0xfffffff80a00780c */ /* 0x000fe20003f04070 */
[----:B------:R-:W2:Y:S01]  /*48d0*/  LDCU UR7, c[0x0][0x418] ;  /* 0x00008300ff0777ac */ /* 0x000ea20008000800 */
[----:B0-----:R-:W-:Y:S02]  /*48e0*/  IMAD R22, R5, UR6, R12 ;  /* 0x0000000605167c24 */ /* 0x001fe4000f8e020c */
[----:B-1----:R-:W-:-:S02]  /*48f0*/  IMAD R20, R4, UR8, R5 ;  /* 0x0000000804147c24 */ /* 0x002fc4000f8e0205 */
[----:B--2---:R-:W-:-:S07]  /*4900*/  IMAD R22, R22, UR7, R7 ;  /* 0x0000000716167c24 */ /* 0x004fce000f8e0207 */
[----:B------:R-:W-:Y:S05]  /*4910*/  @P0 BRA `(.L_x_1176) ;  /* 0x0000000000fc0947 */ /* 0x000fea0003800000 */
[--C-:B------:R-:W-:Y:S02]  /*4920*/  IMAD.IADD R10, R9, 0x1, -R8.reuse ;  /* 0x00000001090a7824 */ /* 0x100fe400078e0a08 */
[----:B------:R-:W-:Y:S02]  /*4930*/  HFMA2 R21, -RZ, RZ, 0, 0 ;  /* 0x00000000ff157431 */ /* 0x000fe400000001ff */
[----:B------:R-:W-:Y:S01]  /*4940*/  IMAD.MOV.U32 R11, RZ, RZ, R8 ;  /* 0x000000ffff0b7224 */ /* 0x000fe200078e0008 */
[----:B------:R-:W-:-:S07]  /*4950*/  LOP3.LUT R10, R10, 0xfffffff8, RZ, 0xc0, !PT ;  /* 0xfffffff80a0a7812 */ /* 0x000fce00078ec0ff */
.L_x_1177:
        /* <DEDUP_REMOVED lines=11> */
[----:B------:R-:W-:-:S03]  /*4a10*/  IMAD.WIDE R16, R13, 0x2, R18 ;  /* 0x000000020d107825 */ /* 0x000fc600078e0212 */
[----:B------:R-:W5:Y:S04]  /*4a20*/  LDG.E.U16 R28, desc[UR12][R14.64+0x4] ;  /* 0x0000040c0e1c7981 */ /* 0x000f68000c1e1500 */
[----:B------:R-:W5:Y:S01]  /*4a30*/  LDG.E.U16 R25, desc[UR12][R16.64] ;  /* 0x0000000c10197981 */ /* 0x000f62000c1e1500 */
[----:B--2---:R-:W-:Y:S01]  /*4a40*/  SHF.L.U32 R26, R26, 0x10, RZ ;  /* 0x000000101a1a7819 */ /* 0x004fe200000006ff */
[----:B----4-:R-:W-:-:S04]  /*4a50*/  IMAD.U32 R27, R27, 0x10000, RZ ;  /* 0x000100001b1b7824 */ /* 0x010fc800078e00ff */
[----:B------:R-:W-:Y:S01]  /*4a60*/  FFMA.FTZ R23, R26, R27, R23 ;  /* 0x0000001b1a177223 */ /* 0x000fe20000010017 */
[----:B------:R-:W-:Y:S01]  /*4a70*/  IMAD.WIDE R26, R13, 0x2, R16 ;  /* 0x000000020d1a7825 */ /* 0x000fe200078e0210 */
[----:B---3--:R-:W-:-:S03]  /*4a80*/  SHF.L.U32 R29, R24, 0x10, RZ ;  /* 0x00000010181d7819 */ /* 0x008fc600000006ff */
[----:B-----5:R-:W-:Y:S01]  /*4a90*/  IMAD.U32 R16, R25, 0x10000, RZ ;  /* 0x0001000019107824 */ /* 0x020fe200078e00ff */
[----:B------:R-:W2:Y:S01]  /*4aa0*/  LDG.E.U16 R18, desc[UR12][R26.64] ;  /* 0x0000000c1a127981 */ /* 0x000ea2000c1e1500 */
[----:B------:R-:W-:-:S04]  /*4ab0*/  IMAD.WIDE R24, R13, 0x2, R26 ;  /* 0x000000020d187825 */ /* 0x000fc800078e021a */
[----:B------:R-:W-:Y:S02]  /*4ac0*/  FFMA.FTZ R29, R29, R16, R23 ;  /* 0x000000101d1d7223 */ /* 0x000fe40000010017 */
[----:B------:R-:W3:Y:S04]  /*4ad0*/  LDG.E.U16 R23, desc[UR12][R14.64+0x6] ;  /* 0x0000060c0e177981 */ /* 0x000ee8000c1e1500 */
[----:B------:R-:W4:Y:S01]  /*4ae0*/  LDG.E.U16 R19, desc[UR12][R24.64] ;  /* 0x0000000c18137981 */ /* 0x000f22000c1e1500 */
[----:B------:R-:W-:Y:S01]  /*4af0*/  SHF.L.U32 R28, R28, 0x10, RZ ;  /* 0x000000101c1c7819 */ /* 0x000fe200000006ff */
[----:B------:R-:W-:-:S04]  /*4b00*/  IMAD.WIDE R16, R13, 0x2, R24 ;  /* 0x000000020d107825 */ /* 0x000fc800078e0218 */
[----:B--2---:R-:W-:-:S04]  /*4b10*/  IMAD.U32 R18, R18, 0x10000, RZ ;  /* 0x0001000012127824 */ /* 0x004fc800078e00ff */
[----:B------:R-:W-:Y:S01]  /*4b20*/  FFMA.FTZ R29, R28, R18, R29 ;  /* 0x000000121c1d7223 */ /* 0x000fe2000001001d */
[----:B---3--:R-:W-:Y:S01]  /*4b30*/  SHF.L.U32 R28, R23, 0x10, RZ ;  /* 0x00000010171c7819 */ /* 0x008fe200000006ff */
[----:B----4-:R-:W-:Y:S02]  /*4b40*/  IMAD.U32 R23, R19, 0x10000, RZ ;  /* 0x0001000013177824 */ /* 0x010fe400078e00ff */
[----:B------:R-:W-:-:S04]  /*4b50*/  IMAD.WIDE R18, R13, 0x2, R16 ;  /* 0x000000020d127825 */ /* 0x000fc800078e0210 */
[----:B------:R-:W-:Y:S01]  /*4b60*/  FFMA.FTZ R29, R28, R23, R29 ;  /* 0x000000171c1d7223 */ /* 0x000fe2000001001d */
[----:B------:R-:W2:Y:S01]  /*4b70*/  LDG.E.U16 R16, desc[UR12][R16.64] ;  /* 0x0000000c10107981 */ /* 0x000ea2000c1e1500 */
[----:B------:R-:W-:-:S03]  /*4b80*/  IMAD.WIDE R24, R13, 0x2, R18 ;  /* 0x000000020d187825 */ /* 0x000fc600078e0212 */
[----:B------:R-:W3:Y:S04]  /*4b90*/  LDG.E.U16 R23, desc[UR12][R14.64+0x8] ;  /* 0x0000080c0e177981 */ /* 0x000ee8000c1e1500 */
[----:B------:R-:W4:Y:S01]  /*4ba0*/  LDG.E.U16 R28, desc[UR12][R18.64] ;  /* 0x0000000c121c7981 */ /* 0x000f22000c1e1500 */
[----:B------:R-:W-:-:S03]  /*4bb0*/  IMAD.WIDE R26, R13, 0x2, R24 ;  /* 0x000000020d1a7825 */ /* 0x000fc600078e0218 */
[----:B------:R-:W5:Y:S04]  /*4bc0*/  LDG.E.U16 R24, desc[UR12][R24.64] ;  /* 0x0000000c18187981 */ /* 0x000f68000c1e1500 */
[----:B------:R-:W5:Y:S04]  /*4bd0*/  LDG.E.U16 R17, desc[UR12][R14.64+0xc] ;  /* 0x00000c0c0e117981 */ /* 0x000f68000c1e1500 */
[----:B------:R-:W5:Y:S04]  /*4be0*/  LDG.E.U16 R18, desc[UR12][R14.64+0xa] ;  /* 0x00000a0c0e127981 */ /* 0x000f68000c1e1500 */
[----:B------:R-:W5:Y:S04]  /*4bf0*/  LDG.E.U16 R26, desc[UR12][R26.64] ;  /* 0x0000000c1a1a7981 */ /* 0x000f68000c1e1500 */
[----:B------:R5:W5:Y:S01]  /*4c00*/  LDG.E.U16 R19, desc[UR12][R14.64+0xe] ;  /* 0x00000e0c0e137981 */ /* 0x000b62000c1e1500 */
[----:B------:R-:W-:-:S04]  /*4c10*/  IADD3 R21, PT, PT, R21, 0x8, RZ ;  /* 0x0000000815157810 */ /* 0x000fc80007ffe0ff */
[----:B------:R-:W-:Y:S01]  /*4c20*/  ISETP.NE.AND P0, PT, R21, R10, PT ;  /* 0x0000000a1500720c */ /* 0x000fe20003f05270 */
[----:B------:R-:W-:Y:S02]  /*4c30*/  VIADD R11, R11, 0x8 ;  /* 0x000000080b0b7836 */ /* 0x000fe40000000000 */
[----:B--2---:R-:W-:Y:S01]  /*4c40*/  IMAD.U32 R16, R16, 0x10000, RZ ;  /* 0x0001000010107824 */ /* 0x004fe200078e00ff */
[----:B---3--:R-:W-:Y:S01]  /*4c50*/  SHF.L.U32 R23, R23, 0x10, RZ ;  /* 0x0000001017177819 */ /* 0x008fe200000006ff */
[----:B----4-:R-:W-:-:S04]  /*4c60*/  IMAD.U32 R28, R28, 0x10000, RZ ;  /* 0x000100001c1c7824 */ /* 0x010fc800078e00ff */
[----:B------:R-:W-:Y:S01]  /*4c70*/  FFMA.FTZ R16, R23, R16, R29 ;  /* 0x0000001017107223 */ /* 0x000fe2000001001d */
[----:B-----5:R-:W-:Y:S02]  /*4c80*/  SHF.L.U32 R14, R24, 0x10, RZ ;  /* 0x00000010180e7819 */ /* 0x020fe400000006ff */
[----:B------:R-:W-:Y:S01]  /*4c90*/  SHF.L.U32 R13, R18, 0x10, RZ ;  /* 0x00000010120d7819 */ /* 0x000fe200000006ff */
[----:B------:R-:W-:-:S04]  /*4ca0*/  IMAD.U32 R18, R17, 0x10000, RZ ;  /* 0x0001000011127824 */ /* 0x000fc800078e00ff */
[----:B------:R-:W-:Y:S01]  /*4cb0*/  FFMA.FTZ R13, R13, R28, R16 ;  /* 0x0000001c0d0d7223 */ /* 0x000fe20000010010 */
[----:B------:R-:W-:Y:S01]  /*4cc0*/  SHF.L.U32 R26, R26, 0x10, RZ ;  /* 0x000000101a1a7819 */ /* 0x000fe200000006ff */
[----:B------:R-:W-:Y:S02]  /*4cd0*/  IMAD.U32 R16, R19, 0x10000, RZ ;  /* 0x0001000013107824 */ /* 0x000fe400078e00ff */
[----:B------:R-:W-:-:S04]  /*4ce0*/  FFMA.FTZ R13, R18, R14, R13 ;  /* 0x0000000e120d7223 */ /* 0x000fc8000001000d */
[----:B------:R-:W-:Y:S01]  /*4cf0*/  FFMA.FTZ R23, R16, R26, R13 ;  /* 0x0000001a10177223 */ /* 0x000fe2000001000d */
[----:B------:R-:W-:Y:S06]  /*4d00*/  @P0 BRA `(.L_x_1177) ;  /* 0xfffffffc00140947 */ /* 0x000fec000383ffff */
.L_x_1176:
[----:B------:R-:W-:Y:S05]  /*4d10*/  BSYNC.RECONVERGENT B2 ;  /* 0x0000000000027941 */ /* 0x000fea0003800200 */
.L_x_1175:
        /* <DEDUP_REMOVED lines=39> */
.L_x_1179:
[----:B------:R-:W-:Y:S05]  /*4f90*/  BSYNC.RECONVERGENT B2 ;  /* 0x0000000000027941 */ /* 0x000fea0003800200 */
.L_x_1178:
        /* <DEDUP_REMOVED lines=11> */
[----:B-1----:R-:W-:-:S07]  /*5050*/  @P0 IMAD.WIDE R26, R15, 0x2, R26 ;  /* 0x000000020f1a0825 */ /* 0x002fce00078e021a */
[----:B------:R-:W1:Y:S01]  /*5060*/  @!P1 LDC R13, c[0x0][0x440] ;  /* 0x00011000ff0d9b82 */ /* 0x000e620000000800 */
[----:B--2---:R-:W-:Y:S02]  /*5070*/  @P0 IMAD R21, R20, R18, R11 ;  /* 0x0000001214150224 */ /* 0x004fe400078e020b */
[----:B------:R-:W-:-:S05]  /*5080*/  @P0 VIADD R11, R11, 0x2 ;  /* 0x000000020b0b0836 */ /* 0x000fca0000000000 */
[----:B------:R-:W2:Y:S01]  /*5090*/  @!P1 LDC.64 R16, c[0x0][0x3d0] ;  /* 0x0000f400ff109b82 */ /* 0x000ea20000000a00 */
[----:B---3--:R-:W-:Y:S02]  /*50a0*/  @P0 IMAD.WIDE R24, R21, 0x2, R24 ;  /* 0x0000000215180825 */ /* 0x008fe400078e0218 */
[----:B------:R-:W3:Y:S05]  /*50b0*/  @P0 LDG.E.U16 R21, desc[UR12][R26.64] ;  /* 0x0000000c1a150981 */ /* 0x000eea000c1e1500 */
[----:B------:R-:W4:Y:S01]  /*50c0*/  @!P1 LDC.64 R14, c[0x0][0x380] ;  /* 0x0000e000ff0e9b82 */ /* 0x000f220000000a00 */
[----:B0-----:R-:W-:Y:S02]  /*50d0*/  @!P1 IMAD R29, R20, R10, R11 ;  /* 0x0000000a141d9224 */ /* 0x001fe400078e020b */
[----:B------:R-:W-:Y:S01]  /*50e0*/  @P0 IMAD.WIDE R18, R19, 0x2, R26 ;  /* 0x0000000213120825 */ /* 0x000fe200078e021a */
[----:B------:R-:W5:Y:S03]  /*50f0*/  @P0 LDG.E.U16 R10, desc[UR12][R24.64] ;  /* 0x0000000c180a0981 */ /* 0x000f66000c1e1500 */
[----:B-1----:R-:W-:-:S02]  /*5100*/  @!P1 IMAD R13, R11, R13, R22 ;  /* 0x0000000d0b0d9224 */ /* 0x002fc400078e0216 */
[----:B------:R-:W5:Y:S04]  /*5110*/  @P0 LDG.E.U16 R18, desc[UR12][R18.64] ;  /* 0x0000000c12120981 */ /* 0x000f68000c1e1500 */
[----:B------:R-:W5:Y:S01]  /*5120*/  @P0 LDG.E.U16 R11, desc[UR12][R24.64+0x2] ;  /* 0x0000020c180b0981 */ /* 0x000f62000c1e1500 */
[----:B--2---:R-:W-:-:S06]  /*5130*/  @!P1 IMAD.WIDE R16, R29, 0x2, R16 ;  /* 0x000000021d109825 */ /* 0x004fcc00078e0210 */
[----:B------:R-:W2:Y:S01]  /*5140*/  @!P1 LDG.E.U16 R16, desc[UR12][R16.64] ;  /* 0x0000000c10109981 */ /* 0x000ea2000c1e1500 */
[----:B----4-:R-:W-:-:S06]  /*5150*/  @!P1 IMAD.WIDE R14, R13, 0x2, R14 ;  /* 0x000000020d0e9825 */ /* 0x010fcc00078e020e */
[----:B------:R-:W4:Y:S01]  /*5160*/  @!P1 LDG.E.U16 R14, desc[UR12][R14.64] ;  /* 0x0000000c0e0e9981 */ /* 0x000f22000c1e1500 */
[----:B---3--:R-:W-:Y:S01]  /*5170*/  @P0 SHF.L.U32 R21, R21, 0x10, RZ ;  /* 0x0000001015150819 */ /* 0x008fe200000006ff */
[----:B-----5:R-:W-:-:S04]  /*5180*/  @P0 IMAD.U32 R10, R10, 0x10000, RZ ;  /* 0x000100000a0a0824 */ /* 0x020fc800078e00ff */
[----:B------:R-:W-:Y:S01]  /*5190*/  @P0 FFMA.FTZ R21, R10, R21, R23 ;  /* 0x000000150a150223 */ /* 0x000fe20000010017 */
[----:B------:R-:W-:Y:S01]  /*51a0*/  @P0 IMAD.U32 R13, R18, 0x10000, RZ ;  /* 0x00010000120d0824 */ /* 0x000fe200078e00ff */
[----:B------:R-:W-:-:S05]  /*51b0*/  @P0 SHF.L.U32 R20, R11, 0x10, RZ ;  /* 0x000000100b140819 */ /* 0x000fca00000006ff */
[----:B------:R-:W-:Y:S01]  /*51c0*/  @P0 FFMA.FTZ R23, R20, R13, R21 ;  /* 0x0000000d14170223 */ /* 0x000fe20000010015 */
[----:B--2---:R-:W-:Y:S01]  /*51d0*/  @!P1 SHF.L.U32 R10, R16, 0x10, RZ ;  /* 0x00000010100a9819 */ /* 0x004fe200000006ff */
[----:B----4-:R-:W-:-:S04]  /*51e0*/  @!P1 IMAD.U32 R11, R14, 0x10000, RZ ;  /* 0x000100000e0b9824 */ /* 0x010fc800078e00ff */
[----:B------:R-:W-:-:S07]  /*51f0*/  @!P1 FFMA.FTZ R23, R10, R11, R23 ;  /* 0x0000000b0a179223 */ /* 0x000fce0000010017 */
.L_x_1174:
[----:B------:R-:W-:Y:S05]  /*5200*/  BSYNC.RECONVERGENT B0 ;  /* 0x0000000000007941 */ /* 0x000fea0003800200 */
.L_x_1173:
[----:B------:R-:W-:-:S04]  /*5210*/  IADD3 R5, PT, PT, R5, 0x1, RZ ;  /* 0x0000000105057810 */ /* 0x000fc80007ffe0ff */
[----:B------:R-:W-:-:S13]  /*5220*/  ISETP.NE.AND P0, PT, R5, R6, PT ;  /* 0x000000060500720c */ /* 0x000fda0003f05270 */
[----:B------:R-:W-:Y:S05]  /*5230*/  @P0 BRA `(.L_x_1180) ;  /* 0xfffffff400800947 */ /* 0x000fea000383ffff */
.L_x_1172:
[----:B------:R-:W-:Y:S05]  /*5240*/  BSYNC.RECONVERGENT B1 ;  /* 0x0000000000017941 */ /* 0x000fea0003800200 */
.L_x_1171:
        /* <DEDUP_REMOVED lines=16> */
.L_x_1162:
[----:B------:R-:W-:Y:S01]  /*5350*/  IABS R2, R4 ;  /* 0x0000000400027213 */ /* 0x000fe20000000000 */
[----:B------:R-:W0:Y:S03]  /*5360*/  LDC R11, c[0x0][0x410] ;  /* 0x00010400ff0b7b82 */ /* 0x000e260000000800 */
[----:B------:R-:W1:Y:S08]  /*5370*/  I2F.RP R5, R2 ;  /* 0x0000000200057306 */ /* 0x000e700000209400 */
[----:B-1----:R-:W1:Y:S01]  /*5380*/  MUFU.RCP R5, R5 ;  /* 0x0000000500057308 */ /* 0x002e620000001000 */
[----:B0-----:R-:W-:-:S02]  /*5390*/  IABS R8, R11 ;  /* 0x0000000b00087213 */ /* 0x001fc40000000000 */
[----:B------:R-:W-:-:S04]  /*53a0*/  LOP3.LUT R11, R11, R4, RZ, 0x3c, !PT ;  /* 0x000000040b0b7212 */ /* 0x000fc800078e3cff */
[----:B------:R-:W-:Y:S02]  /*53b0*/  ISETP.GE.AND P2, PT, R11, RZ, PT ;  /* 0x000000ff0b00720c */ /* 0x000fe40003f46270 */
[----:B-1----:R-:W-:-:S04]  /*53c0*/  IADD3 R6, PT, PT, R5, 0xffffffe, RZ ;  /* 0x0ffffffe05067810 */ /* 0x002fc80007ffe0ff */
        /* <DEDUP_REMOVED lines=13> */
[----:B------:R-:W-:-:S13]  /*54a0*/  ISETP.GE.U32.AND P1, PT, R5, R2, PT ;  /* 0x000000020500720c */ /* 0x000fda0003f26070 */
[----:B------:R-:W-:-:S05]  /*54b0*/  @P1 VIADD R9, R9, 0x1 ;  /* 0x0000000109091836 */ /* 0x000fca0000000000 */
[----:B------:R-:W-:-:S05]  /*54c0*/  MOV R2, R9 ;  /* 0x0000000900027202 */ /* 0x000fca0000000f00 */
[----:B------:R-:W-:Y:S01]  /*54d0*/  @!P2 IMAD.MOV R2, RZ, RZ, -R2 ;  /* 0x000000ffff02a224 */ /* 0x000fe200078e0a02 */
[----:B------:R-:W-:-:S07]  /*54e0*/  @!P0 LOP3.LUT R2, RZ, R4, RZ, 0x33, !PT ;  /* 0x00000004ff028212 */ /* 0x000fce00078e33ff */
.L_x_1200:
[----:B------:R-:W0:Y:S01]  /*54f0*/  LDC R9, c[0x0][0x420] ;  /* 0x00010800ff097b82 */ /* 0x000e220000000800 */
[----:B------:R-:W-:Y:S01]  /*5500*/  IABS R10, R0 ;  /* 0x00000000000a7213 */ /* 0x000fe20000000000 */
[----:B------:R-:W1:Y:S01]  /*5510*/  LDCU UR6, c[0x0][0x434] ;  /* 0x00008680ff0677ac */ /* 0x000e620008000800 */
[----:B------:R-:W-:Y:S05]  /*5520*/  BSSY.RECONVERGENT B0, `(.L_x_1182) ;  /* 0x0000079000007945 */ /* 0x000fea0003800200 */
[----:B------:R-:W2:Y:S08]  /*5530*/  LDC R5, c[0x0][0x424] ;  /* 0x00010900ff057b82 */ /* 0x000eb00000000800 */
[----:B------:R-:W1:Y:S01]  /*5540*/  LDC R17, c[0x0][0x43c] ;  /* 0x00010f00ff117b82 */ /* 0x000e620000000800 */
[----:B0-----:R-:W-:-:S04]  /*5550*/  IABS R13, R9 ;  /* 0x00000009000d7213 */ /* 0x001fc80000000000 */
[----:B------:R-:W0:Y:S01]  /*5560*/  I2F.RP R8, R13 ;  /* 0x0000000d00087306 */ /* 0x000e220000209400 */
[----:B--2---:R-:W-:-:S07]  /*5570*/  IABS R12, R5 ;  /* 0x00000005000c7213 */ /* 0x004fce0000000000 */
[----:B0-----:R-:W0:Y:S02]  /*5580*/  MUFU.RCP R8, R8 ;  /* 0x0000000800087308 */ /* 0x001e240000001000 */
[----:B0-----:R-:W-:-:S06]  /*5590*/  IADD3 R6, PT, PT, R8, 0xffffffe, RZ ;  /* 0x0ffffffe08067810 */ /* 0x001fcc0007ffe0ff */
[----:B------:R0:W2:Y:S02]  /*55a0*/  F2I.FTZ.U32.TRUNC.NTZ R7, R6 ;  /* 0x0000000600077305 */ /* 0x0000a4000021f000 */
[----:B0-----:R-:W-:Y:S02]  /*55b0*/  IMAD.MOV.U32 R6, RZ, RZ, RZ ;  /* 0x000000ffff067224 */ /* 0x001fe400078e00ff */
[----:B--2---:R-:W-:-:S04]  /*55c0*/  IMAD.MOV R4, RZ, RZ, -R7 ;  /* 0x000000ffff047224 */ /* 0x004fc800078e0a07 */
[----:B------:R-:W-:Y:S01]  /*55d0*/  IMAD R11, R4, R13, RZ ;  /* 0x0000000d040b7224 */ /* 0x000fe200078e02ff */
[----:B------:R-:W-:-:S03]  /*55e0*/  MOV R4, R10 ;  /* 0x0000000a00047202 */ /* 0x000fc60000000f00 */
[----:B------:R-:W-:Y:S01]  /*55f0*/  IMAD.HI.U32 R11, R7, R11, R6 ;  /* 0x0000000b070b7227 */ /* 0x000fe200078e0006 */
[----:B------:R-:W-:Y:S02]  /*5600*/  MOV R7, R12 ;  /* 0x0000000c00077202 */ /* 0x000fe40000000f00 */
[----:B------:R-:W-:Y:S02]  /*5610*/  LOP3.LUT R6, R0, R9, RZ, 0x3c, !PT ;  /* 0x0000000900067212 */ /* 0x000fe400078e3cff */
[----:B------:R-:W0:Y:S01]  /*5620*/  I2F.RP R12, R7 ;  /* 0x00000007000c7306 */ /* 0x000e220000209400 */
[----:B------:R-:W-:Y:S01]  /*5630*/  IMAD.HI.U32 R8, R11, R4, RZ ;  /* 0x000000040b087227 */ /* 0x000fe200078e00ff */
[----:B------:R-:W-:-:S03]  /*5640*/  ISETP.GE.AND P2, PT, R6, RZ, PT ;  /* 0x000000ff0600720c */ /* 0x000fc60003f46270 */
[----:B------:R-:W-:-:S04]  /*5650*/  IMAD.MOV R11, RZ, RZ, -R8 ;  /* 0x000000ffff0b7224 */ /* 0x000fc800078e0a08 */
[----:B------:R-:W-:-:S05]  /*5660*/  IMAD R4, R13, R11, R4 ;  /* 0x0000000b0d047224 */ /* 0x000fca00078e0204 */
[----:B------:R-:W-:Y:S01]  /*5670*/  ISETP.GT.U32.AND P1, PT, R13, R4, PT ;  /* 0x000000040d00720c */ /* 0x000fe20003f24070 */
[----:B0-----:R-:W0:-:S12]  /*5680*/  MUFU.RCP R12, R12 ;  /* 0x0000000c000c7308 */ /* 0x001e180000001000 */
[-C--:B------:R-:W-:Y:S02]  /*5690*/  @!P1 IADD3 R4, PT, PT, R4, -R13.reuse, RZ ;  /* 0x8000000d04049210 */ /* 0x080fe40007ffe0ff */
[----:B------:R-:W-:Y:S02]  /*56a0*/  @!P1 IADD3 R8, PT, PT, R8, 0x1, RZ ;  /* 0x0000000108089810 */ /* 0x000fe40007ffe0ff */
[----:B------:R-:W-:Y:S01]  /*56b0*/  ISETP.GE.U32.AND P0, PT, R4, R13, PT ;  /* 0x0000000d0400720c */ /* 0x000fe20003f06070 */
[----:B0-----:R-:W-:Y:S01]  /*56c0*/  VIADD R10, R12, 0xffffffe ;  /* 0x0ffffffe0c0a7836 */ /* 0x001fe20000000000 */
[----:B------:R-:W0:Y:S01]  /*56d0*/  LDC R4, c[0x0][0x410] ;  /* 0x00010400ff047b82 */ /* 0x000e220000000800 */
[----:B------:R-:W-:Y:S02]  /*56e0*/  ISETP.NE.AND P1, PT, R9, RZ, PT ;  /* 0x000000ff0900720c */ /* 0x000fe40003f25270 */
[----:B------:R2:W3:Y:S08]  /*56f0*/  F2I.FTZ.U32.TRUNC.NTZ R11, R10 ;  /* 0x0000000a000b7305 */ /* 0x0004f0000021f000 */
[----:B------:R-:W-:-:S02]  /*5700*/  @P0 VIADD R8, R8, 0x1 ;  /* 0x0000000108080836 */ /* 0x000fc40000000000 */
[----:B--2---:R-:W-:Y:S02]  /*5710*/  IMAD.MOV.U32 R10, RZ, RZ, RZ ;  /* 0x000000ffff0a7224 */ /* 0x004fe400078e00ff */
[----:B------:R-:W-:Y:S01]  /*5720*/  @!P2 IMAD.MOV R8, RZ, RZ, -R8 ;  /* 0x000000ffff08a224 */ /* 0x000fe200078e0a08 */
[----:B------:R-:W-:Y:S02]  /*5730*/  @!P1 LOP3.LUT R8, RZ, R9, RZ, 0x33, !PT ;  /* 0x00000009ff089212 */ /* 0x000fe400078e33ff */
[----:B---3--:R-:W-:Y:S02]  /*5740*/  IADD3 R6, PT, PT, RZ, -R11, RZ ;  /* 0x8000000bff067210 */ /* 0x008fe40007ffe0ff */
[----:B------:R-:W-:-:S03]  /*5750*/  IABS R12, R8 ;  /* 0x00000008000c7213 */ /* 0x000fc60000000000 */
[----:B------:R-:W-:Y:S01]  /*5760*/  IMAD R13, R6, R7, RZ ;  /* 0x00000007060d7224 */ /* 0x000fe200078e02ff */
[----:B0-----:R-:W-:-:S03]  /*5770*/  IABS R14, R4 ;  /* 0x00000004000e7213 */ /* 0x001fc60000000000 */
[----:B------:R-:W-:Y:S01]  /*5780*/  IMAD.HI.U32 R13, R11, R13, R10 ;  /* 0x0000000d0b0d7227 */ /* 0x000fe200078e000a */
[----:B------:R-:W-:-:S04]  /*5790*/  MOV R6, R14 ;  /* 0x0000000e00067202 */ /* 0x000fc80000000f00 */
[----:B------:R-:W0:Y:S01]  /*57a0*/  I2F.RP R14, R6 ;  /* 0x00000006000e7306 */ /* 0x000e220000209400 */
[----:B------:R-:W-:Y:S02]  /*57b0*/  IMAD.HI.U32 R10, R13, R12, RZ ;  /* 0x0000000c0d0a7227 */ /* 0x000fe400078e00ff */
[----:B------:R-:W2:Y:S03]  /*57c0*/  LDC R13, c[0x0][0x414] ;  /* 0x00010500ff0d7b82 */ /* 0x000ea60000000800 */
[----:B------:R-:W-:-:S05]  /*57d0*/  IADD3 R11, PT, PT, -R10, RZ, RZ ;  /* 0x000000ff0a0b7210 */ /* 0x000fca0007ffe1ff */
[C---:B------:R-:W-:Y:S01]  /*57e0*/  IMAD R12, R7.reuse, R11, R12 ;  /* 0x0000000b070c7224 */ /* 0x040fe200078e020c */
[----:B0-----:R-:W0:Y:S04]  /*57f0*/  MUFU.RCP R14, R14 ;  /* 0x0000000e000e7308 */ /* 0x001e280000001000 */
[----:B------:R-:W-:-:S13]  /*5800*/  ISETP.GT.U32.AND P1, PT, R7, R12, PT ;  /* 0x0000000c0700720c */ /* 0x000fda0003f24070 */
[----:B------:R-:W-:Y:S02]  /*5810*/  @!P1 IMAD.IADD R12, R12, 0x1, -R7 ;  /* 0x000000010c0c9824 */ /* 0x000fe400078e0a07 */
[----:B------:R-:W-:Y:S01]  /*5820*/  @!P1 VIADD R10, R10, 0x1 ;  /* 0x000000010a0a9836 */ /* 0x000fe20000000000 */
[----:B0-----:R-:W-:Y:S02]  /*5830*/  IADD3 R11, PT, PT, R14, 0xffffffe, RZ ;  /* 0x0ffffffe0e0b7810 */ /* 0x001fe40007ffe0ff */
[----:B------:R-:W-:Y:S01]  /*5840*/  ISETP.GE.U32.AND P0, PT, R12, R7, PT ;  /* 0x000000070c00720c */ /* 0x000fe20003f06070 */
[----:B------:R-:W0:Y:S01]  /*5850*/  LDC R14, c[0x0][0x438] ;  /* 0x00010e00ff0e7b82 */ /* 0x000e220000000800 */
[----:B------:R-:W-:Y:S02]  /*5860*/  LOP3.LUT R7, R8, R5, RZ, 0x3c, !PT ;  /* 0x0000000508077212 */ /* 0x000fe400078e3cff */
[----:B------:R-:W3:Y:S01]  /*5870*/  F2I.FTZ.U32.TRUNC.NTZ R11, R11 ;  /* 0x0000000b000b7305 */ /* 0x000ee2000021f000 */
[----:B------:R-:W-:-:S02]  /*5880*/  ISETP.NE.AND P1, PT, R5, RZ, PT ;  /* 0x000000ff0500720c */ /* 0x000fc40003f25270 */
[----:B------:R-:W-:-:S06]  /*5890*/  ISETP.GE.AND P2, PT, R7, RZ, PT ;  /* 0x000000ff0700720c */ /* 0x000fcc0003f46270 */
[----:B------:R-:W-:-:S05]  /*58a0*/  @P0 IADD3 R10, PT, PT, R10, 0x1, RZ ;  /* 0x000000010a0a0810 */ /* 0x000fca0007ffe0ff */
[----:B------:R-:W-:Y:S02]  /*58b0*/  IMAD.MOV.U32 R7, RZ, RZ, R10 ;  /* 0x000000ffff077224 */ /* 0x000fe400078e000a */
[----:B------:R-:W-:Y:S01]  /*58c0*/  HFMA2 R10, -RZ, RZ, 0, 0 ;  /* 0x00000000ff0a7431 */ /* 0x000fe200000001ff */
[----:B---3--:R-:W-:Y:S01]  /*58d0*/  IADD3 R15, PT, PT, RZ, -R11, RZ ;  /* 0x8000000bff0f7210 */ /* 0x008fe20007ffe0ff */
[----:B------:R-:W-:Y:S01]  /*58e0*/  @!P2 IMAD.MOV R7, RZ, RZ, -R7 ;  /* 0x000000ffff07a224 */ /* 0x000fe200078e0a07 */
[----:B------:R-:W-:-:S03]  /*58f0*/  @!P1 LOP3.LUT R7, RZ, R5, RZ, 0x33, !PT ;  /* 0x00000005ff079212 */ /* 0x000fc600078e33ff */
[----:B------:R-:W-:Y:S01]  /*5900*/  IMAD R15, R15, R6, RZ ;  /* 0x000000060f0f7224 */ /* 0x000fe200078e02ff */
[----:B------:R-:W-:-:S03]  /*5910*/  IABS R12, R7 ;  /* 0x00000007000c7213 */ /* 0x000fc60000000000 */
[----:B------:R-:W-:-:S04]  /*5920*/  IMAD.HI.U32 R10, R11, R15, R10 ;  /* 0x0000000f0b0a7227 */ /* 0x000fc800078e000a */
[----:B------:R-:W-:-:S04]  /*5930*/  IMAD.MOV.U32 R15, RZ, RZ, R12 ;  /* 0x000000ffff0f7224 */ /* 0x000fc800078e000c */
[----:B------:R-:W-:Y:S01]  /*5940*/  IMAD.HI.U32 R11, R10, R15, RZ ;  /* 0x0000000f0a0b7227 */ /* 0x000fe200078e00ff */
[----:B--2---:R-:W-:-:S04]  /*5950*/  IABS R10, R13 ;  /* 0x0000000d000a7213 */ /* 0x004fc80000000000 */
[----:B------:R-:W-:-:S05]  /*5960*/  IADD3 R12, PT, PT, -R11, RZ, RZ ;  /* 0x000000ff0b0c7210 */ /* 0x000fca0007ffe1ff */
[C---:B------:R-:W-:Y:S02]  /*5970*/  IMAD R15, R6.reuse, R12, R15 ;  /* 0x0000000c060f7224 */ /* 0x040fe400078e020f */
[----:B------:R-:W2:Y:S03]  /*5980*/  I2F.RP R12, R10 ;  /* 0x0000000a000c7306 */ /* 0x000ea60000209400 */
[----:B------:R-:W-:-:S05]  /*5990*/  ISETP.GT.U32.AND P1, PT, R6, R15, PT ;  /* 0x0000000f0600720c */ /* 0x000fca0003f24070 */
[----:B--2---:R-:W2:Y:S08]  /*59a0*/  MUFU.RCP R12, R12 ;  /* 0x0000000c000c7308 */ /* 0x004eb00000001000 */
[----:B------:R-:W-:Y:S01]  /*59b0*/  @!P1 IMAD.IADD R15, R15, 0x1, -R6 ;  /* 0x000000010f0f9824 */ /* 0x000fe200078e0a06 */
[----:B------:R-:W-:Y:S02]  /*59c0*/  @!P1 IADD3 R11, PT, PT, R11, 0x1, RZ ;  /* 0x000000010b0b9810 */ /* 0x000fe40007ffe0ff */
[----:B------:R-:W-:-:S02]  /*59d0*/  ISETP.NE.AND P1, PT, R4, RZ, PT ;  /* 0x000000ff0400720c */ /* 0x000fc40003f25270 */
[----:B------:R-:W-:Y:S02]  /*59e0*/  ISETP.GE.U32.AND P0, PT, R15, R6, PT ;  /* 0x000000060f00720c */ /* 0x000fe40003f06070 */
[----:B------:R-:W-:-:S04]  /*59f0*/  LOP3.LUT R6, R7, R4, RZ, 0x3c, !PT ;  /* 0x0000000407067212 */ /* 0x000fc800078e3cff */
[----:B------:R-:W-:Y:S01]  /*5a00*/  ISETP.GE.AND P2, PT, R6, RZ, PT ;  /* 0x000000ff0600720c */ /* 0x000fe20003f46270 */
[----:B------:R-:W-:-:S04]  /*5a10*/  IMAD.MOV R6, RZ, RZ, -R7 ;  /* 0x000000ffff067224 */ /* 0x000fc800078e0a07 */
[----:B------:R-:W-:Y:S02]  /*5a20*/  IMAD R6, R5, R6, R8 ;  /* 0x0000000605067224 */ /* 0x000fe400078e0208 */
[----:B--2---:R-:W-:Y:S01]  /*5a30*/  VIADD R15, R12, 0xffffffe ;  /* 0x0ffffffe0c0f7836 */ /* 0x004fe20000000000 */
[----:B------:R-:W-:Y:S01]  /*5a40*/  @P0 IADD3 R11, PT, PT, R11, 0x1, RZ ;  /* 0x000000010b0b0810 */ /* 0x000fe20007ffe0ff */
[----:B-1----:R-:W-:-:S04]  /*5a50*/  IMAD R12, R6, UR6, -R17 ;  /* 0x00000006060c7c24 */ /* 0x002fc8000f8e0a11 */
[----:B------:R-:W1:Y:S01]  /*5a60*/  F2I.FTZ.U32.TRUNC.NTZ R15, R15 ;  /* 0x0000000f000f7305 */ /* 0x000e62000021f000 */
[----:B------:R-:W-:Y:S02]  /*5a70*/  ISETP.GT.AND P0, PT, R12, -0x1, PT ;  /* 0xffffffff0c00780c */ /* 0x000fe40003f04270 */
[----:B------:R-:W-:Y:S02]  /*5a80*/  @!P2 IADD3 R11, PT, PT, -R11, RZ, RZ ;  /* 0x000000ff0b0ba210 */ /* 0x000fe40007ffe1ff */
[----:B------:R-:W-:-:S05]  /*5a90*/  @!P1 LOP3.LUT R11, RZ, R4, RZ, 0x33, !PT ;  /* 0x00000004ff0b9212 */ /* 0x000fca00078e33ff */
[----:B------:R-:W-:-:S04]  /*5aa0*/  IMAD.MOV R5, RZ, RZ, -R11 ;  /* 0x000000ffff057224 */ /* 0x000fc800078e0a0b */
[----:B------:R-:W-:Y:S01]  /*5ab0*/  IMAD R4, R4, R5, R7 ;  /* 0x0000000504047224 */ /* 0x000fe200078e0207 */
[----:B-1----:R-:W-:Y:S01]  /*5ac0*/  IADD3 R17, PT, PT, RZ, -R15, RZ ;  /* 0x8000000fff117210 */ /* 0x002fe20007ffe0ff */
[----:B------:R-:W-:Y:S01]  /*5ad0*/  IMAD.MOV.U32 R5, RZ, RZ, RZ ;  /* 0x000000ffff057224 */ /* 0x000fe200078e00ff */
[----:B0-----:R-:W-:Y:S06]  /*5ae0*/  @P0 BRA `(.L_x_1183) ;  /* 0x0000000000700947 */ /* 0x001fec0003800000 */
        /* <DEDUP_REMOVED lines=28> */
.L_x_1183:
[----:B------:R-:W-:Y:S05]  /*5cb0*/  BSYNC.RECONVERGENT B0 ;  /* 0x0000000000007941 */ /* 0x000fea0003800200 */
.L_x_1182:
        /* <DEDUP_REMOVED lines=46> */
.L_x_1185:
[----:B------:R-:W-:Y:S05]  /*5fa0*/  BSYNC.RECONVERGENT B0 ;  /* 0x0000000000007941 */ /* 0x000fea0003800200 */
.L_x_1184:
        /* <DEDUP_REMOVED lines=41> */
.L_x_1187:
[----:B------:R-:W-:Y:S05]  /*6240*/  BSYNC.RECONVERGENT B0 ;  /* 0x0000000000007941 */ /* 0x000fea0003800200 */
.L_x_1186:
        /* <DEDUP_REMOVED lines=45> */
.L_x_1189:
[----:B------:R-:W-:Y:S05]  /*6520*/  BSYNC.RECONVERGENT B0 ;  /* 0x0000000000007941 */ /* 0x000fea0003800200 */
.L_x_1188:
[----:B------:R-:W-:Y:S01]  /*6530*/  ISETP.GE.AND P1, PT, R5, R6, PT ;  /* 0x000000060500720c */ /* 0x000fe20003f26270 */
[----:B------:R-:W-:Y:S01]  /*6540*/  BSSY.RECONVERGENT B1, `(.L_x_1190) ;  /* 0x00000a8000017945 */ /* 0x000fe20003800200 */
[----:B------:R-:W-:Y:S02]  /*6550*/  @!P0 LOP3.LUT R10, RZ, R13, RZ, 0x33, !PT ;  /* 0x0000000dff0a8212 */ /* 0x000fe400078e33ff */
[----:B------:R-:W-:-:S03]  /*6560*/  MOV R23, RZ ;  /* 0x000000ff00177202 */ /* 0x000fc60000000f00 */
[----:B------:R-:W-:-:S06]  /*6570*/  IMAD R11, R2, R11, R10 ;  /* 0x0000000b020b7224 */ /* 0x000fcc00078e020a */
[----:B------:R-:W-:Y:S05]  /*6580*/  @P1 BRA `(.L_x_1191) ;  /* 0x00000008008c1947 */ /* 0x000fea0003800000 */
[----:B------:R-:W0:Y:S01]  /*6590*/  LDCU UR6, c[0x0][0x41c] ;  /* 0x00008380ff0677ac */ /* 0x000e220008000800 */
[----:B------:R-:W-:Y:S02]  /*65a0*/  IMAD.MOV.U32 R23, RZ, RZ, RZ ;  /* 0x000000ffff177224 */ /* 0x000fe400078e00ff */
[----:B0-----:R-:W-:-:S07]  /*65b0*/  IMAD R12, R11, UR6, R12 ;  /* 0x000000060b0c7c24 */ /* 0x001fce000f8e020c */
.L_x_1199:
        /* <DEDUP_REMOVED lines=18> */
.L_x_1196:
[----:B------:R-:W0:Y:S01]  /*66e0*/  LDC R13, c[0x0][0x440] ;  /* 0x00011000ff0d7b82 */ /* 0x000e220000000800 */
[----:B------:R-:W1:Y:S07]  /*66f0*/  LDCU UR6, c[0x0][0x428] ;  /* 0x00008500ff0677ac */ /* 0x000e6e0008000800 */
[----:B------:R-:W2:Y:S08]  /*6700*/  LDC.64 R16, c[0x0][0x380] ;  /* 0x0000e000ff107b82 */ /* 0x000eb00000000a00 */
[----:B------:R-:W3:Y:S01]  /*6710*/  LDC.64 R14, c[0x0][0x3d0] ;  /* 0x0000f400ff0e7b82 */ /* 0x000ee20000000a00 */
[----:B-1----:R-:W-:-:S02]  /*6720*/  IMAD R25, R20, UR6, R11 ;  /* 0x0000000614197c24 */ /* 0x002fc4000f8e020b */
[----:B0-----:R-:W-:-:S04]  /*6730*/  IMAD R19, R11, R13, R22 ;  /* 0x0000000d0b137224 */ /* 0x001fc800078e0216 */
[----:B--2---:R-:W-:-:S05]  /*6740*/  IMAD.WIDE R18, R19, 0x2, R16 ;  /* 0x0000000213127825 */ /* 0x004fca00078e0210 */
[----:B------:R-:W2:Y:S01]  /*6750*/  LDG.E.U16 R27, desc[UR12][R18.64] ;  /* 0x0000000c121b7981 */ /* 0x000ea2000c1e1500 */
[----:B---3--:R-:W-:-:S05]  /*6760*/  IMAD.WIDE R14, R25, 0x2, R14 ;  /* 0x00000002190e7825 */ /* 0x008fca00078e020e */
[----:B------:R-:W3:Y:S01]  /*6770*/  LDG.E.U16 R26, desc[UR12][R14.64] ;  /* 0x0000000c0e1a7981 */ /* 0x000ee2000c1e1500 */
[----:B------:R-:W-:-:S03]  /*6780*/  IMAD.WIDE R16, R13, 0x2, R18 ;  /* 0x000000020d107825 */ /* 0x000fc600078e0212 */
[----:B------:R-:W4:Y:S04]  /*6790*/  LDG.E.U16 R24, desc[UR12][R14.64+0x2] ;  /* 0x0000020c0e187981 */ /* 0x000f28000c1e1500 */
[----:B------:R-:W5:Y:S04]  /*67a0*/  LDG.E.U16 R25, desc[UR12][R16.64] ;  /* 0x0000000c10197981 */ /* 0x000f68000c1e1500 */
[----:B------:R-:W4:Y:S01]  /*67b0*/  LDG.E.U16 R28, desc[UR12][R14.64+0x4] ;  /* 0x0000040c0e1c7981 */ /* 0x000f22000c1e1500 */
[----:B--2---:R-:W-:Y:S01]  /*67c0*/  SHF.L.U32 R27, R27, 0x10, RZ ;  /* 0x000000101b1b7819 */ /* 0x004fe200000006ff */
[----:B---3--:R-:W-:-:S04]  /*67d0*/  IMAD.U32 R26, R26, 0x10000, RZ ;  /* 0x000100001a1a7824 */ /* 0x008fc800078e00ff */
[----:B------:R-:W-:Y:S01]  /*67e0*/  FFMA.FTZ R23, R26, R27, R23 ;  /* 0x0000001b1a177223 */ /* 0x000fe20000010017 */
[----:B------:R-:W-:Y:S01]  /*67f0*/  IMAD.WIDE R26, R13, 0x2, R16 ;  /* 0x000000020d1a7825 */ /* 0x000fe200078e0210 */
[----:B-----5:R-:W-:-:S03]  /*6800*/  SHF.L.U32 R16, R25, 0x10, RZ ;  /* 0x0000001019107819 */ /* 0x020fc600000006ff */
[----:B----4-:R-:W-:Y:S01]  /*6810*/  IMAD.U32 R29, R24, 0x10000, RZ ;  /* 0x00010000181d7824 */ /* 0x010fe200078e00ff */
[----:B------:R-:W2:Y:S01]  /*6820*/  LDG.E.U16 R18, desc[UR12][R26.64] ;  /* 0x0000000c1a127981 */ /* 0x000ea2000c1e1500 */
[----:B------:R-:W-:-:S04]  /*6830*/  IMAD.WIDE R24, R13, 0x2, R26 ;  /* 0x000000020d187825 */ /* 0x000fc800078e021a */
[----:B------:R-:W-:Y:S02]  /*6840*/  FFMA.FTZ R29, R29, R16, R23 ;  /* 0x000000101d1d7223 */ /* 0x000fe40000010017 */
[----:B------:R-:W3:Y:S04]  /*6850*/  LDG.E.U16 R23, desc[UR12][R14.64+0x6] ;  /* 0x0000060c0e177981 */ /* 0x000ee8000c1e1500 */
[----:B------:R-:W4:Y:S01]  /*6860*/  LDG.E.U16 R19, desc[UR12][R24.64] ;  /* 0x0000000c18137981 */ /* 0x000f22000c1e1500 */
[----:B------:R-:W-:Y:S02]  /*6870*/  IMAD.U32 R28, R28, 0x10000, RZ ;  /* 0x000100001c1c7824 */ /* 0x000fe400078e00ff */
[----:B------:R-:W-:Y:S01]  /*6880*/  IMAD.WIDE R16, R13, 0x2, R24 ;  /* 0x000000020d107825 */ /* 0x000fe200078e0218 */
[----:B--2---:R-:W-:-:S05]  /*6890*/  SHF.L.U32 R18, R18, 0x10, RZ ;  /* 0x0000001012127819 */ /* 0x004fca00000006ff */
[----:B------:R-:W-:Y:S01]  /*68a0*/  FFMA.FTZ R29, R28, R18, R29 ;  /* 0x000000121c1d7223 */ /* 0x000fe2000001001d */
[----:B---3--:R-:W-:Y:S01]  /*68b0*/  IMAD.U32 R28, R23, 0x10000, RZ ;  /* 0x00010000171c7824 */ /* 0x008fe200078e00ff */
[----:B----4-:R-:W-:Y:S01]  /*68c0*/  SHF.L.U32 R23, R19, 0x10, RZ ;  /* 0x0000001013177819 */ /* 0x010fe200000006ff */
[C---:B------:R-:W-:Y:S02]  /*68d0*/  IMAD.WIDE R18, R13.reuse, 0x2, R16 ;  /* 0x000000020d127825 */ /* 0x040fe400078e0210 */
[----:B------:R-:W2:Y:S02]  /*68e0*/  LDG.E.U16 R16, desc[UR12][R16.64] ;  /* 0x0000000c10107981 */ /* 0x000ea4000c1e1500 */
[----:B------:R-:W-:Y:S02]  /*68f0*/  FFMA.FTZ R29, R28, R23, R29 ;  /* 0x000000171c1d7223 */ /* 0x000fe4000001001d */
[----:B------:R-:W3:Y:S01]  /*6900*/  LDG.E.U16 R23, desc[UR12][R14.64+0x8] ;  /* 0x0000080c0e177981 */ /* 0x000ee2000c1e1500 */
[----:B------:R-:W-:-:S03]  /*6910*/  IMAD.WIDE R24, R13, 0x2, R18 ;  /* 0x000000020d187825 */ /* 0x000fc600078e0212 */
[----:B------:R-:W4:Y:S01]  /*6920*/  LDG.E.U16 R28, desc[UR12][R18.64] ;  /* 0x0000000c121c7981 */ /* 0x000f22000c1e1500 */
[----:B------:R-:W-:-:S03]  /*6930*/  IMAD.WIDE R26, R13, 0x2, R24 ;  /* 0x000000020d1a7825 */ /* 0x000fc600078e0218 */
[----:B------:R-:W5:Y:S04]  /*6940*/  LDG.E.U16 R17, desc[UR12][R14.64+0xc] ;  /* 0x00000c0c0e117981 */ /* 0x000f68000c1e1500 */
[----:B------:R-:W5:Y:S04]  /*6950*/  LDG.E.U16 R24, desc[UR12][R24.64] ;  /* 0x0000000c18187981 */ /* 0x000f68000c1e1500 */
[----:B------:R-:W5:Y:S04]  /*6960*/  LDG.E.U16 R18, desc[UR12][R14.64+0xa] ;  /* 0x00000a0c0e127981 */ /* 0x000f68000c1e1500 */
[----:B------:R5:W5:Y:S04]  /*6970*/  LDG.E.U16 R19, desc[UR12][R14.64+0xe] ;  /* 0x00000e0c0e137981 */ /* 0x000b68000c1e1500 */
[----:B------:R-:W5:Y:S01]  /*6980*/  LDG.E.U16 R26, desc[UR12][R26.64] ;  /* 0x0000000c1a1a7981 */ /* 0x000f62000c1e1500 */
[----:B------:R-:W-:-:S05]  /*6990*/  VIADD R21, R21, 0x8 ;  /* 0x0000000815157836 */ /* 0x000fca0000000000 */
[----:B------:R-:W-:Y:S02]  /*69a0*/  ISETP.NE.AND P0, PT, R21, R10, PT ;  /* 0x0000000a1500720c */ /* 0x000fe40003f05270 */
[----:B------:R-:W-:Y:S02]  /*69b0*/  IADD3 R11, PT, PT, R11, 0x8, RZ ;  /* 0x000000080b0b7810 */ /* 0x000fe40007ffe0ff */
[----:B--2---:R-:W-:Y:S01]  /*69c0*/  SHF.L.U32 R16, R16, 0x10, RZ ;  /* 0x0000001010107819 */ /* 0x004fe200000006ff */
[----:B---3--:R-:W-:Y:S01]  /*69d0*/  IMAD.U32 R23, R23, 0x10000, RZ ;  /* 0x0001000017177824 */ /* 0x008fe200078e00ff */
[----:B----4-:R-:W-:-:S03]  /*69e0*/  SHF.L.U32 R28, R28, 0x10, RZ ;  /* 0x000000101c1c7819 */ /* 0x010fc600000006ff */
[----:B------:R-:W-:Y:S01]  /*69f0*/  FFMA.FTZ R16, R23, R16, R29 ;  /* 0x0000001017107223 */ /* 0x000fe2000001001d */
[----:B-----5:R-:W-:Y:S02]  /*6a00*/  IMAD.U32 R14, R24, 0x10000, RZ ;  /* 0x00010000180e7824 */ /* 0x020fe400078e00ff */
[----:B------:R-:W-:Y:S01]  /*6a10*/  IMAD.U32 R13, R18, 0x10000, RZ ;  /* 0x00010000120d7824 */ /* 0x000fe200078e00ff */
[----:B------:R-:W-:-:S03]  /*6a20*/  SHF.L.U32 R18, R17, 0x10, RZ ;  /* 0x0000001011127819 */ /* 0x000fc600000006ff */
[----:B------:R-:W-:Y:S01]  /*6a30*/  FFMA.FTZ R13, R13, R28, R16 ;  /* 0x0000001c0d0d7223 */ /* 0x000fe20000010010 */
[----:B------:R-:W-:Y:S01]  /*6a40*/  SHF.L.U32 R16, R19, 0x10, RZ ;  /* 0x0000001013107819 */ /* 0x000fe200000006ff */
[----:B------:R-:W-:Y:S02]  /*6a50*/  IMAD.U32 R26, R26, 0x10000, RZ ;  /* 0x000100001a1a7824 */ /* 0x000fe400078e00ff */
[----:B------:R-:W-:-:S04]  /*6a60*/  FFMA.FTZ R13, R18, R14, R13 ;  /* 0x0000000e120d7223 */ /* 0x000fc8000001000d */
[----:B------:R-:W-:Y:S01]  /*6a70*/  FFMA.FTZ R23, R16, R26, R13 ;  /* 0x0000001a10177223 */ /* 0x000fe2000001000d */
[----:B------:R-:W-:Y:S06]  /*6a80*/  @P0 BRA `(.L_x_1196) ;  /* 0xfffffffc00140947 */ /* 0x000fec000383ffff */
.L_x_1195:
[----:B------:R-:W-:Y:S05]  /*6a90*/  BSYNC.RECONVERGENT B2 ;  /* 0x0000000000027941 */ /* 0x000fea0003800200 */
.L_x_1194:
        /* <DEDUP_REMOVED lines=28> */
[----:B---3--:R-:W-:Y:S01]  /*6c60*/  IMAD.U32 R13, R13, 0x10000, RZ ;  /* 0x000100000d0d7824 */ /* 0x008fe200078e00ff */
[----:B----4-:R-:W-:-:S03]  /*6c70*/  SHF.L.U32 R25, R16, 0x10, RZ ;  /* 0x0000001010197819 */ /* 0x010fc600000006ff */
[----:B------:R-:W-:Y:S01]  /*6c80*/  FFMA.FTZ R13, R13, R24, R23 ;  /* 0x000000180d0d7223 */ /* 0x000fe20000010017 */
[----:B-----5:R-:W-:Y:S01]  /*6c90*/  IMAD.U32 R28, R28, 0x10000, RZ ;  /* 0x000100001c1c7824 */ /* 0x020fe200078e00ff */
[----:B------:R-:W-:-:S03]  /*6ca0*/  SHF.L.U32 R21, R21, 0x10, RZ ;  /* 0x0000001015157819 */ /* 0x000fc600000006ff */
[----:B------:R-:W-:Y:S01]  /*6cb0*/  FFMA.FTZ R13, R28, R25, R13 ;  /* 0x000000191c0d7223 */ /* 0x000fe2000001000d */
[----:B------:R-:W-:Y:S01]  /*6cc0*/  IMAD.U32 R16, R29, 0x10000, RZ ;  /* 0x000100001d107824 */ /* 0x000fe200078e00ff */
[----:B------:R-:W-:-:S03]  /*6cd0*/  SHF.L.U32 R23, R26, 0x10, RZ ;  /* 0x000000101a177819 */ /* 0x000fc600000006ff */
[----:B------:R-:W-:Y:S01]  /*6ce0*/  FFMA.FTZ R13, R16, R21, R13 ;  /* 0x00000015100d7223 */ /* 0x000fe2000001000d */
[----:B------:R-:W-:-:S04]  /*6cf0*/  IMAD.U32 R14, R14, 0x10000, RZ ;  /* 0x000100000e0e7824 */ /* 0x000fc800078e00ff */
[----:B------:R-:W-:-:S07]  /*6d00*/  FFMA.FTZ R23, R14, R23, R13 ;  /* 0x000000170e177223 */ /* 0x000fce000001000d */
.L_x_1198:
[----:B------:R-:W-:Y:S05]  /*6d10*/  BSYNC.RECONVERGENT B2 ;  /* 0x0000000000027941 */ /* 0x000fea0003800200 */
.L_x_1197:
        /* <DEDUP_REMOVED lines=13> */
[----:B--2---:R-:W-:Y:S01]  /*6df0*/  @P0 IMAD R21, R20, R18, R11 ;  /* 0x0000001214150224 */ /* 0x004fe200078e020b */
[----:B------:R-:W-:-:S06]  /*6e00*/  @P0 IADD3 R11, PT, PT, R11, 0x2, RZ ;  /* 0x000000020b0b0810 */ /* 0x000fcc0007ffe0ff */
[----:B------:R-:W2:Y:S01]  /*6e10*/  @!P1 LDC.64 R14, c[0x0][0x380] ;  /* 0x0000e000ff0e9b82 */ /* 0x000ea20000000a00 */
[----:B---3--:R-:W-:Y:S02]  /*6e20*/  @P0 IMAD.WIDE R24, R21, 0x2, R24 ;  /* 0x0000000215180825 */ /* 0x008fe400078e0218 */
[----:B------:R-:W3:Y:S05]  /*6e30*/  @P0 LDG.E.U16 R21, desc[UR12][R26.64] ;  /* 0x0000000c1a150981 */ /* 0x000eea000c1e1500 */
[----:B------:R-:W4:Y:S01]  /*6e40*/  @!P1 LDC.64 R16, c[0x0][0x3d0] ;  /* 0x0000f400ff109b82 */ /* 0x000f220000000a00 */
        /* <DEDUP_REMOVED lines=8> */
[----:B----4-:R-:W-:-:S06]  /*6ed0*/  @!P1 IMAD.WIDE R16, R29, 0x2, R16 ;  /* 0x000000021d109825 */ /* 0x010fcc00078e0210 */
[----:B------:R-:W4:Y:S01]  /*6ee0*/  @!P1 LDG.E.U16 R16, desc[UR12][R16.64] ;  /* 0x0000000c10109981 */ /* 0x000f22000c1e1500 */
[----:B---3--:R-:W-:Y:S01]  /*6ef0*/  @P0 IMAD.U32 R21, R21, 0x10000, RZ ;  /* 0x0001000015150824 */ /* 0x008fe200078e00ff */
[----:B-----5:R-:W-:Y:S02]  /*6f00*/  @P0 SHF.L.U32 R13, R18, 0x10, RZ ;  /* 0x00000010120d0819 */ /* 0x020fe400000006ff */
[----:B------:R-:W-:Y:S01]  /*6f10*/  @P0 SHF.L.U32 R10, R10, 0x10, RZ ;  /* 0x000000100a0a0819 */ /* 0x000fe200000006ff */
[----:B------:R-:W-:-:S04]  /*6f20*/  @P0 IMAD.U32 R20, R11, 0x10000, RZ ;  /* 0x000100000b140824 */ /* 0x000fc800078e00ff */
[----:B------:R-:W-:-:S04]  /*6f30*/  @P0 FFMA.FTZ R21, R10, R21, R23 ;  /* 0x000000150a150223 */ /* 0x000fc80000010017 */
[----:B------:R-:W-:Y:S01]  /*6f40*/  @P0 FFMA.FTZ R23, R20, R13, R21 ;  /* 0x0000000d14170223 */ /* 0x000fe20000010015 */
[----:B--2---:R-:W-:Y:S01]  /*6f50*/  @!P1 SHF.L.U32 R11, R14, 0x10, RZ ;  /* 0x000000100e0b9819 */ /* 0x004fe200000006ff */
[----:B----4-:R-:W-:-:S04]  /*6f60*/  @!P1 IMAD.U32 R10, R16, 0x10000, RZ ;  /* 0x00010000100a9824 */ /* 0x010fc800078e00ff */
[----:B------:R-:W-:-:S07]  /*6f70*/  @!P1 FFMA.FTZ R23, R10, R11, R23 ;  /* 0x0000000b0a179223 */ /* 0x000fce0000010017 */
.L_x_1193:
[----:B------:R-:W-:Y:S05]  /*6f80*/  BSYNC.RECONVERGENT B0 ;  /* 0x0000000000007941 */ /* 0x000fea0003800200 */
.L_x_1192:
[----:B------:R-:W-:-:S05]  /*6f90*/  VIADD R5, R5, 0x1 ;  /* 0x0000000105057836 */ /* 0x000fca0000000000 */
[----:B------:R-:W-:-:S13]  /*6fa0*/  ISETP.NE.AND P0, PT, R5, R6, PT ;  /* 0x000000060500720c */ /* 0x000fda0003f05270 */
[----:B------:R-:W-:Y:S05]  /*6fb0*/  @P0 BRA `(.L_x_1199) ;  /* 0xfffffff400800947 */ /* 0x000fea000383ffff */
.L_x_1191:
[----:B------:R-:W-:Y:S05]  /*6fc0*/  BSYNC.RECONVERGENT B1 ;  /* 0x0000000000017941 */ /* 0x000fea0003800200 */
.L_x_1190:
        /* <DEDUP_REMOVED lines=16> */
.L_x_1201:
        /* <DEDUP_REMOVED lines=11> */
.L_x_1739:


//--------------------- .text._ZN2at6native51_GLOBAL__N__2c613397_18_DepthwiseConv2d_cu_9959487031conv_depthwise2d_forward_kernelILi1EN3c108BFloat16EiEEvNS_27GenericPackedTensorAccessorIKT0_Lm4ENS_16DefaultPtrTraitsEiEENS5_IS6_Lm4ES8_iEES9_NS5_IS7_Lm1ES8_iEEbT1_iiiiiiiiiiiiii --------------------------
	.section	.text._ZN2at6native51_GLOBAL__N__2c613397_18_DepthwiseConv2d_cu_9959487031conv_depthwise2d_forward_kernelILi1EN3c108BFloat16EiEEvNS_27GenericPackedTensorAccessorIKT0_Lm4ENS_16DefaultPtrTraitsEiEENS5_IS6_Lm4ES8_iEES9_NS5_IS7_Lm1ES8_iEEbT1_iiiiiiiiiiiiii,"ax",@progbits
	.align	128
.text._ZN2at6native51_GLOBAL__N__2c613397_18_DepthwiseConv2d_cu_9959487031conv_depthwise2d_forward_kernelILi1EN3c108BFloat16EiEEvNS_27GenericPackedTensorAccessorIKT0_Lm4ENS_16DefaultPtrTraitsEiEENS5_IS6_Lm4ES8_iEES9_NS5_IS7_Lm1ES8_iEEbT1_iiiiiiiiiiiiii:
        .type           _ZN2at6native51_GLOBAL__N__2c613397_18_DepthwiseConv2d_cu_9959487031conv_depthwise2d_forward_kernelILi1EN3c108BFloat16EiEEvNS_27GenericPackedTensorAccessorIKT0_Lm4ENS_16DefaultPtrTraitsEiEENS5_IS6_Lm4ES8_iEES9_NS5_IS7_Lm1ES8_iEEbT1_iiiiiiiiiiiiii,@function
        .size           _ZN2at6native51_GLOBAL__N__2c613397_18_DepthwiseConv2d_cu_9959487031conv_depthwise2d_forward_kernelILi1EN3c108BFloat16EiEEvNS_27GenericPackedTensorAccessorIKT0_Lm4ENS_16DefaultPtrTraitsEiEENS5_IS6_Lm4ES8_iEES9_NS5_IS7_Lm1ES8_iEEbT1_iiiiiiiiiiiiii,(.L_x_1740 - _ZN2at6native51_GLOBAL__N__2c613397_18_DepthwiseConv2d_cu_9959487031conv_depthwise2d_forward_kernelILi1EN3c108BFloat16EiEEvNS_27GenericPackedTensorAccessorIKT0_Lm4ENS_16DefaultPtrTraitsEiEENS5_IS6_Lm4ES8_iEES9_NS5_IS7_Lm1ES8_iEEbT1_iiiiiiiiiiiiii)
        .other          _ZN2at6native51_GLOBAL__N__2c613397_18_DepthwiseConv2d_cu_9959487031conv_depthwise2d_forward_kernelILi1EN3c108BFloat16EiEEvNS_27GenericPackedTensorAccessorIKT0_Lm4ENS_16DefaultPtrTraitsEiEENS5_IS6_Lm4ES8_iEES9_NS5_IS7_Lm1ES8_iEEbT1_iiiiiiiiiiiiii,@"STO_CUDA_ENTRY STV_DEFAULT"
_ZN2at6native51_GLOBAL__N__2c613397_18_DepthwiseConv2d_cu_9959487031conv_depthwise2d_forward_kernelILi1EN3c108BFloat16EiEEvNS_27GenericPackedTensorAccessorIKT0_Lm4ENS_16DefaultPtrTraitsEiEENS5_IS6_Lm4ES8_iEES9_NS5_IS7_Lm1ES8_iEEbT1_iiiiiiiiiiiiii:
        /* <DEDUP_REMOVED lines=15> */
[----:B------:R-:W3:Y:S01]  /*00f0*/  LDCU.64 UR8, c[0x0][0x358] ;  /* 0x00006b00ff0877ac */ /* 0x000ee20008000a00 */
[----:B0-----:R-:W-:Y:S01]  /*0100*/  UISETP.NE.AND UP0, UPT, UR11, 0x1, UPT ;  /* 0x000000010b00788c */ /* 0x001fe2000bf05270 */
[----:B-1----:R-:W-:Y:S01]  /*0110*/  IMAD R3, R5, UR6, RZ ;  /* 0x0000000605037c24 */ /* 0x002fe2000f8e02ff */
[----:B--2---:R-:W-:-:S03]  /*0120*/  UIMAD UR5, UR5, UR4, URZ ;  /* 0x00000004050572a4 */ /* 0x004fc6000f8e02ff */
[----:B------:R-:W-:-:S04]  /*0130*/  UMOV UR4, URZ ;  /* 0x000000ff00047c82 */ /* 0x000fc80008000000 */
[----:B---3--:R-:W-:Y:S05]  /*0140*/  BRA.U UP0, `(.L_x_1202) ;  /* 0x0000002d00207547 */ /* 0x008fea000b800000 */
[----:B------:R-:W0:Y:S02]  /*0150*/  LDCU.U8 UR6, c[0x0][0x408] ;  /* 0x00008100ff0677ac */ /* 0x000e240008000000 */
[----:B0-----:R-:W-:-:S04]  /*0160*/  UPRMT UR6, UR6, 0x8880, URZ ;  /* 0x0000888006067896 */ /* 0x001fc800080000ff */
[----:B------:R-:W-:-:S09]  /*0170*/  UISETP.NE.AND UP0, UPT, UR6, URZ, UPT ;  /* 0x000000ff0600728c */ /* 0x000fd2000bf05270 */
[----:B------:R-:W-:Y:S05]  /*0180*/  BRA.U UP0, `(.L_x_1203) ;  /* 0x0000001500747547 */ /* 0x000fea000b800000 */
[----:B------:R-:W-:Y:S01]  /*0190*/  IADD3 R2, P0, PT, R3, R10, RZ ;  /* 0x0000000a03027210 */ /* 0x000fe20007f1e0ff */
[----:B------:R-:W-:Y:S03]  /*01a0*/  BSSY.RECONVERGENT B0, `(.L_x_1204) ;  /* 0x0000025000007945 */ /* 0x000fe60003800200 */
[C---:B------:R-:W-:Y:S01]  /*01b0*/  ISETP.GT.U32.AND P1, PT, R2.reuse, UR10, PT ;  /* 0x0000000a02007c0c */ /* 0x040fe2000bf24070 */
[----:B------:R-:W-:Y:S01]  /*01c0*/  IMAD.X R6, RZ, RZ, R7, P0 ;  /* 0x000000ffff067224 */ /* 0x000fe200000e0607 */
[----:B------:R-:W-:-:S04]  /*01d0*/  ISETP.GE.U32.AND P0, PT, R2, UR10, PT ;  /* 0x0000000a02007c0c */ /* 0x000fc8000bf06070 */
[C---:B------:R-:W-:Y:S02]  /*01e0*/  ISETP.GT.AND.EX P1, PT, R6.reuse, UR7, PT, P1 ;  /* 0x0000000706007c0c */ /* 0x040fe4000bf24310 */
[----:B------:R-:W-:Y:S02]  /*01f0*/  ISETP.GE.AND.EX P0, PT, R6, UR7, PT, P0 ;  /* 0x0000000706007c0c */ /* 0x000fe4000bf06300 */
        /* <DEDUP_REMOVED lines=27> */
.L_x_1205:
[----:B------:R-:W-:-:S07]  /*03b0*/  MOV R0, 0x3d0 ;  /* 0x000003d000007802 */ /* 0x000fce0000000f00 */
[----:B------:R-:W-:Y:S05]  /*03c0*/  CALL.REL.NOINC `($__internal_48_$__cuda_sm20_div_u64) ;  /* 0x0000006400b47944 */ /* 0x000fea0003c00000 */
[----:B------:R-:W-:Y:S01]  /*03d0*/  MOV R4, R8 ;  /* 0x0000000800047202 */ /* 0x000fe20000000f00 */
[----:B------:R-:W-:-:S07]  /*03e0*/  IMAD.MOV.U32 R5, RZ, RZ, R9 ;  /* 0x000000ffff057224 */ /* 0x000fce00078e0009 */
.L_x_1206:
[----:B------:R-:W-:Y:S05]  /*03f0*/  BSYNC.RECONVERGENT B0 ;  /* 0x0000000000007941 */ /* 0x000fea0003800200 */
.L_x_1204:
[----:B------:R-:W-:Y:S01]  /*0400*/  IADD3 R13, P0, PT, R4, R13, RZ ;  /* 0x0000000d040d7210 */ /* 0x000fe20007f1e0ff */
[----:B------:R-:W-:Y:S03]  /*0410*/  BSSY.RECONVERGENT B0, `(.L_x_1207) ;  /* 0x0000072000007945 */ /* 0x000fe60003800200 */
[C---:B------:R-:W-:Y:S01]  /*0420*/  LOP3.LUT R0, R13.reuse, 0x1, RZ, 0xc0, !PT ;  /* 0x000000010d007812 */ /* 0x040fe200078ec0ff */
[----:B------:R-:W-:Y:S01]  /*0430*/  IMAD.X R4, RZ, RZ, R5, P0 ;  /* 0x000000ffff047224 */ /* 0x000fe200000e0605 */
[----:B------:R-:W-:Y:S02]  /*0440*/  ISETP.NE.U32.AND P0, PT, R13, RZ, PT ;  /* 0x000000ff0d00720c */ /* 0x000fe40003f05070 */
[----:B------:R-:W-:Y:S02]  /*0450*/  ISETP.NE.U32.AND P1, PT, R0, 0x1, PT ;  /* 0x000000010000780c */ /* 0x000fe40003f25070 */
[----:B------:R-:W-:-:S02]  /*0460*/  ISETP.NE.AND.EX P0, PT, R4, RZ, PT, P0 ;  /* 0x000000ff0400720c */ /* 0x000fc40003f05300 */
[----:B------:R-:W-:-:S13]  /*0470*/  ISETP.NE.U32.AND.EX P1, PT, RZ, RZ, PT, P1 ;  /* 0x000000ffff00720c */ /* 0x000fda0003f25110 */
[----:B------:R-:W-:Y:S05]  /*0480*/  @!P1 BRA `(.L_x_1208) ;  /* 0x0000000400a89947 */ /* 0x000fea0003800000 */
[----:B------:R-:W0:Y:S01]  /*0490*/  LDC R5, c[0x0][0x420] ;  /* 0x00010800ff057b82 */ /* 0x000e220000000800 */
[----:B------:R-:W-:Y:S01]  /*04a0*/  IABS R14, R10 ;  /* 0x0000000a000e7213 */ /* 0x000fe20000000000 */
[----:B------:R-:W1:Y:S06]  /*04b0*/  LDCU.64 UR10, c[0x0][0x418] ;  /* 0x00008300ff0a77ac */ /* 0x000e6c0008000a00 */
[----:B------:R-:W2:Y:S01]  /*04c0*/  LDC R0, c[0x0][0x424] ;  /* 0x00010900ff007b82 */ /* 0x000ea20000000800 */
[----:B0-----:R-:W-:-:S04]  /*04d0*/  IABS R13, R5 ;  /* 0x00000005000d7213 */ /* 0x001fc80000000000 */
[----:B------:R-:W0:Y:S08]  /*04e0*/  I2F.RP R4, R13 ;  /* 0x0000000d00047306 */ /* 0x000e300000209400 */
[----:B0-----:R-:W0:Y:S02]  /*04f0*/  MUFU.RCP R4, R4 ;  /* 0x0000000400047308 */ /* 0x001e240000001000 */
[----:B0-----:R-:W-:-:S06]  /*0500*/  VIADD R8, R4, 0xffffffe ;  /* 0x0ffffffe04087836 */ /* 0x001fcc0000000000 */
[----:B------:R0:W3:Y:S02]  /*0510*/  F2I.FTZ.U32.TRUNC.NTZ R9, R8 ;  /* 0x0000000800097305 */ /* 0x0000e4000021f000 */
[----:B0-----:R-:W-:Y:S01]  /*0520*/  IMAD.MOV.U32 R8, RZ, RZ, RZ ;  /* 0x000000ffff087224 */ /* 0x001fe200078e00ff */
[----:B---3--:R-:W-:-:S05]  /*0530*/  IADD3 R12, PT, PT, RZ, -R9, RZ ;  /* 0x80000009ff0c7210 */ /* 0x008fca0007ffe0ff */
[----:B------:R-:W-:Y:S01]  /*0540*/  IMAD R11, R12, R13, RZ ;  /* 0x0000000d0c0b7224 */ /* 0x000fe200078e02ff */
[----:B--2---:R-:W-:-:S03]  /*0550*/  IABS R12, R0 ;  /* 0x00000000000c7213 */ /* 0x004fc60000000000 */
[----:B------:R-:W-:Y:S01]  /*0560*/  IMAD.HI.U32 R9, R9, R11, R8 ;  /* 0x0000000b09097227 */ /* 0x000fe200078e0008 */
[----:B------:R-:W-:Y:S01]  /*0570*/  LOP3.LUT R8, R10, R5, RZ, 0x3c, !PT ;  /* 0x000000050a087212 */ /* 0x000fe200078e3cff */
[----:B------:R-:W0:Y:S03]  /*0580*/  I2F.RP R11, R12 ;  /* 0x0000000c000b7306 */ /* 0x000e260000209400 */
[----:B------:R-:W-:Y:S01]  /*0590*/  ISETP.GE.AND P3, PT, R8, RZ, PT ;  /* 0x000000ff0800720c */ /* 0x000fe20003f66270 */
[----:B------:R-:W-:-:S04]  /*05a0*/  IMAD.HI.U32 R17, R9, R14, RZ ;  /* 0x0000000e09117227 */ /* 0x000fc800078e00ff */
[----:B------:R-:W-:Y:S02]  /*05b0*/  IMAD.MOV R4, RZ, RZ, -R17 ;  /* 0x000000ffff047224 */ /* 0x000fe400078e0a11 */
[----:B------:R-:W-:Y:S02]  /*05c0*/  IMAD.MOV.U32 R8, RZ, RZ, RZ ;  /* 0x000000ffff087224 */ /* 0x000fe400078e00ff */
[C---:B------:R-:W-:Y:S01]  /*05d0*/  IMAD R4, R13.reuse, R4, R14 ;  /* 0x000000040d047224 */ /* 0x040fe200078e020e */
[----:B0-----:R-:W0:Y:S04]  /*05e0*/  MUFU.RCP R11, R11 ;  /* 0x0000000b000b7308 */ /* 0x001e280000001000 */
[----:B------:R-:W-:-:S13]  /*05f0*/  ISETP.GT.U32.AND P2, PT, R13, R4, PT ;  /* 0x000000040d00720c */ /* 0x000fda0003f44070 */
[----:B------:R-:W-:Y:S01]  /*0600*/  @!P2 IMAD.IADD R4, R4, 0x1, -R13 ;  /* 0x000000010404a824 */ /* 0x000fe200078e0a0d */
[----:B0-----:R-:W-:Y:S01]  /*0610*/  IADD3 R9, PT, PT, R11, 0xffffffe, RZ ;  /* 0x0ffffffe0b097810 */ /* 0x001fe20007ffe0ff */
[----:B------:R-:W-:Y:S01]  /*0620*/  @!P2 VIADD R17, R17, 0x1 ;  /* 0x000000011111a836 */ /* 0x000fe20000000000 */
[----:B------:R-:W-:Y:S02]  /*0630*/  ISETP.NE.AND P2, PT, R5, RZ, PT ;  /* 0x000000ff0500720c */ /* 0x000fe40003f45270 */
[----:B------:R-:W-:Y:S02]  /*0640*/  ISETP.GE.U32.AND P1, PT, R4, R13, PT ;  /* 0x0000000d0400720c */ /* 0x000fe40003f26070 */
[----:B------:R-:W0:Y:S01]  /*0650*/  LDC R4, c[0x0][0x410] ;  /* 0x00010400ff047b82 */ /* 0x000e220000000800 */
[----:B------:R-:W2:Y:S10]  /*0660*/  F2I.FTZ.U32.TRUNC.NTZ R9, R9 ;  /* 0x0000000900097305 */ /* 0x000eb4000021f000 */
[----:B------:R-:W-:-:S02]  /*0670*/  @P1 VIADD R17, R17, 0x1 ;  /* 0x0000000111111836 */ /* 0x000fc40000000000 */
[----:B--2---:R-:W-:-:S03]  /*0680*/  IMAD.MOV R13, RZ, RZ, -R9 ;  /* 0x000000ffff0d7224 */ /* 0x004fc600078e0a09 */
[----:B------:R-:W-:Y:S02]  /*0690*/  @!P3 IADD3 R17, PT, PT, -R17, RZ, RZ ;  /* 0x000000ff1111b210 */ /* 0x000fe40007ffe1ff */
[----:B------:R-:W-:Y:S01]  /*06a0*/  @!P2 LOP3.LUT R17, RZ, R5, RZ, 0x33, !PT ;  /* 0x00000005ff11a212 */ /* 0x000fe200078e33ff */
[----:B------:R-:W-:-:S03]  /*06b0*/  IMAD R13, R13, R12, RZ ;  /* 0x0000000c0d0d7224 */ /* 0x000fc600078e02ff */
[----:B------:R-:W-:Y:S01]  /*06c0*/  IABS R14, R17 ;  /* 0x00000011000e7213 */ /* 0x000fe20000000000 */
[----:B------:R-:W-:Y:S01]  /*06d0*/  IMAD.HI.U32 R8, R9, R13, R8 ;  /* 0x0000000d09087227 */ /* 0x000fe200078e0008 */
[----:B0-----:R-:W-:-:S03]  /*06e0*/  IABS R11, R4 ;  /* 0x00000004000b7213 */ /* 0x001fc60000000000 */
[----:B------:R-:W-:Y:S01]  /*06f0*/  IMAD.MOV.U32 R9, RZ, RZ, R14 ;  /* 0x000000ffff097224 */ /* 0x000fe200078e000e */
[----:B------:R-:W0:Y:S03]  /*0700*/  I2F.RP R13, R11 ;  /* 0x0000000b000d7306 */ /* 0x000e260000209400 */
[----:B------:R-:W-:-:S04]  /*0710*/  IMAD.HI.U32 R16, R8, R9, RZ ;  /* 0x0000000908107227 */ /* 0x000fc800078e00ff */
[----:B------:R-:W-:-:S04]  /*0720*/  IMAD.MOV R8, RZ, RZ, -R16 ;  /* 0x000000ffff087224 */ /* 0x000fc800078e0a10 */
[C---:B------:R-:W-:Y:S01]  /*0730*/  IMAD R9, R12.reuse, R8, R9 ;  /* 0x000000080c097224 */ /* 0x040fe200078e0209 */
[----:B------:R-:W-:Y:S01]  /*0740*/  LOP3.LUT R8, R17, R0, RZ, 0x3c, !PT ;  /* 0x0000000011087212 */ /* 0x000fe200078e3cff */
[----:B0-----:R-:W0:Y:S03]  /*0750*/  MUFU.RCP R13, R13 ;  /* 0x0000000d000d7308 */ /* 0x001e260000001000 */
[----:B------:R-:W-:Y:S02]  /*0760*/  ISETP.GT.U32.AND P2, PT, R12, R9, PT ;  /* 0x000000090c00720c */ /* 0x000fe40003f44070 */
[----:B------:R-:W-:-:S11]  /*0770*/  ISETP.GE.AND P3, PT, R8, RZ, PT ;  /* 0x000000ff0800720c */ /* 0x000fd60003f66270 */
[-C--:B------:R-:W-:Y:S01]  /*0780*/  @!P2 IADD3 R9, PT, PT, R9, -R12.reuse, RZ ;  /* 0x8000000c0909a210 */ /* 0x080fe20007ffe0ff */
[----:B------:R-:W-:Y:S01]  /*0790*/  @!P2 VIADD R16, R16, 0x1 ;  /* 0x000000011010a836 */ /* 0x000fe20000000000 */
[----:B------:R-:W-:Y:S01]  /*07a0*/  ISETP.NE.AND P2, PT, R0, RZ, PT ;  /* 0x000000ff0000720c */ /* 0x000fe20003f45270 */
[----:B0-----:R-:W-:Y:S01]  /*07b0*/  VIADD R14, R13, 0xffffffe ;  /* 0x0ffffffe0d0e7836 */ /* 0x001fe20000000000 */
[----:B------:R-:W-:Y:S02]  /*07c0*/  ISETP.GE.U32.AND P1, PT, R9, R12, PT ;  /* 0x0000000c0900720c */ /* 0x000fe40003f26070 */
[----:B------:R-:W0:Y:S01]  /*07d0*/  LDC.64 R12, c[0x0][0x438] ;  /* 0x00010e00ff0c7b82 */ /* 0x000e220000000a00 */
[----:B------:R2:W3:Y:S07]  /*07e0*/  F2I.FTZ.U32.TRUNC.NTZ R9, R14 ;  /* 0x0000000e00097305 */ /* 0x0004ee000021f000 */
[----:B--2---:R-:W0:Y:S03]  /*07f0*/  LDC.64 R14, c[0x0][0x430] ;  /* 0x00010c00ff0e7b82 */ /* 0x004e260000000a00 */
[----:B------:R-:W-:-:S04]  /*0800*/  @P1 VIADD R16, R16, 0x1 ;  /* 0x0000000110101836 */ /* 0x000fc80000000000 */
[----:B------:R-:W-:Y:S01]  /*0810*/  @!P3 IMAD.MOV R16, RZ, RZ, -R16 ;  /* 0x000000ffff10b224 */ /* 0x000fe200078e0a10 */
[----:B---3--:R-:W-:Y:S02]  /*0820*/  IADD3 R8, PT, PT, RZ, -R9, RZ ;  /* 0x80000009ff087210 */ /* 0x008fe40007ffe0ff */
[----:B------:R-:W-:-:S03]  /*0830*/  @!P2 LOP3.LUT R16, RZ, R0, RZ, 0x33, !PT ;  /* 0x00000000ff10a212 */ /* 0x000fc600078e33ff */
[----:B------:R-:W-:Y:S01]  /*0840*/  IMAD R19, R8, R11, RZ ;  /* 0x0000000b08137224 */ /* 0x000fe200078e02ff */
[----:B------:R-:W-:Y:S01]  /*0850*/  IABS R18, R16 ;  /* 0x0000001000127213 */ /* 0x000fe20000000000 */
[----:B------:R-:W-:Y:S01]  /*0860*/  IMAD.MOV.U32 R8, RZ, RZ, RZ ;  /* 0x000000ffff087224 */ /* 0x000fe200078e00ff */
[----:B------:R-:W-:-:S03]  /*0870*/  ISETP.GE.AND P4, PT, R16, RZ, PT ;  /* 0x000000ff1000720c */ /* 0x000fc60003f86270 */
[----:B------:R-:W-:Y:S01]  /*0880*/  IMAD.HI.U32 R8, R9, R19, R8 ;  /* 0x0000001309087227 */ /* 0x000fe200078e0008 */
[----:B------:R-:W-:-:S03]  /*0890*/  IADD3 R9, PT, PT, -R17, RZ, RZ ;  /* 0x000000ff11097210 */ /* 0x000fc60007ffe1ff */
[----:B------:R-:W-:Y:S02]  /*08a0*/  IMAD.MOV.U32 R19, RZ, RZ, R18 ;  /* 0x000000ffff137224 */ /* 0x000fe400078e0012 */
[----:B------:R-:W-:Y:S02]  /*08b0*/  IMAD.MOV R18, RZ, RZ, -R16 ;  /* 0x000000ffff127224 */ /* 0x000fe400078e0a10 */
[----:B------:R-:W-:-:S04]  /*08c0*/  IMAD.HI.U32 R8, R8, R19, RZ ;  /* 0x0000001308087227 */ /* 0x000fc800078e00ff */
[----:B------:R-:W-:Y:S02]  /*08d0*/  IMAD.MOV R8, RZ, RZ, -R8 ;  /* 0x000000ffff087224 */ /* 0x000fe400078e0a08 */
[----:B------:R-:W-:Y:S02]  /*08e0*/  IMAD R9, R5, R9, R10 ;  /* 0x0000000905097224 */ /* 0x000fe400078e020a */
[----:B------:R-:W-:Y:S02]  /*08f0*/  IMAD R18, R0, R18, R17 ;  /* 0x0000001200127224 */ /* 0x000fe400078e0211 */
[----:B------:R-:W-:Y:S02]  /*0900*/  IMAD R0, R11, R8, R19 ;  /* 0x000000080b007224 */ /* 0x000fe400078e0213 */
[----:B0-----:R-:W-:Y:S02]  /*0910*/  IMAD R5, R9, R14, -R12 ;  /* 0x0000000e09057224 */ /* 0x001fe400078e0a0c */
[----:B------:R-:W-:Y:S01]  /*0920*/  IMAD R15, R18, R15, -R13 ;  /* 0x0000000f120f7224 */ /* 0x000fe200078e0a0d */
[----:B------:R-:W-:-:S02]  /*0930*/  ISETP.GT.U32.AND P3, PT, R11, R0, PT ;  /* 0x000000000b00720c */ /* 0x000fc40003f64070 */
[----:B-1----:R-:W-:Y:S02]  /*0940*/  ISETP.GE.AND P2, PT, R5, UR10, PT ;  /* 0x0000000a05007c0c */ /* 0x002fe4000bf46270 */
[----:B------:R-:W-:Y:S02]  /*0950*/  ISETP.GE.AND P1, PT, R15, UR11, PT ;  /* 0x0000000b0f007c0c */ /* 0x000fe4000bf26270 */
[----:B------:R-:W-:Y:S02]  /*0960*/  ISETP.GT.AND P2, PT, R5, -0x1, !P2 ;  /* 0xffffffff0500780c */ /* 0x000fe40005744270 */
[----:B------:R-:W-:-:S04]  /*0970*/  ISETP.GT.AND P1, PT, R15, -0x1, !P1 ;  /* 0xffffffff0f00780c */ /* 0x000fc80004f24270 */
[----:B------:R-:W-:Y:S01]  /*0980*/  PLOP3.LUT P1, PT, P1, P2, PT, 0x80, 0x8 ;  /* 0x000000000008781c */ /* 0x000fe20000f25070 */
[----:B------:R-:W-:Y:S01]  /*0990*/  @!P3 IMAD.IADD R0, R0, 0x1, -R11 ;  /* 0x000000010000b824 */ /* 0x000fe200078e0a0b */
[----:B------:R-:W-:-:S04]  /*09a0*/  ISETP.NE.AND P2, PT, R4, RZ, PT ;  /* 0x000000ff0400720c */ /* 0x000fc80003f45270 */
[----:B------:R-:W-:-:S07]  /*09b0*/  ISETP.GT.U32.AND P3, PT, R11, R0, PT ;  /* 0x000000000b00720c */ /* 0x000fce0003f64070 */
[----:B------:R-:W0:Y:S01]  /*09c0*/  @P1 LDC.64 R12, c[0x0][0x380] ;  /* 0x0000e000ff0c1b82 */ /* 0x000e220000000a00 */
[----:B------:R-:W-:-:S04]  /*09d0*/  @P1 IMAD R16, R16, UR11, R15 ;  /* 0x0000000b10101c24 */ /* 0x000fc8000f8e020f */
[----:B------:R-:W-:Y:S01]  /*09e0*/  @P1 IMAD R5, R16, UR10, R5 ;  /* 0x0000000a10051c24 */ /* 0x000fe2000f8e0205 */
[----:B------:R-:W-:Y:S01]  /*09f0*/  @!P3 IADD3 R0, PT, PT, R0, -R11, RZ ;  /* 0x8000000b0000b210 */ /* 0x000fe20007ffe0ff */
[----:B------:R-:W1:Y:S01]  /*0a00*/  LDCU.64 UR10, c[0x0][0x3a8] ;  /* 0x00007500ff0a77ac */ /* 0x000e620008000a00 */
[----:B------:R-:W2:Y:S03]  /*0a10*/  @P1 LDC.64 R8, c[0x0][0x3d0] ;  /* 0x0000f400ff081b82 */ /* 0x000ea60000000a00 */
[----:B------:R-:W-:Y:S01]  /*0a20*/  @!P4 IMAD.MOV R0, RZ, RZ, -R0 ;  /* 0x000000ffff00c224 */ /* 0x000fe200078e0a00 */
[----:B------:R-:W-:-:S05]  /*0a30*/  @!P2 LOP3.LUT R0, RZ, R4, RZ, 0x33, !PT ;  /* 0x00000004ff00a212 */ /* 0x000fca00078e33ff */
[----:B------:R-:W-:Y:S02]  /*0a40*/  @P1 IMAD R11, R0, UR5, RZ ;  /* 0x00000005000b1c24 */ /* 0x000fe4000f8e02ff */
[----:B0-----:R-:W-:-:S06]  /*0a50*/  @P1 IMAD.WIDE R12, R5, 0x2, R12 ;  /* 0x00000002050c1825 */ /* 0x001fcc00078e020c */
[----:B------:R-:W3:Y:S01]  /*0a60*/  @P1 LDG.E.U16 R12, desc[UR8][R12.64] ;  /* 0x000000080c0c1981 */ /* 0x000ee2000c1e1500 */
[----:B--2---:R-:W-:-:S05]  /*0a70*/  @P1 IMAD.WIDE R8, R11, 0x2, R8 ;  /* 0x000000020b081825 */ /* 0x004fca00078e0208 */
[----:B------:R-:W2:Y:S01]  /*0a80*/  @P1 LDG.E.U16 R0, desc[UR8][R8.64] ;  /* 0x0000000808001981 */ /* 0x000ea2000c1e1500 */
[----:B------:R-:W-:Y:S02]  /*0a90*/  IMAD.MOV.U32 R5, RZ, RZ, RZ ;  /* 0x000000ffff057224 */ /* 0x000fe400078e00ff */
[----:B---3--:R-:W-:Y:S01]  /*0aa0*/  @P1 IMAD.U32 R11, R12, 0x10000, RZ ;  /* 0x000100000c0b1824 */ /* 0x008fe200078e00ff */
[----:B--2---:R-:W-:-:S05]  /*0ab0*/  @P1 SHF.L.U32 R0, R0, 0x10, RZ ;  /* 0x0000001000001819 */ /* 0x004fca00000006ff */
[----:B------:R-:W-:Y:S01]  /*0ac0*/  @P1 FFMA.FTZ R5, R0, R11, RZ ;  /* 0x0000000b00051223 */ /* 0x000fe200000100ff */
[----:B-1----:R-:W-:-:S04]  /*0ad0*/  LEA R4, P1, R10, UR10, 0x1 ;  /* 0x0000000a0a047c11 */ /* 0x002fc8000f8208ff */
[----:B------:R-:W-:Y:S02]  /*0ae0*/  F2FP.BF16.F32.PACK_AB R0, RZ, R5 ;  /* 0x00000005ff00723e */ /* 0x000fe400000010ff */
[----:B------:R-:W-:-:S05]  /*0af0*/  LEA.HI.X R5, R10, UR11, R7, 0x1, P1 ;  /* 0x0000000b0a057c11 */ /* 0x000fca00088f0c07 */
[----:B------:R0:W-:Y:S01]  /*0b00*/  STG.E.U16 desc[UR8][R4.64], R0 ;  /* 0x0000000004007986 */ /* 0x0001e2000c101508 */
[----:B------:R-:W-:Y:S02]  /*0b10*/  IMAD.MOV.U32 R7, RZ, RZ, R6 ;  /* 0x000000ffff077224 */ /* 0x000fe400078e0006 */
[----:B------:R-:W-:-:S07]  /*0b20*/  IMAD.MOV.U32 R10, RZ, RZ, R2 ;  /* 0x000000ffff0a7224 */ /* 0x000fce00078e0002 */
.L_x_1208:
[----:B------:R-:W-:Y:S05]  /*0b30*/  BSYNC.RECONVERGENT B0 ;  /* 0x0000000000007941 */ /* 0x000fea0003800200 */
.L_x_1207:
[----:B------:R-:W-:Y:S05]  /*0b40*/  @!P0 EXIT ;  /* 0x000000000000894d */ /* 0x000fea0003800000 */
[----:B0-----:R-:W0:Y:S01]  /*0b50*/  LDC R0, c[0x0][0x420] ;  /* 0x00010800ff007b82 */ /* 0x001e220000000800 */
[----:B------:R-:W-:Y:S01]  /*0b60*/  IMAD.MOV.U32 R16, RZ, RZ, RZ ;  /* 0x000000ffff107224 */ /* 0x000fe200078e00ff */
[----:B------:R-:W1:Y:S01]  /*0b70*/  LDCU UR4, c[0x0][0x40c] ;  /* 0x00008180ff0477ac */ /* 0x000e620008000800 */
[----:B------:R-:W2:Y:S01]  /*0b80*/  LDCU.64 UR10, c[0x0][0x418] ;  /* 0x00008300ff0a77ac */ /* 0x000ea20008000a00 */
[----:B------:R-:W3:Y:S01]  /*0b90*/  LDCU.64 UR12, c[0x0][0x3a8] ;  /* 0x00007500ff0c77ac */ /* 0x000ee20008000a00 */
[----:B0-----:R-:W-:-:S04]  /*0ba0*/  IABS R12, R0 ;  /* 0x00000000000c7213 */ /* 0x001fc80000000000 */
[----:B------:R-:W0:Y:S08]  /*0bb0*/  I2F.RP R0, R12 ;  /* 0x0000000c00007306 */ /* 0x000e300000209400 */
[----:B0-----:R-:W0:Y:S02]  /*0bc0*/  MUFU.RCP R0, R0 ;  /* 0x0000000000007308 */ /* 0x001e240000001000 */
[----:B0-----:R-:W-:-:S06]  /*0bd0*/  VIADD R17, R0, 0xffffffe ;  /* 0x0ffffffe00117836 */ /* 0x001fcc0000000000 */
[----:B------:R-:W0:Y:S02]  /*0be0*/  F2I.FTZ.U32.TRUNC.NTZ R17, R17 ;  /* 0x0000001100117305 */ /* 0x000e24000021f000 */
[----:B0-----:R-:W-:-:S05]  /*0bf0*/  IADD3 R5, PT, PT, RZ, -R17, RZ ;  /* 0x80000011ff057210 */ /* 0x001fca0007ffe0ff */
[----:B------:R-:W-:-:S04]  /*0c00*/  IMAD R5, R5, R12, RZ ;  /* 0x0000000c05057224 */ /* 0x000fc800078e02ff */
[----:B-123--:R-:W-:-:S07]  /*0c10*/  IMAD.HI.U32 R16, R17, R5, R16 ;  /* 0x0000000511107227 */ /* 0x00efce00078e0010 */
.L_x_1209:
[----:B0-----:R-:W0:Y:S01]  /*0c20*/  LDC R20, c[0x0][0x424] ;  /* 0x00010900ff147b82 */ /* 0x001e220000000800 */
[----:B------:R-:W-:-:S05]  /*0c30*/  IABS R5, R10 ;  /* 0x0000000a00057213 */ /* 0x000fca0000000000 */
[----:B------:R-:W-:Y:S02]  /*0c40*/  IMAD.HI.U32 R16, R16, R5, RZ ;  /* 0x0000000510107227 */ /* 0x000fe400078e00ff */
[----:B------:R-:W1:Y:S02]  /*0c50*/  LDC R21, c[0x0][0x420] ;  /* 0x00010800ff157b82 */ /* 0x000e640000000800 */
[----:B------:R-:W-:-:S06]  /*0c60*/  IMAD.MOV R0, RZ, RZ, -R16 ;  /* 0x000000ffff007224 */ /* 0x000fcc00078e0a10 */
[----:B------:R-:W2:Y:S01]  /*0c70*/  LDC R2, c[0x0][0x410] ;  /* 0x00010400ff027b82 */ /* 0x000ea20000000800 */
[-C--:B0-----:R-:W-:Y:S02]  /*0c80*/  IABS R18, R20.reuse ;  /* 0x0000001400127213 */ /* 0x081fe40000000000 */
[----:B------:R-:W-:Y:S02]  /*0c90*/  ISETP.NE.AND P5, PT, R20, RZ, PT ;  /* 0x000000ff1400720c */ /* 0x000fe40003fa5270 */
[----:B------:R-:W0:Y:S01]  /*0ca0*/  I2F.RP R6, R18 ;  /* 0x0000001200067306 */ /* 0x000e220000209400 */
[----:B------:R-:W-:Y:S02]  /*0cb0*/  LOP3.LUT R22, RZ, R20, RZ, 0x33, !PT ;  /* 0x00000014ff167212 */ /* 0x000fe400078e33ff */
[----:B-1----:R-:W-:Y:S02]  /*0cc0*/  IABS R11, R21 ;  /* 0x00000015000b7213 */ /* 0x002fe40000000000 */
[----:B------:R-:W-:-:S03]  /*0cd0*/  ISETP.NE.AND P2, PT, R21, RZ, PT ;  /* 0x000000ff1500720c */ /* 0x000fc60003f45270 */
[----:B------:R-:W-:Y:S01]  /*0ce0*/  IMAD R5, R11, R0, R5 ;  /* 0x000000000b057224 */ /* 0x000fe200078e0205 */
[----:B------:R-:W-:Y:S02]  /*0cf0*/  LOP3.LUT R0, R10, R21, RZ, 0x3c, !PT ;  /* 0x000000150a007212 */ /* 0x000fe400078e3cff */
[----:B--2---:R-:W-:Y:S02]  /*0d00*/  IABS R19, R2 ;  /* 0x0000000200137213 */ /* 0x004fe40000000000 */
[----:B------:R-:W-:Y:S01]  /*0d10*/  ISETP.GT.U32.AND P1, PT, R12, R5, PT ;  /* 0x000000050c00720c */ /* 0x000fe20003f24070 */
[----:B0-----:R-:W0:Y:S01]  /*0d20*/  MUFU.RCP R6, R6 ;  /* 0x0000000600067308 */ /* 0x001e220000001000 */
[----:B------:R-:W-:-:S11]  /*0d30*/  ISETP.GE.AND P3, PT, R0, RZ, PT ;  /* 0x000000ff0000720c */ /* 0x000fd60003f66270 */
[----:B------:R-:W-:Y:S02]  /*0d40*/  @!P1 IMAD.IADD R5, R5, 0x1, -R11 ;  /* 0x0000000105059824 */ /* 0x000fe400078e0a0b */
[----:B------:R-:W-:-:S03]  /*0d50*/  @!P1 VIADD R16, R16, 0x1 ;  /* 0x0000000110109836 */ /* 0x000fc60000000000 */
[----:B------:R-:W-:Y:S02]  /*0d60*/  ISETP.GE.U32.AND P0, PT, R5, R12, PT ;  /* 0x0000000c0500720c */ /* 0x000fe40003f06070 */
[----:B0-----:R-:W-:Y:S02]  /*0d70*/  IADD3 R4, PT, PT, R6, 0xffffffe, RZ ;  /* 0x0ffffffe06047810 */ /* 0x001fe40007ffe0ff */
[----:B------:R-:W-:Y:S02]  /*0d80*/  LOP3.LUT R6, RZ, R21, RZ, 0x33, !PT ;  /* 0x00000015ff067212 */ /* 0x000fe400078e33ff */
[----:B------:R0:W1:Y:S07]  /*0d90*/  F2I.FTZ.U32.TRUNC.NTZ R5, R4 ;  /* 0x0000000400057305 */ /* 0x00006e000021f000 */
[----:B------:R-:W-:-:S02]  /*0da0*/  @P0 VIADD R16, R16, 0x1 ;  /* 0x0000000110100836 */ /* 0x000fc40000000000 */
[----:B0-----:R-:W-:-:S03]  /*0db0*/  IMAD.MOV.U32 R4, RZ, RZ, RZ ;  /* 0x000000ffff047224 */ /* 0x001fc600078e00ff */
[----:B------:R-:W-:Y:S01]  /*0dc0*/  @!P3 IADD3 R16, PT, PT, -R16, RZ, RZ ;  /* 0x000000ff1010b210 */ /* 0x000fe20007ffe1ff */
[----:B-1----:R-:W-:-:S03]  /*0dd0*/  IMAD.MOV R9, RZ, RZ, -R5 ;  /* 0x000000ffff097224 */ /* 0x002fc600078e0a05 */
[----:B------:R-:W-:Y:S01]  /*0de0*/  SEL R15, R6, R16, !P2 ;  /* 0x00000010060f7207 */ /* 0x000fe20005000000 */
[----:B------:R-:W-:-:S03]  /*0df0*/  IMAD R9, R9, R18, RZ ;  /* 0x0000001209097224 */ /* 0x000fc600078e02ff */
[----:B------:R-:W-:Y:S01]  /*0e00*/  IABS R8, R15 ;  /* 0x0000000f00087213 */ /* 0x000fe20000000000 */
[----:B------:R-:W-:Y:S02]  /*0e10*/  IMAD.HI.U32 R0, R5, R9, R4 ;  /* 0x0000000905007227 */ /* 0x000fe400078e0004 */
[----:B------:R-:W0:Y:S02]  /*0e20*/  I2F.RP R9, R19 ;  /* 0x0000001300097306 */ /* 0x000e240000209400 */
[----:B------:R-:W-:-:S04]  /*0e30*/  IMAD.MOV.U32 R5, RZ, RZ, R8 ;  /* 0x000000ffff057224 */ /* 0x000fc800078e0008 */
[----:B------:R-:W-:-:S04]  /*0e40*/  IMAD.HI.U32 R4, R0, R5, RZ ;  /* 0x0000000500047227 */ /* 0x000fc800078e00ff */
[----:B------:R-:W-:-:S04]  /*0e50*/  IMAD.MOV R8, RZ, RZ, -R4 ;  /* 0x000000ffff087224 */ /* 0x000fc800078e0a04 */
[C---:B------:R-:W-:Y:S01]  /*0e60*/  IMAD R5, R18.reuse, R8, R5 ;  /* 0x0000000812057224 */ /* 0x040fe200078e0205 */
[----:B0-----:R-:W0:Y:S04]  /*0e70*/  MUFU.RCP R9, R9 ;  /* 0x0000000900097308 */ /* 0x001e280000001000 */
[----:B------:R-:W-:-:S13]  /*0e80*/  ISETP.GT.U32.AND P1, PT, R18, R5, PT ;  /* 0x000000051200720c */ /* 0x000fda0003f24070 */
[-C--:B------:R-:W-:Y:S01]  /*0e90*/  @!P1 IADD3 R5, PT, PT, R5, -R18.reuse, RZ ;  /* 0x8000001205059210 */ /* 0x080fe20007ffe0ff */
[----:B0-----:R-:W-:Y:S02]  /*0ea0*/  VIADD R12, R9, 0xffffffe ;  /* 0x0ffffffe090c7836 */ /* 0x001fe40000000000 */
[----:B------:R-:W-:Y:S01]  /*0eb0*/  @!P1 VIADD R4, R4, 0x1 ;  /* 0x0000000104049836 */ /* 0x000fe20000000000 */
[----:B------:R-:W-:Y:S01]  /*0ec0*/  ISETP.GE.U32.AND P0, PT, R5, R18, PT ;  /* 0x000000120500720c */ /* 0x000fe20003f06070 */
[----:B------:R0:W1:Y:S01]  /*0ed0*/  F2I.FTZ.U32.TRUNC.NTZ R13, R12 ;  /* 0x0000000c000d7305 */ /* 0x000062000021f000 */
[----:B------:R-:W-:Y:S01]  /*0ee0*/  LOP3.LUT R5, R15, R20, RZ, 0x3c, !PT ;  /* 0x000000140f057212 */ /* 0x000fe200078e3cff */
[----:B------:R-:W2:Y:S03]  /*0ef0*/  LDC.64 R8, c[0x0][0x438] ;  /* 0x00010e00ff087b82 */ /* 0x000ea60000000a00 */
[----:B------:R-:W-:Y:S01]  /*0f00*/  ISETP.GE.AND P3, PT, R5, RZ, PT ;  /* 0x000000ff0500720c */ /* 0x000fe20003f66270 */
[----:B0-----:R-:W-:-:S06]  /*0f10*/  IMAD.MOV.U32 R12, RZ, RZ, RZ ;  /* 0x000000ffff0c7224 */ /* 0x001fcc00078e00ff */
[----:B------:R-:W-:Y:S01]  /*0f20*/  @P0 VIADD R4, R4, 0x1 ;  /* 0x0000000104040836 */ /* 0x000fe20000000000 */
[----:B-1----:R-:W-:-:S05]  /*0f30*/  IADD3 R14, PT, PT, RZ, -R13, RZ ;  /* 0x8000000dff0e7210 */ /* 0x002fca0007ffe0ff */
[----:B------:R-:W-:Y:S02]  /*0f40*/  @!P3 IMAD.MOV R4, RZ, RZ, -R4 ;  /* 0x000000ffff04b224 */ /* 0x000fe400078e0a04 */
[----:B------:R-:W-:-:S03]  /*0f50*/  IMAD R23, R14, R19, RZ ;  /* 0x000000130e177224 */ /* 0x000fc600078e02ff */
[----:B------:R-:W-:Y:S01]  /*0f60*/  SEL R16, R22, R4, !P5 ;  /* 0x0000000416107207 */ /* 0x000fe20006800000 */
[----:B------:R-:W-:Y:S01]  /*0f70*/  IMAD.HI.U32 R23, R13, R23, R12 ;  /* 0x000000170d177227 */ /* 0x000fe200078e000c */
[----:B------:R-:W2:Y:S01]  /*0f80*/  LDC.64 R4, c[0x0][0x430] ;  /* 0x00010c00ff047b82 */ /* 0x000ea20000000a00 */
[----:B------:R-:W-:Y:S02]  /*0f90*/  IADD3 R13, PT, PT, -R15, RZ, RZ ;  /* 0x000000ff0f0d7210 */ /* 0x000fe40007ffe1ff */
[----:B------:R-:W-:Y:S01]  /*0fa0*/  IABS R24, R16 ;  /* 0x0000001000187213 */ /* 0x000fe20000000000 */
[----:B------:R-:W-:Y:S01]  /*0fb0*/  IMAD.MOV R14, RZ, RZ, -R16 ;  /* 0x000000ffff0e7224 */ /* 0x000fe200078e0a10 */
[----:B------:R-:W-:Y:S01]  /*0fc0*/  ISETP.GE.AND P4, PT, R16, RZ, PT ;  /* 0x000000ff1000720c */ /* 0x000fe20003f86270 */
[----:B------:R-:W-:Y:S02]  /*0fd0*/  IMAD R13, R21, R13, R10 ;  /* 0x0000000d150d7224 */ /* 0x000fe400078e020a */
[----:B------:R-:W-:-:S04]  /*0fe0*/  IMAD.HI.U32 R12, R23, R24, RZ ;  /* 0x00000018170c7227 */ /* 0x000fc800078e00ff */
[----:B------:R-:W-:Y:S02]  /*0ff0*/  IMAD.MOV R12, RZ, RZ, -R12 ;  /* 0x000000ffff0c7224 */ /* 0x000fe400078e0a0c */
[----:B------:R-:W-:Y:S02]  /*1000*/  IMAD R14, R20, R14, R15 ;  /* 0x0000000e140e7224 */ /* 0x000fe400078e020f */
[----:B------:R-:W-:-:S05]  /*1010*/  IMAD R24, R19, R12, R24 ;  /* 0x0000000c13187224 */ /* 0x000fca00078e0218 */
[----:B------:R-:W-:Y:S01]  /*1020*/  ISETP.GT.U32.AND P3, PT, R19, R24, PT ;  /* 0x000000181300720c */ /* 0x000fe20003f64070 */
[----:B--2---:R-:W-:Y:S02]  /*1030*/  IMAD R17, R13, R4, -R8 ;  /* 0x000000040d117224 */ /* 0x004fe400078e0a08 */
[----:B------:R-:W-:-:S03]  /*1040*/  IMAD R25, R14, R5, -R9 ;  /* 0x000000050e197224 */ /* 0x000fc600078e0a09 */
[----:B------:R-:W-:Y:S02]  /*1050*/  ISETP.GE.AND P1, PT, R17, UR10, PT ;  /* 0x0000000a11007c0c */ /* 0x000fe4000bf26270 */
[----:B------:R-:W-:Y:S02]  /*1060*/  ISETP.GE.AND P0, PT, R25, UR11, PT ;  /* 0x0000000b19007c0c */ /* 0x000fe4000bf06270 */
[----:B------:R-:W-:-:S03]  /*1070*/  ISETP.GT.AND P1, PT, R17, -0x1, !P1 ;  /* 0xffffffff1100780c */ /* 0x000fc60004f24270 */
[----:B------:R-:W-:Y:S01]  /*1080*/  @!P3 IMAD.IADD R24, R24, 0x1, -R19 ;  /* 0x000000011818b824 */ /* 0x000fe200078e0a13 */
[----:B------:R-:W-:Y:S02]  /*1090*/  ISETP.GT.AND P0, PT, R25, -0x1, !P0 ;  /* 0xffffffff1900780c */ /* 0x000fe40004704270 */
[----:B------:R-:W-:Y:S02]  /*10a0*/  ISETP.NE.AND P3, PT, R2, RZ, PT ;  /* 0x000000ff0200720c */ /* 0x000fe40003f65270 */
[----:B------:R-:W-:Y:S02]  /*10b0*/  PLOP3.LUT P0, PT, P0, P1, PT, 0x80, 0x8 ;  /* 0x000000000008781c */ /* 0x000fe40000703070 */
[----:B------:R-:W-:Y:S02]  /*10c0*/  ISETP.GT.U32.AND P1, PT, R19, R24, PT ;  /* 0x000000181300720c */ /* 0x000fe40003f24070 */
[----:B------:R-:W-:-:S09]  /*10d0*/  LOP3.LUT R2, RZ, R2, RZ, 0x33, !PT ;  /* 0x00000002ff027212 */ /* 0x000fd200078e33ff */
[----:B------:R-:W0:Y:S01]  /*10e0*/  @P0 LDC.64 R14, c[0x0][0x380] ;  /* 0x0000e000ff0e0b82 */ /* 0x000e220000000a00 */
[----:B------:R-:W-:Y:S02]  /*10f0*/  @P0 IMAD R16, R16, UR11, R25 ;  /* 0x0000000b10100c24 */ /* 0x000fe4000f8e0219 */
[----:B------:R-:W-:Y:S02]  /*1100*/  @!P1 IMAD.IADD R24, R24, 0x1, -R19 ;  /* 0x0000000118189824 */ /* 0x000fe400078e0a13 */
[----:B------:R-:W-:-:S03]  /*1110*/  @P0 IMAD R17, R16, UR10, R17 ;  /* 0x0000000a10110c24 */ /* 0x000fc6000f8e0211 */
[----:B------:R-:W1:Y:S01]  /*1120*/  @P0 LDC.64 R12, c[0x0][0x3d0] ;  /* 0x0000f400ff0c0b82 */ /* 0x000e620000000a00 */
[----:B------:R-:W-:-:S04]  /*1130*/  @!P4 IADD3 R24, PT, PT, -R24, RZ, RZ ;  /* 0x000000ff1818c210 */ /* 0x000fc80007ffe1ff */
[----:B------:R-:W-:-:S05]  /*1140*/  SEL R25, R2, R24, !P3 ;  /* 0x0000001802197207 */ /* 0x000fca0005800000 */
[----:B------:R-:W-:Y:S02]  /*1150*/  @P0 IMAD R25, R25, UR5, RZ ;  /* 0x0000000519190c24 */ /* 0x000fe4000f8e02ff */
[----:B0-----:R-:W-:-:S06]  /*1160*/  @P0 IMAD.WIDE R14, R17, 0x2, R14 ;  /* 0x00000002110e0825 */ /* 0x001fcc00078e020e */
[----:B------:R0:W2:Y:S01]  /*1170*/  @P0 LDG.E.U16 R14, desc[UR8][R14.64] ;  /* 0x000000080e0e0981 */ /* 0x0000a2000c1e1500 */
[----:B-1----:R-:W-:-:S06]  /*1180*/  @P0 IMAD.WIDE R12, R25, 0x2, R12 ;  /* 0x00000002190c0825 */ /* 0x002fcc00078e020c */
[----:B------:R1:W3:Y:S01]  /*1190*/  @P0 LDG.E.U16 R13, desc[UR8][R12.64] ;  /* 0x000000080c0d0981 */ /* 0x0002e2000c1e1500 */
[----:B------:R-:W4:Y:S08]  /*11a0*/  I2F.RP R25, R11 ;  /* 0x0000000b00197306 */ /* 0x000f300000209400 */
[----:B----4-:R-:W4:Y:S02]  /*11b0*/  MUFU.RCP R25, R25 ;  /* 0x0000001900197308 */ /* 0x010f240000001000 */
[----:B----4-:R-:W-:-:S06]  /*11c0*/  VIADD R26, R25, 0xffffffe ;  /* 0x0ffffffe191a7836 */ /* 0x010fcc0000000000 */
[----:B------:R-:W4:Y:S01]  /*11d0*/  F2I.FTZ.U32.TRUNC.NTZ R17, R26 ;  /* 0x0000001a00117305 */ /* 0x000f22000021f000 */
[----:B------:R-:W-:Y:S01]  /*11e0*/  IADD3 R24, P4, PT, R3, R10, RZ ;  /* 0x0000000a03187210 */ /* 0x000fe20007f9e0ff */
[----:B----4-:R-:W-:-:S04]  /*11f0*/  IMAD.MOV R16, RZ, RZ, -R17 ;  /* 0x000000ffff107224 */ /* 0x010fc800078e0a11 */
[----:B------:R-:W-:Y:S02]  /*1200*/  IMAD R27, R16, R11, RZ ;  /* 0x0000000b101b7224 */ /* 0x000fe400078e02ff */
[----:B------:R-:W-:-:S04]  /*1210*/  IMAD.MOV.U32 R16, RZ, RZ, RZ ;  /* 0x000000ffff107224 */ /* 0x000fc800078e00ff */
[----:B------:R-:W-:Y:S01]  /*1220*/  IMAD.HI.U32 R16, R17, R27, R16 ;  /* 0x0000001b11107227 */ /* 0x000fe200078e0010 */
[----:B------:R-:W-:-:S05]  /*1230*/  IABS R17, R24 ;  /* 0x0000001800117213 */ /* 0x000fca0000000000 */
[----:B0-----:R-:W-:-:S05]  /*1240*/  IMAD.HI.U32 R15, R16, R17, RZ ;  /* 0x00000011100f7227 */ /* 0x001fca00078e00ff */
[----:B-1----:R-:W-:-:S05]  /*1250*/  IADD3 R12, PT, PT, -R15, RZ, RZ ;  /* 0x000000ff0f0c7210 */ /* 0x002fca0007ffe1ff */
[----:B------:R-:W-:Y:S02]  /*1260*/  IMAD R17, R11, R12, R17 ;  /* 0x0000000c0b117224 */ /* 0x000fe400078e0211 */
[----:B------:R-:W-:-:S05]  /*1270*/  IMAD.MOV.U32 R12, RZ, RZ, R11 ;  /* 0x000000ffff0c7224 */ /* 0x000fca00078e000b */
[----:B------:R-:W-:-:S13]  /*1280*/  ISETP.GT.U32.AND P6, PT, R12, R17, PT ;  /* 0x000000110c00720c */ /* 0x000fda0003fc4070 */
[----:B------:R-:W-:Y:S01]  /*1290*/  @!P6 IMAD.IADD R17, R17, 0x1, -R11 ;  /* 0x000000011111e824 */ /* 0x000fe200078e0a0b */
[----:B------:R-:W-:-:S04]  /*12a0*/  LOP3.LUT R11, R24, R21, RZ, 0x3c, !PT ;  /* 0x00000015180b7212 */ /* 0x000fc800078e3cff */
[----:B------:R-:W-:Y:S01]  /*12b0*/  ISETP.GE.U32.AND P1, PT, R17, R12, PT ;  /* 0x0000000c1100720c */ /* 0x000fe20003f26070 */
[----:B------:R-:W-:Y:S01]  /*12c0*/  @!P6 VIADD R15, R15, 0x1 ;  /* 0x000000010f0fe836 */ /* 0x000fe20000000000 */
[----:B------:R-:W-:-:S11]  /*12d0*/  ISETP.GE.AND P6, PT, R11, RZ, PT ;  /* 0x000000ff0b00720c */ /* 0x000fd60003fc6270 */
[----:B------:R-:W-:-:S05]  /*12e0*/  @P1 IADD3 R15, PT, PT, R15, 0x1, RZ ;  /* 0x000000010f0f1810 */ /* 0x000fca0007ffe0ff */
[----:B------:R-:W-:-:S05]  /*12f0*/  @!P6 IMAD.MOV R15, RZ, RZ, -R15 ;  /* 0x000000ffff0fe224 */ /* 0x000fca00078e0a0f */
[----:B------:R-:W-:-:S04]  /*1300*/  SEL R11, R6, R15, !P2 ;  /* 0x0000000f060b7207 */ /* 0x000fc80005000000 */
[----:B------:R-:W-:-:S05]  /*1310*/  IABS R15, R11 ;  /* 0x0000000b000f7213 */ /* 0x000fca0000000000 */
[----:B------:R-:W-:-:S04]  /*1320*/  IMAD.HI.U32 R0, R0, R15, RZ ;  /* 0x0000000f00007227 */ /* 0x000fc800078e00ff */
[----:B------:R-:W-:-:S04]  /*1330*/  IMAD.MOV R6, RZ, RZ, -R0 ;  /* 0x000000ffff067224 */ /* 0x000fc800078e0a00 */
[----:B------:R-:W-:-:S05]  /*1340*/  IMAD R15, R18, R6, R15 ;  /* 0x00000006120f7224 */ /* 0x000fca00078e020f */
[----:B------:R-:W-:Y:S02]  /*1350*/  ISETP.GT.U32.AND P2, PT, R18, R15, PT ;  /* 0x0000000f1200720c */ /* 0x000fe40003f44070 */
[----:B------:R-:W-:-:S11]  /*1360*/  LOP3.LUT R6, R11, R20, RZ, 0x3c, !PT ;  /* 0x000000140b067212 */ /* 0x000fd600078e3cff */
[----:B------:R-:W-:Y:S01]  /*1370*/  @!P2 IMAD.IADD R15, R15, 0x1, -R18 ;  /* 0x000000010f0fa824 */ /* 0x000fe200078e0a12 */
[----:B------:R-:W-:-:S04]  /*1380*/  ISETP.GE.AND P6, PT, R6, RZ, PT ;  /* 0x000000ff0600720c */ /* 0x000fc80003fc6270 */
[----:B------:R-:W-:Y:S02]  /*1390*/  ISETP.GE.U32.AND P1, PT, R15, R18, PT ;  /* 0x000000120f00720c */ /* 0x000fe40003f26070 */
[----:B------:R-:W-:-:S11]  /*13a0*/  @!P2 IADD3 R0, PT, PT, R0, 0x1, RZ ;  /* 0x000000010000a810 */ /* 0x000fd60007ffe0ff */
[----:B------:R-:W-:-:S04]  /*13b0*/  @P1 VIADD R0, R0, 0x1 ;  /* 0x0000000100001836 */ /* 0x000fc80000000000 */
[----:B------:R-:W-:-:S05]  /*13c0*/  @!P6 IMAD.MOV R0, RZ, RZ, -R0 ;  /* 0x000000ffff00e224 */ /* 0x000fca00078e0a00 */
[----:B------:R-:W-:-:S04]  /*13d0*/  SEL R22, R22, R0, !P5 ;  /* 0x0000000016167207 */ /* 0x000fc80006800000 */
[----:B------:R-:W-:-:S05]  /*13e0*/  IABS R18, R22 ;  /* 0x0000001600127213 */ /* 0x000fca0000000000 */
[----:B------:R-:W-:-:S04]  /*13f0*/  IMAD.HI.U32 R23, R23, R18, RZ ;  /* 0x0000001217177227 */ /* 0x000fc800078e00ff */
[--C-:B------:R-:W-:Y:S01]  /*1400*/  IMAD.MOV R0, RZ, RZ, -R11.reuse ;  /* 0x000000ffff007224 */ /* 0x100fe200078e0a0b */
[----:B------:R-:W-:Y:S01]  /*1410*/  IADD3 R23, PT, PT, -R23, RZ, RZ ;  /* 0x000000ff17177210 */ /* 0x000fe20007ffe1ff */
[----:B------:R-:W-:Y:S02]  /*1420*/  IMAD.MOV R6, RZ, RZ, -R22 ;  /* 0x000000ffff067224 */ /* 0x000fe400078e0a16 */
[----:B------:R-:W-:Y:S02]  /*1430*/  IMAD R21, R21, R0, R24 ;  /* 0x0000000015157224 */ /* 0x000fe400078e0218 */
[----:B------:R-:W-:Y:S02]  /*1440*/  IMAD R0, R19, R23, R18 ;  /* 0x0000001713007224 */ /* 0x000fe400078e0212 */
[----:B------:R-:W-:Y:S02]  /*1450*/  IMAD R20, R20, R6, R11 ;  /* 0x0000000614147224 */ /* 0x000fe400078e020b */
[----:B------:R-:W-:Y:S01]  /*1460*/  IMAD R6, R21, R4, -R8 ;  /* 0x0000000415067224 */ /* 0x000fe200078e0a08 */
[----:B------:R-:W-:Y:S01]  /*1470*/  ISETP.GT.U32.AND P5, PT, R19, R0, PT ;  /* 0x000000001300720c */ /* 0x000fe20003fa4070 */
[----:B------:R-:W-:-:S03]  /*1480*/  IMAD R21, R20, R5, -R9 ;  /* 0x0000000514157224 */ /* 0x000fc600078e0a09 */
[C---:B------:R-:W-:Y:S02]  /*1490*/  ISETP.GE.AND P2, PT, R6.reuse, UR10, PT ;  /* 0x0000000a06007c0c */ /* 0x040fe4000bf46270 */
[C---:B------:R-:W-:Y:S02]  /*14a0*/  ISETP.GE.AND P1, PT, R21.reuse, UR11, PT ;  /* 0x0000000b15007c0c */ /* 0x040fe4000bf26270 */
[----:B------:R-:W-:Y:S02]  /*14b0*/  ISETP.GT.AND P2, PT, R6, -0x1, !P2 ;  /* 0xffffffff0600780c */ /* 0x000fe40005744270 */
[----:B------:R-:W-:-:S03]  /*14c0*/  ISETP.GT.AND P1, PT, R21, -0x1, !P1 ;  /* 0xffffffff1500780c */ /* 0x000fc60004f24270 */
[----:B------:R-:W-:Y:S01]  /*14d0*/  @!P5 IMAD.IADD R0, R0, 0x1, -R19 ;  /* 0x000000010000d824 */ /* 0x000fe200078e0a13 */
[----:B------:R-:W-:-:S04]  /*14e0*/  PLOP3.LUT P1, PT, P1, P2, PT, 0x80, 0x8 ;  /* 0x000000000008781c */ /* 0x000fc80000f25070 */
[----:B------:R-:W-:Y:S02]  /*14f0*/  ISETP.GT.U32.AND P2, PT, R19, R0, PT ;  /* 0x000000001300720c */ /* 0x000fe40003f44070 */
[----:B------:R-:W-:-:S07]  /*1500*/  ISETP.GE.AND P5, PT, R22, RZ, PT ;  /* 0x000000ff1600720c */ /* 0x000fce0003fa6270 */
[----:B------:R-:W0:Y:S04]  /*1510*/  @P1 LDC.64 R4, c[0x0][0x380] ;  /* 0x0000e000ff041b82 */ /* 0x000e280000000a00 */
[----:B------:R-:W-:-:S04]  /*1520*/  @!P2 IMAD.IADD R0, R0, 0x1, -R19 ;  /* 0x000000010000a824 */ /* 0x000fc800078e0a13 */
[----:B------:R-:W1:Y:S01]  /*1530*/  @P1 LDC.64 R8, c[0x0][0x3d0] ;  /* 0x0000f400ff081b82 */ /* 0x000e620000000a00 */
[----:B------:R-:W-:Y:S02]  /*1540*/  IMAD.MOV.U32 R17, RZ, RZ, R0 ;  /* 0x000000ffff117224 */ /* 0x000fe400078e0000 */
[----:B------:R-:W-:-:S03]  /*1550*/  HFMA2 R11, -RZ, RZ, 0, 0 ;  /* 0x00000000ff0b7431 */ /* 0x000fc600000001ff */
[----:B------:R-:W-:-:S04]  /*1560*/  @!P5 IADD3 R17, PT, PT, -R17, RZ, RZ ;  /* 0x000000ff1111d210 */ /* 0x000fc80007ffe1ff */
[----:B------:R-:W-:-:S05]  /*1570*/  SEL R17, R2, R17, !P3 ;  /* 0x0000001102117207 */ /* 0x000fca0005800000 */
[----:B------:R-:W-:-:S04]  /*1580*/  @P1 IMAD R17, R17, UR5, RZ ;  /* 0x0000000511111c24 */ /* 0x000fc8000f8e02ff */
[----:B-1----:R-:W-:-:S04]  /*1590*/  @P1 IMAD.WIDE R8, R17, 0x2, R8 ;  /* 0x0000000211081825 */ /* 0x002fc800078e0208 */
[----:B--2---:R-:W-:Y:S02]  /*15a0*/  @P0 IMAD.U32 R15, R14, 0x10000, RZ ;  /* 0x000100000e0f0824 */ /* 0x004fe400078e00ff */
[----:B---3--:R-:W-:Y:S02]  /*15b0*/  @P0 IMAD.U32 R0, R13, 0x10000, RZ ;  /* 0x000100000d000824 */ /* 0x008fe400078e00ff */
[----:B------:R-:W-:Y:S02]  /*15c0*/  @P1 IMAD R13, R22, UR11, R21 ;  /* 0x0000000b160d1c24 */ /* 0x000fe4000f8e0215 */
[----:B------:R-:W-:Y:S01]  /*15d0*/  @P0 FFMA.FTZ R11, R0, R15, RZ ;  /* 0x0000000f000b0223 */ /* 0x000fe200000100ff */
[----:B------:R-:W-:Y:S01]  /*15e0*/  LEA R14, P0, R10, UR12, 0x1 ;  /* 0x0000000c0a0e7c11 */ /* 0x000fe2000f8008ff */
[----:B------:R-:W-:-:S03]  /*15f0*/  @P1 IMAD R13, R13, UR10, R6 ;  /* 0x0000000a0d0d1c24 */ /* 0x000fc6000f8e0206 */
[----:B------:R-:W-:Y:S01]  /*1600*/  F2FP.BF16.F32.PACK_AB R11, RZ, R11 ;  /* 0x0000000bff0b723e */ /* 0x000fe200000010ff */
[----:B0-----:R-:W-:Y:S01]  /*1610*/  @P1 IMAD.WIDE R4, R13, 0x2, R4 ;  /* 0x000000020d041825 */ /* 0x001fe200078e0204 */
[----:B------:R-:W-:Y:S02]  /*1620*/  LEA.HI.X R15, R10, UR13, R7, 0x1, P0 ;  /* 0x0000000d0a0f7c11 */ /* 0x000fe400080f0c07 */
[----:B------:R-:W-:-:S05]  /*1630*/  PRMT R6, R11, 0x7610, R6 ;  /* 0x000076100b067816 */ /* 0x000fca0000000006 */
[----:B------:R0:W-:Y:S04]  /*1640*/  STG.E.U16 desc[UR8][R14.64], R6 ;  /* 0x000000060e007986 */ /* 0x0001e8000c101508 */
[----:B------:R-:W2:Y:S04]  /*1650*/  @P1 LDG.E.U16 R4, desc[UR8][R4.64] ;  /* 0x0000000804041981 */ /* 0x000ea8000c1e1500 */
[----:B------:R-:W3:Y:S01]  /*1660*/  @P1 LDG.E.U16 R0, desc[UR8][R8.64] ;  /* 0x0000000808001981 */ /* 0x000ee2000c1e1500 */
[----:B------:R-:W-:Y:S01]  /*1670*/  IMAD.MOV.U32 R2, RZ, RZ, RZ ;  /* 0x000000ffff027224 */ /* 0x000fe200078e00ff */
[----:B------:R-:W-:-:S02]  /*1680*/  LEA R18, P0, R3, R14, 0x1 ;  /* 0x0000000e03127211 */ /* 0x000fc400078008ff */
[----:B------:R-:W-:Y:S02]  /*1690*/  IADD3.X R7, PT, PT, RZ, R7, RZ, P4, !PT ;  /* 0x00000007ff077210 */ /* 0x000fe400027fe4ff */
[C---:B------:R-:W-:Y:S02]  /*16a0*/  LEA.HI.X R19, R3.reuse, R15, RZ, 0x1, P0 ;  /* 0x0000000f03137211 */ /* 0x040fe400000f0cff */
[----:B------:R-:W-:-:S05]  /*16b0*/  IADD3 R10, P0, PT, R3, R24, RZ ;  /* 0x00000018030a7210 */ /* 0x000fca0007f1e0ff */
[----:B------:R-:W-:Y:S01]  /*16c0*/  IMAD.X R7, RZ, RZ, R7, P0 ;  /* 0x000000ffff077224 */ /* 0x000fe200000e0607 */
[----:B------:R-:W-:-:S04]  /*16d0*/  ISETP.GE.U32.AND P0, PT, R10, UR4, PT ;  /* 0x000000040a007c0c */ /* 0x000fc8000bf06070 */
[----:B------:R-:W-:Y:S01]  /*16e0*/  ISETP.GE.AND.EX P0, PT, R7, UR7, PT, P0 ;  /* 0x0000000707007c0c */ /* 0x000fe2000bf06300 */
[----:B--2---:R-:W-:Y:S02]  /*16f0*/  @P1 IMAD.U32 R11, R4, 0x10000, RZ ;  /* 0x00010000040b1824 */ /* 0x004fe400078e00ff */
[----:B---3--:R-:W-:-:S04]  /*1700*/  @P1 IMAD.U32 R0, R0, 0x10000, RZ ;  /* 0x0001000000001824 */ /* 0x008fc800078e00ff */
[----:B------:R-:W-:-:S05]  /*1710*/  @P1 FFMA.FTZ R2, R0, R11, RZ ;  /* 0x0000000b00021223 */ /* 0x000fca00000100ff */
[----:B------:R-:W-:-:S05]  /*1720*/  F2FP.BF16.F32.PACK_AB R2, RZ, R2 ;  /* 0x00000002ff02723e */ /* 0x000fca00000010ff */
[----:B------:R0:W-:Y:S01]  /*1730*/  STG.E.U16 desc[UR8][R18.64], R2 ;  /* 0x0000000212007986 */ /* 0x0001e2000c101508 */
[----:B------:R-:W-:Y:S05]  /*1740*/  @!P0 BRA `(.L_x_1209) ;  /* 0xfffffff400348947 */ /* 0x000fea000383ffff */
[----:B------:R-:W-:Y:S05]  /*1750*/  EXIT ;  /* 0x000000000000794d */ /* 0x000fea0003800000 */
.L_x_1203:
        /* <DEDUP_REMOVED lines=34> */
.L_x_1211:
[----:B------:R-:W-:-:S07]  /*1980*/  MOV R0, 0x19a0 ;  /* 0x000019a000007802 */ /* 0x000fce0000000f00 */
[----:B------:R-:W-:Y:S05]  /*1990*/  CALL.REL.NOINC `($__internal_48_$__cuda_sm20_div_u64) ;  /* 0x0000005000407944 */ /* 0x000fea0003c00000 */
[----:B------:R-:W-:Y:S01]  /*19a0*/  IMAD.MOV.U32 R4, RZ, RZ, R8 ;  /* 0x000000ffff047224 */ /* 0x000fe200078e0008 */
[----:B------:R-:W-:-:S07]  /*19b0*/  MOV R5, R9 ;  /* 0x0000000900057202 */ /* 0x000fce0000000f00 */
.L_x_1212:
[----:B------:R-:W-:Y:S05]  /*19c0*/  BSYNC.RECONVERGENT B0 ;  /* 0x0000000000007941 */ /* 0x000fea0003800200 */
.L_x_1210:
        /* <DEDUP_REMOVED lines=10> */
[----:B------:R-:W-:Y:S01]  /*1a70*/  HFMA2 R4, -RZ, RZ, 0, 0 ;  /* 0x00000000ff047431 */ /* 0x000fe200000001ff */
[----:B------:R-:W-:Y:S01]  /*1a80*/  IABS R8, R10 ;  /* 0x0000000a00087213 */ /* 0x000fe20000000000 */
[----:B------:R-:W1:Y:S05]  /*1a90*/  LDCU.64 UR10, c[0x0][0x418] ;  /* 0x00008300ff0a77ac */ /* 0x000e6a0008000a00 */
[----:B------:R-:W2:Y:S01]  /*1aa0*/  LDC R6, c[0x0][0x424] ;  /* 0x00010900ff067b82 */ /* 0x000ea20000000800 */
[----:B0-----:R-:W-:-:S04]  /*1ab0*/  IABS R0, R11 ;  /* 0x0000000b00007213 */ /* 0x001fc80000000000 */
[----:B------:R-:W0:Y:S01]  /*1ac0*/  I2F.RP R2, R0 ;  /* 0x0000000000027306 */ /* 0x000e220000209400 */
[----:B--2---:R-:W-:-:S07]  /*1ad0*/  IABS R12, R6 ;  /* 0x00000006000c7213 */ /* 0x004fce0000000000 */
[----:B0-----:R-:W0:Y:S02]  /*1ae0*/  MUFU.RCP R2, R2 ;  /* 0x0000000200027308 */ /* 0x001e240000001000 */
[----:B0-----:R-:W-:Y:S01]  /*1af0*/  VIADD R5, R2, 0xffffffe ;  /* 0x0ffffffe02057836 */ /* 0x001fe20000000000 */
[----:B------:R-:W-:-:S04]  /*1b00*/  LOP3.LUT R2, R10, R11, RZ, 0x3c, !PT ;  /* 0x0000000b0a027212 */ /* 0x000fc800078e3cff */
[----:B------:R-:W-:Y:S01]  /*1b10*/  ISETP.GE.AND P3, PT, R2, RZ, PT ;  /* 0x000000ff0200720c */ /* 0x000fe20003f66270 */
[----:B------:R-:W0:Y:S02]  /*1b20*/  F2I.FTZ.U32.TRUNC.NTZ R5, R5 ;  /* 0x0000000500057305 */ /* 0x000e24000021f000 */
[----:B0-----:R-:W-:-:S04]  /*1b30*/  IMAD.MOV R9, RZ, RZ, -R5 ;  /* 0x000000ffff097224 */ /* 0x001fc800078e0a05 */
[----:B------:R-:W-:-:S04]  /*1b40*/  IMAD R9, R9, R0, RZ ;  /* 0x0000000009097224 */ /* 0x000fc800078e02ff */
        /* <DEDUP_REMOVED lines=12> */
[----:B------:R-:W2:Y:S01]  /*1c10*/  LDC R0, c[0x0][0x410] ;  /* 0x00010400ff007b82 */ /* 0x000ea20000000800 */
[----:B0-----:R-:W-:-:S04]  /*1c20*/  IADD3 R8, PT, PT, R12, 0xffffffe, RZ ;  /* 0x0ffffffe0c087810 */ /* 0x001fc80007ffe0ff */
[----:B------:R0:W3:Y:S06]  /*1c30*/  F2I.FTZ.U32.TRUNC.NTZ R9, R8 ;  /* 0x0000000800097305 */ /* 0x0000ec000021f000 */
[----:B------:R-:W-:Y:S02]  /*1c40*/  @P2 VIADD R13, R13, 0x1 ;  /* 0x000000010d0d2836 */ /* 0x000fe40000000000 */
[----:B0-----:R-:W-:-:S03]  /*1c50*/  IMAD.MOV.U32 R8, RZ, RZ, RZ ;  /* 0x000000ffff087224 */ /* 0x001fc600078e00ff */
[----:B------:R-:W-:Y:S02]  /*1c60*/  @!P3 IADD3 R13, PT, PT, -R13, RZ, RZ ;  /* 0x000000ff0d0db210 */ /* 0x000fe40007ffe1ff */
[----:B------:R-:W-:Y:S01]  /*1c70*/  @!P1 LOP3.LUT R13, RZ, R11, RZ, 0x33, !PT ;  /* 0x0000000bff0d9212 */ /* 0x000fe200078e33ff */
[----:B---3--:R-:W-:-:S03]  /*1c80*/  IMAD.MOV R5, RZ, RZ, -R9 ;  /* 0x000000ffff057224 */ /* 0x008fc600078e0a09 */
[----:B------:R-:W-:Y:S01]  /*1c90*/  IABS R12, R13 ;  /* 0x0000000d000c7213 */ /* 0x000fe20000000000 */
[----:B------:R-:W-:Y:S01]  /*1ca0*/  IMAD R5, R5, R4, RZ ;  /* 0x0000000405057224 */ /* 0x000fe200078e02ff */
[----:B--2---:R-:W-:Y:S02]  /*1cb0*/  IABS R2, R0 ;  /* 0x0000000000027213 */ /* 0x004fe40000000000 */
[----:B------:R-:W-:Y:S01]  /*1cc0*/  ISETP.NE.AND P4, PT, R0, RZ, PT ;  /* 0x000000ff0000720c */ /* 0x000fe20003f85270 */
        /* <DEDUP_REMOVED lines=12> */
[----:B------:R0:W2:Y:S01]  /*1d90*/  F2I.FTZ.U32.TRUNC.NTZ R15, R14 ;  /* 0x0000000e000f7305 */ /* 0x0000a2000021f000 */
[----:B------:R-:W-:Y:S01]  /*1da0*/  LOP3.LUT R4, R13, R6, RZ, 0x3c, !PT ;  /* 0x000000060d047212 */ /* 0x000fe200078e3cff */
[----:B------:R-:W3:Y:S01]  /*1db0*/  LDC.64 R8, c[0x0][0x430] ;  /* 0x00010c00ff087b82 */ /* 0x000ee20000000a00 */
[----:B------:R-:W-:Y:S02]  /*1dc0*/  ISETP.NE.AND P2, PT, R6, RZ, PT ;  /* 0x000000ff0600720c */ /* 0x000fe40003f45270 */
[----:B------:R-:W-:Y:S01]  /*1dd0*/  ISETP.GE.AND P3, PT, R4, RZ, PT ;  /* 0x000000ff0400720c */ /* 0x000fe20003f66270 */
[----:B0-----:R-:W-:-:S04]  /*1de0*/  IMAD.MOV.U32 R14, RZ, RZ, RZ ;  /* 0x000000ffff0e7224 */ /* 0x001fc800078e00ff */
[----:B------:R-:W3:Y:S02]  /*1df0*/  LDC.64 R4, c[0x0][0x438] ;  /* 0x00010e00ff047b82 */ /* 0x000ee40000000a00 */
[----:B------:R-:W-:Y:S01]  /*1e00*/  @P1 VIADD R12, R12, 0x1 ;  /* 0x000000010c0c1836 */ /* 0x000fe20000000000 */
[----:B--2---:R-:W-:-:S05]  /*1e10*/  IADD3 R17, PT, PT, RZ, -R15, RZ ;  /* 0x8000000fff117210 */ /* 0x004fca0007ffe0ff */
[----:B------:R-:W-:Y:S01]  /*1e20*/  @!P3 IMAD.MOV R12, RZ, RZ, -R12 ;  /* 0x000000ffff0cb224 */ /* 0x000fe200078e0a0c */
[----:B------:R-:W-:Y:S01]  /*1e30*/  @!P2 LOP3.LUT R12, RZ, R6, RZ, 0x33, !PT ;  /* 0x00000006ff0ca212 */ /* 0x000fe200078e33ff */
[----:B------:R-:W-:-:S03]  /*1e40*/  IMAD R17, R17, R2, RZ ;  /* 0x0000000211117224 */ /* 0x000fc600078e02ff */
[----:B------:R-:W-:Y:S01]  /*1e50*/  IABS R16, R12 ;  /* 0x0000000c00107213 */ /* 0x000fe20000000000 */
        /* <DEDUP_REMOVED lines=9> */
[----:B---3--:R-:W-:Y:S01]  /*1ef0*/  IMAD R19, R15, R8, -R4 ;  /* 0x000000080f137224 */ /* 0x008fe200078e0a04 */
[----:B------:R-:W-:Y:S01]  /*1f00*/  ISETP.GT.U32.AND P3, PT, R2, R11, PT ;  /* 0x0000000b0200720c */ /* 0x000fe20003f64070 */
[----:B------:R-:W-:-:S02]  /*1f10*/  IMAD R13, R16, R9, -R5 ;  /* 0x00000009100d7224 */ /* 0x000fc400078e0a05 */
[----:B------:R-:W0:Y:S01]  /*1f20*/  LDC.64 R8, c[0x0][0x3f8] ;  /* 0x0000fe00ff087b82 */ /* 0x000e220000000a00 */
[----:B-1----:R-:W-:Y:S02]  /*1f30*/  ISETP.GE.AND P2, PT, R19, UR10, PT ;  /* 0x0000000a13007c0c */ /* 0x002fe4000bf46270 */
[----:B------:R-:W-:Y:S02]  /*1f40*/  ISETP.GE.AND P1, PT, R13, UR11, PT ;  /* 0x0000000b0d007c0c */ /* 0x000fe4000bf26270 */
[----:B------:R-:W-:Y:S02]  /*1f50*/  ISETP.GT.AND P2, PT, R19, -0x1, !P2 ;  /* 0xffffffff1300780c */ /* 0x000fe40005744270 */
[----:B------:R-:W-:-:S03]  /*1f60*/  ISETP.GT.AND P1, PT, R13, -0x1, !P1 ;  /* 0xffffffff0d00780c */ /* 0x000fc60004f24270 */
[----:B------:R-:W-:Y:S01]  /*1f70*/  @!P3 IMAD.IADD R11, R11, 0x1, -R2 ;  /* 0x000000010b0bb824 */ /* 0x000fe200078e0a02 */
[----:B------:R-:W-:Y:S02]  /*1f80*/  PLOP3.LUT P1, PT, P1, P2, PT, 0x80, 0x8 ;  /* 0x000000000008781c */ /* 0x000fe40000f25070 */
[----:B------:R-:W-:Y:S02]  /*1f90*/  ISETP.GE.AND P3, PT, R12, RZ, PT ;  /* 0x000000ff0c00720c */ /* 0x000fe40003f66270 */
[----:B------:R-:W-:-:S09]  /*1fa0*/  ISETP.GT.U32.AND P2, PT, R2, R11, PT ;  /* 0x0000000b0200720c */ /* 0x000fd20003f44070 */
[----:B------:R-:W1:Y:S01]  /*1fb0*/  @P1 LDC.64 R14, c[0x0][0x380] ;  /* 0x0000e000ff0e1b82 */ /* 0x000e620000000a00 */
[----:B------:R-:W-:-:S03]  /*1fc0*/  @P1 IMAD R12, R12, UR11, R13 ;  /* 0x0000000b0c0c1c24 */ /* 0x000fc6000f8e020d */
[----:B------:R-:W-:-:S04]  /*1fd0*/  @!P2 IADD3 R11, PT, PT, R11, -R2, RZ ;  /* 0x800000020b0ba210 */ /* 0x000fc80007ffe0ff */
[----:B------:R-:W2:Y:S01]  /*1fe0*/  @P1 LDC.64 R4, c[0x0][0x3d0] ;  /* 0x0000f400ff041b82 */ /* 0x000ea20000000a00 */
[----:B------:R-:W-:Y:S02]  /*1ff0*/  IMAD.MOV.U32 R17, RZ, RZ, R11 ;  /* 0x000000ffff117224 */ /* 0x000fe400078e000b */
[----:B------:R-:W-:Y:S01]  /*2000*/  @P1 IMAD R11, R12, UR10, R19 ;  /* 0x0000000a0c0b1c24 */ /* 0x000fe2000f8e0213 */
[----:B------:R-:W3:Y:S01]  /*2010*/  LDCU.64 UR10, c[0x0][0x3a8] ;  /* 0x00007500ff0a77ac */ /* 0x000ee20008000a00 */
[----:B------:R-:W-:Y:S01]  /*2020*/  @!P3 IMAD.MOV R17, RZ, RZ, -R17 ;  /* 0x000000ffff11b224 */ /* 0x000fe200078e0a11 */
[----:B------:R-:W-:-:S05]  /*2030*/  @!P4 LOP3.LUT R17, RZ, R0, RZ, 0x33, !PT ;  /* 0x00000000ff11c212 */ /* 0x000fca00078e33ff */
[C---:B------:R-:W-:Y:S02]  /*2040*/  @P1 IMAD R13, R17.reuse, UR5, RZ ;  /* 0x00000005110d1c24 */ /* 0x040fe4000f8e02ff */
[----:B0-----:R-:W-:-:S04]  /*2050*/  IMAD.WIDE R8, R17, 0x2, R8 ;  /* 0x0000000211087825 */ /* 0x001fc800078e0208 */
[----:B-1----:R-:W-:Y:S02]  /*2060*/  @P1 IMAD.WIDE R14, R11, 0x2, R14 ;  /* 0x000000020b0e1825 */ /* 0x002fe400078e020e */
[----:B------:R-:W4:Y:S04]  /*2070*/  LDG.E.U16 R8, desc[UR8][R8.64] ;  /* 0x0000000808087981 */ /* 0x000f28000c1e1500 */
[----:B------:R-:W5:Y:S01]  /*2080*/  @P1 LDG.E.U16 R14, desc[UR8][R14.64] ;  /* 0x000000080e0e1981 */ /* 0x000f62000c1e1500 */
[----:B--2---:R-:W-:-:S06]  /*2090*/  @P1 IMAD.WIDE R4, R13, 0x2, R4 ;  /* 0x000000020d041825 */ /* 0x004fcc00078e0204 */
[----:B------:R-:W2:Y:S01]  /*20a0*/  @P1 LDG.E.U16 R4, desc[UR8][R4.64] ;  /* 0x0000000804041981 */ /* 0x000ea2000c1e1500 */
[----:B----4-:R-:W-:Y:S01]  /*20b0*/  SHF.L.U32 R0, R8, 0x10, RZ ;  /* 0x0000001008007819 */ /* 0x010fe200000006ff */
[----:B-----5:R-:W-:Y:S02]  /*20c0*/  @P1 IMAD.U32 R2, R14, 0x10000, RZ ;  /* 0x000100000e021824 */ /* 0x020fe400078e00ff */
[----:B--2---:R-:W-:-:S04]  /*20d0*/  @P1 IMAD.U32 R11, R4, 0x10000, RZ ;  /* 0x00010000040b1824 */ /* 0x004fc800078e00ff */
[----:B------:R-:W-:Y:S01]  /*20e0*/  @P1 FFMA.FTZ R0, R11, R2, R0 ;  /* 0x000000020b001223 */ /* 0x000fe20000010000 */
[----:B---3--:R-:W-:-:S04]  /*20f0*/  LEA R12, P1, R10, UR10, 0x1 ;  /* 0x0000000a0a0c7c11 */ /* 0x008fc8000f8208ff */
[----:B------:R-:W-:Y:S02]  /*2100*/  F2FP.BF16.F32.PACK_AB R0, RZ, R0 ;  /* 0x00000000ff00723e */ /* 0x000fe400000010ff */
[----:B------:R-:W-:-:S05]  /*2110*/  LEA.HI.X R13, R10, UR11, R7, 0x1, P1 ;  /* 0x0000000b0a0d7c11 */ /* 0x000fca00088f0c07 */
[----:B------:R0:W-:Y:S01]  /*2120*/  STG.E.U16 desc[UR8][R12.64], R0 ;  /* 0x000000000c007986 */ /* 0x0001e2000c101508 */
[----:B------:R-:W-:-:S05]  /*2130*/  IADD3 R10, P1, PT, R3, R10, RZ ;  /* 0x0000000a030a7210 */ /* 0x000fca0007f3e0ff */
[----:B------:R-:W-:-:S08]  /*2140*/  IMAD.X R7, RZ, RZ, R7, P1 ;  /* 0x000000ffff077224 */ /* 0x000fd000008e0607 */
.L_x_1214:
[----:B------:R-:W-:Y:S05]  /*2150*/  BSYNC.RECONVERGENT B0 ;  /* 0x0000000000007941 */ /* 0x000fea0003800200 */
.L_x_1213:
[----:B------:R-:W-:Y:S05]  /*2160*/  @!P0 EXIT ;  /* 0x000000000000894d */ /* 0x000fea0003800000 */
[----:B0-----:R-:W0:Y:S01]  /*2170*/  LDC R0, c[0x0][0x420] ;  /* 0x00010800ff007b82 */ /* 0x001e220000000800 */
[----:B------:R-:W1:Y:S01]  /*2180*/  LDCU UR4, c[0x0][0x40c] ;  /* 0x00008180ff0477ac */ /* 0x000e620008000800 */
[----:B------:R-:W2:Y:S01]  /*2190*/  LDCU.64 UR10, c[0x0][0x418] ;  /* 0x00008300ff0a77ac */ /* 0x000ea20008000a00 */
[----:B------:R-:W3:Y:S01]  /*21a0*/  LDCU.64 UR12, c[0x0][0x3a8] ;  /* 0x00007500ff0c77ac */ /* 0x000ee20008000a00 */
[----:B0-----:R-:W-:-:S04]  /*21b0*/  IABS R4, R0 ;  /* 0x0000000000047213 */ /* 0x001fc80000000000 */
[----:B------:R-:W0:Y:S08]  /*21c0*/  I2F.RP R0, R4 ;  /* 0x0000000400007306 */ /* 0x000e300000209400 */
[----:B0-----:R-:W0:Y:S02]  /*21d0*/  MUFU.RCP R0, R0 ;  /* 0x0000000000007308 */ /* 0x001e240000001000 */
[----:B0-----:R-:W-:-:S06]  /*21e0*/  VIADD R8, R0, 0xffffffe ;  /* 0x0ffffffe00087836 */ /* 0x001fcc0000000000 */
[----:B------:R0:W4:Y:S02]  /*21f0*/  F2I.FTZ.U32.TRUNC.NTZ R9, R8 ;  /* 0x0000000800097305 */ /* 0x000124000021f000 */
[----:B0-----:R-:W-:Y:S01]  /*2200*/  IMAD.MOV.U32 R8, RZ, RZ, RZ ;  /* 0x000000ffff087224 */ /* 0x001fe200078e00ff */
[----:B----4-:R-:W-:-:S05]  /*2210*/  IADD3 R5, PT, PT, RZ, -R9, RZ ;  /* 0x80000009ff057210 */ /* 0x010fca0007ffe0ff */
[----:B------:R-:W-:-:S04]  /*2220*/  IMAD R5, R5, R4, RZ ;  /* 0x0000000405057224 */ /* 0x000fc800078e02ff */
[----:B-123--:R-:W-:-:S07]  /*2230*/  IMAD.HI.U32 R2, R9, R5, R8 ;  /* 0x0000000509027227 */ /* 0x00efce00078e0008 */
.L_x_1215:
[----:B------:R-:W0:Y:S01]  /*2240*/  LDC R25, c[0x0][0x424] ;  /* 0x00010900ff197b82 */ /* 0x000e220000000800 */
[----:B------:R-:W-:-:S05]  /*2250*/  IABS R5, R10 ;  /* 0x0000000a00057213 */ /* 0x000fca0000000000 */
[----:B------:R-:W-:Y:S02]  /*2260*/  IMAD.HI.U32 R2, R2, R5, RZ ;  /* 0x0000000502027227 */ /* 0x000fe400078e00ff */
[----:B------:R-:W1:Y:S02]  /*2270*/  LDC R23, c[0x0][0x420] ;  /* 0x00010800ff177b82 */ /* 0x000e640000000800 */
[----:B------:R-:W-:-:S06]  /*2280*/  IMAD.MOV R0, RZ, RZ, -R2 ;  /* 0x000000ffff007224 */ /* 0x000fcc00078e0a02 */
[----:B------:R-:W2:Y:S01]  /*2290*/  LDC R11, c[0x0][0x410] ;  /* 0x00010400ff0b7b82 */ /* 0x000ea20000000800 */
[-C--:B0-----:R-:W-:Y:S02]  /*22a0*/  IABS R12, R25.reuse ;  /* 0x00000019000c7213 */ /* 0x081fe40000000000 */
[----:B------:R-:W-:Y:S02]  /*22b0*/  LOP3.LUT R22, RZ, R25, RZ, 0x33, !PT ;  /* 0x00000019ff167212 */ /* 0x000fe400078e33ff */
[----:B------:R-:W0:Y:S01]  /*22c0*/  I2F.RP R6, R12 ;  /* 0x0000000c00067306 */ /* 0x000e220000209400 */
[-C--:B-1----:R-:W-:Y:S02]  /*22d0*/  IABS R13, R23.reuse ;  /* 0x00000017000d7213 */ /* 0x082fe40000000000 */
[----:B------:R-:W-:-:S05]  /*22e0*/  LOP3.LUT R15, RZ, R23, RZ, 0x33, !PT ;  /* 0x00000017ff0f7212 */ /* 0x000fca00078e33ff */
[----:B------:R-:W1:Y:S01]  /*22f0*/  I2F.RP R8, R13 ;  /* 0x0000000d00087306 */ /* 0x000e620000209400 */
[----:B------:R-:W-:Y:S01]  /*2300*/  IMAD R5, R13, R0, R5 ;  /* 0x000000000d057224 */ /* 0x000fe200078e0205 */
[----:B------:R-:W-:-:S04]  /*2310*/  LOP3.LUT R0, R10, R23, RZ, 0x3c, !PT ;  /* 0x000000170a007212 */ /* 0x000fc800078e3cff */
[----:B------:R-:W-:Y:S02]  /*2320*/  ISETP.GT.U32.AND P1, PT, R4, R5, PT ;  /* 0x000000050400720c */ /* 0x000fe40003f24070 */
[----:B0-----:R-:W0:Y:S01]  /*2330*/  MUFU.RCP R6, R6 ;  /* 0x0000000600067308 */ /* 0x001e220000001000 */
[----:B------:R-:W-:-:S07]  /*2340*/  ISETP.GE.AND P2, PT, R0, RZ, PT ;  /* 0x000000ff0000720c */ /* 0x000fce0003f46270 */
[----:B-1----:R-:W1:Y:S03]  /*2350*/  MUFU.RCP R8, R8 ;  /* 0x0000000800087308 */ /* 0x002e660000001000 */
[----:B------:R-:W-:Y:S02]  /*2360*/  @!P1 IMAD.IADD R5, R5, 0x1, -R13 ;  /* 0x0000000105059824 */ /* 0x000fe400078e0a0d */
[----:B------:R-:W-:-:S03]  /*2370*/  @!P1 VIADD R2, R2, 0x1 ;  /* 0x0000000102029836 */ /* 0x000fc60000000000 */
[----:B------:R-:W-:Y:S02]  /*2380*/  ISETP.GE.U32.AND P0, PT, R5, R4, PT ;  /* 0x000000040500720c */ /* 0x000fe40003f06070 */
[----:B0-----:R-:W-:Y:S02]  /*2390*/  IADD3 R16, PT, PT, R6, 0xffffffe, RZ ;  /* 0x0ffffffe06107810 */ /* 0x001fe40007ffe0ff */
[----:B--2---:R-:W-:Y:S02]  /*23a0*/  IABS R5, R11 ;  /* 0x0000000b00057213 */ /* 0x004fe40000000000 */
[----:B------:R0:W2:Y:S01]  /*23b0*/  F2I.FTZ.U32.TRUNC.NTZ R17, R16 ;  /* 0x0000001000117305 */ /* 0x0000a2000021f000 */
[----:B-1----:R-:W-:Y:S02]  /*23c0*/  VIADD R9, R8, 0xffffffe ;  /* 0x0ffffffe08097836 */ /* 0x002fe40000000000 */
[----:B------:R-:W-:-:S04]  /*23d0*/  IMAD.MOV.U32 R8, RZ, RZ, RZ ;  /* 0x000000ffff087224 */ /* 0x000fc800078e00ff */
[----:B------:R-:W-:Y:S01]  /*23e0*/  @P0 VIADD R2, R2, 0x1 ;  /* 0x0000000102020836 */ /* 0x000fe20000000000 */
[----:B------:R-:W-:Y:S01]  /*23f0*/  ISETP.NE.AND P0, PT, R23, RZ, PT ;  /* 0x000000ff1700720c */ /* 0x000fe20003f05270 */
[----:B------:R-:W1:Y:S01]  /*2400*/  F2I.FTZ.U32.TRUNC.NTZ R9, R9 ;  /* 0x0000000900097305 */ /* 0x000e62000021f000 */
[----:B0-----:R-:W-:Y:S02]  /*2410*/  IMAD.MOV.U32 R16, RZ, RZ, RZ ;  /* 0x000000ffff107224 */ /* 0x001fe400078e00ff */
[----:B------:R-:W-:Y:S01]  /*2420*/  @!P2 IMAD.MOV R2, RZ, RZ, -R2 ;  /* 0x000000ffff02a224 */ /* 0x000fe200078e0a02 */
[----:B--2---:R-:W-:-:S04]  /*2430*/  IADD3 R19, PT, PT, RZ, -R17, RZ ;  /* 0x80000011ff137210 */ /* 0x004fc80007ffe0ff */
[----:B------:R-:W-:Y:S01]  /*2440*/  SEL R14, R15, R2, !P0 ;  /* 0x000000020f0e7207 */ /* 0x000fe20004000000 */
[----:B------:R-:W0:Y:S01]  /*2450*/  I2F.RP R18, R5 ;  /* 0x0000000500127306 */ /* 0x000e220000209400 */
[----:B------:R-:W-:Y:S02]  /*2460*/  IMAD R19, R19, R12, RZ ;  /* 0x0000000c13137224 */ /* 0x000fe400078e02ff */
[----:B------:R-:W-:Y:S01]  /*2470*/  IABS R0, R14 ;  /* 0x0000000e00007213 */ /* 0x000fe20000000000 */
[----:B-1----:R-:W-:Y:S02]  /*2480*/  IMAD.MOV R2, RZ, RZ, -R9 ;  /* 0x000000ffff027224 */ /* 0x002fe400078e0a09 */
[----:B------:R-:W-:Y:S01]  /*2490*/  IMAD.HI.U32 R6, R17, R19, R16 ;  /* 0x0000001311067227 */ /* 0x000fe200078e0010 */
[----:B------:R-:W-:Y:S02]  /*24a0*/  MOV R19, R0 ;  /* 0x0000000000137202 */ /* 0x000fe40000000f00 */
[----:B------:R-:W-:Y:S01]  /*24b0*/  IADD3 R0, P3, PT, R3, R10, RZ ;  /* 0x0000000a03007210 */ /* 0x000fe20007f7e0ff */
[----:B------:R-:W-:-:S02]  /*24c0*/  IMAD R17, R2, R13, RZ ;  /* 0x0000000d02117224 */ /* 0x000fc400078e02ff */
[----:B------:R-:W-:Y:S01]  /*24d0*/  IMAD.HI.U32 R16, R6, R19, RZ ;  /* 0x0000001306107227 */ /* 0x000fe200078e00ff */
[----:B------:R-:W-:Y:S01]  /*24e0*/  IABS R21, R0 ;  /* 0x0000000000157213 */ /* 0x000fe20000000000 */
[----:B0-----:R-:W0:Y:S02]  /*24f0*/  MUFU.RCP R18, R18 ;  /* 0x0000001200127308 */ /* 0x001e240000001000 */
[----:B------:R-:W-:Y:S01]  /*2500*/  IMAD.HI.U32 R2, R9, R17, R8 ;  /* 0x0000001109027227 */ /* 0x000fe200078e0008 */
[----:B------:R-:W-:-:S03]  /*2510*/  LOP3.LUT R8, R14, R25, RZ, 0x3c, !PT ;  /* 0x000000190e087212 */ /* 0x000fc600078e3cff */
[----:B------:R-:W-:Y:S01]  /*2520*/  IMAD.MOV R4, RZ, RZ, -R16 ;  /* 0x000000ffff047224 */ /* 0x000fe200078e0a10 */
[----:B------:R-:W-:Y:S01]  /*2530*/  ISETP.GE.AND P4, PT, R8, RZ, PT ;  /* 0x000000ff0800720c */ /* 0x000fe20003f86270 */
[----:B------:R-:W-:Y:S01]  /*2540*/  IMAD.HI.U32 R17, R2, R21, RZ ;  /* 0x0000001502117227 */ /* 0x000fe200078e00ff */
[----:B------:R-:W-:-:S03]  /*2550*/  LOP3.LUT R8, R0, R23, RZ, 0x3c, !PT ;  /* 0x0000001700087212 */ /* 0x000fc600078e3cff */
[----:B------:R-:W-:Y:S01]  /*2560*/  IMAD R19, R12, R4, R19 ;  /* 0x000000040c137224 */ /* 0x000fe200078e0213 */
[----:B------:R-:W-:Y:S01]  /*2570*/  ISETP.GE.AND P6, PT, R8, RZ, PT ;  /* 0x000000ff0800720c */ /* 0x000fe20003fc6270 */
[----:B------:R-:W-:-:S03]  /*2580*/  IMAD.MOV R4, RZ, RZ, -R17 ;  /* 0x000000ffff047224 */ /* 0x000fc600078e0a11 */
[----:B------:R-:W-:Y:S01]  /*2590*/  ISETP.GT.U32.AND P5, PT, R12, R19, PT ;  /* 0x000000130c00720c */ /* 0x000fe20003fa4070 */
[----:B------:R-:W-:Y:S01]  /*25a0*/  IMAD R21, R13, R4, R21 ;  /* 0x000000040d157224 */ /* 0x000fe200078e0215 */
[----:B------:R-:W-:Y:S01]  /*25b0*/  MOV R4, R13 ;  /* 0x0000000d00047202 */ /* 0x000fe20000000f00 */
[----:B0-----:R-:W-:-:S03]  /*25c0*/  VIADD R9, R18, 0xffffffe ;  /* 0x0ffffffe12097836 */ /* 0x001fc60000000000 */
[----:B------:R-:W-:-:S03]  /*25d0*/  ISETP.GT.U32.AND P1, PT, R4, R21, PT ;  /* 0x000000150400720c */ /* 0x000fc60003f24070 */
[----:B------:R-:W0:Y:S04]  /*25e0*/  F2I.FTZ.U32.TRUNC.NTZ R9, R9 ;  /* 0x0000000900097305 */ /* 0x000e28000021f000 */
[----:B------:R-:W-:Y:S01]  /*25f0*/  @!P5 IMAD.IADD R19, R19, 0x1, -R12 ;  /* 0x000000011313d824 */ /* 0x000fe200078e0a0c */
[----:B------:R-:W-:-:S04]  /*2600*/  @!P5 IADD3 R16, PT, PT, R16, 0x1, RZ ;  /* 0x000000011010d810 */ /* 0x000fc80007ffe0ff */
[----:B------:R-:W-:Y:S01]  /*2610*/  ISETP.GE.U32.AND P2, PT, R19, R12, PT ;  /* 0x0000000c1300720c */ /* 0x000fe20003f46070 */
[----:B------:R-:W-:Y:S02]  /*2620*/  @!P1 IMAD.IADD R21, R21, 0x1, -R13 ;  /* 0x0000000115159824 */ /* 0x000fe400078e0a0d */
[----:B------:R-:W-:-:S03]  /*2630*/  @!P1 VIADD R17, R17, 0x1 ;  /* 0x0000000111119836 */ /* 0x000fc60000000000 */
[----:B------:R-:W-:Y:S01]  /*2640*/  ISETP.GE.U32.AND P5, PT, R21, R4, PT ;  /* 0x000000041500720c */ /* 0x000fe20003fa6070 */
[----:B0-----:R-:W-:-:S04]  /*2650*/  IMAD.MOV R8, RZ, RZ, -R9 ;  /* 0x000000ffff087224 */ /* 0x001fc800078e0a09 */
[----:B------:R-:W-:Y:S02]  /*2660*/  IMAD R19, R8, R5, RZ ;  /* 0x0000000508137224 */ /* 0x000fe400078e02ff */
[----:B------:R-:W-:Y:S01]  /*2670*/  @P2 VIADD R16, R16, 0x1 ;  /* 0x0000000110102836 */ /* 0x000fe20000000000 */
[----:B------:R-:W-:Y:S01]  /*2680*/  ISETP.NE.AND P2, PT, R25, RZ, PT ;  /* 0x000000ff1900720c */ /* 0x000fe20003f45270 */
[----:B------:R-:W-:-:S03]  /*2690*/  IMAD.MOV.U32 R8, RZ, RZ, RZ ;  /* 0x000000ffff087224 */ /* 0x000fc600078e00ff */
[----:B------:R-:W-:Y:S01]  /*26a0*/  @!P4 IADD3 R16, PT, PT, -R16, RZ, RZ ;  /* 0x000000ff1010c210 */ /* 0x000fe20007ffe1ff */
[----:B------:R-:W-:Y:S02]  /*26b0*/  @P5 VIADD R17, R17, 0x1 ;  /* 0x0000000111115836 */ /* 0x000fe40000000000 */
[----:B------:R-:W-:Y:S01]  /*26c0*/  IMAD.HI.U32 R9, R9, R19, R8 ;  /* 0x0000001309097227 */ /* 0x000fe200078e0008 */
[----:B------:R-:W-:Y:S01]  /*26d0*/  SEL R13, R22, R16, !P2 ;  /* 0x00000010160d7207 */ /* 0x000fe20005000000 */
[----:B------:R-:W0:Y:S02]  /*26e0*/  LDC.64 R18, c[0x0][0x430] ;  /* 0x00010c00ff127b82 */ /* 0x000e240000000a00 */
[----:B------:R-:W-:Y:S01]  /*26f0*/  IMAD.MOV.U32 R20, RZ, RZ, R17 ;  /* 0x000000ffff147224 */ /* 0x000fe200078e0011 */
[----:B------:R-:W-:-:S04]  /*2700*/  IABS R24, R13 ;  /* 0x0000000d00187213 */ /* 0x000fc80000000000 */
[----:B------:R-:W-:Y:S01]  /*2710*/  @!P6 IADD3 R20, PT, PT, -R20, RZ, RZ ;  /* 0x000000ff1414e210 */ /* 0x000fe20007ffe1ff */
[----:B------:R-:W0:Y:S01]  /*2720*/  LDC.64 R16, c[0x0][0x438] ;  /* 0x00010e00ff107b82 */ /* 0x000e220000000a00 */
[----:B------:R-:W-:Y:S02]  /*2730*/  ISETP.GE.AND P6, PT, R13, RZ, PT ;  /* 0x000000ff0d00720c */ /* 0x000fe40003fc6270 */
[----:B------:R-:W-:Y:S01]  /*2740*/  SEL R8, R15, R20, !P0 ;  /* 0x000000140f087207 */ /* 0x000fe20004000000 */
[----:B------:R-:W-:-:S03]  /*2750*/  IMAD.HI.U32 R15, R9, R24, RZ ;  /* 0x00000018090f7227 */ /* 0x000fc600078e00ff */
[----:B------:R-:W-:Y:S01]  /*2760*/  IABS R21, R8 ;  /* 0x0000000800157213 */ /* 0x000fe20000000000 */
[----:B------:R-:W-:-:S04]  /*2770*/  IMAD.MOV R20, RZ, RZ, -R15 ;  /* 0x000000ffff147224 */ /* 0x000fc800078e0a0f */
[----:B------:R-:W-:Y:S01]  /*2780*/  IMAD.MOV.U32 R15, RZ, RZ, R21 ;  /* 0x000000ffff0f7224 */ /* 0x000fe200078e0015 */
[----:B------:R-:W-:Y:S01]  /*2790*/  IADD3 R21, PT, PT, -R13, RZ, RZ ;  /* 0x000000ff0d157210 */ /* 0x000fe20007ffe1ff */
[C---:B------:R-:W-:Y:S02]  /*27a0*/  IMAD R24, R5.reuse, R20, R24 ;  /* 0x0000001405187224 */ /* 0x040fe400078e0218 */
[----:B------:R-:W-:Y:S02]  /*27b0*/  IMAD.MOV R20, RZ, RZ, -R14 ;  /* 0x000000ffff147224 */ /* 0x000fe400078e0a0e */
[----:B------:R-:W-:Y:S01]  /*27c0*/  IMAD.HI.U32 R6, R6, R15, RZ ;  /* 0x0000000f06067227 */ /* 0x000fe200078e00ff */
[----:B------:R-:W-:-:S03]  /*27d0*/  ISETP.GT.U32.AND P4, PT, R5, R24, PT ;  /* 0x000000180500720c */ /* 0x000fc60003f84070 */
[----:B------:R-:W-:Y:S02]  /*27e0*/  IMAD R27, R23, R20, R10 ;  /* 0x00000014171b7224 */ /* 0x000fe400078e020a */
[----:B------:R-:W-:Y:S02]  /*27f0*/  IMAD R26, R25, R21, R14 ;  /* 0x00000015191a7224 */ /* 0x000fe400078e020e */
[----:B------:R-:W-:Y:S02]  /*2800*/  IMAD.MOV R20, RZ, RZ, -R6 ;  /* 0x000000ffff147224 */ /* 0x000fe400078e0a06 */
[----:B0-----:R-:W-:Y:S02]  /*2810*/  IMAD R14, R27, R18, -R16 ;  /* 0x000000121b0e7224 */ /* 0x001fe400078e0a10 */
[----:B------:R-:W-:Y:S02]  /*2820*/  IMAD R26, R26, R19, -R17 ;  /* 0x000000131a1a7224 */ /* 0x000fe400078e0a11 */
[----:B------:R-:W-:Y:S01]  /*2830*/  IMAD R15, R12, R20, R15 ;  /* 0x000000140c0f7224 */ /* 0x000fe200078e020f */
[----:B------:R-:W-:Y:S01]  /*2840*/  ISETP.GE.AND P1, PT, R14, UR10, PT ;  /* 0x0000000a0e007c0c */ /* 0x000fe2000bf26270 */
[----:B------:R-:W-:Y:S01]  /*2850*/  @!P4 IMAD.IADD R24, R24, 0x1, -R5 ;  /* 0x000000011818c824 */ /* 0x000fe200078e0a05 */
[----:B------:R-:W-:-:S02]  /*2860*/  ISETP.GE.AND P0, PT, R26, UR11, PT ;  /* 0x0000000b1a007c0c */ /* 0x000fc4000bf06270 */
[----:B------:R-:W-:Y:S02]  /*2870*/  ISETP.GT.U32.AND P5, PT, R12, R15, PT ;  /* 0x0000000f0c00720c */ /* 0x000fe40003fa4070 */
[----:B------:R-:W-:Y:S02]  /*2880*/  ISETP.GT.AND P1, PT, R14, -0x1, !P1 ;  /* 0xffffffff0e00780c */ /* 0x000fe40004f24270 */
[----:B------:R-:W-:Y:S02]  /*2890*/  ISETP.GT.AND P0, PT, R26, -0x1, !P0 ;  /* 0xffffffff1a00780c */ /* 0x000fe40004704270 */
[----:B------:R-:W-:Y:S02]  /*28a0*/  ISETP.GT.U32.AND P4, PT, R5, R24, PT ;  /* 0x000000180500720c */ /* 0x000fe40003f84070 */
[----:B------:R-:W-:-:S05]  /*28b0*/  PLOP3.LUT P0, PT, P0, P1, PT, 0x80, 0x8 ;  /* 0x000000000008781c */ /* 0x000fca0000703070 */
[----:B------:R-:W-:-:S05]  /*28c0*/  @!P5 IMAD.IADD R15, R15, 0x1, -R12 ;  /* 0x000000010f0fd824 */ /* 0x000fca00078e0a0c */
[----:B------:R-:W-:Y:S02]  /*28d0*/  ISETP.GE.U32.AND P1, PT, R15, R12, PT ;  /* 0x0000000c0f00720c */ /* 0x000fe40003f26070 */
[----:B------:R-:W-:Y:S01]  /*28e0*/  @!P4 IADD3 R24, PT, PT, R24, -R5, RZ ;  /* 0x800000051818c210 */ /* 0x000fe20007ffe0ff */
[----:B------:R-:W0:Y:S01]  /*28f0*/  @P0 LDC.64 R20, c[0x0][0x380] ;  /* 0x0000e000ff140b82 */ /* 0x000e220000000a00 */
[----:B------:R-:W-:Y:S01]  /*2900*/  @P0 IMAD R15, R13, UR11, R26 ;  /* 0x0000000b0d0f0c24 */ /* 0x000fe2000f8e021a */
[----:B------:R-:W-:Y:S02]  /*2910*/  ISETP.NE.AND P4, PT, R11, RZ, PT ;  /* 0x000000ff0b00720c */ /* 0x000fe40003f85270 */
[----:B------:R-:W-:Y:S01]  /*2920*/  @!P6 IMAD.MOV R24, RZ, RZ, -R24 ;  /* 0x000000ffff18e224 */ /* 0x000fe200078e0a18 */
[----:B------:R-:W-:Y:S01]  /*2930*/  LOP3.LUT R11, RZ, R11, RZ, 0x33, !PT ;  /* 0x0000000bff0b7212 */ /* 0x000fe200078e33ff */
[----:B------:R-:W-:Y:S02]  /*2940*/  @P0 IMAD R27, R15, UR10, R14 ;  /* 0x0000000a0f1b0c24 */ /* 0x000fe4000f8e020e */
[----:B------:R-:W1:Y:S01]  /*2950*/  @P0 LDC.64 R12, c[0x0][0x3d0] ;  /* 0x0000f400ff0c0b82 */ /* 0x000e620000000a00 */
[----:B------:R-:W-:-:S07]  /*2960*/  SEL R29, R11, R24, !P4 ;  /* 0x000000180b1d7207 */ /* 0x000fce0006000000 */
[----:B------:R-:W2:Y:S01]  /*2970*/  LDC.64 R14, c[0x0][0x3f8] ;  /* 0x0000fe00ff0e7b82 */ /* 0x000ea20000000a00 */
[----:B0-----:R-:W-:-:S04]  /*2980*/  @P0 IMAD.WIDE R20, R27, 0x2, R20 ;  /* 0x000000021b140825 */ /* 0x001fc800078e0214 */
[----:B------:R-:W-:Y:S02]  /*2990*/  @P0 IMAD R27, R29, UR5, RZ ;  /* 0x000000051d1b0c24 */ /* 0x000fe4000f8e02ff */
[----:B------:R-:W3:Y:S02]  /*29a0*/  @P0 LDG.E.U16 R20, desc[UR8][R20.64] ;  /* 0x0000000814140981 */ /* 0x000ee4000c1e1500 */
[----:B-1----:R-:W-:-:S05]  /*29b0*/  @P0 IMAD.WIDE R12, R27, 0x2, R12 ;  /* 0x000000021b0c0825 */ /* 0x002fca00078e020c */
[----:B------:R0:W4:Y:S01]  /*29c0*/  @P0 LDG.E.U16 R24, desc[UR8][R12.64] ;  /* 0x000000080c180981 */ /* 0x000122000c1e1500 */
[----:B--2---:R-:W-:-:S06]  /*29d0*/  IMAD.WIDE R26, R29, 0x2, R14 ;  /* 0x000000021d1a7825 */ /* 0x004fcc00078e020e */
[----:B------:R-:W2:Y:S01]  /*29e0*/  LDG.E.U16 R26, desc[UR8][R26.64] ;  /* 0x000000081a1a7981 */ /* 0x000ea2000c1e1500 */
[----:B------:R-:W-:-:S04]  /*29f0*/  LOP3.LUT R28, R8, R25, RZ, 0x3c, !PT ;  /* 0x00000019081c7212 */ /* 0x000fc800078e3cff */
[----:B------:R-:W-:Y:S01]  /*2a00*/  ISETP.GE.AND P6, PT, R28, RZ, PT ;  /* 0x000000ff1c00720c */ /* 0x000fe20003fc6270 */
[----:B------:R-:W-:-:S04]  /*2a10*/  @!P5 VIADD R6, R6, 0x1 ;  /* 0x000000010606d836 */ /* 0x000fc80000000000 */
[----:B------:R-:W-:-:S08]  /*2a20*/  @P1 VIADD R6, R6, 0x1 ;  /* 0x0000000106061836 */ /* 0x000fd00000000000 */
[----:B------:R-:W-:-:S04]  /*2a30*/  @!P6 IADD3 R6, PT, PT, -R6, RZ, RZ ;  /* 0x000000ff0606e210 */ /* 0x000fc80007ffe1ff */
[----:B------:R-:W-:-:S04]  /*2a40*/  SEL R22, R22, R6, !P2 ;  /* 0x0000000616167207 */ /* 0x000fc80005000000 */
[----:B------:R-:W-:-:S05]  /*2a50*/  IABS R28, R22 ;  /* 0x00000016001c7213 */ /* 0x000fca0000000000 */
[----:B------:R-:W-:-:S04]  /*2a60*/  IMAD.HI.U32 R9, R9, R28, RZ ;  /* 0x0000001c09097227 */ /* 0x000fc800078e00ff */
[----:B0-----:R-:W-:Y:S02]  /*2a70*/  IMAD.MOV R12, RZ, RZ, -R9 ;  /* 0x000000ffff0c7224 */ /* 0x001fe400078e0a09 */
[----:B------:R-:W-:Y:S02]  /*2a80*/  IMAD.MOV R6, RZ, RZ, -R8 ;  /* 0x000000ffff067224 */ /* 0x000fe400078e0a08 */
[----:B------:R-:W-:Y:S02]  /*2a90*/  IMAD.MOV R9, RZ, RZ, -R22 ;  /* 0x000000ffff097224 */ /* 0x000fe400078e0a16 */
[----:B------:R-:W-:Y:S02]  /*2aa0*/  IMAD R23, R23, R6, R0 ;  /* 0x0000000617177224 */ /* 0x000fe400078e0200 */
[----:B------:R-:W-:Y:S02]  /*2ab0*/  IMAD R8, R25, R9, R8 ;  /* 0x0000000919087224 */ /* 0x000fe400078e0208 */
[----:B------:R-:W-:-:S02]  /*2ac0*/  IMAD R6, R5, R12, R28 ;  /* 0x0000000c05067224 */ /* 0x000fc400078e021c */
[----:B------:R-:W-:Y:S02]  /*2ad0*/  IMAD R18, R23, R18, -R16 ;  /* 0x0000001217127224 */ /* 0x000fe400078e0a10 */
[----:B------:R-:W-:Y:S01]  /*2ae0*/  IMAD R17, R8, R19, -R17 ;  /* 0x0000001308117224 */ /* 0x000fe200078e0a11 */
[----:B------:R-:W-:Y:S02]  /*2af0*/  ISETP.GT.U32.AND P5, PT, R5, R6, PT ;  /* 0x000000060500720c */ /* 0x000fe40003fa4070 */
[C---:B------:R-:W-:Y:S02]  /*2b00*/  ISETP.GE.AND P2, PT, R18.reuse, UR10, PT ;  /* 0x0000000a12007c0c */ /* 0x040fe4000bf46270 */
[C---:B------:R-:W-:Y:S02]  /*2b10*/  ISETP.GE.AND P1, PT, R17.reuse, UR11, PT ;  /* 0x0000000b11007c0c */ /* 0x040fe4000bf26270 */
[----:B------:R-:W-:Y:S02]  /*2b20*/  ISETP.GT.AND P2, PT, R18, -0x1, !P2 ;  /* 0xffffffff1200780c */ /* 0x000fe40005744270 */
[----:B------:R-:W-:-:S04]  /*2b30*/  ISETP.GT.AND P1, PT, R17, -0x1, !P1 ;  /* 0xffffffff1100780c */ /* 0x000fc80004f24270 */
[----:B------:R-:W-:Y:S02]  /*2b40*/  PLOP3.LUT P1, PT, P1, P2, PT, 0x80, 0x8 ;  /* 0x000000000008781c */ /* 0x000fe40000f25070 */
[----:B------:R-:W-:-:S04]  /*2b50*/  @!P5 IADD3 R6, PT, PT, R6, -R5, RZ ;  /* 0x800000050606d210 */ /* 0x000fc80007ffe0ff */
[----:B------:R-:W-:Y:S02]  /*2b60*/  ISETP.GT.U32.AND P2, PT, R5, R6, PT ;  /* 0x000000060500720c */ /* 0x000fe40003f44070 */
[----:B------:R-:W-:-:S05]  /*2b70*/  ISETP.GE.AND P5, PT, R22, RZ, PT ;  /* 0x000000ff1600720c */ /* 0x000fca0003fa6270 */
[----:B------:R-:W0:Y:S08]  /*2b80*/  @P1 LDC.64 R8, c[0x0][0x3d0] ;  /* 0x0000f400ff081b82 */ /* 0x000e300000000a00 */
[----:B------:R-:W1:Y:S01]  /*2b90*/  @P1 LDC.64 R12, c[0x0][0x380] ;  /* 0x0000e000ff0c1b82 */ /* 0x000e620000000a00 */
[----:B------:R-:W-:-:S04]  /*2ba0*/  @!P2 IMAD.IADD R6, R6, 0x1, -R5 ;  /* 0x000000010606a824 */ /* 0x000fc800078e0a05 */
[----:B------:R-:W-:-:S05]  /*2bb0*/  @!P5 IMAD.MOV R6, RZ, RZ, -R6 ;  /* 0x000000ffff06d224 */ /* 0x000fca00078e0a06 */
[----:B------:R-:W-:-:S05]  /*2bc0*/  SEL R19, R11, R6, !P4 ;  /* 0x000000060b137207 */ /* 0x000fca0006000000 */
[C---:B------:R-:W-:Y:S02]  /*2bd0*/  @P1 IMAD R11, R19.reuse, UR5, RZ ;  /* 0x00000005130b1c24 */ /* 0x040fe4000f8e02ff */
[----:B------:R-:W-:-:S04]  /*2be0*/  IMAD.WIDE R14, R19, 0x2, R14 ;  /* 0x00000002130e7825 */ /* 0x000fc800078e020e */
[----:B0-----:R-:W-:-:S04]  /*2bf0*/  @P1 IMAD.WIDE R8, R11, 0x2, R8 ;  /* 0x000000020b081825 */ /* 0x001fc800078e0208 */
[----:B---3--:R-:W-:Y:S01]  /*2c00*/  @P0 IMAD.U32 R20, R20, 0x10000, RZ ;  /* 0x0001000014140824 */ /* 0x008fe200078e00ff */
[----:B----4-:R-:W-:Y:S01]  /*2c10*/  @P0 SHF.L.U32 R5, R24, 0x10, RZ ;  /* 0x0000001018050819 */ /* 0x010fe200000006ff */
[----:B--2---:R-:W-:-:S04]  /*2c20*/  IMAD.U32 R26, R26, 0x10000, RZ ;  /* 0x000100001a1a7824 */ /* 0x004fc800078e00ff */
[----:B------:R-:W-:Y:S01]  /*2c30*/  @P0 FFMA.FTZ R26, R5, R20, R26 ;  /* 0x00000014051a0223 */ /* 0x000fe2000001001a */
[----:B------:R-:W-:Y:S01]  /*2c40*/  @P1 IMAD R5, R22, UR11, R17 ;  /* 0x0000000b16051c24 */ /* 0x000fe2000f8e0211 */
[----:B------:R-:W-:-:S03]  /*2c50*/  LEA R16, P0, R10, UR12, 0x1 ;  /* 0x0000000c0a107c11 */ /* 0x000fc6000f8008ff */
[----:B------:R-:W-:Y:S01]  /*2c60*/  @P1 IMAD R5, R5, UR10, R18 ;  /* 0x0000000a05051c24 */ /* 0x000fe2000f8e0212 */
[----:B------:R-:W-:Y:S02]  /*2c70*/  F2FP.BF16.F32.PACK_AB R26, RZ, R26 ;  /* 0x0000001aff1a723e */ /* 0x000fe400000010ff */
[----:B------:R-:W-:Y:S01]  /*2c80*/  LEA.HI.X R17, R10, UR13, R7, 0x1, P0 ;  /* 0x0000000d0a117c11 */ /* 0x000fe200080f0c07 */
[----:B-1----:R-:W-:-:S04]  /*2c90*/  @P1 IMAD.WIDE R12, R5, 0x2, R12 ;  /* 0x00000002050c1825 */ /* 0x002fc800078e020c */
[----:B------:R0:W-:Y:S04]  /*2ca0*/  STG.E.U16 desc[UR8][R16.64], R26 ;  /* 0x0000001a10007986 */ /* 0x0001e8000c101508 */
[----:B------:R-:W2:Y:S04]  /*2cb0*/  @P1 LDG.E.U16 R8, desc[UR8][R8.64] ;  /* 0x0000000808081981 */ /* 0x000ea8000c1e1500 */
[----:B------:R-:W3:Y:S04]  /*2cc0*/  @P1 LDG.E.U16 R12, desc[UR8][R12.64] ;  /* 0x000000080c0c1981 */ /* 0x000ee8000c1e1500 */
[----:B------:R-:W4:Y:S01]  /*2cd0*/  LDG.E.U16 R14, desc[UR8][R14.64] ;  /* 0x000000080e0e7981 */ /* 0x000f22000c1e1500 */
[----:B------:R-:W-:Y:S01]  /*2ce0*/  LEA R18, P0, R3, R16, 0x1 ;  /* 0x0000001003127211 */ /* 0x000fe200078008ff */
[----:B------:R-:W-:-:S03]  /*2cf0*/  IMAD.X R7, RZ, RZ, R7, P3 ;  /* 0x000000ffff077224 */ /* 0x000fc600018e0607 */
[----:B------:R-:W-:Y:S02]  /*2d00*/  LEA.HI.X R19, R3, R17, RZ, 0x1, P0 ;  /* 0x0000001103137211 */ /* 0x000fe400000f0cff */
[----:B--2---:R-:W-:Y:S01]  /*2d10*/  @P1 SHF.L.U32 R6, R8, 0x10, RZ ;  /* 0x0000001008061819 */ /* 0x004fe200000006ff */
[----:B---3--:R-:W-:Y:S02]  /*2d20*/  @P1 IMAD.U32 R10, R12, 0x10000, RZ ;  /* 0x000100000c0a1824 */ /* 0x008fe400078e00ff */
[----:B----4-:R-:W-:-:S04]  /*2d30*/  IMAD.U32 R5, R14, 0x10000, RZ ;  /* 0x000100000e057824 */ /* 0x010fc800078e00ff */
[----:B------:R-:W-:Y:S01]  /*2d40*/  @P1 FFMA.FTZ R5, R6, R10, R5 ;  /* 0x0000000a06051223 */ /* 0x000fe20000010005 */
[----:B------:R-:W-:-:S04]  /*2d50*/  IADD3 R10, P0, PT, R3, R0, RZ ;  /* 0x00000000030a7210 */ /* 0x000fc80007f1e0ff */
[----:B------:R-:W-:Y:S01]  /*2d60*/  F2FP.BF16.F32.PACK_AB R5, RZ, R5 ;  /* 0x00000005ff05723e */ /* 0x000fe200000010ff */
[----:B------:R-:W-:Y:S01]  /*2d70*/  IMAD.X R7, RZ, RZ, R7, P0 ;  /* 0x000000ffff077224 */ /* 0x000fe200000e0607 */
[----:B------:R-:W-:-:S03]  /*2d80*/  ISETP.GE.U32.AND P0, PT, R10, UR4, PT ;  /* 0x000000040a007c0c */ /* 0x000fc6000bf06070 */
[----:B------:R0:W-:Y:S01]  /*2d90*/  STG.E.U16 desc[UR8][R18.64], R5 ;  /* 0x0000000512007986 */ /* 0x0001e2000c101508 */
[----:B------:R-:W-:-:S13]  /*2da0*/  ISETP.GE.AND.EX P0, PT, R7, UR7, PT, P0 ;  /* 0x0000000707007c0c */ /* 0x000fda000bf06300 */
[----:B0-----:R-:W-:Y:S05]  /*2db0*/  @!P0 BRA `(.L_x_1215) ;  /* 0xfffffff400208947 */ /* 0x001fea000383ffff */
[----:B------:R-:W-:Y:S05]  /*2dc0*/  EXIT ;  /* 0x000000000000794d */ /* 0x000fea0003800000 */
.L_x_1202:
        /* <DEDUP_REMOVED lines=23> */
[----:B0-----:R-:W-:-:S06]  /*2f40*/  IADD3 R5, PT, PT, R6, 0xffffffe, RZ ;  /* 0x0ffffffe06057810 */ /* 0x001fcc0007ffe0ff */
        /* <DEDUP_REMOVED lines=14> */
.L_x_1218:
[----:B------:R-:W-:-:S07]  /*3030*/  MOV R0, 0x3050 ;  /* 0x0000305000007802 */ /* 0x000fce0000000f00 */
[----:B------:R-:W-:Y:S05]  /*3040*/  CALL.REL.NOINC `($__internal_48_$__cuda_sm20_div_u64) ;  /* 0x0000003800947944 */ /* 0x000fea0003c00000 */
[----:B------:R-:W-:Y:S01]  /*3050*/  MOV R4, R8 ;  /* 0x0000000800047202 */ /* 0x000fe20000000f00 */
[----:B------:R-:W-:-:S07]  /*3060*/  IMAD.MOV.U32 R5, RZ, RZ, R9 ;  /* 0x000000ffff057224 */ /* 0x000fce00078e0009 */
.L_x_1219:
[----:B------:R-:W-:Y:S05]  /*3070*/  BSYNC.RECONVERGENT B0 ;  /* 0x0000000000007941 */ /* 0x000fea0003800200 */
.L_x_1217:
[----:B------:R-:W-:Y:S01]  /*3080*/  IADD3 R2, P1, PT, R4, R2, RZ ;  /* 0x0000000204027210 */ /* 0x000fe20007f3e0ff */
[----:B------:R-:W-:Y:S03]  /*3090*/  BSSY.RECONVERGENT B0, `(.L_x_1220) ;  /* 0x000009e000007945 */ /* 0x000fe60003800200 */
[----:B------:R-:W-:Y:S01]  /*30a0*/  LOP3.LUT R0, R2, 0x1, RZ, 0xc0, !PT ;  /* 0x0000000102007812 */ /* 0x000fe200078ec0ff */
[----:B------:R-:W-:-:S03]  /*30b0*/  IMAD.X R6, RZ, RZ, R5, P1 ;  /* 0x000000ffff067224 */ /* 0x000fc600008e0605 */
[----:B------:R-:W-:-:S04]  /*30c0*/  ISETP.NE.U32.AND P0, PT, R0, 0x1, PT ;  /* 0x000000010000780c */ /* 0x000fc80003f05070 */
[----:B------:R-:W-:-:S13]  /*30d0*/  ISETP.NE.U32.AND.EX P0, PT, RZ, RZ, PT, P0 ;  /* 0x000000ffff00720c */ /* 0x000fda0003f05100 */
[----:B------:R-:W-:Y:S05]  /*30e0*/  @!P0 BRA `(.L_x_1221) ;  /* 0x0000000800608947 */ /* 0x000fea0003800000 */
[----:B------:R-:W0:Y:S01]  /*30f0*/  LDC R11, c[0x0][0x420] ;  /* 0x00010800ff0b7b82 */ /* 0x000e220000000800 */
[----:B------:R-:W-:Y:S01]  /*3100*/  IABS R12, R10 ;  /* 0x0000000a000c7213 */ /* 0x000fe20000000000 */
[----:B------:R-:W-:Y:S06]  /*3110*/  BSSY.RECONVERGENT B1, `(.L_x_1222) ;  /* 0x000008e000017945 */ /* 0x000fec0003800200 */
[----:B------:R-:W1:Y:S01]  /*3120*/  LDC R14, c[0x0][0x424] ;  /* 0x00010900ff0e7b82 */ /* 0x000e620000000800 */
[----:B0-----:R-:W-:-:S04]  /*3130*/  IABS R8, R11 ;  /* 0x0000000b00087213 */ /* 0x001fc80000000000 */
[----:B------:R-:W0:Y:S08]  /*3140*/  I2F.RP R0, R8 ;  /* 0x0000000800007306 */ /* 0x000e300000209400 */
[----:B0-----:R-:W0:Y:S02]  /*3150*/  MUFU.RCP R0, R0 ;  /* 0x0000000000007308 */ /* 0x001e240000001000 */
[----:B0-----:R-:W-:Y:S01]  /*3160*/  VIADD R4, R0, 0xffffffe ;  /* 0x0ffffffe00047836 */ /* 0x001fe20000000000 */
[----:B-1----:R-:W-:-:S05]  /*3170*/  IABS R0, R14 ;  /* 0x0000000e00007213 */ /* 0x002fca0000000000 */
[----:B------:R0:W1:Y:S08]  /*3180*/  F2I.FTZ.U32.TRUNC.NTZ R5, R4 ;  /* 0x0000000400057305 */ /* 0x000070000021f000 */
[----:B------:R-:W2:Y:S01]  /*3190*/  I2F.RP R13, R0 ;  /* 0x00000000000d7306 */ /* 0x000ea20000209400 */
[----:B0-----:R-:W-:Y:S01]  /*31a0*/  IMAD.MOV.U32 R4, RZ, RZ, RZ ;  /* 0x000000ffff047224 */ /* 0x001fe200078e00ff */
[----:B-1----:R-:W-:-:S05]  /*31b0*/  IADD3 R9, PT, PT, RZ, -R5, RZ ;  /* 0x80000005ff097210 */ /* 0x002fca0007ffe0ff */
[----:B------:R-:W-:Y:S01]  /*31c0*/  IMAD R9, R9, R8, RZ ;  /* 0x0000000809097224 */ /* 0x000fe200078e02ff */
[----:B--2---:R-:W0:Y:S03]  /*31d0*/  MUFU.RCP R13, R13 ;  /* 0x0000000d000d7308 */ /* 0x004e260000001000 */
[----:B------:R-:W-:Y:S01]  /*31e0*/  IMAD.HI.U32 R9, R5, R9, R4 ;  /* 0x0000000905097227 */ /* 0x000fe200078e0004 */
[----:B------:R-:W-:-:S04]  /*31f0*/  LOP3.LUT R4, R10, R11, RZ, 0x3c, !PT ;  /* 0x0000000b0a047212 */ /* 0x000fc800078e3cff */
[----:B------:R-:W-:Y:S01]  /*3200*/  ISETP.GE.AND P2, PT, R4, RZ, PT ;  /* 0x000000ff0400720c */ /* 0x000fe20003f46270 */
[----:B------:R-:W-:-:S04]  /*3210*/  IMAD.HI.U32 R15, R9, R12, RZ ;  /* 0x0000000c090f7227 */ /* 0x000fc800078e00ff */
[----:B------:R-:W-:Y:S02]  /*3220*/  IMAD.MOV R5, RZ, RZ, -R15 ;  /* 0x000000ffff057224 */ /* 0x000fe400078e0a0f */
[----:B------:R-:W-:Y:S02]  /*3230*/  IMAD.MOV.U32 R4, RZ, RZ, RZ ;  /* 0x000000ffff047224 */ /* 0x000fe400078e00ff */
[----:B------:R-:W-:Y:S01]  /*3240*/  IMAD R5, R8, R5, R12 ;  /* 0x0000000508057224 */ /* 0x000fe200078e020c */
[----:B0-----:R-:W-:-:S04]  /*3250*/  IADD3 R9, PT, PT, R13, 0xffffffe, RZ ;  /* 0x0ffffffe0d097810 */ /* 0x001fc80007ffe0ff */
[----:B------:R-:W-:-:S13]  /*3260*/  ISETP.GT.U32.AND P0, PT, R8, R5, PT ;  /* 0x000000050800720c */ /* 0x000fda0003f04070 */
[----:B------:R-:W-:Y:S02]  /*3270*/  @!P0 IMAD.IADD R5, R5, 0x1, -R8 ;  /* 0x0000000105058824 */ /* 0x000fe400078e0a08 */
[----:B------:R-:W-:Y:S01]  /*3280*/  @!P0 VIADD R15, R15, 0x1 ;  /* 0x000000010f0f8836 */ /* 0x000fe20000000000 */
[----:B------:R-:W-:Y:S02]  /*3290*/  ISETP.NE.AND P0, PT, R11, RZ, PT ;  /* 0x000000ff0b00720c */ /* 0x000fe40003f05270 */
[----:B------:R-:W-:Y:S02]  /*32a0*/  ISETP.GE.U32.AND P1, PT, R5, R8, PT ;  /* 0x000000080500720c */ /* 0x000fe40003f26070 */
[----:B------:R-:W0:Y:S11]  /*32b0*/  F2I.FTZ.U32.TRUNC.NTZ R5, R9 ;  /* 0x0000000900057305 */ /* 0x000e36000021f000 */
[----:B------:R-:W-:-:S02]  /*32c0*/  @P1 VIADD R15, R15, 0x1 ;  /* 0x000000010f0f1836 */ /* 0x000fc40000000000 */
[----:B0-----:R-:W-:-:S03]  /*32d0*/  IMAD.MOV R13, RZ, RZ, -R5 ;  /* 0x000000ffff0d7224 */ /* 0x001fc600078e0a05 */
[----:B------:R-:W-:Y:S02]  /*32e0*/  @!P2 IADD3 R15, PT, PT, -R15, RZ, RZ ;  /* 0x000000ff0f0fa210 */ /* 0x000fe40007ffe1ff */
[----:B------:R-:W-:Y:S01]  /*32f0*/  @!P0 LOP3.LUT R15, RZ, R11, RZ, 0x33, !PT ;  /* 0x0000000bff0f8212 */ /* 0x000fe200078e33ff */
[----:B------:R-:W-:-:S03]  /*3300*/  IMAD R13, R13, R0, RZ ;  /* 0x000000000d0d7224 */ /* 0x000fc600078e02ff */
[----:B------:R-:W-:Y:S01]  /*3310*/  IABS R8, R15 ;  /* 0x0000000f00087213 */ /* 0x000fe20000000000 */
[----:B------:R-:W-:Y:S02]  /*3320*/  IMAD.HI.U32 R4, R5, R13, R4 ;  /* 0x0000000d05047227 */ /* 0x000fe400078e0004 */
[----:B------:R-:W0:Y:S02]  /*3330*/  LDC.64 R12, c[0x0][0x438] ;  /* 0x00010e00ff0c7b82 */ /* 0x000e240000000a00 */
[----:B------:R-:W-:Y:S02]  /*3340*/  IMAD.MOV.U32 R5, RZ, RZ, R8 ;  /* 0x000000ffff057224 */ /* 0x000fe400078e0008 */
[----:B------:R-:W-:Y:S02]  /*3350*/  IMAD.MOV R16, RZ, RZ, -R15 ;  /* 0x000000ffff107224 */ /* 0x000fe400078e0a0f */
[----:B------:R-:W-:-:S04]  /*3360*/  IMAD.HI.U32 R4, R4, R5, RZ ;  /* 0x0000000504047227 */ /* 0x000fc800078e00ff */
[----:B------:R-:W-:Y:S02]  /*3370*/  IMAD.MOV R8, RZ, RZ, -R4 ;  /* 0x000000ffff087224 */ /* 0x000fe400078e0a04 */
[----:B------:R-:W-:Y:S02]  /*3380*/  IMAD R11, R11, R16, R10 ;  /* 0x000000100b0b7224 */ /* 0x000fe400078e020a */
[C---:B------:R-:W-:Y:S02]  /*3390*/  IMAD R5, R0.reuse, R8, R5 ;  /* 0x0000000800057224 */ /* 0x040fe400078e0205 */
[----:B------:R-:W0:Y:S03]  /*33a0*/  LDC.64 R8, c[0x0][0x430] ;  /* 0x00010c00ff087b82 */ /* 0x000e260000000a00 */
[----:B------:R-:W-:-:S13]  /*33b0*/  ISETP.GT.U32.AND P1, PT, R0, R5, PT ;  /* 0x000000050000720c */ /* 0x000fda0003f24070 */
[-C--:B------:R-:W-:Y:S01]  /*33c0*/  @!P1 IADD3 R5, PT, PT, R5, -R0.reuse, RZ ;  /* 0x8000000005059210 */ /* 0x080fe20007ffe0ff */
[----:B------:R-:W-:Y:S01]  /*33d0*/  @!P1 VIADD R4, R4, 0x1 ;  /* 0x0000000104049836 */ /* 0x000fe20000000000 */
[----:B------:R-:W-:Y:S02]  /*33e0*/  ISETP.NE.AND P1, PT, R14, RZ, PT ;  /* 0x000000ff0e00720c */ /* 0x000fe40003f25270 */
[----:B------:R-:W-:Y:S02]  /*33f0*/  ISETP.GE.U32.AND P0, PT, R5, R0, PT ;  /* 0x000000000500720c */ /* 0x000fe40003f06070 */
[----:B------:R-:W-:Y:S01]  /*3400*/  LOP3.LUT R0, R15, R14, RZ, 0x3c, !PT ;  /* 0x0000000e0f007212 */ /* 0x000fe200078e3cff */
[----:B0-----:R-:W-:-:S03]  /*3410*/  IMAD R11, R11, R8, -R12 ;  /* 0x000000080b0b7224 */ /* 0x001fc600078e0a0c */
[----:B------:R-:W-:-:S07]  /*3420*/  ISETP.GE.AND P2, PT, R0, RZ, PT ;  /* 0x000000ff0000720c */ /* 0x000fce0003f46270 */
[----:B------:R-:W-:-:S04]  /*3430*/  @P0 VIADD R4, R4, 0x1 ;  /* 0x0000000104040836 */ /* 0x000fc80000000000 */
[----:B------:R-:W-:Y:S02]  /*3440*/  IMAD.MOV.U32 R0, RZ, RZ, R4 ;  /* 0x000000ffff007224 */ /* 0x000fe400078e0004 */
[----:B------:R-:W0:Y:S03]  /*3450*/  LDC.64 R4, c[0x0][0x418] ;  /* 0x00010600ff047b82 */ /* 0x000e260000000a00 */
[----:B------:R-:W-:Y:S02]  /*3460*/  @!P2 IADD3 R0, PT, PT, -R0, RZ, RZ ;  /* 0x000000ff0000a210 */ /* 0x000fe40007ffe1ff */
[----:B------:R-:W-:-:S05]  /*3470*/  @!P1 LOP3.LUT R0, RZ, R14, RZ, 0x33, !PT ;  /* 0x0000000eff009212 */ /* 0x000fca00078e33ff */
[----:B------:R-:W-:-:S04]  /*3480*/  IMAD.MOV R17, RZ, RZ, -R0 ;  /* 0x000000ffff117224 */ /* 0x000fc800078e0a00 */
[----:B------:R-:W-:-:S04]  /*3490*/  IMAD R14, R14, R17, R15 ;  /* 0x000000110e0e7224 */ /* 0x000fc800078e020f */
[----:B------:R-:W-:Y:S02]  /*34a0*/  IMAD R12, R14, R9, -R13 ;  /* 0x000000090e0c7224 */ /* 0x000fe400078e0a0d */
[----:B------:R-:W-:Y:S01]  /*34b0*/  IMAD.MOV.U32 R13, RZ, RZ, RZ ;  /* 0x000000ffff0d7224 */ /* 0x000fe200078e00ff */
[C---:B0-----:R-:W-:Y:S02]  /*34c0*/  ISETP.GE.AND P1, PT, R11.reuse, R4, PT ;  /* 0x000000040b00720c */ /* 0x041fe40003f26270 */
[C---:B------:R-:W-:Y:S02]  /*34d0*/  ISETP.GE.AND P0, PT, R12.reuse, R5, PT ;  /* 0x000000050c00720c */ /* 0x040fe40003f06270 */
[----:B------:R-:W-:Y:S02]  /*34e0*/  ISETP.GT.AND P1, PT, R11, -0x1, !P1 ;  /* 0xffffffff0b00780c */ /* 0x000fe40004f24270 */
[----:B------:R-:W-:-:S04]  /*34f0*/  ISETP.GT.AND P0, PT, R12, -0x1, !P0 ;  /* 0xffffffff0c00780c */ /* 0x000fc80004704270 */
[----:B------:R-:W-:-:S13]  /*3500*/  PLOP3.LUT P0, PT, P0, P1, PT, 0x80, 0x8 ;  /* 0x000000000008781c */ /* 0x000fda0000703070 */
[----:B------:R-:W-:Y:S05]  /*3510*/  @!P0 BRA `(.L_x_1223) ;  /* 0x0000000400348947 */ /* 0x000fea0003800000 */
[----:B------:R-:W0:Y:S01]  /*3520*/  LDC R15, c[0x0][0x410] ;  /* 0x00010400ff0f7b82 */ /* 0x000e220000000800 */
[----:B------:R-:W-:-:S07]  /*3530*/  IABS R19, R0 ;  /* 0x0000000000137213 */ /* 0x000fce0000000000 */
[----:B------:R-:W1:Y:S01]  /*3540*/  LDC R13, c[0x0][0x414] ;  /* 0x00010500ff0d7b82 */ /* 0x000e620000000800 */
[----:B0-----:R-:W-:-:S04]  /*3550*/  IABS R14, R15 ;  /* 0x0000000f000e7213 */ /* 0x001fc80000000000 */
[----:B------:R-:W0:Y:S08]  /*3560*/  I2F.RP R16, R14 ;  /* 0x0000000e00107306 */ /* 0x000e300000209400 */
[----:B0-----:R-:W0:Y:S02]  /*3570*/  MUFU.RCP R16, R16 ;  /* 0x0000001000107308 */ /* 0x001e240000001000 */
[----:B0-----:R-:W-:-:S06]  /*3580*/  IADD3 R8, PT, PT, R16, 0xffffffe, RZ ;  /* 0x0ffffffe10087810 */ /* 0x001fcc0007ffe0ff */
[----:B------:R0:W2:Y:S02]  /*3590*/  F2I.FTZ.U32.TRUNC.NTZ R9, R8 ;  /* 0x0000000800097305 */ /* 0x0000a4000021f000 */
[----:B0-----:R-:W-:Y:S02]  /*35a0*/  IMAD.MOV.U32 R8, RZ, RZ, RZ ;  /* 0x000000ffff087224 */ /* 0x001fe400078e00ff */
[----:B--2---:R-:W-:-:S04]  /*35b0*/  IMAD.MOV R17, RZ, RZ, -R9 ;  /* 0x000000ffff117224 */ /* 0x004fc800078e0a09 */
[----:B------:R-:W-:-:S04]  /*35c0*/  IMAD R17, R17, R14, RZ ;  /* 0x0000000e11117224 */ /* 0x000fc800078e02ff */
[----:B------:R-:W-:Y:S01]  /*35d0*/  IMAD.HI.U32 R18, R9, R17, R8 ;  /* 0x0000001109127227 */ /* 0x000fe200078e0008 */
[----:B-1----:R-:W-:-:S03]  /*35e0*/  IABS R17, R13 ;  /* 0x0000000d00117213 */ /* 0x002fc60000000000 */
[----:B------:R-:W-:-:S04]  /*35f0*/  IMAD.MOV.U32 R9, RZ, RZ, R19 ;  /* 0x000000ffff097224 */ /* 0x000fc800078e0013 */
[----:B------:R-:W-:Y:S02]  /*3600*/  IMAD.HI.U32 R16, R18, R9, RZ ;  /* 0x0000000912107227 */ /* 0x000fe400078e00ff */
[----:B------:R-:W0:Y:S03]  /*3610*/  I2F.RP R18, R17 ;  /* 0x0000001100127306 */ /* 0x000e260000209400 */
[----:B------:R-:W-:-:S05]  /*3620*/  IADD3 R8, PT, PT, -R16, RZ, RZ ;  /* 0x000000ff10087210 */ /* 0x000fca0007ffe1ff */
[----:B------:R-:W-:Y:S01]  /*3630*/  IMAD R9, R14, R8, R9 ;  /* 0x000000080e097224 */ /* 0x000fe200078e0209 */
[----:B------:R-:W-:-:S04]  /*3640*/  LOP3.LUT R8, R0, R15, RZ, 0x3c, !PT ;  /* 0x0000000f00087212 */ /* 0x000fc800078e3cff */
[----:B------:R-:W-:Y:S01]  /*3650*/  ISETP.GT.U32.AND P1, PT, R14, R9, PT ;  /* 0x000000090e00720c */ /* 0x000fe20003f24070 */
[----:B0-----:R-:W0:Y:S01]  /*3660*/  MUFU.RCP R18, R18 ;  /* 0x0000001200127308 */ /* 0x001e220000001000 */
[----:B------:R-:W-:-:S11]  /*3670*/  ISETP.GE.AND P2, PT, R8, RZ, PT ;  /* 0x000000ff0800720c */ /* 0x000fd60003f46270 */
[----:B------:R-:W-:Y:S02]  /*3680*/  @!P1 IMAD.IADD R9, R9, 0x1, -R14 ;  /* 0x0000000109099824 */ /* 0x000fe400078e0a0e */
[----:B------:R-:W-:Y:S01]  /*3690*/  @!P1 VIADD R16, R16, 0x1 ;  /* 0x0000000110109836 */ /* 0x000fe20000000000 */
[----:B------:R-:W-:Y:S02]  /*36a0*/  ISETP.NE.AND P1, PT, R15, RZ, PT ;  /* 0x000000ff0f00720c */ /* 0x000fe40003f25270 */
[----:B------:R-:W-:Y:S01]  /*36b0*/  ISETP.GE.U32.AND P0, PT, R9, R14, PT ;  /* 0x0000000e0900720c */ /* 0x000fe20003f06070 */
[----:B0-----:R-:W-:-:S04]  /*36c0*/  VIADD R8, R18, 0xffffffe ;  /* 0x0ffffffe12087836 */ /* 0x001fc80000000000 */
[----:B------:R0:W1:Y:S08]  /*36d0*/  F2I.FTZ.U32.TRUNC.NTZ R9, R8 ;  /* 0x0000000800097305 */ /* 0x000070000021f000 */
[----:B------:R-:W-:Y:S01]  /*36e0*/  @P0 IADD3 R16, PT, PT, R16, 0x1, RZ ;  /* 0x0000000110100810 */ /* 0x000fe20007ffe0ff */
[----:B0-----:R-:W-:-:S04]  /*36f0*/  HFMA2 R8, -RZ, RZ, 0, 0 ;  /* 0x00000000ff087431 */ /* 0x001fc800000001ff */
[----:B------:R-:W-:Y:S01]  /*3700*/  @!P2 IMAD.MOV R16, RZ, RZ, -R16 ;  /* 0x000000ffff10a224 */ /* 0x000fe200078e0a10 */
[----:B------:R-:W-:Y:S01]  /*3710*/  @!P1 LOP3.LUT R16, RZ, R15, RZ, 0x33, !PT ;  /* 0x0000000fff109212 */ /* 0x000fe200078e33ff */
[----:B-1----:R-:W-:-:S04]  /*3720*/  IMAD.MOV R20, RZ, RZ, -R9 ;  /* 0x000000ffff147224 */ /* 0x002fc800078e0a09 */
[----:B------:R-:W-:Y:S02]  /*3730*/  IMAD.MOV R18, RZ, RZ, -R16 ;  /* 0x000000ffff127224 */ /* 0x000fe400078e0a10 */
[----:B------:R-:W-:Y:S02]  /*3740*/  IMAD R19, R20, R17, RZ ;  /* 0x0000001114137224 */ /* 0x000fe400078e02ff */
[C---:B------:R-:W-:Y:S01]  /*3750*/  IMAD R0, R15.reuse, R18, R0 ;  /* 0x000000120f007224 */ /* 0x040fe200078e0200 */
[----:B------:R-:W-:Y:S01]  /*3760*/  LOP3.LUT R15, R15, R13, RZ, 0x3c, !PT ;  /* 0x0000000d0f0f7212 */ /* 0x000fe200078e3cff */
[----:B------:R-:W-:-:S03]  /*3770*/  IMAD.HI.U32 R9, R9, R19, R8 ;  /* 0x0000001309097227 */ /* 0x000fc600078e0008 */
[----:B------:R-:W-:Y:S02]  /*3780*/  IABS R20, R0 ;  /* 0x0000000000147213 */ /* 0x000fe40000000000 */
[----:B------:R-:W-:Y:S01]  /*3790*/  ISETP.GE.AND P3, PT, R15, RZ, PT ;  /* 0x000000ff0f00720c */ /* 0x000fe20003f66270 */
[----:B------:R-:W-:-:S04]  /*37a0*/  IMAD.HI.U32 R18, R9, R14, RZ ;  /* 0x0000000e09127227 */ /* 0x000fc800078e00ff */
[----:B------:R-:W-:-:S04]  /*37b0*/  IMAD.HI.U32 R19, R9, R20, RZ ;  /* 0x0000001409137227 */ /* 0x000fc800078e00ff */
[----:B------:R-:W-:Y:S02]  /*37c0*/  IMAD.MOV R8, RZ, RZ, -R18 ;  /* 0x000000ffff087224 */ /* 0x000fe400078e0a12 */
[----:B------:R-:W-:Y:S02]  /*37d0*/  IMAD.MOV R9, RZ, RZ, -R19 ;  /* 0x000000ffff097224 */ /* 0x000fe400078e0a13 */
[C---:B------:R-:W-:Y:S02]  /*37e0*/  IMAD R14, R17.reuse, R8, R14 ;  /* 0x00000008110e7224 */ /* 0x040fe400078e020e */
[----:B------:R-:W-:-:S03]  /*37f0*/  IMAD R8, R17, R9, R20 ;  /* 0x0000000911087224 */ /* 0x000fc600078e0214 */
[C---:B------:R-:W-:Y:S02]  /*3800*/  ISETP.GT.U32.AND P2, PT, R17.reuse, R14, PT ;  /* 0x0000000e1100720c */ /* 0x040fe40003f44070 */
[----:B------:R-:W-:-:S11]  /*3810*/  ISETP.GT.U32.AND P4, PT, R17, R8, PT ;  /* 0x000000081100720c */ /* 0x000fd60003f84070 */
[----:B------:R-:W-:Y:S02]  /*3820*/  @!P2 IMAD.IADD R14, R14, 0x1, -R17 ;  /* 0x000000010e0ea824 */ /* 0x000fe400078e0a11 */
[-C--:B------:R-:W-:Y:S01]  /*3830*/  @!P4 IADD3 R8, PT, PT, R8, -R17.reuse, RZ ;  /* 0x800000110808c210 */ /* 0x080fe20007ffe0ff */
[----:B------:R-:W-:Y:S02]  /*3840*/  @!P4 VIADD R19, R19, 0x1 ;  /* 0x000000011313c836 */ /* 0x000fe40000000000 */
[-C--:B------:R-:W-:Y:S01]  /*3850*/  ISETP.GE.U32.AND P0, PT, R14, R17.reuse, PT ;  /* 0x000000110e00720c */ /* 0x080fe20003f06070 */
[----:B------:R-:W-:Y:S01]  /*3860*/  @!P2 VIADD R18, R18, 0x1 ;  /* 0x000000011212a836 */ /* 0x000fe20000000000 */
[----:B------:R-:W-:Y:S01]  /*3870*/  ISETP.GE.U32.AND P1, PT, R8, R17, PT ;  /* 0x000000110800720c */ /* 0x000fe20003f26070 */
[----:B------:R-:W0:Y:S01]  /*3880*/  LDC.64 R14, c[0x0][0x3d0] ;  /* 0x0000f400ff0e7b82 */ /* 0x000e220000000a00 */
[----:B------:R-:W-:-:S04]  /*3890*/  LOP3.LUT R8, R0, R13, RZ, 0x3c, !PT ;  /* 0x0000000d00087212 */ /* 0x000fc800078e3cff */
[----:B------:R-:W-:-:S03]  /*38a0*/  ISETP.GE.AND P5, PT, R8, RZ, PT ;  /* 0x000000ff0800720c */ /* 0x000fc60003fa6270 */
[----:B------:R-:W1:Y:S02]  /*38b0*/  LDC.64 R8, c[0x0][0x380] ;  /* 0x0000e000ff087b82 */ /* 0x000e640000000a00 */
[----:B------:R-:W-:Y:S01]  /*38c0*/  @P0 VIADD R18, R18, 0x1 ;  /* 0x0000000112120836 */ /* 0x000fe20000000000 */
[----:B------:R-:W-:Y:S02]  /*38d0*/  ISETP.NE.AND P0, PT, R13, RZ, PT ;  /* 0x000000ff0d00720c */ /* 0x000fe40003f05270 */
[----:B------:R-:W-:Y:S01]  /*38e0*/  @P1 IADD3 R19, PT, PT, R19, 0x1, RZ ;  /* 0x0000000113131810 */ /* 0x000fe20007ffe0ff */
[----:B------:R-:W-:Y:S01]  /*38f0*/  @!P3 IMAD.MOV R18, RZ, RZ, -R18 ;  /* 0x000000ffff12b224 */ /* 0x000fe200078e0a12 */
[----:B------:R-:W-:-:S03]  /*3900*/  LOP3.LUT R13, RZ, R13, RZ, 0x33, !PT ;  /* 0x0000000dff0d7212 */ /* 0x000fc600078e33ff */
[----:B------:R-:W-:Y:S01]  /*3910*/  @!P5 IMAD.MOV R19, RZ, RZ, -R19 ;  /* 0x000000ffff13d224 */ /* 0x000fe200078e0a13 */
[----:B------:R-:W-:-:S04]  /*3920*/  SEL R18, R13, R18, !P0 ;  /* 0x000000120d127207 */ /* 0x000fc80004000000 */
[----:B------:R-:W-:-:S05]  /*3930*/  SEL R13, R13, R19, !P0 ;  /* 0x000000130d0d7207 */ /* 0x000fca0004000000 */
[----:B------:R-:W-:-:S04]  /*3940*/  IMAD R13, R16, R18, R13 ;  /* 0x00000012100d7224 */ /* 0x000fc800078e020d */
[----:B------:R-:W-:Y:S02]  /*3950*/  IMAD R13, R13, R5, R12 ;  /* 0x000000050d0d7224 */ /* 0x000fe400078e020c */
[----:B------:R-:W-:Y:S02]  /*3960*/  IMAD R5, R0, UR5, RZ ;  /* 0x0000000500057c24 */ /* 0x000fe4000f8e02ff */
[----:B------:R-:W-:Y:S02]  /*3970*/  IMAD R13, R13, R4, R11 ;  /* 0x000000040d0d7224 */ /* 0x000fe400078e020b */
[----:B0-----:R-:W-:-:S04]  /*3980*/  IMAD.WIDE R14, R5, 0x2, R14 ;  /* 0x00000002050e7825 */ /* 0x001fc800078e020e */
[----:B-1----:R-:W-:Y:S01]  /*3990*/  IMAD.WIDE R8, R13, 0x2, R8 ;  /* 0x000000020d087825 */ /* 0x002fe200078e0208 */
[----:B------:R-:W2:Y:S05]  /*39a0*/  LDG.E.U16 R0, desc[UR8][R14.64] ;  /* 0x000000080e007981 */ /* 0x000eaa000c1e1500 */
[----:B------:R-:W3:Y:S01]  /*39b0*/  LDG.E.U16 R8, desc[UR8][R8.64] ;  /* 0x0000000808087981 */ /* 0x000ee2000c1e1500 */
[----:B--2---:R-:W-:Y:S01]  /*39c0*/  IMAD.U32 R0, R0, 0x10000, RZ ;  /* 0x0001000000007824 */ /* 0x004fe200078e00ff */
[----:B---3--:R-:W-:-:S05]  /*39d0*/  SHF.L.U32 R13, R8, 0x10, RZ ;  /* 0x00000010080d7819 */ /* 0x008fca00000006ff */
[----:B------:R-:W-:-:S07]  /*39e0*/  FFMA.FTZ R13, R0, R13, RZ ;  /* 0x0000000d000d7223 */ /* 0x000fce00000100ff */
.L_x_1223:
[----:B------:R-:W-:Y:S05]  /*39f0*/  BSYNC.RECONVERGENT B1 ;  /* 0x0000000000017941 */ /* 0x000fea0003800200 */
.L_x_1222:
[----:B------:R-:W0:Y:S01]  /*3a00*/  LDCU.64 UR10, c[0x0][0x3a8] ;  /* 0x00007500ff0a77ac */ /* 0x000e220008000a00 */
[----:B------:R-:W-:Y:S02]  /*3a10*/  F2FP.BF16.F32.PACK_AB R13, RZ, R13 ;  /* 0x0000000dff0d723e */ /* 0x000fe400000010ff */
[----:B0-----:R-:W-:-:S04]  /*3a20*/  LEA R4, P0, R10, UR10, 0x1 ;  /* 0x0000000a0a047c11 */ /* 0x001fc8000f8008ff */
[----:B------:R-:W-:Y:S02]  /*3a30*/  LEA.HI.X R5, R10, UR11, R7, 0x1, P0 ;  /* 0x0000000b0a057c11 */ /* 0x000fe400080f0c07 */
[----:B------:R-:W-:-:S03]  /*3a40*/  IADD3 R10, P0, PT, R3, R10, RZ ;  /* 0x0000000a030a7210 */ /* 0x000fc60007f1e0ff */
[----:B------:R0:W-:Y:S02]  /*3a50*/  STG.E.U16 desc[UR8][R4.64], R13 ;  /* 0x0000000d04007986 */ /* 0x0001e4000c101508 */
[----:B------:R-:W-:-:S08]  /*3a60*/  IMAD.X R7, RZ, RZ, R7, P0 ;  /* 0x000000ffff077224 */ /* 0x000fd000000e0607 */
.L_x_1221:
[----:B------:R-:W-:Y:S05]  /*3a70*/  BSYNC.RECONVERGENT B0 ;  /* 0x0000000000007941 */ /* 0x000fea0003800200 */
.L_x_1220:
[----:B------:R-:W-:-:S04]  /*3a80*/  ISETP.NE.U32.AND P0, PT, R2, RZ, PT ;  /* 0x000000ff0200720c */ /* 0x000fc80003f05070 */
[----:B------:R-:W-:-:S13]  /*3a90*/  ISETP.NE.AND.EX P0, PT, R6, RZ, PT, P0 ;  /* 0x000000ff0600720c */ /* 0x000fda0003f05300 */
[----:B------:R-:W-:Y:S05]  /*3aa0*/  @!P0 EXIT ;  /* 0x000000000000894d */ /* 0x000fea0003800000 */
[----:B0-----:R-:W0:Y:S01]  /*3ab0*/  LDC.64 R4, c[0x0][0x410] ;  /* 0x00010400ff047b82 */ /* 0x001e220000000a00 */
[----:B------:R-:W1:Y:S01]  /*3ac0*/  LDCU UR4, c[0x0][0x40c] ;  /* 0x00008180ff0477ac */ /* 0x000e620008000800 */
[----:B------:R-:W2:Y:S06]  /*3ad0*/  LDCU.64 UR10, c[0x0][0x3a8] ;  /* 0x00007500ff0a77ac */ /* 0x000eac0008000a00 */
[----:B------:R-:W3:Y:S01]  /*3ae0*/  LDC R6, c[0x0][0x420] ;  /* 0x00010800ff067b82 */ /* 0x000ee20000000800 */
[----:B0-----:R-:W-:-:S04]  /*3af0*/  IABS R0, R5 ;  /* 0x0000000500007213 */ /* 0x001fc80000000000 */
[----:B------:R-:W0:Y:S01]  /*3b00*/  I2F.RP R2, R0 ;  /* 0x0000000000027306 */ /* 0x000e220000209400 */
[----:B---3--:R-:W-:-:S07]  /*3b10*/  IABS R11, R6 ;  /* 0x00000006000b7213 */ /* 0x008fce0000000000 */
[----:B------:R-:W3:Y:S08]  /*3b20*/  I2F.RP R6, R11 ;  /* 0x0000000b00067306 */ /* 0x000ef00000209400 */
[----:B0-----:R-:W0:Y:S08]  /*3b30*/  MUFU.RCP R2, R2 ;  /* 0x0000000200027308 */ /* 0x001e300000001000 */
[----:B---3--:R-:W3:Y:S01]  /*3b40*/  MUFU.RCP R6, R6 ;  /* 0x0000000600067308 */ /* 0x008ee20000001000 */
[----:B0-----:R-:W-:Y:S01]  /*3b50*/  VIADD R8, R2, 0xffffffe ;  /* 0x0ffffffe02087836 */ /* 0x001fe20000000000 */
[----:B------:R-:W-:-:S02]  /*3b60*/  IABS R2, R4 ;  /* 0x0000000400027213 */ /* 0x000fc40000000000 */
[----:B------:R-:W-:-:S04]  /*3b70*/  LOP3.LUT R4, R4, R5, RZ, 0x3c, !PT ;  /* 0x0000000504047212 */ /* 0x000fc800078e3cff */
[----:B------:R0:W4:Y:S01]  /*3b80*/  F2I.FTZ.U32.TRUNC.NTZ R9, R8 ;  /* 0x0000000800097305 */ /* 0x000122000021f000 */
[----:B------:R-:W-:Y:S01]  /*3b90*/  ISETP.GE.AND P2, PT, R4, RZ, PT ;  /* 0x000000ff0400720c */ /* 0x000fe20003f46270 */
[----:B---3--:R-:W-:Y:S01]  /*3ba0*/  VIADD R12, R6, 0xffffffe ;  /* 0x0ffffffe060c7836 */ /* 0x008fe20000000000 */
[----:B0-----:R-:W-:Y:S01]  /*3bb0*/  MOV R8, RZ ;  /* 0x000000ff00087202 */ /* 0x001fe20000000f00 */
[----:B----4-:R-:W-:-:S04]  /*3bc0*/  IMAD.MOV R13, RZ, RZ, -R9 ;  /* 0x000000ffff0d7224 */ /* 0x010fc800078e0a09 */
[----:B------:R-:W-:-:S04]  /*3bd0*/  IMAD R13, R13, R0, RZ ;  /* 0x000000000d0d7224 */ /* 0x000fc800078e02ff */
[----:B------:R-:W-:-:S06]  /*3be0*/  IMAD.HI.U32 R13, R9, R13, R8 ;  /* 0x0000000d090d7227 */ /* 0x000fcc00078e0008 */
[----:B------:R-:W-:Y:S02]  /*3bf0*/  IMAD.HI.U32 R8, R13, R2, RZ ;  /* 0x000000020d087227 */ /* 0x000fe400078e00ff */
[----:B------:R0:W3:Y:S02]  /*3c00*/  F2I.FTZ.U32.TRUNC.NTZ R13, R12 ;  /* 0x0000000c000d7305 */ /* 0x0000e4000021f000 */
[----:B------:R-:W-:-:S04]  /*3c10*/  IMAD.MOV R9, RZ, RZ, -R8 ;  /* 0x000000ffff097224 */ /* 0x000fc800078e0a08 */
[----:B------:R-:W-:Y:S02]  /*3c20*/  IMAD R9, R0, R9, R2 ;  /* 0x0000000900097224 */ /* 0x000fe400078e0202 */
[----:B0-----:R-:W-:-:S03]  /*3c30*/  HFMA2 R12, -RZ, RZ, 0, 0 ;  /* 0x00000000ff0c7431 */ /* 0x001fc600000001ff */
[----:B------:R-:W-:-:S13]  /*3c40*/  ISETP.GT.U32.AND P0, PT, R0, R9, PT ;  /* 0x000000090000720c */ /* 0x000fda0003f04070 */
[----:B------:R-:W-:Y:S01]  /*3c50*/  @!P0 IMAD.IADD R9, R9, 0x1, -R0 ;  /* 0x0000000109098824 */ /* 0x000fe200078e0a00 */
[----:B------:R-:W-:Y:S02]  /*3c60*/  @!P0 IADD3 R8, PT, PT, R8, 0x1, RZ ;  /* 0x0000000108088810 */ /* 0x000fe40007ffe0ff */
[----:B------:R-:W-:Y:S02]  /*3c70*/  ISETP.NE.AND P0, PT, R5, RZ, PT ;  /* 0x000000ff0500720c */ /* 0x000fe40003f05270 */
[----:B------:R-:W-:Y:S01]  /*3c80*/  ISETP.GE.U32.AND P1, PT, R9, R0, PT ;  /* 0x000000000900720c */ /* 0x000fe20003f26070 */
[----:B---3--:R-:W-:-:S04]  /*3c90*/  IMAD.MOV R0, RZ, RZ, -R13 ;  /* 0x000000ffff007224 */ /* 0x008fc800078e0a0d */
[----:B------:R-:W-:-:S04]  /*3ca0*/  IMAD R9, R0, R11, RZ ;  /* 0x0000000b00097224 */ /* 0x000fc800078e02ff */
[----:B------:R-:W-:-:S04]  /*3cb0*/  IMAD.HI.U32 R6, R13, R9, R12 ;  /* 0x000000090d067227 */ /* 0x000fc800078e000c */
[----:B------:R-:W-:-:S04]  /*3cc0*/  @P1 VIADD R8, R8, 0x1 ;  /* 0x0000000108081836 */ /* 0x000fc80000000000 */
[----:B------:R-:W-:Y:S01]  /*3cd0*/  @!P2 IMAD.MOV R8, RZ, RZ, -R8 ;  /* 0x000000ffff08a224 */ /* 0x000fe200078e0a08 */
[----:B-12---:R-:W-:-:S07]  /*3ce0*/  @!P0 LOP3.LUT R8, RZ, R5, RZ, 0x33, !PT ;  /* 0x00000005ff088212 */ /* 0x006fce00078e33ff */
.L_x_1228:
[----:B------:R-:W0:Y:S01]  /*3cf0*/  LDC R9, c[0x0][0x420] ;  /* 0x00010800ff097b82 */ /* 0x000e220000000800 */
[----:B------:R-:W-:Y:S01]  /*3d00*/  IABS R17, R10 ;  /* 0x0000000a00117213 */ /* 0x000fe20000000000 */
[----:B------:R-:W-:Y:S04]  /*3d10*/  BSSY.RECONVERGENT B0, `(.L_x_1224) ;  /* 0x00000a0000007945 */ /* 0x000fe80003800200 */
[----:B------:R-:W-:Y:S02]  /*3d20*/  IMAD.HI.U32 R15, R6, R17, RZ ;  /* 0x00000011060f7227 */ /* 0x000fe400078e00ff */
[----:B------:R-:W1:Y:S02]  /*3d30*/  LDC R5, c[0x0][0x424] ;  /* 0x00010900ff057b82 */ /* 0x000e640000000800 */
[----:B------:R-:W-:Y:S01]  /*3d40*/  IMAD.MOV R14, RZ, RZ, -R15 ;  /* 0x000000ffff0e7224 */ /* 0x000fe200078e0a0f */
[----:B0-----:R-:W-:-:S02]  /*3d50*/  IABS R0, R9 ;  /* 0x0000000900007213 */ /* 0x001fc40000000000 */
[----:B------:R-:W-:Y:S02]  /*3d60*/  ISETP.NE.AND P4, PT, R9, RZ, PT ;  /* 0x000000ff0900720c */ /* 0x000fe40003f85270 */
[----:B------:R-:W0:Y:S01]  /*3d70*/  I2F.RP R4, R0 ;  /* 0x0000000000047306 */ /* 0x000e220000209400 */
[----:B------:R-:W-:Y:S01]  /*3d80*/  IMAD R14, R0, R14, R17 ;  /* 0x0000000e000e7224 */ /* 0x000fe200078e0211 */
[----:B-1----:R-:W-:-:S04]  /*3d90*/  IABS R2, R5 ;  /* 0x0000000500027213 */ /* 0x002fc80000000000 */
[----:B------:R-:W-:Y:S02]  /*3da0*/  ISETP.GT.U32.AND P1, PT, R11, R14, PT ;  /* 0x0000000e0b00720c */ /* 0x000fe40003f24070 */
[----:B------:R-:W1:Y:S01]  /*3db0*/  I2F.RP R12, R2 ;  /* 0x00000002000c7306 */ /* 0x000e620000209400 */
[----:B------:R-:W-:-:S07]  /*3dc0*/  LOP3.LUT R21, RZ, R5, RZ, 0x33, !PT ;  /* 0x00000005ff157212 */ /* 0x000fce00078e33ff */
[----:B0-----:R-:W0:Y:S03]  /*3dd0*/  MUFU.RCP R4, R4 ;  /* 0x0000000400047308 */ /* 0x001e260000001000 */
[----:B------:R-:W-:Y:S02]  /*3de0*/  @!P1 IMAD.IADD R14, R14, 0x1, -R0 ;  /* 0x000000010e0e9824 */ /* 0x000fe400078e0a00 */
[----:B------:R-:W-:-:S03]  /*3df0*/  @!P1 VIADD R15, R15, 0x1 ;  /* 0x000000010f0f9836 */ /* 0x000fc60000000000 */
[----:B-1----:R1:W-:Y:S01]  /*3e00*/  MUFU.RCP R16, R12 ;  /* 0x0000000c00107308 */ /* 0x0023e20000001000 */
[----:B------:R-:W-:Y:S02]  /*3e10*/  ISETP.GE.U32.AND P0, PT, R14, R11, PT ;  /* 0x0000000b0e00720c */ /* 0x000fe40003f06070 */
[----:B------:R-:W-:-:S04]  /*3e20*/  LOP3.LUT R11, R10, R9, RZ, 0x3c, !PT ;  /* 0x000000090a0b7212 */ /* 0x000fc800078e3cff */
[----:B------:R-:W-:Y:S01]  /*3e30*/  ISETP.GE.AND P3, PT, R11, RZ, PT ;  /* 0x000000ff0b00720c */ /* 0x000fe20003f66270 */
[----:B------:R-:W-:Y:S01]  /*3e40*/  IMAD.MOV.U32 R11, RZ, RZ, R0 ;  /* 0x000000ffff0b7224 */ /* 0x000fe200078e0000 */
[----:B-1----:R-:W-:Y:S01]  /*3e50*/  MOV R12, RZ ;  /* 0x000000ff000c7202 */ /* 0x002fe20000000f00 */
[----:B0-----:R-:W-:Y:S01]  /*3e60*/  VIADD R13, R4, 0xffffffe ;  /* 0x0ffffffe040d7836 */ /* 0x001fe20000000000 */
[----:B------:R-:W-:-:S03]  /*3e70*/  IADD3 R4, P2, PT, R3, R10, RZ ;  /* 0x0000000a03047210 */ /* 0x000fc60007f5e0ff */
[----:B------:R-:W-:Y:S01]  /*3e80*/  @P0 VIADD R15, R15, 0x1 ;  /* 0x000000010f0f0836 */ /* 0x000fe20000000000 */
[----:B------:R-:W-:Y:S01]  /*3e90*/  IABS R18, R4 ;  /* 0x0000000400127213 */ /* 0x000fe20000000000 */
[----:B------:R-:W0:Y:S04]  /*3ea0*/  F2I.FTZ.U32.TRUNC.NTZ R13, R13 ;  /* 0x0000000d000d7305 */ /* 0x000e28000021f000 */
[----:B------:R-:W-:Y:S02]  /*3eb0*/  @!P3 IMAD.MOV R15, RZ, RZ, -R15 ;  /* 0x000000ffff0fb224 */ /* 0x000fe400078e0a0f */
[----:B0-----:R-:W-:-:S04]  /*3ec0*/  IMAD.MOV R17, RZ, RZ, -R13 ;  /* 0x000000ffff117224 */ /* 0x001fc800078e0a0d */
[----:B------:R-:W-:-:S04]  /*3ed0*/  IMAD R17, R17, R0, RZ ;  /* 0x0000000011117224 */ /* 0x000fc800078e02ff */
[----:B------:R-:W-:-:S04]  /*3ee0*/  IMAD.HI.U32 R6, R13, R17, R12 ;  /* 0x000000110d067227 */ /* 0x000fc800078e000c */
[----:B------:R-:W-:Y:S02]  /*3ef0*/  IMAD.MOV.U32 R17, RZ, RZ, R18 ;  /* 0x000000ffff117224 */ /* 0x000fe400078e0012 */
[----:B------:R-:W-:Y:S02]  /*3f00*/  VIADD R13, R16, 0xffffffe ;  /* 0x0ffffffe100d7836 */ /* 0x000fe40000000000 */
[----:B------:R-:W-:-:S04]  /*3f10*/  IMAD.HI.U32 R14, R6, R17, RZ ;  /* 0x00000011060e7227 */ /* 0x000fc800078e00ff */
[----:B------:R-:W0:Y:S01]  /*3f20*/  F2I.FTZ.U32.TRUNC.NTZ R13, R13 ;  /* 0x0000000d000d7305 */ /* 0x000e22000021f000 */
[----:B------:R-:W-:-:S05]  /*3f30*/  IADD3 R16, PT, PT, -R14, RZ, RZ ;  /* 0x000000ff0e107210 */ /* 0x000fca0007ffe1ff */
[----:B------:R-:W-:Y:S01]  /*3f40*/  IMAD R16, R0, R16, R17 ;  /* 0x0000001000107224 */ /* 0x000fe200078e0211 */
[----:B------:R-:W-:-:S04]  /*3f50*/  LOP3.LUT R17, RZ, R9, RZ, 0x33, !PT ;  /* 0x00000009ff117212 */ /* 0x000fc800078e33ff */
[----:B------:R-:W-:Y:S02]  /*3f60*/  ISETP.GT.U32.AND P1, PT, R11, R16, PT ;  /* 0x000000100b00720c */ /* 0x000fe40003f24070 */
[----:B------:R-:W-:Y:S02]  /*3f70*/  SEL R18, R17, R15, !P4 ;  /* 0x0000000f11127207 */ /* 0x000fe40006000000 */
[----:B0-----:R-:W-:-:S03]  /*3f80*/  IADD3 R19, PT, PT, RZ, -R13, RZ ;  /* 0x8000000dff137210 */ /* 0x001fc60007ffe0ff */
[----:B------:R-:W-:Y:S02]  /*3f90*/  IMAD.MOV R22, RZ, RZ, -R18 ;  /* 0x000000ffff167224 */ /* 0x000fe400078e0a12 */
[----:B------:R-:W-:Y:S01]  /*3fa0*/  IMAD R15, R19, R2, RZ ;  /* 0x00000002130f7224 */ /* 0x000fe200078e02ff */
[----:B------:R-:W-:Y:S01]  /*3fb0*/  IABS R19, R18 ;  /* 0x0000001200137213 */ /* 0x000fe20000000000 */
[----:B------:R-:W-:Y:S02]  /*3fc0*/  IMAD R25, R9, R22, R10 ;  /* 0x0000001609197224 */ /* 0x000fe400078e020a */
[----:B------:R-:W-:Y:S01]  /*3fd0*/  @!P1 IMAD.IADD R16, R16, 0x1, -R0 ;  /* 0x0000000110109824 */ /* 0x000fe200078e0a00 */
[----:B------:R-:W-:Y:S01]  /*3fe0*/  LOP3.LUT R0, R4, R9, RZ, 0x3c, !PT ;  /* 0x0000000904007212 */ /* 0x000fe200078e3cff */
[----:B------:R-:W-:Y:S01]  /*3ff0*/  IMAD.HI.U32 R12, R13, R15, R12 ;  /* 0x0000000f0d0c7227 */ /* 0x000fe200078e000c */
[----:B------:R-:W-:Y:S02]  /*4000*/  @!P1 IADD3 R14, PT, PT, R14, 0x1, RZ ;  /* 0x000000010e0e9810 */ /* 0x000fe40007ffe0ff */
[----:B------:R-:W-:Y:S01]  /*4010*/  ISETP.GE.U32.AND P0, PT, R16, R11, PT ;  /* 0x0000000b1000720c */ /* 0x000fe20003f06070 */
[----:B------:R-:W-:Y:S01]  /*4020*/  IMAD.MOV.U32 R13, RZ, RZ, R19 ;  /* 0x000000ffff0d7224 */ /* 0x000fe200078e0013 */
[----:B------:R-:W-:-:S03]  /*4030*/  ISETP.GE.AND P3, PT, R0, RZ, PT ;  /* 0x000000ff0000720c */ /* 0x000fc60003f66270 */
[----:B------:R-:W-:-:S04]  /*4040*/  IMAD.HI.U32 R16, R12, R13, RZ ;  /* 0x0000000d0c107227 */ /* 0x000fc800078e00ff */
[----:B------:R-:W-:-:S04]  /*4050*/  IMAD.MOV R0, RZ, RZ, -R16 ;  /* 0x000000ffff007224 */ /* 0x000fc800078e0a10 */
[----:B------:R-:W-:Y:S02]  /*4060*/  IMAD R13, R2, R0, R13 ;  /* 0x00000000020d7224 */ /* 0x000fe400078e020d */
[----:B------:R-:W-:-:S03]  /*4070*/  @P0 VIADD R14, R14, 0x1 ;  /* 0x000000010e0e0836 */ /* 0x000fc60000000000 */
[----:B------:R-:W-:Y:S01]  /*4080*/  ISETP.GT.U32.AND P1, PT, R2, R13, PT ;  /* 0x0000000d0200720c */ /* 0x000fe20003f24070 */
[----:B------:R-:W-:-:S05]  /*4090*/  @!P3 IMAD.MOV R14, RZ, RZ, -R14 ;  /* 0x000000ffff0eb224 */ /* 0x000fca00078e0a0e */
[----:B------:R-:W-:Y:S02]  /*40a0*/  SEL R0, R17, R14, !P4 ;  /* 0x0000000e11007207 */ /* 0x000fe40006000000 */
[----:B------:R-:W0:Y:S01]  /*40b0*/  LDC.64 R14, c[0x0][0x438] ;  /* 0x00010e00ff0e7b82 */ /* 0x000e220000000a00 */
[----:B------:R-:W-:Y:S02]  /*40c0*/  ISETP.NE.AND P4, PT, R5, RZ, PT ;  /* 0x000000ff0500720c */ /* 0x000fe40003f85270 */
[----:B------:R-:W-:Y:S02]  /*40d0*/  IABS R23, R0 ;  /* 0x0000000000177213 */ /* 0x000fe40000000000 */
[-C--:B------:R-:W-:Y:S01]  /*40e0*/  @!P1 IADD3 R13, PT, PT, R13, -R2.reuse, RZ ;  /* 0x800000020d0d9210 */ /* 0x080fe20007ffe0ff */
[----:B------:R-:W-:Y:S02]  /*40f0*/  @!P1 VIADD R16, R16, 0x1 ;  /* 0x0000000110109836 */ /* 0x000fe40000000000 */
[----:B------:R-:W-:Y:S01]  /*4100*/  IMAD.HI.U32 R19, R12, R23, RZ ;  /* 0x000000170c137227 */ /* 0x000fe200078e00ff */
[----:B------:R-:W-:-:S02]  /*4110*/  ISETP.GE.U32.AND P0, PT, R13, R2, PT ;  /* 0x000000020d00720c */ /* 0x000fc40003f06070 */
[----:B------:R-:W-:Y:S01]  /*4120*/  LOP3.LUT R13, R18, R5, RZ, 0x3c, !PT ;  /* 0x00000005120d7212 */ /* 0x000fe200078e3cff */
[----:B------:R-:W-:-:S03]  /*4130*/  IMAD.MOV R12, RZ, RZ, -R19 ;  /* 0x000000ffff0c7224 */ /* 0x000fc600078e0a13 */
[----:B------:R-:W-:Y:S01]  /*4140*/  ISETP.GE.AND P3, PT, R13, RZ, PT ;  /* 0x000000ff0d00720c */ /* 0x000fe20003f66270 */
[----:B------:R-:W-:Y:S02]  /*4150*/  IMAD R23, R2, R12, R23 ;  /* 0x0000000c02177224 */ /* 0x000fe400078e0217 */
[----:B------:R-:W0:Y:S04]  /*4160*/  LDC.64 R12, c[0x0][0x430] ;  /* 0x00010c00ff0c7b82 */ /* 0x000e280000000a00 */
[----:B------:R-:W-:Y:S01]  /*4170*/  @P0 VIADD R16, R16, 0x1 ;  /* 0x0000000110100836 */ /* 0x000fe20000000000 */
[----:B------:R-:W-:-:S04]  /*4180*/  ISETP.GT.U32.AND P0, PT, R2, R23, PT ;  /* 0x000000170200720c */ /* 0x000fc80003f04070 */
[----:B------:R-:W-:Y:S02]  /*4190*/  MOV R20, R16 ;  /* 0x0000001000147202 */ /* 0x000fe40000000f00 */
[----:B------:R-:W1:Y:S03]  /*41a0*/  LDC.64 R16, c[0x0][0x418] ;  /* 0x00010600ff107b82 */ /* 0x000e660000000a00 */
[----:B------:R-:W-:-:S04]  /*41b0*/  @!P3 IMAD.MOV R20, RZ, RZ, -R20 ;  /* 0x000000ffff14b224 */ /* 0x000fc800078e0a14 */
[----:B------:R-:W-:Y:S01]  /*41c0*/  @!P0 IADD3 R23, PT, PT, R23, -R2, RZ ;  /* 0x8000000217178210 */ /* 0x000fe20007ffe0ff */
[----:B------:R-:W-:Y:S01]  /*41d0*/  @!P0 VIADD R19, R19, 0x1 ;  /* 0x0000000113138836 */ /* 0x000fe20000000000 */
[----:B------:R-:W-:Y:S02]  /*41e0*/  SEL R20, R21, R20, !P4 ;  /* 0x0000001415147207 */ /* 0x000fe40006000000 */
[----:B------:R-:W-:Y:S01]  /*41f0*/  ISETP.GE.U32.AND P5, PT, R23, R2, PT ;  /* 0x000000021700720c */ /* 0x000fe20003fa6070 */
[----:B0-----:R-:W-:Y:S01]  /*4200*/  IMAD R23, R25, R12, -R14 ;  /* 0x0000000c19177224 */ /* 0x001fe200078e0a0e */
[----:B------:R-:W-:Y:S01]  /*4210*/  LOP3.LUT R2, R0, R5, RZ, 0x3c, !PT ;  /* 0x0000000500027212 */ /* 0x000fe200078e3cff */
[----:B------:R-:W-:-:S03]  /*4220*/  IMAD.MOV R24, RZ, RZ, -R20 ;  /* 0x000000ffff187224 */ /* 0x000fc600078e0a14 */
[----:B------:R-:W-:Y:S01]  /*4230*/  ISETP.GE.AND P3, PT, R2, RZ, PT ;  /* 0x000000ff0200720c */ /* 0x000fe20003f66270 */
[----:B------:R-:W-:Y:S01]  /*4240*/  IMAD R22, R5, R24, R18 ;  /* 0x0000001805167224 */ /* 0x000fe200078e0212 */
[----:B------:R-:W-:-:S03]  /*4250*/  MOV R24, RZ ;  /* 0x000000ff00187202 */ /* 0x000fc60000000f00 */
[----:B------:R-:W-:Y:S01]  /*4260*/  IMAD R22, R22, R13, -R15 ;  /* 0x0000000d16167224 */ /* 0x000fe200078e0a0f */
[----:B-1----:R-:W-:Y:S01]  /*4270*/  ISETP.GE.AND P1, PT, R23, R16, PT ;  /* 0x000000101700720c */ /* 0x002fe20003f26270 */
[----:B------:R-:W-:-:S03]  /*4280*/  @P5 VIADD R19, R19, 0x1 ;  /* 0x0000000113135836 */ /* 0x000fc60000000000 */
[C---:B------:R-:W-:Y:S02]  /*4290*/  ISETP.GE.AND P0, PT, R22.reuse, R17, PT ;  /* 0x000000111600720c */ /* 0x040fe40003f06270 */
[----:B------:R-:W-:Y:S01]  /*42a0*/  ISETP.GT.AND P1, PT, R23, -0x1, !P1 ;  /* 0xffffffff1700780c */ /* 0x000fe20004f24270 */
[----:B------:R-:W-:Y:S01]  /*42b0*/  @!P3 IMAD.MOV R19, RZ, RZ, -R19 ;  /* 0x000000ffff13b224 */ /* 0x000fe200078e0a13 */
[----:B------:R-:W-:-:S04]  /*42c0*/  ISETP.GT.AND P0, PT, R22, -0x1, !P0 ;  /* 0xffffffff1600780c */ /* 0x000fc80004704270 */
[----:B------:R-:W-:Y:S02]  /*42d0*/  PLOP3.LUT P0, PT, P0, P1, PT, 0x80, 0x8 ;  /* 0x000000000008781c */ /* 0x000fe40000703070 */
[----:B------:R-:W-:-:S11]  /*42e0*/  SEL R2, R21, R19, !P4 ;  /* 0x0000001315027207 */ /* 0x000fd60006000000 */
[----:B------:R-:W-:Y:S05]  /*42f0*/  @!P0 BRA `(.L_x_1225) ;  /* 0x0000000400048947 */ /* 0x000fea0003800000 */
[----:B------:R-:W0:Y:S01]  /*4300*/  LDC R21, c[0x0][0x410] ;  /* 0x00010400ff157b82 */ /* 0x000e220000000800 */
[----:B------:R-:W-:Y:S02]  /*4310*/  IABS R26, R20 ;  /* 0x00000014001a7213 */ /* 0x000fe40000000000 */
[----:B0-----:R-:W-:-:S04]  /*4320*/  IABS R25, R21 ;  /* 0x0000001500197213 */ /* 0x001fc80000000000 */
[----:B------:R-:W0:Y:S08]  /*4330*/  I2F.RP R24, R25 ;  /* 0x0000001900187306 */ /* 0x000e300000209400 */
[----:B0-----:R-:W0:Y:S02]  /*4340*/  MUFU.RCP R24, R24 ;  /* 0x0000001800187308 */ /* 0x001e240000001000 */
[----:B0-----:R-:W-:-:S02]  /*4350*/  VIADD R27, R24, 0xffffffe ;  /* 0x0ffffffe181b7836 */ /* 0x001fc40000000000 */
[----:B------:R-:W0:Y:S04]  /*4360*/  LDC R24, c[0x0][0x414] ;  /* 0x00010500ff187b82 */ /* 0x000e280000000800 */
[----:B------:R-:W1:Y:S02]  /*4370*/  F2I.FTZ.U32.TRUNC.NTZ R19, R27 ;  /* 0x0000001b00137305 */ /* 0x000e64000021f000 */
[----:B-1----:R-:W-:-:S04]  /*4380*/  IMAD.MOV R18, RZ, RZ, -R19 ;  /* 0x000000ffff127224 */ /* 0x002fc800078e0a13 */
        /* <DEDUP_REMOVED lines=13> */
[----:B0-----:R-:W-:-:S04]  /*4460*/  IABS R26, R24 ;  /* 0x00000018001a7213 */ /* 0x001fc80000000000 */
[----:B------:R-:W0:Y:S07]  /*4470*/  I2F.RP R27, R26 ;  /* 0x0000001a001b7306 */ /* 0x000e2e0000209400 */
[----:B------:R-:W-:-:S04]  /*4480*/  @P0 VIADD R18, R18, 0x1 ;  /* 0x0000000112120836 */ /* 0x000fc80000000000 */
[----:B------:R-:W-:Y:S02]  /*4490*/  IMAD.MOV.U32 R25, RZ, RZ, R18 ;  /* 0x000000ffff197224 */ /* 0x000fe400078e0012 */
[----:B------:R-:W-:Y:S01]  /*44a0*/  IMAD.MOV.U32 R18, RZ, RZ, RZ ;  /* 0x000000ffff127224 */ /* 0x000fe200078e00ff */
[----:B0-----:R-:W0:Y:S01]  /*44b0*/  MUFU.RCP R27, R27 ;  /* 0x0000001b001b7308 */ /* 0x001e220000001000 */
[----:B------:R-:W-:Y:S01]  /*44c0*/  @!P3 IMAD.MOV R25, RZ, RZ, -R25 ;  /* 0x000000ffff19b224 */ /* 0x000fe200078e0a19 */
[----:B------:R-:W-:Y:S02]  /*44d0*/  @!P1 LOP3.LUT R25, RZ, R21, RZ, 0x33, !PT ;  /* 0x00000015ff199212 */ /* 0x000fe400078e33ff */
[----:B0-----:R-:W-:-:S03]  /*44e0*/  IADD3 R19, PT, PT, R27, 0xffffffe, RZ ;  /* 0x0ffffffe1b137810 */ /* 0x001fc60007ffe0ff */
[----:B------:R-:W-:-:S04]  /*44f0*/  IMAD.MOV R27, RZ, RZ, -R25 ;  /* 0x000000ffff1b7224 */ /* 0x000fc800078e0a19 */
[----:B------:R-:W-:Y:S01]  /*4500*/  IMAD R27, R21, R27, R20 ;  /* 0x0000001b151b7224 */ /* 0x000fe200078e0214 */
        /* <DEDUP_REMOVED lines=14> */
[C---:B------:R-:W-:Y:S01]  /*45f0*/  LOP3.LUT R19, R27.reuse, R24, RZ, 0x3c, !PT ;  /* 0x000000181b137212 */ /* 0x040fe200078e3cff */
[----:B------:R-:W-:-:S03]  /*4600*/  IMAD R27, R27, UR5, RZ ;  /* 0x000000051b1b7c24 */ /* 0x000fc6000f8e02ff */
[----:B------:R-:W-:Y:S01]  /*4610*/  ISETP.GE.AND P3, PT, R19, RZ, PT ;  /* 0x000000ff1300720c */ /* 0x000fe20003f66270 */
[----:B0-----:R-:W-:-:S06]  /*4620*/  IMAD.WIDE R20, R27, 0x2, R20 ;  /* 0x000000021b147825 */ /* 0x001fcc00078e0214 */
[----:B------:R-:W-:Y:S01]  /*4630*/  @P0 VIADD R18, R18, 0x1 ;  /* 0x0000000112120836 */ /* 0x000fe20000000000 */
[----:B------:R-:W2:Y:S03]  /*4640*/  LDG.E.U16 R20, desc[UR8][R20.64] ;  /* 0x0000000814147981 */ /* 0x000ea6000c1e1500 */
[----:B------:R-:W-:Y:S02]  /*4650*/  IMAD.MOV.U32 R26, RZ, RZ, R18 ;  /* 0x000000ffff1a7224 */ /* 0x000fe400078e0012 */
[----:B------:R-:W0:Y:S02]  /*4660*/  LDC.64 R18, c[0x0][0x380] ;  /* 0x0000e000ff127b82 */ /* 0x000e240000000a00 */
[----:B------:R-:W-:Y:S01]  /*4670*/  @!P3 IMAD.MOV R26, RZ, RZ, -R26 ;  /* 0x000000ffff1ab224 */ /* 0x000fe200078e0a1a */
[----:B------:R-:W-:-:S05]  /*4680*/  @!P1 LOP3.LUT R26, RZ, R24, RZ, 0x33, !PT ;  /* 0x00000018ff1a9212 */ /* 0x000fca00078e33ff */
[----:B------:R-:W-:-:S04]  /*4690*/  IMAD R25, R8, R25, R26 ;  /* 0x0000001908197224 */ /* 0x000fc800078e021a */
[----:B------:R-:W-:-:S04]  /*46a0*/  IMAD R25, R25, R17, R22 ;  /* 0x0000001119197224 */ /* 0x000fc800078e0216 */
[----:B------:R-:W-:-:S04]  /*46b0*/  IMAD R25, R25, R16, R23 ;  /* 0x0000001019197224 */ /* 0x000fc800078e0217 */
[----:B0-----:R-:W-:-:S06]  /*46c0*/  IMAD.WIDE R18, R25, 0x2, R18 ;  /* 0x0000000219127825 */ /* 0x001fcc00078e0212 */
[----:B------:R-:W3:Y:S01]  /*46d0*/  LDG.E.U16 R18, desc[UR8][R18.64] ;  /* 0x0000000812127981 */ /* 0x000ee2000c1e1500 */
[----:B--2---:R-:W-:Y:S01]  /*46e0*/  SHF.L.U32 R22, R20, 0x10, RZ ;  /* 0x0000001014167819 */ /* 0x004fe200000006ff */
[----:B---3--:R-:W-:-:S04]  /*46f0*/  IMAD.U32 R23, R18, 0x10000, RZ ;  /* 0x0001000012177824 */ /* 0x008fc800078e00ff */
[----:B------:R-:W-:-:S07]  /*4700*/  FFMA.FTZ R24, R22, R23, RZ ;  /* 0x0000001716187223 */ /* 0x000fce00000100ff */
.L_x_1225:
[----:B------:R-:W-:Y:S05]  /*4710*/  BSYNC.RECONVERGENT B0 ;  /* 0x0000000000007941 */ /* 0x000fea0003800200 */
.L_x_1224:
[----:B------:R-:W-:Y:S01]  /*4720*/  IMAD.MOV R19, RZ, RZ, -R0 ;  /* 0x000000ffff137224 */ /* 0x000fe200078e0a00 */
[C---:B------:R-:W-:Y:S01]  /*4730*/  LEA R18, P0, R10.reuse, UR10, 0x1 ;  /* 0x0000000a0a127c11 */ /* 0x040fe2000f8008ff */
[----:B------:R-:W-:Y:S01]  /*4740*/  IMAD.MOV R20, RZ, RZ, -R2 ;  /* 0x000000ffff147224 */ /* 0x000fe200078e0a02 */
[----:B------:R-:W-:Y:S01]  /*4750*/  F2FP.BF16.F32.PACK_AB R24, RZ, R24 ;  /* 0x00000018ff18723e */ /* 0x000fe200000010ff */
[----:B------:R-:W-:Y:S01]  /*4760*/  IMAD R9, R9, R19, R4 ;  /* 0x0000001309097224 */ /* 0x000fe200078e0204 */
[----:B------:R-:W-:Y:S01]  /*4770*/  LEA.HI.X R19, R10, UR11, R7, 0x1, P0 ;  /* 0x0000000b0a137c11 */ /* 0x000fe200080f0c07 */
[----:B------:R-:W-:Y:S01]  /*4780*/  IMAD R0, R5, R20, R0 ;  /* 0x0000001405007224 */ /* 0x000fe200078e0200 */
[----:B------:R-:W-:Y:S01]  /*4790*/  BSSY.RECONVERGENT B0, `(.L_x_1226) ;  /* 0x000004e000007945 */ /* 0x000fe20003800200 */
[----:B------:R-:W-:Y:S01]  /*47a0*/  IMAD R5, R9, R12, -R14 ;  /* 0x0000000c09057224 */ /* 0x000fe200078e0a0e */
[----:B------:R-:W-:Y:S01]  /*47b0*/  MOV R9, RZ ;  /* 0x000000ff00097202 */ /* 0x000fe20000000f00 */
[----:B------:R-:W-:Y:S01]  /*47c0*/  IMAD R0, R0, R13, -R15 ;  /* 0x0000000d00007224 */ /* 0x000fe200078e0a0f */
[----:B------:R0:W-:Y:S01]  /*47d0*/  STG.E.U16 desc[UR8][R18.64], R24 ;  /* 0x0000001812007986 */ /* 0x0001e2000c101508 */
[----:B------:R-:W-:Y:S01]  /*47e0*/  IMAD.X R7, RZ, RZ, R7, P2 ;  /* 0x000000ffff077224 */ /* 0x000fe200010e0607 */
[----:B------:R-:W-:-:S02]  /*47f0*/  ISETP.GE.AND P1, PT, R5, R16, PT ;  /* 0x000000100500720c */ /* 0x000fc40003f26270 */
[C---:B------:R-:W-:Y:S02]  /*4800*/  ISETP.GE.AND P0, PT, R0.reuse, R17, PT ;  /* 0x000000110000720c */ /* 0x040fe40003f06270 */
[----:B------:R-:W-:Y:S02]  /*4810*/  ISETP.GT.AND P1, PT, R5, -0x1, !P1 ;  /* 0xffffffff0500780c */ /* 0x000fe40004f24270 */
[----:B------:R-:W-:-:S04]  /*4820*/  ISETP.GT.AND P0, PT, R0, -0x1, !P0 ;  /* 0xffffffff0000780c */ /* 0x000fc80004704270 */
[----:B------:R-:W-:-:S13]  /*4830*/  PLOP3.LUT P0, PT, P0, P1, PT, 0x80, 0x8 ;  /* 0x000000000008781c */ /* 0x000fda0000703070 */
[----:B0-----:R-:W-:Y:S05]  /*4840*/  @!P0 BRA `(.L_x_1227) ;  /* 0x0000000400088947 */ /* 0x001fea0003800000 */
[----:B------:R-:W0:Y:S01]  /*4850*/  LDC R15, c[0x0][0x410] ;  /* 0x00010400ff0f7b82 */ /* 0x000e220000000800 */
[----:B------:R-:W-:-:S07]  /*4860*/  IABS R22, R2 ;  /* 0x0000000200167213 */ /* 0x000fce0000000000 */
[----:B------:R-:W1:Y:S01]  /*4870*/  LDC R9, c[0x0][0x414] ;  /* 0x00010500ff097b82 */ /* 0x000e620000000800 */
[----:B0-----:R-:W-:-:S04]  /*4880*/  IABS R14, R15 ;  /* 0x0000000f000e7213 */ /* 0x001fc80000000000 */
[----:B------:R-:W0:Y:S08]  /*4890*/  I2F.RP R10, R14 ;  /* 0x0000000e000a7306 */ /* 0x000e300000209400 */
[----:B0-----:R-:W0:Y:S02]  /*48a0*/  MUFU.RCP R10, R10 ;  /* 0x0000000a000a7308 */ /* 0x001e240000001000 */
[----:B0-----:R-:W-:Y:S01]  /*48b0*/  VIADD R12, R10, 0xffffffe ;  /* 0x0ffffffe0a0c7836 */ /* 0x001fe20000000000 */
[----:B-1----:R-:W-:-:S05]  /*48c0*/  IABS R10, R9 ;  /* 0x00000009000a7213 */ /* 0x002fca0000000000 */
[----:B------:R0:W1:Y:S02]  /*48d0*/  F2I.FTZ.U32.TRUNC.NTZ R13, R12 ;  /* 0x0000000c000d7305 */ /* 0x000064000021f000 */
[----:B0-----:R-:W-:Y:S02]  /*48e0*/  HFMA2 R12, -RZ, RZ, 0, 0 ;  /* 0x00000000ff0c7431 */ /* 0x001fe400000001ff */
[----:B-1----:R-:W-:-:S04]  /*48f0*/  IMAD.MOV R21, RZ, RZ, -R13 ;  /* 0x000000ffff157224 */ /* 0x002fc800078e0a0d */
[----:B------:R-:W-:-:S04]  /*4900*/  IMAD R21, R21, R14, RZ ;  /* 0x0000000e15157224 */ /* 0x000fc800078e02ff */
[----:B------:R-:W-:-:S04]  /*4910*/  IMAD.HI.U32 R20, R13, R21, R12 ;  /* 0x000000150d147227 */ /* 0x000fc800078e000c */
[----:B------:R-:W-:-:S04]  /*4920*/  IMAD.MOV.U32 R13, RZ, RZ, R22 ;  /* 0x000000ffff0d7224 */ /* 0x000fc800078e0016 */
[----:B------:R-:W-:Y:S02]  /*4930*/  IMAD.HI.U32 R21, R20, R13, RZ ;  /* 0x0000000d14157227 */ /* 0x000fe400078e00ff */
[----:B------:R-:W0:Y:S02]  /*4940*/  I2F.RP R20, R10 ;  /* 0x0000000a00147306 */ /* 0x000e240000209400 */
[----:B------:R-:W-:-:S04]  /*4950*/  IMAD.MOV R12, RZ, RZ, -R21 ;  /* 0x000000ffff0c7224 */ /* 0x000fc800078e0a15 */
[----:B------:R-:W-:Y:S01]  /*4960*/  IMAD R13, R14, R12, R13 ;  /* 0x0000000c0e0d7224 */ /* 0x000fe200078e020d */
[----:B------:R-:W-:-:S04]  /*4970*/  LOP3.LUT R12, R2, R15, RZ, 0x3c, !PT ;  /* 0x0000000f020c7212 */ /* 0x000fc800078e3cff */
[----:B------:R-:W-:Y:S02]  /*4980*/  ISETP.GT.U32.AND P1, PT, R14, R13, PT ;  /* 0x0000000d0e00720c */ /* 0x000fe40003f24070 */
[----:B------:R-:W-:Y:S01]  /*4990*/  ISETP.GE.AND P2, PT, R12, RZ, PT ;  /* 0x000000ff0c00720c */ /* 0x000fe20003f46270 */
[----:B0-----:R-:W0:Y:S10]  /*49a0*/  MUFU.RCP R20, R20 ;  /* 0x0000001400147308 */ /* 0x001e340000001000 */
[----:B------:R-:W-:-:S02]  /*49b0*/  @!P1 IMAD.IADD R13, R13, 0x1, -R14 ;  /* 0x000000010d0d9824 */ /* 0x000fc400078e0a0e */
[----:B------:R-:W-:Y:S01]  /*49c0*/  @!P1 VIADD R21, R21, 0x1 ;  /* 0x0000000115159836 */ /* 0x000fe20000000000 */
[----:B------:R-:W-:Y:S02]  /*49d0*/  ISETP.NE.AND P1, PT, R15, RZ, PT ;  /* 0x000000ff0f00720c */ /* 0x000fe40003f25270 */
[----:B------:R-:W-:Y:S02]  /*49e0*/  ISETP.GE.U32.AND P0, PT, R13, R14, PT ;  /* 0x0000000e0d00720c */ /* 0x000fe40003f06070 */
[----:B0-----:R-:W-:-:S06]  /*49f0*/  IADD3 R13, PT, PT, R20, 0xffffffe, RZ ;  /* 0x0ffffffe140d7810 */ /* 0x001fcc0007ffe0ff */
[----:B------:R-:W0:Y:S05]  /*4a00*/  F2I.FTZ.U32.TRUNC.NTZ R13, R13 ;  /* 0x0000000d000d7305 */ /* 0x000e2a000021f000 */
[----:B------:R-:W-:-:S04]  /*4a10*/  @P0 VIADD R21, R21, 0x1 ;  /* 0x0000000115150836 */ /* 0x000fc80000000000 */
[----:B------:R-:W-:Y:S01]  /*4a20*/  @!P2 IMAD.MOV R21, RZ, RZ, -R21 ;  /* 0x000000ffff15a224 */ /* 0x000fe200078e0a15 */
[----:B------:R-:W-:-:S05]  /*4a30*/  @!P1 LOP3.LUT R21, RZ, R15, RZ, 0x33, !PT ;  /* 0x0000000fff159212 */ /* 0x000fca00078e33ff */
[----:B------:R-:W-:Y:S01]  /*4a40*/  IMAD.MOV R12, RZ, RZ, -R21 ;  /* 0x000000ffff0c7224 */ /* 0x000fe200078e0a15 */
[----:B0-----:R-:W-:-:S03]  /*4a50*/  IADD3 R23, PT, PT, RZ, -R13, RZ ;  /* 0x8000000dff177210 */ /* 0x001fc60007ffe0ff */
[----:B------:R-:W-:Y:S02]  /*4a60*/  IMAD R2, R15, R12, R2 ;  /* 0x0000000c0f027224 */ /* 0x000fe400078e0202 */
[----:B------:R-:W-:Y:S02]  /*4a70*/  IMAD R15, R23, R10, RZ ;  /* 0x0000000a170f7224 */ /* 0x000fe400078e02ff */
[----:B------:R-:W-:Y:S01]  /*4a80*/  IMAD.MOV.U32 R12, RZ, RZ, RZ ;  /* 0x000000ffff0c7224 */ /* 0x000fe200078e00ff */
[----:B------:R-:W-:-:S03]  /*4a90*/  IABS R14, R2 ;  /* 0x00000002000e7213 */ /* 0x000fc60000000000 */
        /* <DEDUP_REMOVED lines=10> */
[----:B------:R-:W-:Y:S01]  /*4b40*/  LOP3.LUT R10, R2, R9, RZ, 0x3c, !PT ;  /* 0x00000009020a7212 */ /* 0x000fe200078e3cff */
[----:B------:R-:W0:Y:S03]  /*4b50*/  LDC.64 R12, c[0x0][0x3d0] ;  /* 0x0000f400ff0c7b82 */ /* 0x000e260000000a00 */
[----:B------:R-:W-:-:S07]  /*4b60*/  ISETP.GE.AND P2, PT, R10, RZ, PT ;  /* 0x000000ff0a00720c */ /* 0x000fce0003f46270 */
[----:B------:R-:W-:-:S05]  /*4b70*/  @P0 VIADD R14, R14, 0x1 ;  /* 0x000000010e0e0836 */ /* 0x000fca0000000000 */
[----:B------:R-:W-:Y:S02]  /*4b80*/  MOV R10, R14 ;  /* 0x0000000e000a7202 */ /* 0x000fe40000000f00 */
[----:B------:R-:W1:Y:S03]  /*4b90*/  LDC.64 R14, c[0x0][0x380] ;  /* 0x0000e000ff0e7b82 */ /* 0x000e660000000a00 */
[----:B------:R-:W-:Y:S01]  /*4ba0*/  @!P2 IMAD.MOV R10, RZ, RZ, -R10 ;  /* 0x000000ffff0aa224 */ /* 0x000fe200078e0a0a */
[----:B------:R-:W-:Y:S01]  /*4bb0*/  @!P1 LOP3.LUT R10, RZ, R9, RZ, 0x33, !PT ;  /* 0x00000009ff0a9212 */ /* 0x000fe200078e33ff */
[----:B------:R-:W-:-:S04]  /*4bc0*/  IMAD R9, R2, UR5, RZ ;  /* 0x0000000502097c24 */ /* 0x000fc8000f8e02ff */
[----:B------:R-:W-:Y:S02]  /*4bd0*/  IMAD R10, R8, R21, R10 ;  /* 0x00000015080a7224 */ /* 0x000fe400078e020a */
[----:B0-----:R-:W-:-:S04]  /*4be0*/  IMAD.WIDE R12, R9, 0x2, R12 ;  /* 0x00000002090c7825 */ /* 0x001fc800078e020c */
[----:B------:R-:W-:Y:S02]  /*4bf0*/  IMAD R10, R10, R17, R0 ;  /* 0x000000110a0a7224 */ /* 0x000fe400078e0200 */
[----:B------:R-:W2:Y:S02]  /*4c00*/  LDG.E.U16 R0, desc[UR8][R12.64] ;  /* 0x000000080c007981 */ /* 0x000ea4000c1e1500 */
[----:B------:R-:W-:-:S04]  /*4c10*/  IMAD R5, R10, R16, R5 ;  /* 0x000000100a057224 */ /* 0x000fc800078e0205 */
[----:B-1----:R-:W-:-:S06]  /*4c20*/  IMAD.WIDE R14, R5, 0x2, R14 ;  /* 0x00000002050e7825 */ /* 0x002fcc00078e020e */
[----:B------:R-:W3:Y:S01]  /*4c30*/  LDG.E.U16 R14, desc[UR8][R14.64] ;  /* 0x000000080e0e7981 */ /* 0x000ee2000c1e1500 */
[----:B--2---:R-:W-:Y:S02]  /*4c40*/  IMAD.U32 R0, R0, 0x10000, RZ ;  /* 0x0001000000007824 */ /* 0x004fe400078e00ff */
[----:B---3--:R-:W-:-:S04]  /*4c50*/  IMAD.U32 R9, R14, 0x10000, RZ ;  /* 0x000100000e097824 */ /* 0x008fc800078e00ff */
[----:B------:R-:W-:-:S07]  /*4c60*/  FFMA.FTZ R9, R0, R9, RZ ;  /* 0x0000000900097223 */ /* 0x000fce00000100ff */
.L_x_1227:
[----:B------:R-:W-:Y:S05]  /*4c70*/  BSYNC.RECONVERGENT B0 ;  /* 0x0000000000007941 */ /* 0x000fea0003800200 */
.L_x_1226:
[C---:B------:R-:W-:Y:S02]  /*4c80*/  LEA R12, P0, R3.reuse, R18, 0x1 ;  /* 0x00000012030c7211 */ /* 0x040fe400078008ff */
[----:B------:R-:W-:Y:S02]  /*4c90*/  F2FP.BF16.F32.PACK_AB R9, RZ, R9 ;  /* 0x00000009ff09723e */ /* 0x000fe400000010ff */
[C---:B------:R-:W-:Y:S02]  /*4ca0*/  LEA.HI.X R13, R3.reuse, R19, RZ, 0x1, P0 ;  /* 0x00000013030d7211 */ /* 0x040fe400000f0cff */
[----:B------:R-:W-:-:S03]  /*4cb0*/  IADD3 R10, P0, PT, R3, R4, RZ ;  /* 0x00000004030a7210 */ /* 0x000fc60007f1e0ff */
[----:B------:R0:W-:Y:S01]  /*4cc0*/  STG.E.U16 desc[UR8][R12.64], R9 ;  /* 0x000000090c007986 */ /* 0x0001e2000c101508 */
[----:B------:R-:W-:Y:S02]  /*4cd0*/  IADD3.X R7, PT, PT, RZ, R7, RZ, P0, !PT ;  /* 0x00000007ff077210 */ /* 0x000fe400007fe4ff */
[----:B------:R-:W-:-:S04]  /*4ce0*/  ISETP.GE.U32.AND P0, PT, R10, UR4, PT ;  /* 0x000000040a007c0c */ /* 0x000fc8000bf06070 */
[----:B------:R-:W-:-:S13]  /*4cf0*/  ISETP.GE.AND.EX P0, PT, R7, UR7, PT, P0 ;  /* 0x0000000707007c0c */ /* 0x000fda000bf06300 */
[----:B0-----:R-:W-:Y:S05]  /*4d00*/  @!P0 BRA `(.L_x_1228) ;  /* 0xffffffec00f88947 */ /* 0x001fea000383ffff */
[----:B------:R-:W-:Y:S05]  /*4d10*/  EXIT ;  /* 0x000000000000794d */ /* 0x000fea0003800000 */
.L_x_1216:
        /* <DEDUP_REMOVED lines=34> */
.L_x_1230:
[----:B------:R-:W-:-:S07]  /*4f40*/  MOV R0, 0x4f60 ;  /* 0x00004f6000007802 */ /* 0x000fce0000000f00 */
[----:B------:R-:W-:Y:S05]  /*4f50*/  CALL.REL.NOINC `($__internal_48_$__cuda_sm20_div_u64) ;  /* 0x0000001800d07944 */ /* 0x000fea0003c00000 */
[----:B------:R-:W-:Y:S02]  /*4f60*/  IMAD.MOV.U32 R4, RZ, RZ, R8 ;  /* 0x000000ffff047224 */ /* 0x000fe400078e0008 */
[----:B------:R-:W-:-:S07]  /*4f70*/  IMAD.MOV.U32 R5, RZ, RZ, R9 ;  /* 0x000000ffff057224 */ /* 0x000fce00078e0009 */
.L_x_1231:
[----:B------:R-:W-:Y:S05]  /*4f80*/  BSYNC.RECONVERGENT B0 ;  /* 0x0000000000007941 */ /* 0x000fea0003800200 */
.L_x_1229:
[----:B------:R-:W-:Y:S01]  /*4f90*/  IADD3 R2, P0, PT, R4, R2, RZ ;  /* 0x0000000204027210 */ /* 0x000fe20007f1e0ff */
[----:B------:R-:W-:Y:S03]  /*4fa0*/  BSSY.RECONVERGENT B0, `(.L_x_1232) ;  /* 0x000009f000007945 */ /* 0x000fe60003800200 */
[----:B------:R-:W-:Y:S02]  /*4fb0*/  LOP3.LUT R0, R2, 0x1, RZ, 0xc0, !PT ;  /* 0x0000000102007812 */ /* 0x000fe400078ec0ff */
[----:B------:R-:W-:Y:S02]  /*4fc0*/  IADD3.X R4, PT, PT, RZ, R5, RZ, P0, !PT ;  /* 0x00000005ff047210 */ /* 0x000fe400007fe4ff */
[----:B------:R-:W-:Y:S02]  /*4fd0*/  ISETP.NE.U32.AND P1, PT, R0, 0x1, PT ;  /* 0x000000010000780c */ /* 0x000fe40003f25070 */
[----:B------:R-:W-:-:S02]  /*4fe0*/  ISETP.NE.U32.AND P0, PT, R2, RZ, PT ;  /* 0x000000ff0200720c */ /* 0x000fc40003f05070 */
[----:B------:R-:W-:Y:S02]  /*4ff0*/  ISETP.NE.U32.AND.EX P1, PT, RZ, RZ, PT, P1 ;  /* 0x000000ffff00720c */ /* 0x000fe40003f25110 */
[----:B------:R-:W-:-:S11]  /*5000*/  ISETP.NE.AND.EX P0, PT, R4, RZ, PT, P0 ;  /* 0x000000ff0400720c */ /* 0x000fd60003f05300 */
[----:B------:R-:W-:Y:S05]  /*5010*/  @!P1 BRA `(.L_x_1233) ;  /* 0x00000008005c9947 */ /* 0x000fea0003800000 */
[----:B------:R-:W0:Y:S01]  /*5020*/  LDC R11, c[0x0][0x420] ;  /* 0x00010800ff0b7b82 */ /* 0x000e220000000800 */
[----:B------:R-:W-:Y:S01]  /*5030*/  IABS R8, R10 ;  /* 0x0000000a00087213 */ /* 0x000fe20000000000 */
[----:B------:R-:W1:Y:S06]  /*5040*/  LDCU.64 UR10, c[0x0][0x418] ;  /* 0x00008300ff0a77ac */ /* 0x000e6c0008000a00 */
[----:B------:R-:W2:Y:S08]  /*5050*/  LDC R2, c[0x0][0x424] ;  /* 0x00010900ff027b82 */ /* 0x000eb00000000800 */
[----:B------:R-:W3:Y:S01]  /*5060*/  LDC R13, c[0x0][0x410] ;  /* 0x00010400ff0d7b82 */ /* 0x000ee20000000800 */
[----:B0-----:R-:W-:-:S04]  /*5070*/  IABS R6, R11 ;  /* 0x0000000b00067213 */ /* 0x001fc80000000000 */
[----:B------:R-:W0:Y:S08]  /*5080*/  I2F.RP R0, R6 ;  /* 0x0000000600007306 */ /* 0x000e300000209400 */
[----:B0-----:R-:W0:Y:S02]  /*5090*/  MUFU.RCP R0, R0 ;  /* 0x0000000000007308 */ /* 0x001e240000001000 */
[----:B0-----:R-:W-:Y:S01]  /*50a0*/  VIADD R4, R0, 0xffffffe ;  /* 0x0ffffffe00047836 */ /* 0x001fe20000000000 */
[----:B--2---:R-:W-:-:S05]  /*50b0*/  IABS R0, R2 ;  /* 0x0000000200007213 */ /* 0x004fca0000000000 */
[----:B------:R0:W2:Y:S08]  /*50c0*/  F2I.FTZ.U32.TRUNC.NTZ R5, R4 ;  /* 0x0000000400057305 */ /* 0x0000b0000021f000 */
[----:B------:R-:W4:Y:S01]  /*50d0*/  I2F.RP R12, R0 ;  /* 0x00000000000c7306 */ /* 0x000f220000209400 */
[----:B0-----:R-:W-:Y:S02]  /*50e0*/  IMAD.MOV.U32 R4, RZ, RZ, RZ ;  /* 0x000000ffff047224 */ /* 0x001fe400078e00ff */
[----:B--2---:R-:W-:-:S04]  /*50f0*/  IMAD.MOV R9, RZ, RZ, -R5 ;  /* 0x000000ffff097224 */ /* 0x004fc800078e0a05 */
[----:B------:R-:W-:-:S04]  /*5100*/  IMAD R9, R9, R6, RZ ;  /* 0x0000000609097224 */ /* 0x000fc800078e02ff */
[----:B------:R-:W-:Y:S01]  /*5110*/  IMAD.HI.U32 R9, R5, R9, R4 ;  /* 0x0000000905097227 */ /* 0x000fe200078e0004 */
[----:B----4-:R-:W0:Y:S01]  /*5120*/  MUFU.RCP R12, R12 ;  /* 0x0000000c000c7308 */ /* 0x010e220000001000 */
[----:B------:R-:W-:-:S04]  /*5130*/  LOP3.LUT R4, R10, R11, RZ, 0x3c, !PT ;  /* 0x0000000b0a047212 */ /* 0x000fc800078e3cff */
[----:B------:R-:W-:Y:S01]  /*5140*/  IMAD.HI.U32 R15, R9, R8, RZ ;  /* 0x00000008090f7227 */ /* 0x000fe200078e00ff */
[----:B------:R-:W-:-:S03]  /*5150*/  ISETP.GE.AND P3, PT, R4, RZ, PT ;  /* 0x000000ff0400720c */ /* 0x000fc60003f66270 */
[----:B------:R-:W-:Y:S01]  /*5160*/  IMAD.MOV.U32 R4, RZ, RZ, RZ ;  /* 0x000000ffff047224 */ /* 0x000fe200078e00ff */
        /* <DEDUP_REMOVED lines=8> */
[----:B------:R-:W0:Y:S01]  /*51f0*/  F2I.FTZ.U32.TRUNC.NTZ R5, R8 ;  /* 0x0000000800057305 */ /* 0x000e22000021f000 */
[----:B---3--:R-:W-:-:S10]  /*5200*/  IABS R6, R13 ;  /* 0x0000000d00067213 */ /* 0x008fd40000000000 */
[----:B------:R-:W-:Y:S01]  /*5210*/  @P2 IADD3 R15, PT, PT, R15, 0x1, RZ ;  /* 0x000000010f0f2810 */ /* 0x000fe20007ffe0ff */
[----:B0-----:R-:W-:-:S04]  /*5220*/  IMAD.MOV R9, RZ, RZ, -R5 ;  /* 0x000000ffff097224 */ /* 0x001fc800078e0a05 */
[----:B------:R-:W-:Y:S01]  /*5230*/  @!P3 IMAD.MOV R15, RZ, RZ, -R15 ;  /* 0x000000ffff0fb224 */ /* 0x000fe200078e0a0f */
[----:B------:R-:W-:Y:S01]  /*5240*/  @!P1 LOP3.LUT R15, RZ, R11, RZ, 0x33, !PT ;  /* 0x0000000bff0f9212 */ /* 0x000fe200078e33ff */
[----:B------:R-:W-:-:S03]  /*5250*/  IMAD R9, R9, R0, RZ ;  /* 0x0000000009097224 */ /* 0x000fc600078e02ff */
[----:B------:R-:W-:Y:S01]  /*5260*/  IABS R8, R15 ;  /* 0x0000000f00087213 */ /* 0x000fe20000000000 */
[----:B------:R-:W-:-:S03]  /*5270*/  IMAD.HI.U32 R4, R5, R9, R4 ;  /* 0x0000000905047227 */ /* 0x000fc600078e0004 */
[----:B------:R-:W-:Y:S02]  /*5280*/  MOV R5, R8 ;  /* 0x0000000800057202 */ /* 0x000fe40000000f00 */
[----:B------:R-:W0:Y:S03]  /*5290*/  I2F.RP R8, R6 ;  /* 0x0000000600087306 */ /* 0x000e260000209400 */
[----:B------:R-:W-:-:S04]  /*52a0*/  IMAD.HI.U32 R14, R4, R5, RZ ;  /* 0x00000005040e7227 */ /* 0x000fc800078e00ff */
[----:B------:R-:W-:-:S04]  /*52b0*/  IMAD.MOV R4, RZ, RZ, -R14 ;  /* 0x000000ffff047224 */ /* 0x000fc800078e0a0e */
[C---:B------:R-:W-:Y:S01]  /*52c0*/  IMAD R5, R0.reuse, R4, R5 ;  /* 0x0000000400057224 */ /* 0x040fe200078e0205 */
[----:B------:R-:W-:Y:S01]  /*52d0*/  LOP3.LUT R4, R15, R2, RZ, 0x3c, !PT ;  /* 0x000000020f047212 */ /* 0x000fe200078e3cff */
[----:B0-----:R-:W0:Y:S03]  /*52e0*/  MUFU.RCP R8, R8 ;  /* 0x0000000800087308 */ /* 0x001e260000001000 */
[----:B------:R-:W-:Y:S02]  /*52f0*/  ISETP.GT.U32.AND P2, PT, R0, R5, PT ;  /* 0x000000050000720c */ /* 0x000fe40003f44070 */
[----:B------:R-:W-:Y:S01]  /*5300*/  ISETP.GE.AND P3, PT, R4, RZ, PT ;  /* 0x000000ff0400720c */ /* 0x000fe20003f66270 */
[----:B------:R-:W-:-:S10]  /*5310*/  HFMA2 R4, -RZ, RZ, 0, 0 ;  /* 0x00000000ff047431 */ /* 0x000fd400000001ff */
[----:B------:R-:W-:Y:S01]  /*5320*/  @!P2 IMAD.IADD R5, R5, 0x1, -R0 ;  /* 0x000000010505a824 */ /* 0x000fe200078e0a00 */
[----:B------:R-:W-:Y:S01]  /*5330*/  @!P2 IADD3 R14, PT, PT, R14, 0x1, RZ ;  /* 0x000000010e0ea810 */ /* 0x000fe20007ffe0ff */
[----:B0-----:R-:W-:Y:S01]  /*5340*/  VIADD R9, R8, 0xffffffe ;  /* 0x0ffffffe08097836 */ /* 0x001fe20000000000 */
[----:B------:R-:W-:Y:S02]  /*5350*/  ISETP.NE.AND P2, PT, R2, RZ, PT ;  /* 0x000000ff0200720c */ /* 0x000fe40003f45270 */
[----:B------:R-:W-:Y:S02]  /*5360*/  ISETP.GE.U32.AND P1, PT, R5, R0, PT ;  /* 0x000000000500720c */ /* 0x000fe40003f26070 */
[----:B------:R-:W0:Y:S01]  /*5370*/  F2I.FTZ.U32.TRUNC.NTZ R5, R9 ;  /* 0x0000000900057305 */ /* 0x000e22000021f000 */
[----:B------:R-:W2:Y:S10]  /*5380*/  LDC R0, c[0x0][0x414] ;  /* 0x00010500ff007b82 */ /* 0x000eb40000000800 */
[----:B------:R-:W-:-:S02]  /*5390*/  @P1 VIADD R14, R14, 0x1 ;  /* 0x000000010e0e1836 */ /* 0x000fc40000000000 */
[----:B0-----:R-:W-:Y:S02]  /*53a0*/  IMAD.MOV R17, RZ, RZ, -R5 ;  /* 0x000000ffff117224 */ /* 0x001fe400078e0a05 */
[----:B------:R-:W-:Y:S01]  /*53b0*/  @!P3 IMAD.MOV R14, RZ, RZ, -R14 ;  /* 0x000000ffff0eb224 */ /* 0x000fe200078e0a0e */
[----:B------:R-:W-:Y:S01]  /*53c0*/  @!P2 LOP3.LUT R14, RZ, R2, RZ, 0x33, !PT ;  /* 0x00000002ff0ea212 */ /* 0x000fe200078e33ff */
[----:B------:R-:W-:-:S03]  /*53d0*/  IMAD R9, R17, R6, RZ ;  /* 0x0000000611097224 */ /* 0x000fc600078e02ff */
[----:B------:R-:W-:Y:S01]  /*53e0*/  IABS R8, R14 ;  /* 0x0000000e00087213 */ /* 0x000fe20000000000 */
[----:B------:R-:W-:Y:S01]  /*53f0*/  IMAD.HI.U32 R4, R5, R9, R4 ;  /* 0x0000000905047227 */ /* 0x000fe200078e0004 */
[----:B--2---:R-:W-:-:S03]  /*5400*/  IABS R19, R0 ;  /* 0x0000000000137213 */ /* 0x004fc60000000000 */
[----:B------:R-:W-:Y:S02]  /*5410*/  IMAD.MOV.U32 R5, RZ, RZ, R8 ;  /* 0x000000ffff057224 */ /* 0x000fe400078e0008 */
[----:B------:R-:W0:Y:S02]  /*5420*/  I2F.RP R8, R19 ;  /* 0x0000001300087306 */ /* 0x000e240000209400 */
[----:B------:R-:W-:-:S04]  /*5430*/  IMAD.HI.U32 R12, R4, R5, RZ ;  /* 0x00000005040c7227 */ /* 0x000fc800078e00ff */
[----:B------:R-:W-:-:S04]  /*5440*/  IMAD.MOV R4, RZ, RZ, -R12 ;  /* 0x000000ffff047224 */ /* 0x000fc800078e0a0c */
        /* <DEDUP_REMOVED lines=8> */
[----:B------:R-:W-:Y:S02]  /*54d0*/  ISETP.GE.U32.AND P1, PT, R5, R6, PT ;  /* 0x000000060500720c */ /* 0x000fe40003f26070 */
[----:B0-----:R-:W-:-:S06]  /*54e0*/  IADD3 R5, PT, PT, R8, 0xffffffe, RZ ;  /* 0x0ffffffe08057810 */ /* 0x001fcc0007ffe0ff */
[----:B------:R-:W0:Y:S05]  /*54f0*/  F2I.FTZ.U32.TRUNC.NTZ R5, R5 ;  /* 0x0000000500057305 */ /* 0x000e2a000021f000 */
[----:B------:R-:W-:-:S04]  /*5500*/  @P1 VIADD R12, R12, 0x1 ;  /* 0x000000010c0c1836 */ /* 0x000fc80000000000 */
[----:B------:R-:W-:Y:S01]  /*5510*/  @!P3 IMAD.MOV R12, RZ, RZ, -R12 ;  /* 0x000000ffff0cb224 */ /* 0x000fe200078e0a0c */
[----:B------:R-:W-:Y:S02]  /*5520*/  @!P2 LOP3.LUT R12, RZ, R13, RZ, 0x33, !PT ;  /* 0x0000000dff0ca212 */ /* 0x000fe400078e33ff */
[----:B0-----:R-:W-:-:S03]  /*5530*/  IADD3 R4, PT, PT, RZ, -R5, RZ ;  /* 0x80000005ff047210 */ /* 0x001fc60007ffe0ff */
[----:B------:R-:W-:Y:S02]  /*5540*/  IMAD.MOV R17, RZ, RZ, -R12 ;  /* 0x000000ffff117224 */ /* 0x000fe400078e0a0c */
[----:B------:R-:W-:Y:S02]  /*5550*/  IMAD R9, R4, R19, RZ ;  /* 0x0000001304097224 */ /* 0x000fe400078e02ff */
[C-C-:B------:R-:W-:Y:S01]  /*5560*/  IMAD R17, R13.reuse, R17, R14.reuse ;  /* 0x000000110d117224 */ /* 0x140fe200078e020e */
[----:B------:R-:W-:Y:S01]  /*5570*/  LOP3.LUT R13, R13, R0, RZ, 0x3c, !PT ;  /* 0x000000000d0d7212 */ /* 0x000fe200078e3cff */
[----:B------:R-:W-:Y:S02]  /*5580*/  IMAD.MOV.U32 R4, RZ, RZ, RZ ;  /* 0x000000ffff047224 */ /* 0x000fe400078e00ff */
[----:B------:R-:W-:Y:S01]  /*5590*/  IMAD.MOV R14, RZ, RZ, -R14 ;  /* 0x000000ffff0e7224 */ /* 0x000fe200078e0a0e */
[----:B------:R-:W-:Y:S01]  /*55a0*/  IABS R20, R17 ;  /* 0x0000001100147213 */ /* 0x000fe20000000000 */
[----:B------:R-:W-:-:S02]  /*55b0*/  IMAD.HI.U32 R21, R5, R9, R4 ;  /* 0x0000000905157227 */ /* 0x000fc400078e0004 */
[----:B------:R-:W0:Y:S02]  /*55c0*/  LDC.64 R4, c[0x0][0x430] ;  /* 0x00010c00ff047b82 */ /* 0x000e240000000a00 */
[----:B------:R-:W-:Y:S02]  /*55d0*/  IMAD R14, R2, R14, R15 ;  /* 0x0000000e020e7224 */ /* 0x000fe400078e020f */
[----:B------:R-:W-:-:S04]  /*55e0*/  IMAD.HI.U32 R16, R21, R20, RZ ;  /* 0x0000001415107227 */ /* 0x000fc800078e00ff */
[----:B------:R-:W0:Y:S01]  /*55f0*/  LDC.64 R8, c[0x0][0x438] ;  /* 0x00010e00ff087b82 */ /* 0x000e220000000a00 */
[----:B------:R-:W-:Y:S01]  /*5600*/  IMAD.HI.U32 R18, R21, R6, RZ ;  /* 0x0000000615127227 */ /* 0x000fe200078e00ff */
[----:B------:R-:W-:-:S03]  /*5610*/  IADD3 R21, PT, PT, -R16, RZ, RZ ;  /* 0x000000ff10157210 */ /* 0x000fc60007ffe1ff */
[----:B------:R-:W-:-:S04]  /*5620*/  IMAD.MOV R22, RZ, RZ, -R18 ;  /* 0x000000ffff167224 */ /* 0x000fc800078e0a12 */
[C---:B------:R-:W-:Y:S02]  /*5630*/  IMAD R22, R19.reuse, R22, R6 ;  /* 0x0000001613167224 */ /* 0x040fe400078e0206 */
[C---:B------:R-:W-:Y:S02]  /*5640*/  IMAD R6, R19.reuse, R21, R20 ;  /* 0x0000001513067224 */ /* 0x040fe400078e0214 */
[----:B------:R-:W-:Y:S01]  /*5650*/  IMAD.MOV R20, RZ, RZ, -R15 ;  /* 0x000000ffff147224 */ /* 0x000fe200078e0a0f */
[C---:B------:R-:W-:Y:S02]  /*5660*/  ISETP.GT.U32.AND P2, PT, R19.reuse, R22, PT ;  /* 0x000000161300720c */ /* 0x040fe40003f44070 */
[----:B------:R-:W-:Y:S01]  /*5670*/  ISETP.GT.U32.AND P3, PT, R19, R6, PT ;  /* 0x000000061300720c */ /* 0x000fe20003f64070 */
[----:B------:R-:W-:-:S04]  /*5680*/  IMAD R11, R11, R20, R10 ;  /* 0x000000140b0b7224 */ /* 0x000fc800078e020a */
[----:B0-----:R-:W-:Y:S01]  /*5690*/  IMAD R2, R11, R4, -R8 ;  /* 0x000000040b027224 */ /* 0x001fe200078e0a08 */
[----:B------:R-:W-:Y:S01]  /*56a0*/  LOP3.LUT R4, R17, R0, RZ, 0x3c, !PT ;  /* 0x0000000011047212 */ /* 0x000fe200078e3cff */
[----:B------:R-:W-:-:S04]  /*56b0*/  IMAD R20, R14, R5, -R9 ;  /* 0x000000050e147224 */ /* 0x000fc800078e0a09 */
[-C--:B------:R-:W-:Y:S01]  /*56c0*/  @!P2 IADD3 R22, PT, PT, R22, -R19.reuse, RZ ;  /* 0x800000131616a210 */ /* 0x080fe20007ffe0ff */
[----:B------:R-:W-:Y:S01]  /*56d0*/  @!P2 VIADD R18, R18, 0x1 ;  /* 0x000000011212a836 */ /* 0x000fe20000000000 */
[----:B-1----:R-:W-:Y:S01]  /*56e0*/  ISETP.GE.AND P1, PT, R2, UR10, PT ;  /* 0x0000000a02007c0c */ /* 0x002fe2000bf26270 */
[----:B------:R-:W-:Y:S01]  /*56f0*/  @!P3 IMAD.IADD R6, R6, 0x1, -R19 ;  /* 0x000000010606b824 */ /* 0x000fe200078e0a13 */
[----:B------:R-:W-:Y:S01]  /*5700*/  ISETP.GE.AND P6, PT, R20, UR11, PT ;  /* 0x0000000b14007c0c */ /* 0x000fe2000bfc6270 */
[----:B------:R-:W0:Y:S01]  /*5710*/  LDC.64 R14, c[0x0][0x3f8] ;  /* 0x0000fe00ff0e7b82 */ /* 0x000e220000000a00 */
[----:B------:R-:W-:Y:S02]  /*5720*/  ISETP.GT.AND P1, PT, R2, -0x1, !P1 ;  /* 0xffffffff0200780c */ /* 0x000fe40004f24270 */
[----:B------:R-:W-:Y:S02]  /*5730*/  ISETP.GT.AND P6, PT, R20, -0x1, !P6 ;  /* 0xffffffff1400780c */ /* 0x000fe400077c4270 */
[----:B------:R-:W-:-:S02]  /*5740*/  ISETP.GE.U32.AND P4, PT, R22, R19, PT ;  /* 0x000000131600720c */ /* 0x000fc40003f86070 */
[----:B------:R-:W-:Y:S02]  /*5750*/  ISETP.GE.U32.AND P5, PT, R6, R19, PT ;  /* 0x000000130600720c */ /* 0x000fe40003fa6070 */
[----:B------:R-:W-:Y:S02]  /*5760*/  PLOP3.LUT P1, PT, P6, P1, PT, 0x80, 0x8 ;  /* 0x000000000008781c */ /* 0x000fe40003723070 */
[----:B------:R-:W-:Y:S02]  /*5770*/  @!P3 IADD3 R16, PT, PT, R16, 0x1, RZ ;  /* 0x000000011010b810 */ /* 0x000fe40007ffe0ff */
[----:B------:R-:W-:Y:S02]  /*5780*/  ISETP.GE.AND P3, PT, R4, RZ, PT ;  /* 0x000000ff0400720c */ /* 0x000fe40003f66270 */
[----:B------:R-:W-:Y:S02]  /*5790*/  ISETP.GE.AND P2, PT, R13, RZ, PT ;  /* 0x000000ff0d00720c */ /* 0x000fe40003f46270 */
[----:B------:R-:W-:Y:S01]  /*57a0*/  LOP3.LUT R13, RZ, R0, RZ, 0x33, !PT ;  /* 0x00000000ff0d7212 */ /* 0x000fe200078e33ff */
[----:B------:R-:W-:Y:S01]  /*57b0*/  @P4 VIADD R18, R18, 0x1 ;  /* 0x0000000112124836 */ /* 0x000fe20000000000 */
[----:B------:R-:W-:Y:S01]  /*57c0*/  ISETP.NE.AND P4, PT, R0, RZ, PT ;  /* 0x000000ff0000720c */ /* 0x000fe20003f85270 */
[----:B------:R-:W-:-:S02]  /*57d0*/  @P5 VIADD R16, R16, 0x1 ;  /* 0x0000000110105836 */ /* 0x000fc40000000000 */
[----:B------:R-:W1:Y:S01]  /*57e0*/  @P1 LDC.64 R4, c[0x0][0x3d0] ;  /* 0x0000f400ff041b82 */ /* 0x000e620000000a00 */
[----:B0-----:R-:W-:-:S04]  /*57f0*/  IMAD.WIDE R14, R17, 0x2, R14 ;  /* 0x00000002110e7825 */ /* 0x001fc800078e020e */
[----:B------:R-:W-:Y:S01]  /*5800*/  @!P3 IMAD.MOV R16, RZ, RZ, -R16 ;  /* 0x000000ffff10b224 */ /* 0x000fe200078e0a10 */
[----:B------:R-:W-:Y:S02]  /*5810*/  @!P2 IADD3 R18, PT, PT, -R18, RZ, RZ ;  /* 0x000000ff1212a210 */ /* 0x000fe40007ffe1ff */
[----:B------:R-:W0:Y:S01]  /*5820*/  @P1 LDC.64 R8, c[0x0][0x380] ;  /* 0x0000e000ff081b82 */ /* 0x000e220000000a00 */
[----:B------:R-:W2:Y:S01]  /*5830*/  LDG.E.U16 R14, desc[UR8][R14.64] ;  /* 0x000000080e0e7981 */ /* 0x000ea2000c1e1500 */
[C---:B------:R-:W-:Y:S02]  /*5840*/  SEL R11, R13.reuse, R18, !P4 ;  /* 0x000000120d0b7207 */ /* 0x040fe40006000000 */
[----:B------:R-:W-:Y:S01]  /*5850*/  SEL R16, R13, R16, !P4 ;  /* 0x000000100d107207 */ /* 0x000fe20006000000 */
[----:B------:R-:W-:-:S04]  /*5860*/  IMAD R13, R17, UR5, RZ ;  /* 0x00000005110d7c24 */ /* 0x000fc8000f8e02ff */
[----:B------:R-:W-:-:S04]  /*5870*/  IMAD R11, R12, R11, R16 ;  /* 0x0000000b0c0b7224 */ /* 0x000fc800078e0210 */
[----:B------:R-:W-:Y:S02]  /*5880*/  @P1 IMAD R11, R11, UR11, R20 ;  /* 0x0000000b0b0b1c24 */ /* 0x000fe4000f8e0214 */
[----:B-1----:R-:W-:-:S04]  /*5890*/  @P1 IMAD.WIDE R4, R13, 0x2, R4 ;  /* 0x000000020d041825 */ /* 0x002fc800078e0204 */
[----:B------:R-:W-:Y:S01]  /*58a0*/  @P1 IMAD R11, R11, UR10, R2 ;  /* 0x0000000a0b0b1c24 */ /* 0x000fe2000f8e0202 */
[----:B------:R-:W1:Y:S01]  /*58b0*/  LDCU.64 UR10, c[0x0][0x3a8] ;  /* 0x00007500ff0a77ac */ /* 0x000e620008000a00 */
[----:B------:R-:W3:Y:S02]  /*58c0*/  @P1 LDG.E.U16 R4, desc[UR8][R4.64] ;  /* 0x0000000804041981 */ /* 0x000ee4000c1e1500 */
[----:B0-----:R-:W-:-:S06]  /*58d0*/  @P1 IMAD.WIDE R8, R11, 0x2, R8 ;  /* 0x000000020b081825 */ /* 0x001fcc00078e0208 */
[----:B------:R-:W4:Y:S01]  /*58e0*/  @P1 LDG.E.U16 R8, desc[UR8][R8.64] ;  /* 0x0000000808081981 */ /* 0x000f22000c1e1500 */
[----:B--2---:R-:W-:Y:S01]  /*58f0*/  IMAD.U32 R0, R14, 0x10000, RZ ;  /* 0x000100000e007824 */ /* 0x004fe200078e00ff */
[----:B---3--:R-:W-:Y:S01]  /*5900*/  @P1 SHF.L.U32 R11, R4, 0x10, RZ ;  /* 0x00000010040b1819 */ /* 0x008fe200000006ff */
[----:B----4-:R-:W-:-:S04]  /*5910*/  @P1 IMAD.U32 R2, R8, 0x10000, RZ ;  /* 0x0001000008021824 */ /* 0x010fc800078e00ff */
[----:B------:R-:W-:Y:S01]  /*5920*/  @P1 FFMA.FTZ R0, R11, R2, R0 ;  /* 0x000000020b001223 */ /* 0x000fe20000010000 */
[----:B-1----:R-:W-:-:S04]  /*5930*/  LEA R12, P1, R10, UR10, 0x1 ;  /* 0x0000000a0a0c7c11 */ /* 0x002fc8000f8208ff */
[----:B------:R-:W-:Y:S02]  /*5940*/  F2FP.BF16.F32.PACK_AB R0, RZ, R0 ;  /* 0x00000000ff00723e */ /* 0x000fe400000010ff */
[----:B------:R-:W-:-:S05]  /*5950*/  LEA.HI.X R13, R10, UR11, R7, 0x1, P1 ;  /* 0x0000000b0a0d7c11 */ /* 0x000fca00088f0c07 */
[----:B------:R0:W-:Y:S01]  /*5960*/  STG.E.U16 desc[UR8][R12.64], R0 ;  /* 0x000000000c007986 */ /* 0x0001e2000c101508 */
[----:B------:R-:W-:-:S05]  /*5970*/  IADD3 R10, P1, PT, R3, R10, RZ ;  /* 0x0000000a030a7210 */ /* 0x000fca0007f3e0ff */
[----:B------:R-:W-:-:S08]  /*5980*/  IMAD.X R7, RZ, RZ, R7, P1 ;  /* 0x000000ffff077224 */ /* 0x000fd000008e0607 */
.L_x_1233:
[----:B------:R-:W-:Y:S05]  /*5990*/  BSYNC.RECONVERGENT B0 ;  /* 0x0000000000007941 */ /* 0x000fea0003800200 */
.L_x_1232:
[----:B------:R-:W-:Y:S05]  /*59a0*/  @!P0 EXIT ;  /* 0x000000000000894d */ /* 0x000fea0003800000 */
[----:B------:R-:W0:Y:S01]  /*59b0*/  LDC.64 R8, c[0x0][0x410] ;  /* 0x00010400ff087b82 */ /* 0x000e220000000a00 */
[----:B------:R-:W1:Y:S01]  /*59c0*/  LDCU UR4, c[0x0][0x40c] ;  /* 0x00008180ff0477ac */ /* 0x000e620008000800 */
[----:B------:R-:W2:Y:S06]  /*59d0*/  LDCU.64 UR10, c[0x0][0x418] ;  /* 0x00008300ff0a77ac */ /* 0x000eac0008000a00 */
[----:B------:R-:W3:Y:S01]  /*59e0*/  LDC R4, c[0x0][0x420] ;  /* 0x00010800ff047b82 */ /* 0x000ee20000000800 */
[----:B------:R-:W4:Y:S01]  /*59f0*/  LDCU.64 UR12, c[0x0][0x3a8] ;  /* 0x00007500ff0c77ac */ /* 0x000f220008000a00 */
[----:B0-----:R-:W-:-:S04]  /*5a00*/  IABS R0, R9 ;  /* 0x0000000900007213 */ /* 0x001fc80000000000 */
[----:B------:R-:W0:Y:S01]  /*5a10*/  I2F.RP R2, R0 ;  /* 0x0000000000027306 */ /* 0x000e220000209400 */
[----:B---3--:R-:W-:-:S07]  /*5a20*/  IABS R4, R4 ;  /* 0x0000000400047213 */ /* 0x008fce0000000000 */
[----:B------:R-:W3:Y:S08]  /*5a30*/  I2F.RP R6, R4 ;  /* 0x0000000400067306 */ /* 0x000ef00000209400 */
[----:B0-----:R-:W0:Y:S08]  /*5a40*/  MUFU.RCP R2, R2 ;  /* 0x0000000200027308 */ /* 0x001e300000001000 */
[----:B---3--:R-:W-:Y:S01]  /*5a50*/  MUFU.RCP R6, R6 ;  /* 0x0000000600067308 */ /* 0x008fe20000001000 */
[----:B0-----:R-:W-:-:S02]  /*5a60*/  IADD3 R12, PT, PT, R2, 0xffffffe, RZ ;  /* 0x0ffffffe020c7810 */ /* 0x001fc40007ffe0ff */
[----:B------:R-:W-:-:S05]  /*5a70*/  IABS R2, R8 ;  /* 0x0000000800027213 */ /* 0x000fca0000000000 */
[----:B------:R0:W3:Y:S01]  /*5a80*/  F2I.FTZ.U32.TRUNC.NTZ R13, R12 ;  /* 0x0000000c000d7305 */ /* 0x0000e2000021f000 */
[----:B------:R-:W-:-:S04]  /*5a90*/  LOP3.LUT R8, R8, R9, RZ, 0x3c, !PT ;  /* 0x0000000908087212 */ /* 0x000fc800078e3cff */
[----:B------:R-:W-:Y:S01]  /*5aa0*/  ISETP.GE.AND P2, PT, R8, RZ, PT ;  /* 0x000000ff0800720c */ /* 0x000fe20003f46270 */
[----:B0-----:R-:W-:Y:S02]  /*5ab0*/  IMAD.MOV.U32 R12, RZ, RZ, RZ ;  /* 0x000000ffff0c7224 */ /* 0x001fe400078e00ff */
[----:B---3--:R-:W-:-:S04]  /*5ac0*/  IMAD.MOV R5, RZ, RZ, -R13 ;  /* 0x000000ffff057224 */ /* 0x008fc800078e0a0d */
[----:B------:R-:W-:-:S04]  /*5ad0*/  IMAD R5, R5, R0, RZ ;  /* 0x0000000005057224 */ /* 0x000fc800078e02ff */
[----:B------:R-:W-:-:S04]  /*5ae0*/  IMAD.HI.U32 R5, R13, R5, R12 ;  /* 0x000000050d057227 */ /* 0x000fc800078e000c */
[----:B------:R-:W-:Y:S02]  /*5af0*/  VIADD R12, R6, 0xffffffe ;  /* 0x0ffffffe060c7836 */ /* 0x000fe40000000000 */
[----:B------:R-:W-:Y:S02]  /*5b00*/  IMAD.HI.U32 R5, R5, R2, RZ ;  /* 0x0000000205057227 */ /* 0x000fe400078e00ff */
[----:B------:R0:W3:Y:S03]  /*5b10*/  F2I.FTZ.U32.TRUNC.NTZ R13, R12 ;  /* 0x0000000c000d7305 */ /* 0x0000e6000021f000 */
[----:B------:R-:W-:-:S05]  /*5b20*/  IADD3 R11, PT, PT, -R5, RZ, RZ ;  /* 0x000000ff050b7210 */ /* 0x000fca0007ffe1ff */
[----:B------:R-:W-:Y:S02]  /*5b30*/  IMAD R11, R0, R11, R2 ;  /* 0x0000000b000b7224 */ /* 0x000fe400078e0202 */
[----:B0-----:R-:W-:-:S03]  /*5b40*/  IMAD.MOV.U32 R12, RZ, RZ, RZ ;  /* 0x000000ffff0c7224 */ /* 0x001fc600078e00ff */
        /* <DEDUP_REMOVED lines=8> */
[----:B------:R-:W-:-:S05]  /*5bd0*/  @P1 VIADD R5, R5, 0x1 ;  /* 0x0000000105051836 */ /* 0x000fca0000000000 */
[----:B------:R-:W-:Y:S02]  /*5be0*/  @!P2 IADD3 R5, PT, PT, -R5, RZ, RZ ;  /* 0x000000ff0505a210 */ /* 0x000fe40007ffe1ff */
[----:B-12-4-:R-:W-:-:S07]  /*5bf0*/  @!P0 LOP3.LUT R5, RZ, R9, RZ, 0x33, !PT ;  /* 0x00000009ff058212 */ /* 0x016fce00078e33ff */
.L_x_1234:
[----:B------:R-:W0:Y:S01]  /*5c00*/  LDC R17, c[0x0][0x420] ;  /* 0x00010800ff117b82 */ /* 0x000e220000000800 */
[----:B------:R-:W-:-:S05]  /*5c10*/  IABS R11, R10 ;  /* 0x0000000a000b7213 */ /* 0x000fca0000000000 */
[----:B------:R-:W-:Y:S02]  /*5c20*/  IMAD.HI.U32 R8, R2, R11, RZ ;  /* 0x0000000b02087227 */ /* 0x000fe400078e00ff */
[----:B------:R-:W1:Y:S02]  /*5c30*/  LDC R19, c[0x0][0x424] ;  /* 0x00010900ff137b82 */ /* 0x000e640000000800 */
[----:B------:R-:W-:-:S06]  /*5c40*/  IMAD.MOV R0, RZ, RZ, -R8 ;  /* 0x000000ffff007224 */ /* 0x000fcc00078e0a08 */
[----:B------:R-:W2:Y:S01]  /*5c50*/  LDC R9, c[0x0][0x410] ;  /* 0x00010400ff097b82 */ /* 0x000ea20000000800 */
[----:B0-----:R-:W-:-:S07]  /*5c60*/  IABS R6, R17 ;  /* 0x0000001100067213 */ /* 0x001fce0000000000 */
[----:B------:R-:W0:Y:S01]  /*5c70*/  LDC R26, c[0x0][0x414] ;  /* 0x00010500ff1a7b82 */ /* 0x000e220000000800 */
[-C--:B------:R-:W-:Y:S01]  /*5c80*/  LOP3.LUT R16, RZ, R17.reuse, RZ, 0x33, !PT ;  /* 0x00000011ff107212 */ /* 0x080fe200078e33ff */
[----:B------:R-:W3:Y:S01]  /*5c90*/  I2F.RP R12, R6 ;  /* 0x00000006000c7306 */ /* 0x000ee20000209400 */
[----:B------:R-:W-:Y:S01]  /*5ca0*/  IMAD R11, R6, R0, R11 ;  /* 0x00000000060b7224 */ /* 0x000fe200078e020b */
[----:B------:R-:W-:Y:S02]  /*5cb0*/  LOP3.LUT R0, R10, R17, RZ, 0x3c, !PT ;  /* 0x000000110a007212 */ /* 0x000fe400078e3cff */
[----:B-1----:R-:W-:Y:S02]  /*5cc0*/  IABS R15, R19 ;  /* 0x00000013000f7213 */ /* 0x002fe40000000000 */
[----:B------:R-:W-:Y:S02]  /*5cd0*/  ISETP.GT.U32.AND P1, PT, R4, R11, PT ;  /* 0x0000000b0400720c */ /* 0x000fe40003f24070 */
[----:B------:R-:W1:Y:S01]  /*5ce0*/  I2F.RP R14, R15 ;  /* 0x0000000f000e7306 */ /* 0x000e620000209400 */
[----:B------:R-:W-:-:S02]  /*5cf0*/  ISETP.GE.AND P2, PT, R0, RZ, PT ;  /* 0x000000ff0000720c */ /* 0x000fc40003f46270 */
[----:B------:R-:W-:-:S05]  /*5d00*/  IADD3 R0, P3, PT, R3, R10, RZ ;  /* 0x0000000a03007210 */ /* 0x000fca0007f7e0ff */
[----:B---3--:R-:W3:Y:S03]  /*5d10*/  MUFU.RCP R12, R12 ;  /* 0x0000000c000c7308 */ /* 0x008ee60000001000 */
[----:B------:R-:W-:Y:S02]  /*5d20*/  @!P1 IMAD.IADD R11, R11, 0x1, -R6 ;  /* 0x000000010b0b9824 */ /* 0x000fe400078e0a06 */
[----:B------:R-:W-:-:S03]  /*5d30*/  @!P1 VIADD R8, R8, 0x1 ;  /* 0x0000000108089836 */ /* 0x000fc60000000000 */
[----:B-1----:R-:W1:Y:S01]  /*5d40*/  MUFU.RCP R14, R14 ;  /* 0x0000000e000e7308 */ /* 0x002e620000001000 */
[----:B------:R-:W-:Y:S02]  /*5d50*/  ISETP.GE.U32.AND P0, PT, R11, R4, PT ;  /* 0x000000040b00720c */ /* 0x000fe40003f06070 */
[----:B---3--:R-:W-:-:S05]  /*5d60*/  IADD3 R20, PT, PT, R12, 0xffffffe, RZ ;  /* 0x0ffffffe0c147810 */ /* 0x008fca0007ffe0ff */
[----:B------:R3:W4:Y:S06]  /*5d70*/  F2I.FTZ.U32.TRUNC.NTZ R21, R20 ;  /* 0x0000001400157305 */ /* 0x00072c000021f000 */
[----:B------:R-:W-:Y:S02]  /*5d80*/  @P0 IADD3 R8, PT, PT, R8, 0x1, RZ ;  /* 0x0000000108080810 */ /* 0x000fe40007ffe0ff */
[----:B------:R-:W-:Y:S01]  /*5d90*/  ISETP.NE.AND P0, PT, R17, RZ, PT ;  /* 0x000000ff1100720c */ /* 0x000fe20003f05270 */
[----:B-1----:R-:W-:Y:S01]  /*5da0*/  VIADD R12, R14, 0xffffffe ;  /* 0x0ffffffe0e0c7836 */ /* 0x002fe20000000000 */
[----:B--2---:R-:W-:Y:S01]  /*5db0*/  IABS R14, R9 ;  /* 0x00000009000e7213 */ /* 0x004fe20000000000 */
[----:B------:R-:W-:-:S02]  /*5dc0*/  @!P2 IMAD.MOV R8, RZ, RZ, -R8 ;  /* 0x000000ffff08a224 */ /* 0x000fc400078e0a08 */
[----:B------:R1:W2:Y:S01]  /*5dd0*/  F2I.FTZ.U32.TRUNC.NTZ R13, R12 ;  /* 0x0000000c000d7305 */ /* 0x0002a2000021f000 */
[----:B---3--:R-:W-:Y:S02]  /*5de0*/  IMAD.MOV.U32 R20, RZ, RZ, RZ ;  /* 0x000000ffff147224 */ /* 0x008fe400078e00ff */
[----:B------:R-:W-:Y:S02]  /*5df0*/  SEL R8, R16, R8, !P0 ;  /* 0x0000000810087207 */ /* 0x000fe40004000000 */
[----:B----4-:R-:W-:-:S03]  /*5e00*/  IADD3 R11, PT, PT, RZ, -R21, RZ ;  /* 0x80000015ff0b7210 */ /* 0x010fc60007ffe0ff */
[----:B------:R-:W3:Y:S01]  /*5e10*/  I2F.RP R22, R14 ;  /* 0x0000000e00167306 */ /* 0x000ee20000209400 */
[----:B-1----:R-:W-:Y:S01]  /*5e20*/  MOV R12, RZ ;  /* 0x000000ff000c7202 */ /* 0x002fe20000000f00 */
[----:B------:R-:W-:Y:S02]  /*5e30*/  IMAD R11, R11, R6, RZ ;  /* 0x000000060b0b7224 */ /* 0x000fe400078e02ff */
[----:B--2---:R-:W-:Y:S02]  /*5e40*/  IMAD.MOV R4, RZ, RZ, -R13 ;  /* 0x000000ffff047224 */ /* 0x004fe400078e0a0d */
[----:B------:R-:W-:Y:S01]  /*5e50*/  IMAD.HI.U32 R2, R21, R11, R20 ;  /* 0x0000000b15027227 */ /* 0x000fe200078e0014 */
[----:B------:R-:W-:Y:S02]  /*5e60*/  IABS R21, R0 ;  /* 0x0000000000157213 */ /* 0x000fe40000000000 */
[----:B------:R-:W-:Y:S01]  /*5e70*/  IABS R20, R8 ;  /* 0x0000000800147213 */ /* 0x000fe20000000000 */
[----:B------:R-:W-:-:S02]  /*5e80*/  IMAD R23, R4, R15, RZ ;  /* 0x0000000f04177224 */ /* 0x000fc400078e02ff */
[----:B------:R-:W-:Y:S01]  /*5e90*/  IMAD.HI.U32 R11, R2, R21, RZ ;  /* 0x00000015020b7227 */ /* 0x000fe200078e00ff */
[----:B---3--:R-:W1:Y:S03]  /*5ea0*/  MUFU.RCP R22, R22 ;  /* 0x0000001600167308 */ /* 0x008e660000001000 */
[----:B------:R-:W-:Y:S02]  /*5eb0*/  IMAD.MOV R4, RZ, RZ, -R11 ;  /* 0x000000ffff047224 */ /* 0x000fe400078e0a0b */
[----:B------:R-:W-:-:S04]  /*5ec0*/  IMAD.HI.U32 R12, R13, R23, R12 ;  /* 0x000000170d0c7227 */ /* 0x000fc800078e000c */
[----:B------:R-:W-:Y:S02]  /*5ed0*/  IMAD R13, R6, R4, R21 ;  /* 0x00000004060d7224 */ /* 0x000fe400078e0215 */
[----:B------:R-:W-:Y:S02]  /*5ee0*/  IMAD.MOV.U32 R4, RZ, RZ, R6 ;  /* 0x000000ffff047224 */ /* 0x000fe400078e0006 */
[----:B------:R-:W-:-:S03]  /*5ef0*/  IMAD.HI.U32 R18, R12, R20, RZ ;  /* 0x000000140c127227 */ /* 0x000fc600078e00ff */
[----:B------:R-:W-:Y:S02]  /*5f00*/  ISETP.GT.U32.AND P4, PT, R4, R13, PT ;  /* 0x0000000d0400720c */ /* 0x000fe40003f84070 */
[----:B------:R-:W-:-:S05]  /*5f10*/  IADD3 R21, PT, PT, -R18, RZ, RZ ;  /* 0x000000ff12157210 */ /* 0x000fca0007ffe1ff */
[----:B------:R-:W-:-:S05]  /*5f20*/  IMAD R20, R15, R21, R20 ;  /* 0x000000150f147224 */ /* 0x000fca00078e0214 */
[----:B------:R-:W-:Y:S01]  /*5f30*/  ISETP.GT.U32.AND P1, PT, R15, R20, PT ;  /* 0x000000140f00720c */ /* 0x000fe20003f24070 */
[----:B------:R-:W-:Y:S01]  /*5f40*/  @!P4 IMAD.IADD R13, R13, 0x1, -R6 ;  /* 0x000000010d0dc824 */ /* 0x000fe200078e0a06 */
[----:B------:R-:W-:Y:S01]  /*5f50*/  LOP3.LUT R6, R0, R17, RZ, 0x3c, !PT ;  /* 0x0000001100067212 */ /* 0x000fe200078e3cff */
[----:B------:R-:W-:-:S03]  /*5f60*/  @!P4 VIADD R11, R11, 0x1 ;  /* 0x000000010b0bc836 */ /* 0x000fc60000000000 */
[----:B------:R-:W-:Y:S02]  /*5f70*/  ISETP.GE.U32.AND P5, PT, R13, R4, PT ;  /* 0x000000040d00720c */ /* 0x000fe40003fa6070 */
[----:B------:R-:W-:Y:S02]  /*5f80*/  ISETP.GE.AND P2, PT, R6, RZ, PT ;  /* 0x000000ff0600720c */ /* 0x000fe40003f46270 */
[----:B-1----:R-:W-:Y:S02]  /*5f90*/  IADD3 R13, PT, PT, R22, 0xffffffe, RZ ;  /* 0x0ffffffe160d7810 */ /* 0x002fe40007ffe0ff */
[----:B------:R-:W-:Y:S01]  /*5fa0*/  LOP3.LUT R6, R8, R19, RZ, 0x3c, !PT ;  /* 0x0000001308067212 */ /* 0x000fe200078e3cff */
[----:B------:R-:W-:Y:S02]  /*5fb0*/  @!P1 IMAD.IADD R20, R20, 0x1, -R15 ;  /* 0x0000000114149824 */ /* 0x000fe400078e0a0f */
[----:B------:R-:W-:Y:S01]  /*5fc0*/  @!P1 VIADD R18, R18, 0x1 ;  /* 0x0000000112129836 */ /* 0x000fe20000000000 */
[----:B------:R-:W1:Y:S02]  /*5fd0*/  F2I.FTZ.U32.TRUNC.NTZ R13, R13 ;  /* 0x0000000d000d7305 */ /* 0x000e64000021f000 */
[----:B------:R-:W-:Y:S01]  /*5fe0*/  ISETP.GE.U32.AND P4, PT, R20, R15, PT ;  /* 0x0000000f1400720c */ /* 0x000fe20003f86070 */
[----:B------:R-:W-:Y:S01]  /*5ff0*/  @P5 VIADD R11, R11, 0x1 ;  /* 0x000000010b0b5836 */ /* 0x000fe20000000000 */
[----:B------:R-:W-:-:S04]  /*6000*/  ISETP.GE.AND P5, PT, R6, RZ, PT ;  /* 0x000000ff0600720c */ /* 0x000fc80003fa6270 */
[----:B------:R-:W-:-:S04]  /*6010*/  @!P2 IADD3 R11, PT, PT, -R11, RZ, RZ ;  /* 0x000000ff0b0ba210 */ /* 0x000fc80007ffe1ff */
[----:B------:R-:W-:Y:S02]  /*6020*/  SEL R16, R16, R11, !P0 ;  /* 0x0000000b10107207 */ /* 0x000fe40004000000 */
[----:B------:R-:W-:Y:S01]  /*6030*/  ISETP.NE.AND P0, PT, R19, RZ, PT ;  /* 0x000000ff1300720c */ /* 0x000fe20003f05270 */
[----:B------:R-:W-:Y:S01]  /*6040*/  @P4 VIADD R18, R18, 0x1 ;  /* 0x0000000112124836 */ /* 0x000fe20000000000 */
[----:B------:R-:W-:Y:S02]  /*6050*/  IABS R11, R16 ;  /* 0x00000010000b7213 */ /* 0x000fe40000000000 */
[----:B-1----:R-:W-:Y:S01]  /*6060*/  IADD3 R23, PT, PT, RZ, -R13, RZ ;  /* 0x8000000dff177210 */ /* 0x002fe20007ffe0ff */
[----:B------:R-:W-:Y:S01]  /*6070*/  IMAD.MOV.U32 R21, RZ, RZ, R18 ;  /* 0x000000ffff157224 */ /* 0x000fe200078e0012 */
[----:B------:R-:W-:Y:S01]  /*6080*/  LOP3.LUT R18, RZ, R19, RZ, 0x33, !PT ;  /* 0x00000013ff127212 */ /* 0x000fe200078e33ff */
[----:B------:R-:W-:-:S04]  /*6090*/  IMAD.HI.U32 R20, R12, R11, RZ ;  /* 0x0000000b0c147227 */ /* 0x000fc800078e00ff */
[----:B------:R-:W-:Y:S02]  /*60a0*/  HFMA2 R12, -RZ, RZ, 0, 0 ;  /* 0x00000000ff0c7431 */ /* 0x000fe400000001ff */
[----:B------:R-:W-:Y:S02]  /*60b0*/  @!P5 IMAD.MOV R21, RZ, RZ, -R21 ;  /* 0x000000ffff15d224 */ /* 0x000fe400078e0a15 */
[----:B------:R-:W-:Y:S02]  /*60c0*/  IMAD R23, R23, R14, RZ ;  /* 0x0000000e17177224 */ /* 0x000fe400078e02ff */
[----:B------:R-:W-:Y:S01]  /*60d0*/  IMAD.MOV R22, RZ, RZ, -R20 ;  /* 0x000000ffff167224 */ /* 0x000fe200078e0a14 */
[----:B------:R-:W-:Y:S01]  /*60e0*/  SEL R6, R18, R21, !P0 ;  /* 0x0000001512067207 */ /* 0x000fe20004000000 */
[----:B------:R-:W-:Y:S01]  /*60f0*/  IMAD.HI.U32 R12, R13, R23, R12 ;  /* 0x000000170d0c7227 */ /* 0x000fe200078e000c */
[----:B0-----:R-:W-:Y:S02]  /*6100*/  IABS R13, R26 ;  /* 0x0000001a000d7213 */ /* 0x001fe40000000000 */
[----:B------:R-:W-:Y:S01]  /*6110*/  IABS R21, R6 ;  /* 0x0000000600157213 */ /* 0x000fe20000000000 */
[----:B------:R-:W-:-:S02]  /*6120*/  IMAD R22, R15, R22, R11 ;  /* 0x000000160f167224 */ /* 0x000fc400078e020b */
[----:B------:R-:W-:Y:S02]  /*6130*/  IMAD.MOV.U32 R11, RZ, RZ, R13 ;  /* 0x000000ffff0b7224 */ /* 0x000fe400078e000d */
[----:B------:R-:W-:Y:S01]  /*6140*/  IMAD.HI.U32 R13, R12, R21, RZ ;  /* 0x000000150c0d7227 */ /* 0x000fe200078e00ff */
[----:B------:R-:W-:Y:S01]  /*6150*/  ISETP.GT.U32.AND P4, PT, R15, R22, PT ;  /* 0x000000160f00720c */ /* 0x000fe20003f84070 */
[----:B------:R-:W0:Y:S03]  /*6160*/  I2F.RP R24, R11 ;  /* 0x0000000b00187306 */ /* 0x000e260000209400 */
[----:B------:R-:W-:-:S05]  /*6170*/  IADD3 R23, PT, PT, -R13, RZ, RZ ;  /* 0x000000ff0d177210 */ /* 0x000fca0007ffe1ff */
[----:B------:R-:W-:-:S04]  /*6180*/  IMAD R21, R14, R23, R21 ;  /* 0x000000170e157224 */ /* 0x000fc800078e0215 */
[----:B------:R-:W-:Y:S01]  /*6190*/  @!P4 IMAD.IADD R22, R22, 0x1, -R15 ;  /* 0x000000011616c824 */ /* 0x000fe200078e0a0f */
[----:B------:R-:W-:Y:S01]  /*61a0*/  ISETP.GT.U32.AND P1, PT, R14, R21, PT ;  /* 0x000000150e00720c */ /* 0x000fe20003f24070 */
[----:B0-----:R-:W0:Y:S01]  /*61b0*/  MUFU.RCP R24, R24 ;  /* 0x0000001800187308 */ /* 0x001e220000001000 */
[----:B------:R-:W-:Y:S02]  /*61c0*/  @!P4 IADD3 R20, PT, PT, R20, 0x1, RZ ;  /* 0x000000011414c810 */ /* 0x000fe40007ffe0ff */
[----:B------:R-:W-:Y:S02]  /*61d0*/  ISETP.GE.U32.AND P5, PT, R22, R15, PT ;  /* 0x0000000f1600720c */ /* 0x000fe40003fa6070 */
[----:B------:R-:W-:Y:S02]  /*61e0*/  LOP3.LUT R15, R16, R19, RZ, 0x3c, !PT ;  /* 0x00000013100f7212 */ /* 0x000fe400078e3cff */
[----:B------:R-:W-:Y:S02]  /*61f0*/  LOP3.LUT R22, RZ, R9, RZ, 0x33, !PT ;  /* 0x00000009ff167212 */ /* 0x000fe400078e33ff */
[----:B------:R-:W-:-:S03]  /*6200*/  ISETP.GE.AND P2, PT, R15, RZ, PT ;  /* 0x000000ff0f00720c */ /* 0x000fc60003f46270 */
[----:B------:R-:W-:Y:S01]  /*6210*/  @!P1 IMAD.IADD R21, R21, 0x1, -R14 ;  /* 0x0000000115159824 */ /* 0x000fe200078e0a0e */
[----:B------:R-:W-:Y:S01]  /*6220*/  LOP3.LUT R15, R6, R9, RZ, 0x3c, !PT ;  /* 0x00000009060f7212 */ /* 0x000fe200078e3cff */
[----:B------:R-:W-:Y:S01]  /*6230*/  @!P1 VIADD R13, R13, 0x1 ;  /* 0x000000010d0d9836 */ /* 0x000fe20000000000 */
[----:B------:R-:W-:Y:S02]  /*6240*/  ISETP.NE.AND P1, PT, R9, RZ, PT ;  /* 0x000000ff0900720c */ /* 0x000fe40003f25270 */
[----:B------:R-:W-:Y:S01]  /*6250*/  ISETP.GE.U32.AND P4, PT, R21, R14, PT ;  /* 0x0000000e1500720c */ /* 0x000fe20003f86070 */
[----:B0-----:R-:W-:Y:S02]  /*6260*/  VIADD R25, R24, 0xffffffe ;  /* 0x0ffffffe18197836 */ /* 0x001fe40000000000 */
[----:B------:R-:W-:Y:S01]  /*6270*/  @P5 VIADD R20, R20, 0x1 ;  /* 0x0000000114145836 */ /* 0x000fe20000000000 */
[----:B------:R-:W-:-:S03]  /*6280*/  ISETP.GE.AND P5, PT, R15, RZ, PT ;  /* 0x000000ff0f00720c */ /* 0x000fc60003fa6270 */
[----:B------:R-:W0:Y:S01]  /*6290*/  F2I.FTZ.U32.TRUNC.NTZ R25, R25 ;  /* 0x0000001900197305 */ /* 0x000e22000021f000 */
[----:B------:R-:W-:-:S04]  /*62a0*/  @!P2 IADD3 R20, PT, PT, -R20, RZ, RZ ;  /* 0x000000ff1414a210 */ /* 0x000fc80007ffe1ff */
[----:B------:R-:W-:Y:S01]  /*62b0*/  SEL R18, R18, R20, !P0 ;  /* 0x0000001412127207 */ /* 0x000fe20004000000 */
[----:B------:R-:W-:-:S03]  /*62c0*/  @P4 VIADD R13, R13, 0x1 ;  /* 0x000000010d0d4836 */ /* 0x000fc60000000000 */
[----:B------:R-:W-:Y:S02]  /*62d0*/  IABS R20, R18 ;  /* 0x0000001200147213 */ /* 0x000fe40000000000 */
[----:B------:R-:W-:Y:S02]  /*62e0*/  MOV R15, R13 ;  /* 0x0000000d000f7202 */ /* 0x000fe40000000f00 */
[----:B------:R-:W-:Y:S01]  /*62f0*/  IADD3 R28, PT, PT, -R18, RZ, RZ ;  /* 0x000000ff121c7210 */ /* 0x000fe20007ffe1ff */
[----:B------:R-:W-:Y:S01]  /*6300*/  IMAD.MOV.U32 R13, RZ, RZ, R20 ;  /* 0x000000ffff0d7224 */ /* 0x000fe200078e0014 */
[----:B0-----:R-:W-:Y:S01]  /*6310*/  IADD3 R24, PT, PT, RZ, -R25, RZ ;  /* 0x80000019ff187210 */ /* 0x001fe20007ffe0ff */
[----:B------:R-:W-:Y:S02]  /*6320*/  @!P5 IMAD.MOV R15, RZ, RZ, -R15 ;  /* 0x000000ffff0fd224 */ /* 0x000fe400078e0a0f */
[----:B------:R-:W-:-:S03]  /*6330*/  IMAD.HI.U32 R27, R12, R13, RZ ;  /* 0x0000000d0c1b7227 */ /* 0x000fc600078e00ff */
[----:B------:R-:W-:Y:S01]  /*6340*/  SEL R20, R22, R15, !P1 ;  /* 0x0000000f16147207 */ /* 0x000fe20004800000 */
[----:B------:R-:W-:Y:S02]  /*6350*/  IMAD R15, R24, R11, RZ ;  /* 0x0000000b180f7224 */ /* 0x000fe400078e02ff */
[----:B------:R-:W-:Y:S02]  /*6360*/  HFMA2 R24, -RZ, RZ, 0, 0 ;  /* 0x00000000ff187431 */ /* 0x000fe400000001ff */
[----:B------:R-:W-:Y:S02]  /*6370*/  IMAD.MOV R12, RZ, RZ, -R27 ;  /* 0x000000ffff0c7224 */ /* 0x000fe400078e0a1b */
[----:B------:R-:W-:Y:S02]  /*6380*/  IMAD.MOV R21, RZ, RZ, -R20 ;  /* 0x000000ffff157224 */ /* 0x000fe400078e0a14 */
[----:B------:R-:W-:Y:S02]  /*6390*/  IMAD R13, R14, R12, R13 ;  /* 0x0000000c0e0d7224 */ /* 0x000fe400078e020d */
[----:B------:R-:W-:-:S02]  /*63a0*/  IMAD R21, R9, R21, R6 ;  /* 0x0000001509157224 */ /* 0x000fc400078e0206 */
[----:B------:R-:W-:Y:S01]  /*63b0*/  IMAD R28, R19, R28, R16 ;  /* 0x0000001c131c7224 */ /* 0x000fe200078e0210 */
[----:B------:R-:W-:Y:S01]  /*63c0*/  ISETP.GT.U32.AND P2, PT, R14, R13, PT ;  /* 0x0000000d0e00720c */ /* 0x000fe20003f44070 */
[----:B------:R-:W-:Y:S01]  /*63d0*/  IMAD.HI.U32 R24, R25, R15, R24 ;  /* 0x0000000f19187227 */ /* 0x000fe200078e0018 */
[----:B------:R-:W-:Y:S02]  /*63e0*/  IABS R12, R21 ;  /* 0x00000015000c7213 */ /* 0x000fe40000000000 */
[----:B------:R-:W-:-:S03]  /*63f0*/  IADD3 R25, PT, PT, -R6, RZ, RZ ;  /* 0x000000ff06197210 */ /* 0x000fc60007ffe1ff */
[----:B------:R-:W-:-:S04]  /*6400*/  IMAD.HI.U32 R23, R24, R12, RZ ;  /* 0x0000000c18177227 */ /* 0x000fc800078e00ff */
[----:B------:R-:W-:Y:S02]  /*6410*/  IMAD.MOV R15, RZ, RZ, -R23 ;  /* 0x000000ffff0f7224 */ /* 0x000fe400078e0a17 */
[----:B------:R-:W-:Y:S02]  /*6420*/  @!P2 IMAD.IADD R13, R13, 0x1, -R14 ;  /* 0x000000010d0da824 */ /* 0x000fe400078e0a0e */
[----:B------:R-:W-:Y:S02]  /*6430*/  IMAD R12, R11, R15, R12 ;  /* 0x0000000f0b0c7224 */ /* 0x000fe400078e020c */
[----:B------:R-:W-:Y:S01]  /*6440*/  @!P2 VIADD R27, R27, 0x1 ;  /* 0x000000011b1ba836 */ /* 0x000fe20000000000 */
[----:B------:R-:W-:Y:S02]  /*6450*/  ISETP.GE.U32.AND P4, PT, R13, R14, PT ;  /* 0x0000000e0d00720c */ /* 0x000fe40003f86070 */
[----:B------:R-:W-:Y:S01]  /*6460*/  ISETP.GT.U32.AND P0, PT, R11, R12, PT ;  /* 0x0000000c0b00720c */ /* 0x000fe20003f04070 */
[----:B------:R-:W0:Y:S01]  /*6470*/  LDC.64 R14, c[0x0][0x438] ;  /* 0x00010e00ff0e7b82 */ /* 0x000e220000000a00 */
[----:B------:R-:W-:-:S04]  /*6480*/  LOP3.LUT R13, R18, R9, RZ, 0x3c, !PT ;  /* 0x00000009120d7212 */ /* 0x000fc800078e3cff */
[----:B------:R-:W-:-:S05]  /*6490*/  ISETP.GE.AND P5, PT, R13, RZ, PT ;  /* 0x000000ff0d00720c */ /* 0x000fca0003fa6270 */
[----:B------:R-:W-:Y:S01]  /*64a0*/  @P4 VIADD R27, R27, 0x1 ;  /* 0x000000011b1b4836 */ /* 0x000fe20000000000 */
[----:B------:R-:W-:Y:S02]  /*64b0*/  ISETP.NE.AND P4, PT, R26, RZ, PT ;  /* 0x000000ff1a00720c */ /* 0x000fe40003f85270 */
[-C--:B------:R-:W-:Y:S02]  /*64c0*/  @!P0 IADD3 R12, PT, PT, R12, -R11.reuse, RZ ;  /* 0x8000000b0c0c8210 */ /* 0x080fe40007ffe0ff */
[----:B------:R-:W-:Y:S02]  /*64d0*/  @!P0 IADD3 R23, PT, PT, R23, 0x1, RZ ;  /* 0x0000000117178810 */ /* 0x000fe40007ffe0ff */
[----:B------:R-:W-:Y:S01]  /*64e0*/  ISETP.GE.U32.AND P2, PT, R12, R11, PT ;  /* 0x0000000b0c00720c */ /* 0x000fe20003f46070 */
[----:B------:R-:W-:Y:S01]  /*64f0*/  @!P5 IMAD.MOV R27, RZ, RZ, -R27 ;  /* 0x000000ffff1bd224 */ /* 0x000fe200078e0a1b */
[----:B------:R-:W0:Y:S04]  /*6500*/  LDC.64 R12, c[0x0][0x430] ;  /* 0x00010c00ff0c7b82 */ /* 0x000e280000000a00 */
[----:B------:R-:W-:Y:S01]  /*6510*/  SEL R6, R22, R27, !P1 ;  /* 0x0000001b16067207 */ /* 0x000fe20004800000 */
[--C-:B------:R-:W-:Y:S01]  /*6520*/  IMAD R22, R19, R25, R8.reuse ;  /* 0x0000001913167224 */ /* 0x100fe200078e0208 */
[----:B------:R-:W-:Y:S01]  /*6530*/  LOP3.LUT R25, R21, R26, RZ, 0x3c, !PT ;  /* 0x0000001a15197212 */ /* 0x000fe200078e3cff */
[----:B------:R-:W-:-:S03]  /*6540*/  IMAD.MOV R8, RZ, RZ, -R8 ;  /* 0x000000ffff087224 */ /* 0x000fc600078e0a08 */
[----:B------:R-:W-:Y:S01]  /*6550*/  ISETP.GE.AND P5, PT, R25, RZ, PT ;  /* 0x000000ff1900720c */ /* 0x000fe20003fa6270 */
[----:B------:R-:W-:Y:S01]  /*6560*/  IMAD R27, R17, R8, R10 ;  /* 0x00000008111b7224 */ /* 0x000fe200078e020a */
[----:B------:R-:W-:Y:S01]  /*6570*/  LOP3.LUT R8, RZ, R26, RZ, 0x33, !PT ;  /* 0x0000001aff087212 */ /* 0x000fe200078e33ff */
[----:B------:R-:W-:Y:S02]  /*6580*/  IMAD.MOV R25, RZ, RZ, -R16 ;  /* 0x000000ffff197224 */ /* 0x000fe400078e0a10 */
[----:B------:R-:W-:Y:S02]  /*6590*/  IMAD.MOV R16, RZ, RZ, -R6 ;  /* 0x000000ffff107224 */ /* 0x000fe400078e0a06 */
[----:B------:R-:W-:Y:S02]  /*65a0*/  @P2 VIADD R23, R23, 0x1 ;  /* 0x0000000117172836 */ /* 0x000fe40000000000 */
[----:B------:R-:W-:Y:S02]  /*65b0*/  IMAD R9, R9, R16, R18 ;  /* 0x0000001009097224 */ /* 0x000fe400078e0212 */
[----:B------:R-:W-:-:S02]  /*65c0*/  IMAD R25, R17, R25, R0 ;  /* 0x0000001911197224 */ /* 0x000fc400078e0200 */
[----:B------:R-:W-:Y:S01]  /*65d0*/  @!P5 IMAD.MOV R23, RZ, RZ, -R23 ;  /* 0x000000ffff17d224 */ /* 0x000fe200078e0a17 */
[----:B------:R-:W1:Y:S01]  /*65e0*/  LDC.64 R16, c[0x0][0x3f8] ;  /* 0x0000fe00ff107b82 */ /* 0x000e620000000a00 */
[----:B0-----:R-:W-:Y:S02]  /*65f0*/  IMAD R27, R27, R12, -R14 ;  /* 0x0000000c1b1b7224 */ /* 0x001fe400078e0a0e */
[----:B------:R-:W-:Y:S01]  /*6600*/  IMAD R22, R22, R13, -R15 ;  /* 0x0000000d16167224 */ /* 0x000fe200078e0a0f */
[----:B------:R-:W-:Y:S02]  /*6610*/  SEL R23, R8, R23, !P4 ;  /* 0x0000001708177207 */ /* 0x000fe40006000000 */
[----:B------:R-:W-:Y:S02]  /*6620*/  ISETP.GE.AND P1, PT, R27, UR10, PT ;  /* 0x0000000a1b007c0c */ /* 0x000fe4000bf26270 */
[----:B------:R-:W-:Y:S01]  /*6630*/  ISETP.GE.AND P0, PT, R22, UR11, PT ;  /* 0x0000000b16007c0c */ /* 0x000fe2000bf06270 */
[----:B------:R-:W-:Y:S01]  /*6640*/  IMAD R23, R5, R20, R23 ;  /* 0x0000001405177224 */ /* 0x000fe200078e0217 */
[----:B------:R-:W-:-:S02]  /*6650*/  ISETP.GT.AND P1, PT, R27, -0x1, !P1 ;  /* 0xffffffff1b00780c */ /* 0x000fc40004f24270 */
[----:B------:R-:W-:-:S04]  /*6660*/  ISETP.GT.AND P0, PT, R22, -0x1, !P0 ;  /* 0xffffffff1600780c */ /* 0x000fc80004704270 */
[----:B------:R-:W-:-:S13]  /*6670*/  PLOP3.LUT P0, PT, P0, P1, PT, 0x80, 0x8 ;  /* 0x000000000008781c */ /* 0x000fda0000703070 */
[----:B------:R-:W0:Y:S01]  /*6680*/  @P0 LDC.64 R18, c[0x0][0x3d0] ;  /* 0x0000f400ff120b82 */ /* 0x000e220000000a00 */
[----:B------:R-:W-:Y:S02]  /*6690*/  @P0 IMAD R22, R23, UR11, R22 ;  /* 0x0000000b17160c24 */ /* 0x000fe4000f8e0216 */
[C---:B------:R-:W-:Y:S02]  /*66a0*/  IMAD R23, R21.reuse, UR5, RZ ;  /* 0x0000000515177c24 */ /* 0x040fe4000f8e02ff */
[----:B------:R-:W-:Y:S02]  /*66b0*/  @P0 IMAD R27, R22, UR10, R27 ;  /* 0x0000000a161b0c24 */ /* 0x000fe4000f8e021b */
[----:B-1----:R-:W-:-:S06]  /*66c0*/  IMAD.WIDE R20, R21, 0x2, R16 ;  /* 0x0000000215147825 */ /* 0x002fcc00078e0210 */
[----:B------:R-:W2:Y:S01]  /*66d0*/  LDG.E.U16 R20, desc[UR8][R20.64] ;  /* 0x0000000814147981 */ /* 0x000ea2000c1e1500 */
[----:B0-----:R-:W-:Y:S02]  /*66e0*/  @P0 IMAD.WIDE R18, R23, 0x2, R18 ;  /* 0x0000000217120825 */ /* 0x001fe400078e0212 */
[----:B------:R-:W0:Y:S04]  /*66f0*/  @P0 LDC.64 R22, c[0x0][0x380] ;  /* 0x0000e000ff160b82 */ /* 0x000e280000000a00 */
[----:B------:R1:W3:Y:S01]  /*6700*/  @P0 LDG.E.U16 R18, desc[UR8][R18.64] ;  /* 0x0000000812120981 */ /* 0x0002e2000c1e1500 */
[----:B0-----:R-:W-:-:S06]  /*6710*/  @P0 IMAD.WIDE R22, R27, 0x2, R22 ;  /* 0x000000021b160825 */ /* 0x001fcc00078e0216 */
[----:B------:R-:W4:Y:S01]  /*6720*/  @P0 LDG.E.U16 R22, desc[UR8][R22.64] ;  /* 0x0000000816160981 */ /* 0x000f22000c1e1500 */
[----:B------:R-:W-:Y:S01]  /*6730*/  IMAD R25, R25, R12, -R14 ;  /* 0x0000000c19197224 */ /* 0x000fe200078e0a0e */
[----:B------:R-:W-:-:S05]  /*6740*/  IABS R12, R9 ;  /* 0x00000009000c7213 */ /* 0x000fca0000000000 */
[----:B------:R-:W-:-:S05]  /*6750*/  IMAD.HI.U32 R24, R24, R12, RZ ;  /* 0x0000000c18187227 */ /* 0x000fca00078e00ff */
[----:B------:R-:W-:-:S05]  /*6760*/  IADD3 R14, PT, PT, -R24, RZ, RZ ;  /* 0x000000ff180e7210 */ /* 0x000fca0007ffe1ff */
[----:B------:R-:W-:-:S05]  /*6770*/  IMAD R12, R11, R14, R12 ;  /* 0x0000000e0b0c7224 */ /* 0x000fca00078e020c */
[----:B------:R-:W-:Y:S01]  /*6780*/  ISETP.GT.U32.AND P6, PT, R11, R12, PT ;  /* 0x0000000c0b00720c */ /* 0x000fe20003fc4070 */
[----:B------:R-:W-:Y:S01]  /*6790*/  IMAD R28, R28, R13, -R15 ;  /* 0x0000000d1c1c7224 */ /* 0x000fe200078e0a0f */
[----:B------:R-:W-:-:S04]  /*67a0*/  ISETP.GE.AND P1, PT, R25, UR10, PT ;  /* 0x0000000a19007c0c */ /* 0x000fc8000bf26270 */
[C---:B------:R-:W-:Y:S02]  /*67b0*/  ISETP.GE.AND P2, PT, R28.reuse, UR11, PT ;  /* 0x0000000b1c007c0c */ /* 0x040fe4000bf46270 */
[----:B------:R-:W-:Y:S02]  /*67c0*/  ISETP.GT.AND P1, PT, R25, -0x1, !P1 ;  /* 0xffffffff1900780c */ /* 0x000fe40004f24270 */
[----:B------:R-:W-:-:S03]  /*67d0*/  ISETP.GT.AND P2, PT, R28, -0x1, !P2 ;  /* 0xffffffff1c00780c */ /* 0x000fc60005744270 */
[----:B------:R-:W-:Y:S01]  /*67e0*/  @!P6 IMAD.IADD R12, R12, 0x1, -R11 ;  /* 0x000000010c0ce824 */ /* 0x000fe200078e0a0b */
[----:B------:R-:W-:Y:S02]  /*67f0*/  LOP3.LUT R26, R9, R26, RZ, 0x3c, !PT ;  /* 0x0000001a091a7212 */ /* 0x000fe400078e3cff */
[----:B------:R-:W-:Y:S02]  /*6800*/  PLOP3.LUT P1, PT, P2, P1, PT, 0x80, 0x8 ;  /* 0x000000000008781c */ /* 0x000fe40001723070 */
[----:B------:R-:W-:Y:S02]  /*6810*/  ISETP.GE.U32.AND P5, PT, R12, R11, PT ;  /* 0x0000000b0c00720c */ /* 0x000fe40003fa6070 */
[----:B------:R-:W-:Y:S01]  /*6820*/  ISETP.GE.AND P2, PT, R26, RZ, PT ;  /* 0x000000ff1a00720c */ /* 0x000fe20003f46270 */
[----:B------:R-:W-:-:S08]  /*6830*/  @!P6 VIADD R24, R24, 0x1 ;  /* 0x000000011818e836 */ /* 0x000fd00000000000 */
[----:B------:R-:W0:Y:S02]  /*6840*/  @P1 LDC.64 R14, c[0x0][0x3d0] ;  /* 0x0000f400ff0e1b82 */ /* 0x000e240000000a00 */
[----:B------:R-:W-:-:S06]  /*6850*/  @P5 IADD3 R24, PT, PT, R24, 0x1, RZ ;  /* 0x0000000118185810 */ /* 0x000fcc0007ffe0ff */
[----:B------:R-:W5:Y:S01]  /*6860*/  @P1 LDC.64 R12, c[0x0][0x380] ;  /* 0x0000e000ff0c1b82 */ /* 0x000f620000000a00 */
[----:B------:R-:W-:-:S05]  /*6870*/  @!P2 IMAD.MOV R24, RZ, RZ, -R24 ;  /* 0x000000ffff18a224 */ /* 0x000fca00078e0a18 */
[----:B------:R-:W-:-:S05]  /*6880*/  SEL R8, R8, R24, !P4 ;  /* 0x0000001808087207 */ /* 0x000fca0006000000 */
[----:B-1----:R-:W-:-:S04]  /*6890*/  IMAD R19, R5, R6, R8 ;  /* 0x0000000605137224 */ /* 0x002fc800078e0208 */
[----:B------:R-:W-:-:S04]  /*68a0*/  @P1 IMAD R28, R19, UR11, R28 ;  /* 0x0000000b131c1c24 */ /* 0x000fc8000f8e021c */
[----:B------:R-:W-:Y:S02]  /*68b0*/  @P1 IMAD R25, R28, UR10, R25 ;  /* 0x0000000a1c191c24 */ /* 0x000fe4000f8e0219 */
[----:B------:R-:W-:-:S04]  /*68c0*/  IMAD.WIDE R16, R9, 0x2, R16 ;  /* 0x0000000209107825 */ /* 0x000fc800078e0210 */
[----:B-----5:R-:W-:-:S04]  /*68d0*/  @P1 IMAD.WIDE R12, R25, 0x2, R12 ;  /* 0x00000002190c1825 */ /* 0x020fc800078e020c */
[----:B--2---:R-:W-:Y:S01]  /*68e0*/  IMAD.U32 R20, R20, 0x10000, RZ ;  /* 0x0001000014147824 */ /* 0x004fe200078e00ff */
[----:B---3--:R-:W-:Y:S01]  /*68f0*/  @P0 SHF.L.U32 R11, R18, 0x10, RZ ;  /* 0x00000010120b0819 */ /* 0x008fe200000006ff */
[----:B----4-:R-:W-:-:S04]  /*6900*/  @P0 IMAD.U32 R22, R22, 0x10000, RZ ;  /* 0x0001000016160824 */ /* 0x010fc800078e00ff */
[----:B------:R-:W-:Y:S01]  /*6910*/  @P0 FFMA.FTZ R20, R11, R22, R20 ;  /* 0x000000160b140223 */ /* 0x000fe20000010014 */
[----:B------:R-:W-:Y:S01]  /*6920*/  LEA R18, P0, R10, UR12, 0x1 ;  /* 0x0000000c0a127c11 */ /* 0x000fe2000f8008ff */
[----:B------:R-:W-:-:S03]  /*6930*/  IMAD R11, R9, UR5, RZ ;  /* 0x00000005090b7c24 */ /* 0x000fc6000f8e02ff */
[----:B------:R-:W-:Y:S01]  /*6940*/  F2FP.BF16.F32.PACK_AB R20, RZ, R20 ;  /* 0x00000014ff14723e */ /* 0x000fe200000010ff */
[----:B0-----:R-:W-:Y:S01]  /*6950*/  @P1 IMAD.WIDE R14, R11, 0x2, R14 ;  /* 0x000000020b0e1825 */ /* 0x001fe200078e020e */
[----:B------:R-:W-:-:S05]  /*6960*/  LEA.HI.X R19, R10, UR13, R7, 0x1, P0 ;  /* 0x0000000d0a137c11 */ /* 0x000fca00080f0c07 */
[----:B------:R0:W-:Y:S04]  /*6970*/  STG.E.U16 desc[UR8][R18.64], R20 ;  /* 0x0000001412007986 */ /* 0x0001e8000c101508 */
[----:B------:R-:W2:Y:S04]  /*6980*/  @P1 LDG.E.U16 R14, desc[UR8][R14.64] ;  /* 0x000000080e0e1981 */ /* 0x000ea8000c1e1500 */
[----:B------:R-:W3:Y:S04]  /*6990*/  LDG.E.U16 R16, desc[UR8][R16.64] ;  /* 0x0000000810107981 */ /* 0x000ee8000c1e1500 */
[----:B------:R-:W4:Y:S01]  /*69a0*/  @P1 LDG.E.U16 R12, desc[UR8][R12.64] ;  /* 0x000000080c0c1981 */ /* 0x000f22000c1e1500 */
[----:B------:R-:W-:Y:S01]  /*69b0*/  IMAD.X R7, RZ, RZ, R7, P3 ;  /* 0x000000ffff077224 */ /* 0x000fe200018e0607 */
[----:B--2---:R-:W-:Y:S01]  /*69c0*/  @P1 SHF.L.U32 R9, R14, 0x10, RZ ;  /* 0x000000100e091819 */ /* 0x004fe200000006ff */
[----:B---3--:R-:W-:-:S02]  /*69d0*/  IMAD.U32 R6, R16, 0x10000, RZ ;  /* 0x0001000010067824 */ /* 0x008fc400078e00ff */
[----:B----4-:R-:W-:-:S04]  /*69e0*/  @P1 IMAD.U32 R8, R12, 0x10000, RZ ;  /* 0x000100000c081824 */ /* 0x010fc800078e00ff */
[----:B------:R-:W-:Y:S01]  /*69f0*/  @P1 FFMA.FTZ R6, R9, R8, R6 ;  /* 0x0000000809061223 */ /* 0x000fe20000010006 */
[----:B------:R-:W-:-:S04]  /*6a00*/  LEA R8, P0, R3, R18, 0x1 ;  /* 0x0000001203087211 */ /* 0x000fc800078008ff */
        /* <DEDUP_REMOVED lines=9> */
        .weak           $__internal_48_$__cuda_sm20_div_u64
        .type           $__internal_48_$__cuda_sm20_div_u64,@function
        .size           $__internal_48_$__cuda_sm20_div_u64,(.L_x_1740 - $__internal_48_$__cuda_sm20_div_u64)
$__internal_48_$__cuda_sm20_div_u64:
        /* <DEDUP_REMOVED lines=44> */
[C---:B------:R-:W-:Y:S01]  /*6d60*/  IMAD R5, R9.reuse, UR4, R5 ;  /* 0x0000000409057c24 */ /* 0x040fe2000f8e0205 */
[----:B------:R-:W-:Y:S02]  /*6d70*/  IADD3 R4, P2, PT, R9, 0x1, RZ ;  /* 0x0000000109047810 */ /* 0x000fe40007f5e0ff */
[-C--:B------:R-:W-:Y:S01]  /*6d80*/  ISETP.GE.U32.AND P0, PT, R16, R3.reuse, PT ;  /* 0x000000031000720c */ /* 0x080fe20003f06070 */
[----:B------:R-:W-:Y:S02]  /*6d90*/  IMAD R5, R8, R3, R5 ;  /* 0x0000000308057224 */ /* 0x000fe400078e0205 */
[----:B------:R-:W-:-:S03]  /*6da0*/  IMAD.X R11, RZ, RZ, R8, P2 ;  /* 0x000000ffff0b7224 */ /* 0x000fc600010e0608 */
[----:B------:R-:W-:Y:S02]  /*6db0*/  IADD3.X R15, PT, PT, ~R5, R12, RZ, P1, !PT ;  /* 0x0000000c050f7210 */ /* 0x000fe40000ffe5ff */
[-C--:B------:R-:W-:Y:S02]  /*6dc0*/  IADD3 R12, P1, PT, -R3, R16.reuse, RZ ;  /* 0x00000010030c7210 */ /* 0x080fe40007f3e1ff */
[C---:B------:R-:W-:Y:S02]  /*6dd0*/  ISETP.GE.U32.AND.EX P0, PT, R15.reuse, UR4, PT, P0 ;  /* 0x000000040f007c0c */ /* 0x040fe4000bf06100 */
[----:B------:R-:W-:Y:S02]  /*6de0*/  IADD3.X R14, PT, PT, R15, ~UR4, RZ, P1, !PT ;  /* 0x800000040f0e7c10 */ /* 0x000fe40008ffe4ff */
[----:B------:R-:W-:Y:S02]  /*6df0*/  SEL R12, R12, R16, P0 ;  /* 0x000000100c0c7207 */ /* 0x000fe40000000000 */
[----:B------:R-:W-:-:S02]  /*6e00*/  SEL R5, R4, R9, P0 ;  /* 0x0000000904057207 */ /* 0x000fc40000000000 */
[----:B------:R-:W-:Y:S02]  /*6e10*/  SEL R9, R14, R15, P0 ;  /* 0x0000000f0e097207 */ /* 0x000fe40000000000 */
[----:B------:R-:W-:Y:S02]  /*6e20*/  SEL R4, R11, R8, P0 ;  /* 0x000000080b047207 */ /* 0x000fe40000000000 */
[----:B------:R-:W-:Y:S02]  /*6e30*/  ISETP.GE.U32.AND P0, PT, R12, R3, PT ;  /* 0x000000030c00720c */ /* 0x000fe40003f06070 */
[----:B------:R-:W-:Y:S02]  /*6e40*/  IADD3 R8, P2, PT, R5, 0x1, RZ ;  /* 0x0000000105087810 */ /* 0x000fe40007f5e0ff */
[----:B------:R-:W-:Y:S02]  /*6e50*/  ISETP.GE.U32.AND.EX P0, PT, R9, UR4, PT, P0 ;  /* 0x0000000409007c0c */ /* 0x000fe4000bf06100 */
[----:B------:R-:W-:Y:S01]  /*6e60*/  ISETP.NE.U32.AND P1, PT, R3, RZ, PT ;  /* 0x000000ff0300720c */ /* 0x000fe20003f25070 */
[----:B------:R-:W-:Y:S01]  /*6e70*/  IMAD.X R9, RZ, RZ, R4, P2 ;  /* 0x000000ffff097224 */ /* 0x000fe200010e0604 */
[----:B------:R-:W-:Y:S01]  /*6e80*/  SEL R8, R8, R5, P0 ;  /* 0x0000000508087207 */ /* 0x000fe20000000000 */
[----:B------:R-:W-:Y:S01]  /*6e90*/  IMAD.MOV.U32 R5, RZ, RZ, 0x0 ;  /* 0x00000000ff057424 */ /* 0x000fe200078e00ff */
[----:B------:R-:W-:-:S02]  /*6ea0*/  ISETP.NE.AND.EX P1, PT, RZ, UR4, PT, P1 ;  /* 0x00000004ff007c0c */ /* 0x000fc4000bf25310 */
[----:B------:R-:W-:Y:S02]  /*6eb0*/  SEL R9, R9, R4, P0 ;  /* 0x0000000409097207 */ /* 0x000fe40000000000 */
[----:B------:R-:W-:Y:S02]  /*6ec0*/  MOV R4, R0 ;  /* 0x0000000000047202 */ /* 0x000fe40000000f00 */
[----:B------:R-:W-:Y:S02]  /*6ed0*/  SEL R8, R8, 0xffffffff, P1 ;  /* 0xffffffff08087807 */ /* 0x000fe40000800000 */
[----:B------:R-:W-:Y:S01]  /*6ee0*/  SEL R9, R9, 0xffffffff, P1 ;  /* 0xffffffff09097807 */ /* 0x000fe20000800000 */
[----:B------:R-:W-:Y:S06]  /*6ef0*/  RET.REL.NODEC R4 `(_ZN2at6native51_GLOBAL__N__2c613397_18_DepthwiseConv2d_cu_9959487031conv_depthwise2d_forward_kernelILi1EN3c108BFloat16EiEEvNS_27GenericPackedTensorAccessorIKT0_Lm4ENS_16DefaultPtrTraitsEiEENS5_IS6_Lm4ES8_iEES9_NS5_IS7_Lm1ES8_iEEbT1_iiiiiiiiiiiiii) ;  /* 0xffffff9004407950 */ /* 0x000fec0003c3ffff */
.L_x_1235:
        /* <DEDUP_REMOVED lines=16> */
.L_x_1740:


//--------------------- .text._ZN2at6native51_GLOBAL__N__2c613397_18_DepthwiseConv2d_cu_9959487031conv_depthwise2d_forward_kernelILi3EN3c108BFloat16EiEEvNS_27GenericPackedTensorAccessorIKT0_Lm4ENS_16DefaultPtrTraitsEiEENS5_IS6_Lm4ES8_iEES9_NS5_IS7_Lm1ES8_iEEbT1_iiiiiiiiiiiiii --------------------------
	.section	.text._ZN2at6native51_GLOBAL__N__2c613397_18_DepthwiseConv2d_cu_9959487031conv_depthwise2d_forward_kernelILi3EN3c108BFloat16EiEEvNS_27GenericPackedTensorAccessorIKT0_Lm4ENS_16DefaultPtrTraitsEiEENS5_IS6_Lm4ES8_iEES9_NS5_IS7_Lm1ES8_iEEbT1_iiiiiiiiiiiiii,"ax",@progbits
	.align	128
.text._ZN2at6native51_GLOBAL__N__2c613397_18_DepthwiseConv2d_cu_9959487031conv_depthwise2d_forward_kernelILi3EN3c108BFloat16EiEEvNS_27GenericPackedTensorAccessorIKT0_Lm4ENS_16DefaultPtrTraitsEiEENS5_IS6_Lm4ES8_iEES9_NS5_IS7_Lm1ES8_iEEbT1_iiiiiiiiiiiiii:
        .type           _ZN2at6native51_GLOBAL__N__2c613397_18_DepthwiseConv2d_cu_9959487031conv_depthwise2d_forward_kernelILi3EN3c108BFloat16EiEEvNS_27GenericPackedTensorAccessorIKT0_Lm4ENS_16DefaultPtrTraitsEiEENS5_IS6_Lm4ES8_iEES9_NS5_IS7_Lm1ES8_iEEbT1_iiiiiiiiiiiiii,@function
        .size           _ZN2at6native51_GLOBAL__N__2c613397_18_DepthwiseConv2d_cu_9959487031conv_depthwise2d_forward_kernelILi3EN3c108BFloat16EiEEvNS_27GenericPackedTensorAccessorIKT0_Lm4ENS_16DefaultPtrTraitsEiEENS5_IS6_Lm4ES8_iEES9_NS5_IS7_Lm1ES8_iEEbT1_iiiiiiiiiiiiii,(.L_x_1742 - _ZN2at6native51_GLOBAL__N__2c613397_18_DepthwiseConv2d_cu_9959487031conv_depthwise2d_forward_kernelILi3EN3c108BFloat16EiEEvNS_27GenericPackedTensorAccessorIKT0_Lm4ENS_16DefaultPtrTraitsEiEENS5_IS6_Lm4ES8_iEES9_NS5_IS7_Lm1ES8_iEEbT1_iiiiiiiiiiiiii)
        .other          _ZN2at6native51_GLOBAL__N__2c613397_18_DepthwiseConv2d_cu_9959487031conv_depthwise2d_forward_kernelILi3EN3c108BFloat16EiEEvNS_27GenericPackedTensorAccessorIKT0_Lm4ENS_16DefaultPtrTraitsEiEENS5_IS6_Lm4ES8_iEES9_NS5_IS7_Lm1ES8_iEEbT1_iiiiiiiiiiiiii,@"STO_CUDA_ENTRY STV_DEFAULT"
_ZN2at6native51_GLOBAL__N__2c613397_18_DepthwiseConv2d_cu_9959487031conv_depthwise2d_forward_kernelILi3EN3c108BFloat16EiEEvNS_27GenericPackedTensorAccessorIKT0_Lm4ENS_16DefaultPtrTraitsEiEENS5_IS6_Lm4ES8_iEES9_NS5_IS7_Lm1ES8_iEEbT1_iiiiiiiiiiiiii:
        /* <DEDUP_REMOVED lines=12> */
[----:B------:R-:W1:Y:S01]  /*00c0*/  LDCU.64 UR4, c[0x0][0x428] ;  /* 0x00008500ff0477ac */ /* 0x000e620008000a00 */
[----:B------:R-:W-:Y:S01]  /*00d0*/  IMAD.MOV.U32 R11, RZ, RZ, R2 ;  /* 0x000000ffff0b7224 */ /* 0x000fe200078e0002 */
[----:B------:R-:W2:Y:S01]  /*00e0*/  LDCU UR6, c[0x0][0x370] ;  /* 0x00006e00ff0677ac */ /* 0x000ea20008000800 */
[----:B------:R-:W3:Y:S01]  /*00f0*/  LDCU.64 UR8, c[0x0][0x358] ;  /* 0x00006b00ff0877ac */ /* 0x000ee20008000a00 */
[----:B-1----:R-:W-:Y:S01]  /*0100*/  UIMAD UR4, UR5, UR4, URZ ;  /* 0x00000004050472a4 */ /* 0x002fe2000f8e02ff */
[----:B--2---:R-:W-:Y:S01]  /*0110*/  IMAD R4, R5, UR6, RZ ;  /* 0x0000000605047c24 */ /* 0x004fe2000f8e02ff */
[----:B0-----:R-:W-:-:S13]  /*0120*/  ISETP.NE.AND P0, PT, R16, 0x1, PT ;  /* 0x000000011000780c */ /* 0x001fda0003f05270 */
[----:B---3--:R-:W-:Y:S05]  /*0130*/  @P0 BRA `(.L_x_1236) ;  /* 0x0000001800600947 */ /* 0x008fea0003800000 */
[----:B------:R-:W0:Y:S02]  /*0140*/  LDCU.U8 UR5, c[0x0][0x408] ;  /* 0x00008100ff0577ac */ /* 0x000e240008000000 */
[----:B0-----:R-:W-:-:S04]  /*0150*/  UPRMT UR5, UR5, 0x8880, URZ ;  /* 0x0000888005057896 */ /* 0x001fc800080000ff */
[----:B------:R-:W-:-:S09]  /*0160*/  UISETP.NE.AND UP0, UPT, UR5, URZ, UPT ;  /* 0x000000ff0500728c */ /* 0x000fd2000bf05270 */
[----:B------:R-:W-:Y:S05]  /*0170*/  BRA.U !UP0, `(.L_x_1237) ;  /* 0x0000000d082c7547 */ /* 0x000fea000b800000 */
[----:B------:R-:W0:Y:S01]  /*0180*/  LDC R0, c[0x0][0x420] ;  /* 0x00010800ff007b82 */ /* 0x000e220000000800 */
[----:B------:R-:W1:Y:S01]  /*0190*/  LDCU UR14, c[0x0][0x40c] ;  /* 0x00008180ff0e77ac */ /* 0x000e620008000800 */
[----:B------:R-:W2:Y:S06]  /*01a0*/  LDCU UR5, c[0x0][0x440] ;  /* 0x00008800ff0577ac */ /* 0x000eac0008000800 */
[----:B------:R-:W3:Y:S01]  /*01b0*/  LDC R6, c[0x0][0x420] ;  /* 0x00010800ff067b82 */ /* 0x000ee20000000800 */
[----:B------:R-:W4:Y:S01]  /*01c0*/  LDCU UR6, c[0x0][0x444] ;  /* 0x00008880ff0677ac */ /* 0x000f220008000800 */
[----:B------:R-:W0:Y:S06]  /*01d0*/  LDCU.64 UR10, c[0x0][0x418] ;  /* 0x00008300ff0a77ac */ /* 0x000e2c0008000a00 */
[----:B------:R-:W1:Y:S01]  /*01e0*/  LDC R5, c[0x0][0x410] ;  /* 0x00010400ff057b82 */ /* 0x000e620000000800 */
[----:B------:R-:W0:Y:S02]  /*01f0*/  LDCU.64 UR12, c[0x0][0x3a8] ;  /* 0x00007500ff0c77ac */ /* 0x000e240008000a00 */
[----:B0-----:R-:W-:-:S05]  /*0200*/  IABS R2, R0 ;  /* 0x0000000000027213 */ /* 0x001fca0000000000 */
[----:B------:R-:W0:Y:S01]  /*0210*/  LDC R7, c[0x0][0x424] ;  /* 0x00010900ff077b82 */ /* 0x000e220000000800 */
[----:B------:R-:W5:Y:S07]  /*0220*/  I2F.RP R0, R2 ;  /* 0x0000000200007306 */ /* 0x000f6e0000209400 */
[----:B------:R-:W0:Y:S08]  /*0230*/  LDC.64 R8, c[0x0][0x3d0] ;  /* 0x0000f400ff087b82 */ /* 0x000e300000000a00 */
[----:B------:R-:W0:Y:S01]  /*0240*/  LDC.64 R12, c[0x0][0x3f8] ;  /* 0x0000fe00ff0c7b82 */ /* 0x000e220000000a00 */
[----:B-----5:R-:W5:Y:S02]  /*0250*/  MUFU.RCP R0, R0 ;  /* 0x0000000000007308 */ /* 0x020f640000001000 */
[----:B-----5:R-:W-:-:S06]  /*0260*/  IADD3 R14, PT, PT, R0, 0xffffffe, RZ ;  /* 0x0ffffffe000e7810 */ /* 0x020fcc0007ffe0ff */
[----:B------:R5:W2:Y:S02]  /*0270*/  F2I.FTZ.U32.TRUNC.NTZ R15, R14 ;  /* 0x0000000e000f7305 */ /* 0x000aa4000021f000 */
[----:B-----5:R-:W-:Y:S02]  /*0280*/  IMAD.MOV.U32 R14, RZ, RZ, RZ ;  /* 0x000000ffff0e7224 */ /* 0x020fe400078e00ff */
[----:B--2---:R-:W-:-:S04]  /*0290*/  IMAD.MOV R17, RZ, RZ, -R15 ;  /* 0x000000ffff117224 */ /* 0x004fc800078e0a0f */
[----:B------:R-:W-:-:S04]  /*02a0*/  IMAD R17, R17, R2, RZ ;  /* 0x0000000211117224 */ /* 0x000fc800078e02ff */
[----:B-1-34-:R-:W-:-:S07]  /*02b0*/  IMAD.HI.U32 R0, R15, R17, R14 ;  /* 0x000000110f007227 */ /* 0x01afce00078e000e */
.L_x_1238:
[----:B------:R-:W-:Y:S01]  /*02c0*/  IABS R15, R11 ;  /* 0x0000000b000f7213 */ /* 0x000fe20000000000 */
[----:B------:R-:W1:Y:S01]  /*02d0*/  LDC.64 R20, c[0x0][0x430] ;  /* 0x00010c00ff147b82 */ /* 0x000e620000000a00 */
[----:B0-----:R-:W-:Y:S02]  /*02e0*/  IABS R16, R7 ;  /* 0x0000000700107213 */ /* 0x001fe40000000000 */
[----:B------:R-:W-:Y:S01]  /*02f0*/  IABS R14, R6 ;  /* 0x00000006000e7213 */ /* 0x000fe20000000000 */
[----:B------:R-:W-:Y:S01]  /*0300*/  IMAD.HI.U32 R18, R0, R15, RZ ;  /* 0x0000000f00127227 */ /* 0x000fe200078e00ff */
[----:B------:R-:W0:Y:S04]  /*0310*/  I2F.RP R17, R16 ;  /* 0x0000001000117306 */ /* 0x000e280000209400 */
[----:B------:R-:W-:-:S05]  /*0320*/  IADD3 R10, PT, PT, -R18, RZ, RZ ;  /* 0x000000ff120a7210 */ /* 0x000fca0007ffe1ff */
[----:B------:R-:W-:Y:S01]  /*0330*/  IMAD R15, R14, R10, R15 ;  /* 0x0000000a0e0f7224 */ /* 0x000fe200078e020f */
[----:B------:R-:W-:-:S04]  /*0340*/  LOP3.LUT R10, R11, R6, RZ, 0x3c, !PT ;  /* 0x000000060b0a7212 */ /* 0x000fc800078e3cff */
[----:B------:R-:W-:Y:S01]  /*0350*/  ISETP.GT.U32.AND P1, PT, R2, R15, PT ;  /* 0x0000000f0200720c */ /* 0x000fe20003f24070 */
[----:B0-----:R-:W0:Y:S01]  /*0360*/  MUFU.RCP R17, R17 ;  /* 0x0000001100117308 */ /* 0x001e220000001000 */
[----:B------:R-:W-:Y:S02]  /*0370*/  ISETP.GE.AND P2, PT, R10, RZ, PT ;  /* 0x000000ff0a00720c */ /* 0x000fe40003f46270 */
[----:B------:R-:W-:-:S09]  /*0380*/  IABS R10, R5 ;  /* 0x00000005000a7213 */ /* 0x000fd20000000000 */
[----:B------:R-:W-:Y:S01]  /*0390*/  @!P1 IMAD.IADD R15, R15, 0x1, -R14 ;  /* 0x000000010f0f9824 */ /* 0x000fe200078e0a0e */
[----:B------:R-:W-:Y:S02]  /*03a0*/  @!P1 IADD3 R18, PT, PT, R18, 0x1, RZ ;  /* 0x0000000112129810 */ /* 0x000fe40007ffe0ff */
[----:B------:R-:W-:Y:S01]  /*03b0*/  ISETP.NE.AND P1, PT, R6, RZ, PT ;  /* 0x000000ff0600720c */ /* 0x000fe20003f25270 */
[----:B0-----:R-:W-:Y:S01]  /*03c0*/  VIADD R14, R17, 0xffffffe ;  /* 0x0ffffffe110e7836 */ /* 0x001fe20000000000 */
[----:B------:R-:W-:-:S03]  /*03d0*/  ISETP.GE.U32.AND P0, PT, R15, R2, PT ;  /* 0x000000020f00720c */ /* 0x000fc60003f06070 */
[----:B------:R0:W2:Y:S02]  /*03e0*/  F2I.FTZ.U32.TRUNC.NTZ R15, R14 ;  /* 0x0000000e000f7305 */ /* 0x0000a4000021f000 */
[----:B0-----:R-:W-:-:S08]  /*03f0*/  IMAD.MOV.U32 R14, RZ, RZ, RZ ;  /* 0x000000ffff0e7224 */ /* 0x001fd000078e00ff */
[----:B------:R-:W-:Y:S02]  /*0400*/  @P0 VIADD R18, R18, 0x1 ;  /* 0x0000000112120836 */ /* 0x000fe40000000000 */
[----:B--2---:R-:W-:-:S03]  /*0410*/  IMAD.MOV R17, RZ, RZ, -R15 ;  /* 0x000000ffff117224 */ /* 0x004fc600078e0a0f */
[----:B------:R-:W-:Y:S02]  /*0420*/  @!P2 IADD3 R18, PT, PT, -R18, RZ, RZ ;  /* 0x000000ff1212a210 */ /* 0x000fe40007ffe1ff */
[----:B------:R-:W-:Y:S01]  /*0430*/  @!P1 LOP3.LUT R18, RZ, R6, RZ, 0x33, !PT ;  /* 0x00000006ff129212 */ /* 0x000fe200078e33ff */
[----:B------:R-:W-:-:S03]  /*0440*/  IMAD R17, R17, R16, RZ ;  /* 0x0000001011117224 */ /* 0x000fc600078e02ff */
[----:B------:R-:W-:Y:S01]  /*0450*/  IABS R19, R18 ;  /* 0x0000001200137213 */ /* 0x000fe20000000000 */
[----:B------:R-:W-:-:S04]  /*0460*/  IMAD.HI.U32 R14, R15, R17, R14 ;  /* 0x000000110f0e7227 */ /* 0x000fc800078e000e */
[----:B------:R-:W-:Y:S02]  /*0470*/  IMAD.MOV.U32 R15, RZ, RZ, R19 ;  /* 0x000000ffff0f7224 */ /* 0x000fe400078e0013 */
[----:B------:R-:W0:Y:S02]  /*0480*/  I2F.RP R19, R10 ;  /* 0x0000000a00137306 */ /* 0x000e240000209400 */
[----:B------:R-:W-:-:S05]  /*0490*/  IMAD.HI.U32 R22, R14, R15, RZ ;  /* 0x0000000f0e167227 */ /* 0x000fca00078e00ff */
[----:B------:R-:W-:-:S05]  /*04a0*/  IADD3 R14, PT, PT, -R22, RZ, RZ ;  /* 0x000000ff160e7210 */ /* 0x000fca0007ffe1ff */
[----:B------:R-:W-:Y:S01]  /*04b0*/  IMAD R15, R16, R14, R15 ;  /* 0x0000000e100f7224 */ /* 0x000fe200078e020f */
[----:B------:R-:W-:Y:S01]  /*04c0*/  LOP3.LUT R14, R18, R7, RZ, 0x3c, !PT ;  /* 0x00000007120e7212 */ /* 0x000fe200078e3cff */
[----:B0-----:R-:W0:Y:S03]  /*04d0*/  MUFU.RCP R19, R19 ;  /* 0x0000001300137308 */ /* 0x001e260000001000 */
[----:B------:R-:W-:Y:S02]  /*04e0*/  ISETP.GT.U32.AND P1, PT, R16, R15, PT ;  /* 0x0000000f1000720c */ /* 0x000fe40003f24070 */
[----:B------:R-:W-:-:S11]  /*04f0*/  ISETP.GE.AND P2, PT, R14, RZ, PT ;  /* 0x000000ff0e00720c */ /* 0x000fd60003f46270 */
[----:B------:R-:W-:Y:S01]  /*0500*/  @!P1 IMAD.IADD R15, R15, 0x1, -R16 ;  /* 0x000000010f0f9824 */ /* 0x000fe200078e0a10 */
[----:B------:R-:W-:Y:S01]  /*0510*/  @!P1 IADD3 R22, PT, PT, R22, 0x1, RZ ;  /* 0x0000000116169810 */ /* 0x000fe20007ffe0ff */
[----:B0-----:R-:W-:Y:S01]  /*0520*/  VIADD R17, R19, 0xffffffe ;  /* 0x0ffffffe13117836 */ /* 0x001fe20000000000 */
[----:B------:R-:W-:Y:S02]  /*0530*/  ISETP.NE.AND P1, PT, R7, RZ, PT ;  /* 0x000000ff0700720c */ /* 0x000fe40003f25270 */
[----:B------:R-:W-:Y:S01]  /*0540*/  ISETP.GE.U32.AND P0, PT, R15, R16, PT ;  /* 0x000000100f00720c */ /* 0x000fe20003f06070 */
[----:B------:R-:W-:Y:S01]  /*0550*/  IMAD.MOV.U32 R16, RZ, RZ, RZ ;  /* 0x000000ffff107224 */ /* 0x000fe200078e00ff */
[----:B------:R-:W1:Y:S01]  /*0560*/  LDC.64 R14, c[0x0][0x438] ;  /* 0x00010e00ff0e7b82 */ /* 0x000e620000000a00 */
[----:B------:R-:W0:Y:S10]  /*0570*/  F2I.FTZ.U32.TRUNC.NTZ R17, R17 ;  /* 0x0000001100117305 */ /* 0x000e34000021f000 */
[----:B------:R-:W-:-:S02]  /*0580*/  @P0 VIADD R22, R22, 0x1 ;  /* 0x0000000116160836 */ /* 0x000fc40000000000 */
[----:B0-----:R-:W-:-:S03]  /*0590*/  IMAD.MOV R19, RZ, RZ, -R17 ;  /* 0x000000ffff137224 */ /* 0x001fc600078e0a11 */
[----:B------:R-:W-:Y:S02]  /*05a0*/  @!P2 IADD3 R22, PT, PT, -R22, RZ, RZ ;  /* 0x000000ff1616a210 */ /* 0x000fe40007ffe1ff */
[----:B------:R-:W-:Y:S01]  /*05b0*/  @!P1 LOP3.LUT R22, RZ, R7, RZ, 0x33, !PT ;  /* 0x00000007ff169212 */ /* 0x000fe200078e33ff */
[----:B------:R-:W-:-:S03]  /*05c0*/  IMAD R19, R19, R10, RZ ;  /* 0x0000000a13137224 */ /* 0x000fc600078e02ff */
[----:B------:R-:W-:Y:S01]  /*05d0*/  IABS R23, R22 ;  /* 0x0000001600177213 */ /* 0x000fe20000000000 */
[----:B------:R-:W-:Y:S01]  /*05e0*/  IMAD.HI.U32 R16, R17, R19, R16 ;  /* 0x0000001311107227 */ /* 0x000fe200078e0010 */
[----:B------:R-:W-:Y:S02]  /*05f0*/  IADD3 R17, PT, PT, -R18, RZ, RZ ;  /* 0x000000ff12117210 */ /* 0x000fe40007ffe1ff */
[----:B------:R-:W-:Y:S01]  /*0600*/  ISETP.GE.AND P5, PT, R22, RZ, PT ;  /* 0x000000ff1600720c */ /* 0x000fe20003fa6270 */
[----:B------:R-:W-:Y:S02]  /*0610*/  IMAD.MOV R19, RZ, RZ, -R22 ;  /* 0x000000ffff137224 */ /* 0x000fe400078e0a16 */
[----:B------:R-:W-:-:S04]  /*0620*/  IMAD.HI.U32 R16, R16, R23, RZ ;  /* 0x0000001710107227 */ /* 0x000fc800078e00ff */
[----:B------:R-:W-:Y:S02]  /*0630*/  IMAD.MOV R16, RZ, RZ, -R16 ;  /* 0x000000ffff107224 */ /* 0x000fe400078e0a10 */
[----:B------:R-:W-:Y:S02]  /*0640*/  IMAD R18, R7, R19, R18 ;  /* 0x0000001307127224 */ /* 0x000fe400078e0212 */
[----:B------:R-:W-:Y:S02]  /*0650*/  IMAD R17, R6, R17, R11 ;  /* 0x0000001106117224 */ /* 0x000fe400078e020b */
[----:B------:R-:W-:Y:S02]  /*0660*/  IMAD R19, R10, R16, R23 ;  /* 0x000000100a137224 */ /* 0x000fe400078e0217 */
[----:B-1----:R-:W-:Y:S02]  /*0670*/  IMAD R29, R17, R20, -R14 ;  /* 0x00000014111d7224 */ /* 0x002fe400078e0a0e */
[----:B------:R-:W-:Y:S01]  /*0680*/  IMAD R21, R18, R21, -R15 ;  /* 0x0000001512157224 */ /* 0x000fe200078e0a0f */
[----:B------:R-:W-:Y:S01]  /*0690*/  ISETP.GT.U32.AND P0, PT, R10, R19, PT ;  /* 0x000000130a00720c */ /* 0x000fe20003f04070 */
[C---:B------:R-:W-:Y:S01]  /*06a0*/  VIADD R25, R29.reuse, UR5 ;  /* 0x000000051d197c36 */ /* 0x040fe20008000000 */
[----:B------:R-:W-:Y:S01]  /*06b0*/  ISETP.GE.AND P2, PT, R29, UR10, PT ;  /* 0x0000000a1d007c0c */ /* 0x000fe2000bf46270 */
[----:B------:R-:W-:Y:S01]  /*06c0*/  IMAD R20, R22, UR11, R21 ;  /* 0x0000000b16147c24 */ /* 0x000fe2000f8e0215 */
[----:B------:R-:W-:-:S02]  /*06d0*/  ISETP.GE.AND P4, PT, R21, UR11, PT ;  /* 0x0000000b15007c0c */ /* 0x000fc4000bf86270 */
[----:B------:R-:W-:Y:S02]  /*06e0*/  ISETP.GT.AND P2, PT, R29, -0x1, !P2 ;  /* 0xffffffff1d00780c */ /* 0x000fe40005744270 */
[----:B------:R-:W-:-:S04]  /*06f0*/  ISETP.GT.AND P4, PT, R21, -0x1, !P4 ;  /* 0xffffffff1500780c */ /* 0x000fc80006784270 */
[----:B------:R-:W-:Y:S01]  /*0700*/  PLOP3.LUT P3, PT, P4, P2, PT, 0x80, 0x8 ;  /* 0x000000000008781c */ /* 0x000fe20002765070 */
[----:B------:R-:W-:Y:S01]  /*0710*/  @!P0 IMAD.IADD R19, R19, 0x1, -R10 ;  /* 0x0000000113138824 */ /* 0x000fe200078e0a0a */
[----:B------:R-:W-:-:S04]  /*0720*/  ISETP.NE.AND P0, PT, R5, RZ, PT ;  /* 0x000000ff0500720c */ /* 0x000fc80003f05270 */
[----:B------:R-:W-:-:S07]  /*0730*/  ISETP.GT.U32.AND P1, PT, R10, R19, PT ;  /* 0x000000130a00720c */ /* 0x000fce0003f24070 */
[----:B------:R-:W0:Y:S01]  /*0740*/  @P3 LDC.64 R16, c[0x0][0x380] ;  /* 0x0000e000ff103b82 */ /* 0x000e220000000a00 */
[----:B------:R-:W-:-:S05]  /*0750*/  @P3 IMAD R23, R20, UR10, R29 ;  /* 0x0000000a14173c24 */ /* 0x000fca000f8e021d */
[----:B------:R-:W-:Y:S02]  /*0760*/  @!P1 IADD3 R19, PT, PT, R19, -R10, RZ ;  /* 0x8000000a13139210 */ /* 0x000fe40007ffe0ff */
[----:B------:R-:W-:-:S03]  /*0770*/  ISETP.GE.AND P1, PT, R25, UR10, PT ;  /* 0x0000000a19007c0c */ /* 0x000fc6000bf26270 */
[----:B------:R-:W-:Y:S01]  /*0780*/  @!P5 IMAD.MOV R19, RZ, RZ, -R19 ;  /* 0x000000ffff13d224 */ /* 0x000fe200078e0a13 */
[----:B------:R-:W-:-:S05]  /*0790*/  @!P0 LOP3.LUT R19, RZ, R5, RZ, 0x33, !PT ;  /* 0x00000005ff138212 */ /* 0x000fca00078e33ff */
[C---:B------:R-:W-:Y:S02]  /*07a0*/  IMAD R15, R19.reuse, UR4, RZ ;  /* 0x00000004130f7c24 */ /* 0x040fe4000f8e02ff */
[----:B------:R-:W-:-:S04]  /*07b0*/  IMAD.WIDE R18, R19, 0x2, R12 ;  /* 0x0000000213127825 */ /* 0x000fc800078e020c */
[----:B------:R-:W-:-:S04]  /*07c0*/  IMAD.WIDE R14, R15, 0x2, R8 ;  /* 0x000000020f0e7825 */ /* 0x000fc800078e0208 */
[----:B0-----:R-:W-:Y:S01]  /*07d0*/  @P3 IMAD.WIDE R16, R23, 0x2, R16 ;  /* 0x0000000217103825 */ /* 0x001fe200078e0210 */
[----:B------:R-:W-:Y:S01]  /*07e0*/  ISETP.GT.AND P1, PT, R25, -0x1, !P1 ;  /* 0xffffffff1900780c */ /* 0x000fe20004f24270 */
[----:B------:R-:W2:Y:S04]  /*07f0*/  @P3 LDG.E.U16 R26, desc[UR8][R14.64] ;  /* 0x000000080e1a3981 */ /* 0x000ea8000c1e1500 */
[----:B------:R-:W3:Y:S01]  /*0800*/  @P3 LDG.E.U16 R16, desc[UR8][R16.64] ;  /* 0x0000000810103981 */ /* 0x000ee2000c1e1500 */
[----:B------:R-:W-:-:S03]  /*0810*/  PLOP3.LUT P6, PT, P4, P1, PT, 0x80, 0x8 ;  /* 0x000000000008781c */ /* 0x000fc600027c3070 */
[----:B------:R0:W4:Y:S10]  /*0820*/  LDG.E.U16 R18, desc[UR8][R18.64] ;  /* 0x0000000812127981 */ /* 0x000134000c1e1500 */
[----:B------:R-:W1:Y:S01]  /*0830*/  @P6 LDC.64 R22, c[0x0][0x380] ;  /* 0x0000e000ff166b82 */ /* 0x000e620000000a00 */
[----:B------:R-:W-:Y:S01]  /*0840*/  @P6 IMAD R27, R20, UR10, R25 ;  /* 0x0000000a141b6c24 */ /* 0x000fe2000f8e0219 */
[----:B------:R-:W5:Y:S03]  /*0850*/  @P6 LDG.E.U16 R24, desc[UR8][R14.64+0x2] ;  /* 0x000002080e186981 */ /* 0x000f66000c1e1500 */
[----:B-1----:R-:W-:-:S06]  /*0860*/  @P6 IMAD.WIDE R22, R27, 0x2, R22 ;  /* 0x000000021b166825 */ /* 0x002fcc00078e0216 */
[----:B------:R-:W5:Y:S01]  /*0870*/  @P6 LDG.E.U16 R22, desc[UR8][R22.64] ;  /* 0x0000000816166981 */ /* 0x000f62000c1e1500 */
[----:B------:R-:W-:-:S04]  /*0880*/  IADD3 R27, PT, PT, R25, UR5, RZ ;  /* 0x00000005191b7c10 */ /* 0x000fc8000fffe0ff */
[----:B------:R-:W-:-:S04]  /*0890*/  ISETP.GE.AND P0, PT, R27, UR10, PT ;  /* 0x0000000a1b007c0c */ /* 0x000fc8000bf06270 */
[----:B------:R-:W-:-:S04]  /*08a0*/  ISETP.GT.AND P0, PT, R27, -0x1, !P0 ;  /* 0xffffffff1b00780c */ /* 0x000fc80004704270 */
[----:B------:R-:W-:Y:S01]  /*08b0*/  PLOP3.LUT P4, PT, P4, P0, PT, 0x80, 0x8 ;  /* 0x000000000008781c */ /* 0x000fe20002781070 */
[----:B------:R-:W-:-:S12]  /*08c0*/  VIADD R21, R21, UR6 ;  /* 0x0000000615157c36 */ /* 0x000fd80008000000 */
[C---:B0-----:R-:W-:Y:S01]  /*08d0*/  @P4 IMAD R19, R20.reuse, UR10, R27 ;  /* 0x0000000a14134c24 */ /* 0x041fe2000f8e021b */
[----:B------:R-:W5:Y:S01]  /*08e0*/  @P4 LDG.E.U16 R23, desc[UR8][R14.64+0x4] ;  /* 0x000004080e174981 */ /* 0x000f62000c1e1500 */
[----:B------:R-:W-:Y:S01]  /*08f0*/  VIADD R20, R20, UR6 ;  /* 0x0000000614147c36 */ /* 0x000fe20008000000 */
[----:B--2---:R-:W-:Y:S01]  /*0900*/  @P3 SHF.L.U32 R17, R26, 0x10, RZ ;  /* 0x000000101a113819 */ /* 0x004fe200000006ff */
[----:B---3--:R-:W-:Y:S02]  /*0910*/  @P3 IMAD.U32 R16, R16, 0x10000, RZ ;  /* 0x0001000010103824 */ /* 0x008fe400078e00ff */
[----:B----4-:R-:W-:-:S04]  /*0920*/  IMAD.U32 R10, R18, 0x10000, RZ ;  /* 0x00010000120a7824 */ /* 0x010fc800078e00ff */
[----:B------:R-:W-:Y:S02]  /*0930*/  @P3 FFMA.FTZ R10, R17, R16, R10 ;  /* 0x00000010110a3223 */ /* 0x000fe4000001000a */
[----:B------:R-:W0:Y:S01]  /*0940*/  @P4 LDC.64 R16, c[0x0][0x380] ;  /* 0x0000e000ff104b82 */ /* 0x000e220000000a00 */
[----:B------:R-:W-:-:S04]  /*0950*/  ISETP.GE.AND P3, PT, R21, UR11, PT ;  /* 0x0000000b15007c0c */ /* 0x000fc8000bf66270 */
[----:B------:R-:W-:-:S04]  /*0960*/  ISETP.GT.AND P3, PT, R21, -0x1, !P3 ;  /* 0xffffffff1500780c */ /* 0x000fc80005f64270 */
[----:B------:R-:W-:Y:S01]  /*0970*/  PLOP3.LUT P5, PT, P3, P2, PT, 0x80, 0x8 ;  /* 0x000000000008781c */ /* 0x000fe20001fa5070 */
[----:B0-----:R-:W-:-:S12]  /*0980*/  @P4 IMAD.WIDE R16, R19, 0x2, R16 ;  /* 0x0000000213104825 */ /* 0x001fd800078e0210 */
[----:B------:R-:W0:Y:S01]  /*0990*/  @P5 LDC.64 R18, c[0x0][0x380] ;  /* 0x0000e000ff125b82 */ /* 0x000e220000000a00 */
[----:B------:R-:W2:Y:S01]  /*09a0*/  @P4 LDG.E.U16 R16, desc[UR8][R16.64] ;  /* 0x0000000810104981 */ /* 0x000ea2000c1e1500 */
[----:B-----5:R-:W-:Y:S01]  /*09b0*/  @P6 SHF.L.U32 R24, R24, 0x10, RZ ;  /* 0x0000001018186819 */ /* 0x020fe200000006ff */
[----:B------:R-:W-:-:S04]  /*09c0*/  @P6 IMAD.U32 R22, R22, 0x10000, RZ ;  /* 0x0001000016166824 */ /* 0x000fc800078e00ff */
[----:B------:R-:W-:Y:S01]  /*09d0*/  @P6 FFMA.FTZ R10, R24, R22, R10 ;  /* 0x00000016180a6223 */ /* 0x000fe2000001000a */
[----:B------:R-:W-:Y:S01]  /*09e0*/  @P5 IMAD R22, R20, UR10, R29 ;  /* 0x0000000a14165c24 */ /* 0x000fe2000f8e021d */
[----:B------:R-:W3:Y:S03]  /*09f0*/  @P5 LDG.E.U16 R24, desc[UR8][R14.64+0x6] ;  /* 0x000006080e185981 */ /* 0x000ee6000c1e1500 */
[----:B0-----:R-:W-:-:S06]  /*0a00*/  @P5 IMAD.WIDE R18, R22, 0x2, R18 ;  /* 0x0000000216125825 */ /* 0x001fcc00078e0212 */
[----:B------:R3:W4:Y:S01]  /*0a10*/  @P5 LDG.E.U16 R18, desc[UR8][R18.64] ;  /* 0x0000000812125981 */ /* 0x000722000c1e1500 */
[----:B------:R-:W-:Y:S02]  /*0a20*/  PLOP3.LUT P6, PT, P3, P1, PT, 0x80, 0x8 ;  /* 0x000000000008781c */ /* 0x000fe40001fc3070 */
[----:B------:R-:W-:Y:S02]  /*0a30*/  PLOP3.LUT P3, PT, P3, P0, PT, 0x80, 0x8 ;  /* 0x000000000008781c */ /* 0x000fe40001f61070 */
[----:B------:R-:W-:Y:S01]  /*0a40*/  @P4 SHF.L.U32 R23, R23, 0x10, RZ ;  /* 0x0000001017174819 */ /* 0x000fe200000006ff */
[----:B------:R-:W-:-:S08]  /*0a50*/  VIADD R21, R21, UR6 ;  /* 0x0000000615157c36 */ /* 0x000fd00008000000 */
[----:B------:R-:W5:Y:S01]  /*0a60*/  @P6 LDG.E.U16 R26, desc[UR8][R14.64+0x8] ;  /* 0x000008080e1a6981 */ /* 0x000f62000c1e1500 */
[----:B--2---:R-:W-:-:S04]  /*0a70*/  @P4 IMAD.U32 R16, R16, 0x10000, RZ ;  /* 0x0001000010104824 */ /* 0x004fc800078e00ff */
[----:B------:R-:W-:Y:S02]  /*0a80*/  @P4 FFMA.FTZ R10, R23, R16, R10 ;  /* 0x00000010170a4223 */ /* 0x000fe4000001000a */
[----:B------:R-:W0:Y:S01]  /*0a90*/  @P6 LDC.64 R16, c[0x0][0x380] ;  /* 0x0000e000ff106b82 */ /* 0x000e220000000a00 */
[----:B------:R-:W-:-:S04]  /*0aa0*/  ISETP.GE.AND P4, PT, R21, UR11, PT ;  /* 0x0000000b15007c0c */ /* 0x000fc8000bf86270 */
[----:B------:R-:W-:-:S03]  /*0ab0*/  ISETP.GT.AND P4, PT, R21, -0x1, !P4 ;  /* 0xffffffff1500780c */ /* 0x000fc60006784270 */
[----:B------:R-:W1:Y:S01]  /*0ac0*/  @P3 LDC.64 R22, c[0x0][0x380] ;  /* 0x0000e000ff163b82 */ /* 0x000e620000000a00 */
[----:B---3--:R-:W-:Y:S02]  /*0ad0*/  @P5 SHF.L.U32 R19, R24, 0x10, RZ ;  /* 0x0000001018135819 */ /* 0x008fe400000006ff */
[----:B------:R-:W-:Y:S02]  /*0ae0*/  PLOP3.LUT P2, PT, P4, P2, PT, 0x80, 0x8 ;  /* 0x000000000008781c */ /* 0x000fe40002745070 */
[----:B------:R-:W-:Y:S02]  /*0af0*/  PLOP3.LUT P1, PT, P4, P1, PT, 0x80, 0x8 ;  /* 0x000000000008781c */ /* 0x000fe40002723070 */
[----:B------:R-:W-:Y:S01]  /*0b00*/  PLOP3.LUT P0, PT, P4, P0, PT, 0x80, 0x8 ;  /* 0x000000000008781c */ /* 0x000fe20002701070 */
[----:B----4-:R-:W-:-:S04]  /*0b10*/  @P5 IMAD.U32 R18, R18, 0x10000, RZ ;  /* 0x0001000012125824 */ /* 0x010fc800078e00ff */
[----:B------:R-:W-:Y:S01]  /*0b20*/  @P5 FFMA.FTZ R10, R19, R18, R10 ;  /* 0x00000012130a5223 */ /* 0x000fe2000001000a */
[----:B------:R-:W-:-:S07]  /*0b30*/  @P6 IMAD R19, R20, UR10, R25 ;  /* 0x0000000a14136c24 */ /* 0x000fce000f8e0219 */
[----:B------:R-:W2:Y:S01]  /*0b40*/  @P0 LDG.E.U16 R28, desc[UR8][R14.64+0x10] ;  /* 0x000010080e1c0981 */ /* 0x000ea2000c1e1500 */
[----:B0-----:R-:W-:-:S04]  /*0b50*/  @P6 IMAD.WIDE R16, R19, 0x2, R16 ;  /* 0x0000000213106825 */ /* 0x001fc800078e0210 */
[C---:B------:R-:W-:Y:S01]  /*0b60*/  VIADD R18, R20.reuse, UR6 ;  /* 0x0000000614127c36 */ /* 0x040fe20008000000 */
[----:B------:R0:W3:Y:S01]  /*0b70*/  @P6 LDG.E.U16 R24, desc[UR8][R16.64] ;  /* 0x0000000810186981 */ /* 0x0000e2000c1e1500 */
[----:B------:R-:W-:Y:S02]  /*0b80*/  @P3 IMAD R19, R20, UR10, R27 ;  /* 0x0000000a14133c24 */ /* 0x000fe4000f8e021b */
[----:B------:R-:W4:Y:S01]  /*0b90*/  @P2 LDC.64 R20, c[0x0][0x380] ;  /* 0x0000e000ff142b82 */ /* 0x000f220000000a00 */
[C---:B------:R-:W-:Y:S02]  /*0ba0*/  @P2 IMAD R29, R18.reuse, UR10, R29 ;  /* 0x0000000a121d2c24 */ /* 0x040fe4000f8e021d */
[C---:B------:R-:W-:Y:S02]  /*0bb0*/  @P1 IMAD R25, R18.reuse, UR10, R25 ;  /* 0x0000000a12191c24 */ /* 0x040fe4000f8e0219 */
[----:B------:R-:W-:-:S03]  /*0bc0*/  @P0 IMAD R27, R18, UR10, R27 ;  /* 0x0000000a121b0c24 */ /* 0x000fc6000f8e021b */
[----:B0-----:R-:W0:Y:S01]  /*0bd0*/  @P1 LDC.64 R16, c[0x0][0x380] ;  /* 0x0000e000ff101b82 */ /* 0x001e220000000a00 */
[----:B-1----:R-:W-:-:S06]  /*0be0*/  @P3 IMAD.WIDE R22, R19, 0x2, R22 ;  /* 0x0000000213163825 */ /* 0x002fcc00078e0216 */
[----:B------:R-:W2:Y:S01]  /*0bf0*/  @P3 LDG.E.U16 R22, desc[UR8][R22.64] ;  /* 0x0000000816163981 */ /* 0x000ea2000c1e1500 */
[----:B------:R-:W1:Y:S01]  /*0c00*/  @P0 LDC.64 R18, c[0x0][0x380] ;  /* 0x0000e000ff120b82 */ /* 0x000e620000000a00 */
[----:B----4-:R-:W-:Y:S02]  /*0c10*/  @P2 IMAD.WIDE R20, R29, 0x2, R20 ;  /* 0x000000021d142825 */ /* 0x010fe400078e0214 */
[----:B------:R-:W4:Y:S04]  /*0c20*/  @P1 LDG.E.U16 R23, desc[UR8][R14.64+0xe] ;  /* 0x00000e080e171981 */ /* 0x000f28000c1e1500 */
[----:B------:R-:W4:Y:S01]  /*0c30*/  @P2 LDG.E.U16 R20, desc[UR8][R20.64] ;  /* 0x0000000814142981 */ /* 0x000f22000c1e1500 */
[----:B0-----:R-:W-:-:S03]  /*0c40*/  @P1 IMAD.WIDE R16, R25, 0x2, R16 ;  /* 0x0000000219101825 */ /* 0x001fc600078e0210 */
[----:B------:R-:W4:Y:S04]  /*0c50*/  @P3 LDG.E.U16 R25, desc[UR8][R14.64+0xa] ;  /* 0x00000a080e193981 */ /* 0x000f28000c1e1500 */
[----:B------:R-:W4:Y:S01]  /*0c60*/  @P1 LDG.E.U16 R16, desc[UR8][R16.64] ;  /* 0x0000000810101981 */ /* 0x000f22000c1e1500 */
[----:B-1----:R-:W-:-:S03]  /*0c70*/  @P0 IMAD.WIDE R18, R27, 0x2, R18 ;  /* 0x000000021b120825 */ /* 0x002fc600078e0212 */
[----:B------:R2:W4:Y:S04]  /*0c80*/  @P2 LDG.E.U16 R27, desc[UR8][R14.64+0xc] ;  /* 0x00000c080e1b2981 */ /* 0x000528000c1e1500 */
[----:B------:R-:W4:Y:S01]  /*0c90*/  @P0 LDG.E.U16 R18, desc[UR8][R18.64] ;  /* 0x0000000812120981 */ /* 0x000f22000c1e1500 */
[----:B-----5:R-:W-:Y:S01]  /*0ca0*/  @P6 SHF.L.U32 R29, R26, 0x10, RZ ;  /* 0x000000101a1d6819 */ /* 0x020fe200000006ff */
[----:B---3--:R-:W-:-:S04]  /*0cb0*/  @P6 IMAD.U32 R24, R24, 0x10000, RZ ;  /* 0x0001000018186824 */ /* 0x008fc800078e00ff */
[----:B------:R-:W-:Y:S01]  /*0cc0*/  @P6 FFMA.FTZ R10, R29, R24, R10 ;  /* 0x000000181d0a6223 */ /* 0x000fe2000001000a */
[----:B--2---:R-:W-:Y:S02]  /*0cd0*/  @P0 IMAD.U32 R15, R28, 0x10000, RZ ;  /* 0x000100001c0f0824 */ /* 0x004fe400078e00ff */
[----:B------:R-:W-:Y:S01]  /*0ce0*/  @P3 IMAD.U32 R22, R22, 0x10000, RZ ;  /* 0x0001000016163824 */ /* 0x000fe200078e00ff */
[----:B----4-:R-:W-:Y:S02]  /*0cf0*/  @P1 SHF.L.U32 R23, R23, 0x10, RZ ;  /* 0x0000001017171819 */ /* 0x010fe400000006ff */
[----:B------:R-:W-:Y:S01]  /*0d00*/  @P2 SHF.L.U32 R20, R20, 0x10, RZ ;  /* 0x0000001014142819 */ /* 0x000fe200000006ff */
[----:B------:R-:W-:-:S04]  /*0d10*/  @P3 IMAD.U32 R25, R25, 0x10000, RZ ;  /* 0x0001000019193824 */ /* 0x000fc800078e00ff */
[----:B------:R-:W-:Y:S01]  /*0d20*/  @P3 FFMA.FTZ R10, R25, R22, R10 ;  /* 0x00000016190a3223 */ /* 0x000fe2000001000a */
[----:B------:R-:W-:Y:S02]  /*0d30*/  @P2 IMAD.U32 R27, R27, 0x10000, RZ ;  /* 0x000100001b1b2824 */ /* 0x000fe400078e00ff */
[----:B------:R-:W-:Y:S02]  /*0d40*/  @P1 IMAD.U32 R16, R16, 0x10000, RZ ;  /* 0x0001000010101824 */ /* 0x000fe400078e00ff */
[----:B------:R-:W-:Y:S01]  /*0d50*/  @P2 FFMA.FTZ R10, R27, R20, R10 ;  /* 0x000000141b0a2223 */ /* 0x000fe2000001000a */
[----:B------:R-:W-:-:S03]  /*0d60*/  @P0 IMAD.U32 R18, R18, 0x10000, RZ ;  /* 0x0001000012120824 */ /* 0x000fc600078e00ff */
[----:B------:R-:W-:-:S04]  /*0d70*/  @P1 FFMA.FTZ R10, R23, R16, R10 ;  /* 0x00000010170a1223 */ /* 0x000fc8000001000a */
[----:B------:R-:W-:Y:S01]  /*0d80*/  @P0 FFMA.FTZ R10, R15, R18, R10 ;  /* 0x000000120f0a0223 */ /* 0x000fe2000001000a */
[----:B------:R-:W-:-:S04]  /*0d90*/  LEA R14, P0, R11, UR12, 0x1 ;  /* 0x0000000c0b0e7c11 */ /* 0x000fc8000f8008ff */
[----:B------:R-:W-:Y:S02]  /*0da0*/  F2FP.BF16.F32.PACK_AB R10, RZ, R10 ;  /* 0x0000000aff0a723e */ /* 0x000fe400000010ff */
[----:B------:R-:W-:Y:S02]  /*0db0*/  LEA.HI.X R15, R11, UR13, R3, 0x1, P0 ;  /* 0x0000000d0b0f7c11 */ /* 0x000fe400080f0c03 */
[----:B------:R-:W-:-:S03]  /*0dc0*/  IADD3 R11, P0, PT, R4, R11, RZ ;  /* 0x0000000b040b7210 */ /* 0x000fc60007f1e0ff */
[----:B------:R1:W-:Y:S01]  /*0dd0*/  STG.E.U16 desc[UR8][R14.64], R10 ;  /* 0x0000000a0e007986 */ /* 0x0003e2000c101508 */
[----:B------:R-:W-:Y:S02]  /*0de0*/  IADD3.X R3, PT, PT, RZ, R3, RZ, P0, !PT ;  /* 0x00000003ff037210 */ /* 0x000fe400007fe4ff */
[----:B------:R-:W-:-:S04]  /*0df0*/  ISETP.GE.U32.AND P0, PT, R11, UR14, PT ;  /* 0x0000000e0b007c0c */ /* 0x000fc8000bf06070 */
[----:B------:R-:W-:-:S13]  /*0e00*/  ISETP.GE.AND.EX P0, PT, R3, UR7, PT, P0 ;  /* 0x0000000703007c0c */ /* 0x000fda000bf06300 */
[----:B-1----:R-:W-:Y:S05]  /*0e10*/  @!P0 BRA `(.L_x_1238) ;  /* 0xfffffff400288947 */ /* 0x002fea000383ffff */
[----:B------:R-:W-:Y:S05]  /*0e20*/  EXIT ;  /* 0x000000000000794d */ /* 0x000fea0003800000 */
.L_x_1237:
        /* <DEDUP_REMOVED lines=11> */
[----:B------:R-:W0:Y:S01]  /*0ee0*/  LDC.64 R8, c[0x0][0x3d0] ;  /* 0x0000f400ff087b82 */ /* 0x000e220000000a00 */
[----:B-----5:R-:W5:Y:S02]  /*0ef0*/  MUFU.RCP R0, R0 ;  /* 0x0000000000007308 */ /* 0x020f640000001000 */
[----:B-----5:R-:W-:-:S06]  /*0f00*/  VIADD R12, R0, 0xffffffe ;  /* 0x0ffffffe000c7836 */ /* 0x020fcc0000000000 */
[----:B------:R5:W2:Y:S02]  /*0f10*/  F2I.FTZ.U32.TRUNC.NTZ R13, R12 ;  /* 0x0000000c000d7305 */ /* 0x000aa4000021f000 */
[----:B-----5:R-:W-:Y:S02]  /*0f20*/  HFMA2 R12, -RZ, RZ, 0, 0 ;  /* 0x00000000ff0c7431 */ /* 0x020fe400000001ff */
[----:B--2---:R-:W-:-:S04]  /*0f30*/  IMAD.MOV R15, RZ, RZ, -R13 ;  /* 0x000000ffff0f7224 */ /* 0x004fc800078e0a0d */
[----:B------:R-:W-:-:S04]  /*0f40*/  IMAD R15, R15, R2, RZ ;  /* 0x000000020f0f7224 */ /* 0x000fc800078e02ff */
[----:B01-34-:R-:W-:-:S07]  /*0f50*/  IMAD.HI.U32 R0, R13, R15, R12 ;  /* 0x0000000f0d007227 */ /* 0x01bfce00078e000c */
.L_x_1239:
[----:B------:R-:W-:Y:S02]  /*0f60*/  IABS R14, R7 ;  /* 0x00000007000e7213 */ /* 0x000fe40000000000 */
[----:B------:R-:W-:Y:S02]  /*0f70*/  IABS R13, R11 ;  /* 0x0000000b000d7213 */ /* 0x000fe40000000000 */
[----:B------:R-:W0:Y:S01]  /*0f80*/  I2F.RP R15, R14 ;  /* 0x0000000e000f7306 */ /* 0x000e220000209400 */
[----:B------:R-:W-:Y:S02]  /*0f90*/  IABS R16, R6 ;  /* 0x0000000600107213 */ /* 0x000fe40000000000 */
[----:B------:R-:W-:-:S04]  /*0fa0*/  IMAD.HI.U32 R10, R0, R13, RZ ;  /* 0x0000000d000a7227 */ /* 0x000fc800078e00ff */
[----:B------:R-:W-:-:S04]  /*0fb0*/  IMAD.MOV R12, RZ, RZ, -R10 ;  /* 0x000000ffff0c7224 */ /* 0x000fc800078e0a0a */
[----:B------:R-:W-:Y:S01]  /*0fc0*/  IMAD R13, R16, R12, R13 ;  /* 0x0000000c100d7224 */ /* 0x000fe200078e020d */
[----:B------:R-:W-:Y:S01]  /*0fd0*/  LOP3.LUT R12, R11, R6, RZ, 0x3c, !PT ;  /* 0x000000060b0c7212 */ /* 0x000fe200078e3cff */
[----:B0-----:R-:W0:Y:S03]  /*0fe0*/  MUFU.RCP R15, R15 ;  /* 0x0000000f000f7308 */ /* 0x001e260000001000 */
[----:B------:R-:W-:Y:S02]  /*0ff0*/  ISETP.GT.U32.AND P1, PT, R2, R13, PT ;  /* 0x0000000d0200720c */ /* 0x000fe40003f24070 */
[----:B------:R-:W-:Y:S01]  /*1000*/  ISETP.GE.AND P2, PT, R12, RZ, PT ;  /* 0x000000ff0c00720c */ /* 0x000fe20003f46270 */
[----:B------:R-:W-:-:S10]  /*1010*/  IMAD.MOV.U32 R12, RZ, RZ, RZ ;  /* 0x000000ffff0c7224 */ /* 0x000fd400078e00ff */
[----:B------:R-:W-:Y:S02]  /*1020*/  @!P1 IMAD.IADD R13, R13, 0x1, -R16 ;  /* 0x000000010d0d9824 */ /* 0x000fe400078e0a10 */
[----:B------:R-:W-:Y:S01]  /*1030*/  @!P1 VIADD R10, R10, 0x1 ;  /* 0x000000010a0a9836 */ /* 0x000fe20000000000 */
[----:B0-----:R-:W-:Y:S02]  /*1040*/  IADD3 R16, PT, PT, R15, 0xffffffe, RZ ;  /* 0x0ffffffe0f107810 */ /* 0x001fe40007ffe0ff */
[----:B------:R-:W-:Y:S02]  /*1050*/  ISETP.GE.U32.AND P0, PT, R13, R2, PT ;  /* 0x000000020d00720c */ /* 0x000fe40003f06070 */
[----:B------:R0:W1:Y:S01]  /*1060*/  F2I.FTZ.U32.TRUNC.NTZ R13, R16 ;  /* 0x00000010000d7305 */ /* 0x000062000021f000 */
[----:B------:R-:W-:Y:S02]  /*1070*/  ISETP.NE.AND P1, PT, R6, RZ, PT ;  /* 0x000000ff0600720c */ /* 0x000fe40003f25270 */
[----:B0-----:R-:W-:-:S08]  /*1080*/  IABS R16, R5 ;  /* 0x0000000500107213 */ /* 0x001fd00000000000 */
[----:B------:R-:W-:Y:S01]  /*1090*/  @P0 VIADD R10, R10, 0x1 ;  /* 0x000000010a0a0836 */ /* 0x000fe20000000000 */
[----:B-1----:R-:W-:-:S03]  /*10a0*/  IADD3 R15, PT, PT, RZ, -R13, RZ ;  /* 0x8000000dff0f7210 */ /* 0x002fc60007ffe0ff */
[----:B------:R-:W-:Y:S01]  /*10b0*/  @!P2 IMAD.MOV R10, RZ, RZ, -R10 ;  /* 0x000000ffff0aa224 */ /* 0x000fe200078e0a0a */
[----:B------:R-:W-:Y:S01]  /*10c0*/  @!P1 LOP3.LUT R10, RZ, R6, RZ, 0x33, !PT ;  /* 0x00000006ff0a9212 */ /* 0x000fe200078e33ff */
[----:B------:R-:W-:-:S03]  /*10d0*/  IMAD R15, R15, R14, RZ ;  /* 0x0000000e0f0f7224 */ /* 0x000fc600078e02ff */
[----:B------:R-:W-:Y:S01]  /*10e0*/  IABS R17, R10 ;  /* 0x0000000a00117213 */ /* 0x000fe20000000000 */
[----:B------:R-:W-:Y:S02]  /*10f0*/  IMAD.MOV R18, RZ, RZ, -R10 ;  /* 0x000000ffff127224 */ /* 0x000fe400078e0a0a */
[----:B------:R-:W-:Y:S01]  /*1100*/  IMAD.HI.U32 R12, R13, R15, R12 ;  /* 0x0000000f0d0c7227 */ /* 0x000fe200078e000c */
[----:B------:R-:W-:Y:S01]  /*1110*/  MOV R13, R17 ;  /* 0x00000011000d7202 */ /* 0x000fe20000000f00 */
[----:B------:R-:W0:Y:S02]  /*1120*/  I2F.RP R15, R16 ;  /* 0x00000010000f7306 */ /* 0x000e240000209400 */
[----:B------:R-:W-:Y:S02]  /*1130*/  IMAD R27, R6, R18, R11 ;  /* 0x00000012061b7224 */ /* 0x000fe400078e020b */
        /* <DEDUP_REMOVED lines=8> */
[----:B------:R-:W-:Y:S01]  /*11c0*/  @!P1 IMAD.IADD R13, R13, 0x1, -R14 ;  /* 0x000000010d0d9824 */ /* 0x000fe200078e0a0e */
[----:B0-----:R-:W-:Y:S01]  /*11d0*/  IADD3 R17, PT, PT, R15, 0xffffffe, RZ ;  /* 0x0ffffffe0f117810 */ /* 0x001fe20007ffe0ff */
[----:B------:R-:W-:Y:S01]  /*11e0*/  @!P1 VIADD R21, R21, 0x1 ;  /* 0x0000000115159836 */ /* 0x000fe20000000000 */
[----:B------:R-:W-:Y:S02]  /*11f0*/  ISETP.NE.AND P1, PT, R7, RZ, PT ;  /* 0x000000ff0700720c */ /* 0x000fe40003f25270 */
[----:B------:R-:W-:Y:S02]  /*1200*/  ISETP.GE.U32.AND P0, PT, R13, R14, PT ;  /* 0x0000000e0d00720c */ /* 0x000fe40003f06070 */
[----:B------:R-:W0:Y:S11]  /*1210*/  F2I.FTZ.U32.TRUNC.NTZ R13, R17 ;  /* 0x00000011000d7305 */ /* 0x000e36000021f000 */
[----:B------:R-:W-:Y:S01]  /*1220*/  @P0 VIADD R21, R21, 0x1 ;  /* 0x0000000115150836 */ /* 0x000fe20000000000 */
[----:B0-----:R-:W-:-:S03]  /*1230*/  IADD3 R15, PT, PT, RZ, -R13, RZ ;  /* 0x8000000dff0f7210 */ /* 0x001fc60007ffe0ff */
[----:B------:R-:W-:Y:S01]  /*1240*/  @!P2 IMAD.MOV R21, RZ, RZ, -R21 ;  /* 0x000000ffff15a224 */ /* 0x000fe200078e0a15 */
[----:B------:R-:W-:Y:S01]  /*1250*/  @!P1 LOP3.LUT R21, RZ, R7, RZ, 0x33, !PT ;  /* 0x00000007ff159212 */ /* 0x000fe200078e33ff */
[----:B------:R-:W-:-:S03]  /*1260*/  IMAD R15, R15, R16, RZ ;  /* 0x000000100f0f7224 */ /* 0x000fc600078e02ff */
[----:B------:R-:W-:Y:S02]  /*1270*/  IABS R19, R21 ;  /* 0x0000001500137213 */ /* 0x000fe40000000000 */
[----:B------:R-:W-:Y:S01]  /*1280*/  ISETP.GE.AND P2, PT, R21, RZ, PT ;  /* 0x000000ff1500720c */ /* 0x000fe20003f46270 */
[----:B------:R-:W-:Y:S02]  /*1290*/  IMAD.HI.U32 R14, R13, R15, R12 ;  /* 0x0000000f0d0e7227 */ /* 0x000fe400078e000c */
[----:B------:R-:W0:Y:S04]  /*12a0*/  LDC.64 R12, c[0x0][0x430] ;  /* 0x00010c00ff0c7b82 */ /* 0x000e280000000a00 */
[----:B------:R-:W-:-:S04]  /*12b0*/  IMAD.HI.U32 R17, R14, R19, RZ ;  /* 0x000000130e117227 */ /* 0x000fc800078e00ff */
[----:B------:R-:W0:Y:S01]  /*12c0*/  LDC.64 R14, c[0x0][0x438] ;  /* 0x00010e00ff0e7b82 */ /* 0x000e220000000a00 */
[----:B------:R-:W-:-:S05]  /*12d0*/  IADD3 R17, PT, PT, -R17, RZ, RZ ;  /* 0x000000ff11117210 */ /* 0x000fca0007ffe1ff */
[----:B------:R-:W-:Y:S02]  /*12e0*/  IMAD R17, R16, R17, R19 ;  /* 0x0000001110117224 */ /* 0x000fe400078e0213 */
[----:B------:R-:W-:-:S03]  /*12f0*/  IMAD.MOV R19, RZ, RZ, -R21 ;  /* 0x000000ffff137224 */ /* 0x000fc600078e0a15 */
[----:B------:R-:W-:Y:S01]  /*1300*/  ISETP.GT.U32.AND P0, PT, R16, R17, PT ;  /* 0x000000111000720c */ /* 0x000fe20003f04070 */
[----:B------:R-:W-:Y:S02]  /*1310*/  IMAD R10, R7, R19, R10 ;  /* 0x00000013070a7224 */ /* 0x000fe400078e020a */
[----:B0-----:R-:W-:-:S10]  /*1320*/  IMAD R27, R27, R12, -R14 ;  /* 0x0000000c1b1b7224 */ /* 0x001fd400078e0a0e */
[----:B------:R-:W-:Y:S01]  /*1330*/  @!P0 IADD3 R17, PT, PT, R17, -R16, RZ ;  /* 0x8000001011118210 */ /* 0x000fe20007ffe0ff */
[----:B------:R-:W-:Y:S02]  /*1340*/  IMAD R10, R10, R13, -R15 ;  /* 0x0000000d0a0a7224 */ /* 0x000fe400078e0a0f */
[C---:B------:R-:W-:Y:S01]  /*1350*/  VIADD R23, R27.reuse, UR5 ;  /* 0x000000051b177c36 */ /* 0x040fe20008000000 */
[----:B------:R-:W-:Y:S01]  /*1360*/  ISETP.GE.AND P3, PT, R27, UR10, PT ;  /* 0x0000000a1b007c0c */ /* 0x000fe2000bf66270 */
[----:B------:R-:W-:Y:S01]  /*1370*/  IMAD R20, R21, UR11, R10 ;  /* 0x0000000b15147c24 */ /* 0x000fe2000f8e020a */
[----:B------:R-:W-:Y:S02]  /*1380*/  ISETP.GE.AND P4, PT, R10, UR11, PT ;  /* 0x0000000b0a007c0c */ /* 0x000fe4000bf86270 */
[----:B------:R-:W-:Y:S02]  /*1390*/  ISETP.GT.U32.AND P0, PT, R16, R17, PT ;  /* 0x000000111000720c */ /* 0x000fe40003f04070 */
[----:B------:R-:W-:-:S02]  /*13a0*/  ISETP.GT.AND P3, PT, R27, -0x1, !P3 ;  /* 0xffffffff1b00780c */ /* 0x000fc40005f64270 */
[----:B------:R-:W-:Y:S02]  /*13b0*/  ISETP.GT.AND P4, PT, R10, -0x1, !P4 ;  /* 0xffffffff0a00780c */ /* 0x000fe40006784270 */
[C---:B------:R-:W-:Y:S02]  /*13c0*/  ISETP.GE.AND P1, PT, R23.reuse, UR10, PT ;  /* 0x0000000a17007c0c */ /* 0x040fe4000bf26270 */
[----:B------:R-:W-:Y:S02]  /*13d0*/  PLOP3.LUT P5, PT, P4, P3, PT, 0x80, 0x8 ;  /* 0x000000000008781c */ /* 0x000fe400027a7070 */
[C---:B------:R-:W-:Y:S02]  /*13e0*/  ISETP.GT.AND P1, PT, R23.reuse, -0x1, !P1 ;  /* 0xffffffff1700780c */ /* 0x040fe40004f24270 */
[----:B------:R-:W-:Y:S01]  /*13f0*/  IADD3 R25, PT, PT, R23, UR5, RZ ;  /* 0x0000000517197c10 */ /* 0x000fe2000fffe0ff */
[----:B------:R-:W-:Y:S01]  /*1400*/  @!P0 IMAD.IADD R17, R17, 0x1, -R16 ;  /* 0x0000000111118824 */ /* 0x000fe200078e0a10 */
[----:B------:R-:W-:-:S02]  /*1410*/  PLOP3.LUT P6, PT, P4, P1, PT, 0x80, 0x8 ;  /* 0x000000000008781c */ /* 0x000fc400027c3070 */
[----:B------:R-:W-:Y:S01]  /*1420*/  ISETP.GE.AND P0, PT, R25, UR10, PT ;  /* 0x0000000a19007c0c */ /* 0x000fe2000bf06270 */
[----:B------:R-:W-:-:S03]  /*1430*/  IMAD.MOV.U32 R12, RZ, RZ, R17 ;  /* 0x000000ffff0c7224 */ /* 0x000fc600078e0011 */
[----:B------:R-:W-:Y:S01]  /*1440*/  ISETP.GT.AND P0, PT, R25, -0x1, !P0 ;  /* 0xffffffff1900780c */ /* 0x000fe20004704270 */
[----:B------:R-:W0:Y:S01]  /*1450*/  @P5 LDC.64 R18, c[0x0][0x380] ;  /* 0x0000e000ff125b82 */ /* 0x000e220000000a00 */
[----:B------:R-:W-:Y:S01]  /*1460*/  @!P2 IMAD.MOV R12, RZ, RZ, -R12 ;  /* 0x000000ffff0ca224 */ /* 0x000fe200078e0a0c */
[----:B------:R-:W-:Y:S01]  /*1470*/  ISETP.NE.AND P2, PT, R5, RZ, PT ;  /* 0x000000ff0500720c */ /* 0x000fe20003f45270 */
[C---:B------:R-:W-:Y:S01]  /*1480*/  @P5 IMAD R21, R20.reuse, UR10, R27 ;  /* 0x0000000a14155c24 */ /* 0x040fe2000f8e021b */
[----:B------:R-:W-:Y:S02]  /*1490*/  PLOP3.LUT P4, PT, P4, P0, PT, 0x80, 0x8 ;  /* 0x000000000008781c */ /* 0x000fe40002781070 */
[----:B------:R-:W-:Y:S02]  /*14a0*/  @P6 IMAD R29, R20, UR10, R23 ;  /* 0x0000000a141d6c24 */ /* 0x000fe4000f8e0217 */
[----:B------:R-:W1:Y:S07]  /*14b0*/  @P6 LDC.64 R16, c[0x0][0x380] ;  /* 0x0000e000ff106b82 */ /* 0x000e6e0000000a00 */
[----:B------:R-:W-:-:S02]  /*14c0*/  @!P2 LOP3.LUT R12, RZ, R5, RZ, 0x33, !PT ;  /* 0x00000005ff0ca212 */ /* 0x000fc400078e33ff */
[----:B------:R-:W2:Y:S03]  /*14d0*/  @P4 LDC.64 R14, c[0x0][0x380] ;  /* 0x0000e000ff0e4b82 */ /* 0x000ea60000000a00 */
[----:B------:R-:W-:Y:S02]  /*14e0*/  IMAD R13, R12, UR4, RZ ;  /* 0x000000040c0d7c24 */ /* 0x000fe4000f8e02ff */
[----:B0-----:R-:W-:-:S04]  /*14f0*/  @P5 IMAD.WIDE R18, R21, 0x2, R18 ;  /* 0x0000000215125825 */ /* 0x001fc800078e0212 */
[----:B------:R-:W-:Y:S02]  /*1500*/  IMAD.WIDE R12, R13, 0x2, R8 ;  /* 0x000000020d0c7825 */ /* 0x000fe400078e0208 */
[----:B------:R-:W3:Y:S02]  /*1510*/  @P5 LDG.E.U16 R18, desc[UR8][R18.64] ;  /* 0x0000000812125981 */ /* 0x000ee4000c1e1500 */
[----:B-1----:R-:W-:Y:S02]  /*1520*/  @P6 IMAD.WIDE R16, R29, 0x2, R16 ;  /* 0x000000021d106825 */ /* 0x002fe400078e0210 */
[----:B------:R-:W4:Y:S04]  /*1530*/  @P5 LDG.E.U16 R21, desc[UR8][R12.64] ;  /* 0x000000080c155981 */ /* 0x000f28000c1e1500 */
[----:B------:R-:W5:Y:S04]  /*1540*/  @P6 LDG.E.U16 R16, desc[UR8][R16.64] ;  /* 0x0000000810106981 */ /* 0x000f68000c1e1500 */
[----:B------:R-:W5:Y:S01]  /*1550*/  @P6 LDG.E.U16 R22, desc[UR8][R12.64+0x2] ;  /* 0x000002080c166981 */ /* 0x000f62000c1e1500 */
[----:B------:R-:W-:-:S03]  /*1560*/  @P4 IMAD R29, R20, UR10, R25 ;  /* 0x0000000a141d4c24 */ /* 0x000fc6000f8e0219 */
[----:B------:R-:W5:Y:S01]  /*1570*/  @P4 LDG.E.U16 R24, desc[UR8][R12.64+0x4] ;  /* 0x000004080c184981 */ /* 0x000f62000c1e1500 */
[----:B--2---:R-:W-:-:S06]  /*1580*/  @P4 IMAD.WIDE R14, R29, 0x2, R14 ;  /* 0x000000021d0e4825 */ /* 0x004fcc00078e020e */
[----:B------:R-:W2:Y:S01]  /*1590*/  @P4 LDG.E.U16 R14, desc[UR8][R14.64] ;  /* 0x000000080e0e4981 */ /* 0x000ea2000c1e1500 */
[----:B------:R-:W-:-:S04]  /*15a0*/  IADD3 R26, PT, PT, R10, UR6, RZ ;  /* 0x000000060a1a7c10 */ /* 0x000fc8000fffe0ff */
[----:B------:R-:W-:Y:S01]  /*15b0*/  ISETP.GE.AND P2, PT, R26, UR11, PT ;  /* 0x0000000b1a007c0c */ /* 0x000fe2000bf46270 */
[----:B------:R-:W-:-:S03]  /*15c0*/  IMAD.MOV.U32 R10, RZ, RZ, RZ ;  /* 0x000000ffff0a7224 */ /* 0x000fc600078e00ff */
[C---:B------:R-:W-:Y:S01]  /*15d0*/  ISETP.GT.AND P2, PT, R26.reuse, -0x1, !P2 ;  /* 0xffffffff1a00780c */ /* 0x040fe20005744270 */
[----:B------:R-:W-:Y:S01]  /*15e0*/  VIADD R26, R26, UR6 ;  /* 0x000000061a1a7c36 */ /* 0x000fe20008000000 */
[----:B------:R-:W-:Y:S01]  /*15f0*/  IADD3 R20, PT, PT, R20, UR6, RZ ;  /* 0x0000000614147c10 */ /* 0x000fe2000fffe0ff */
[----:B---3--:R-:W-:Y:S01]  /*1600*/  @P5 IMAD.U32 R19, R18, 0x10000, RZ ;  /* 0x0001000012135824 */ /* 0x008fe200078e00ff */
[----:B----4-:R-:W-:-:S05]  /*1610*/  @P5 SHF.L.U32 R18, R21, 0x10, RZ ;  /* 0x0000001015125819 */ /* 0x010fca00000006ff */
[----:B------:R-:W-:Y:S01]  /*1620*/  @P5 FFMA.FTZ R10, R18, R19, RZ ;  /* 0x00000013120a5223 */ /* 0x000fe200000100ff */
[----:B------:R-:W-:Y:S01]  /*1630*/  PLOP3.LUT P5, PT, P2, P3, PT, 0x80, 0x8 ;  /* 0x000000000008781c */ /* 0x000fe200017a7070 */
[----:B-----5:R-:W-:Y:S02]  /*1640*/  @P6 IMAD.U32 R16, R16, 0x10000, RZ ;  /* 0x0001000010106824 */ /* 0x020fe400078e00ff */
[----:B------:R-:W-:-:S04]  /*1650*/  @P6 IMAD.U32 R17, R22, 0x10000, RZ ;  /* 0x0001000016116824 */ /* 0x000fc800078e00ff */
[----:B------:R-:W-:Y:S01]  /*1660*/  @P6 FFMA.FTZ R10, R17, R16, R10 ;  /* 0x00000010110a6223 */ /* 0x000fe2000001000a */
[----:B------:R-:W-:Y:S02]  /*1670*/  PLOP3.LUT P6, PT, P2, P1, PT, 0x80, 0x8 ;  /* 0x000000000008781c */ /* 0x000fe400017c3070 */
[----:B------:R-:W-:-:S03]  /*1680*/  PLOP3.LUT P2, PT, P2, P0, PT, 0x80, 0x8 ;  /* 0x000000000008781c */ /* 0x000fc60001741070 */
[----:B------:R-:W0:Y:S01]  /*1690*/  @P5 LDC.64 R16, c[0x0][0x380] ;  /* 0x0000e000ff105b82 */ /* 0x000e220000000a00 */
[----:B--2---:R-:W-:Y:S01]  /*16a0*/  @P4 SHF.L.U32 R14, R14, 0x10, RZ ;  /* 0x000000100e0e4819 */ /* 0x004fe200000006ff */
[----:B------:R-:W-:-:S04]  /*16b0*/  @P4 IMAD.U32 R15, R24, 0x10000, RZ ;  /* 0x00010000180f4824 */ /* 0x000fc800078e00ff */
[----:B------:R-:W-:Y:S02]  /*16c0*/  @P4 FFMA.FTZ R10, R15, R14, R10 ;  /* 0x0000000e0f0a4223 */ /* 0x000fe4000001000a */
[----:B------:R-:W1:Y:S01]  /*16d0*/  @P6 LDC.64 R28, c[0x0][0x380] ;  /* 0x0000e000ff1c6b82 */ /* 0x000e620000000a00 */
[----:B------:R-:W-:-:S04]  /*16e0*/  ISETP.GE.AND P4, PT, R26, UR11, PT ;  /* 0x0000000b1a007c0c */ /* 0x000fc8000bf86270 */
[----:B------:R-:W-:-:S03]  /*16f0*/  ISETP.GT.AND P4, PT, R26, -0x1, !P4 ;  /* 0xffffffff1a00780c */ /* 0x000fc60006784270 */
[----:B------:R-:W2:Y:S01]  /*1700*/  @P2 LDC.64 R18, c[0x0][0x380] ;  /* 0x0000e000ff122b82 */ /* 0x000ea20000000a00 */
[----:B------:R-:W-:Y:S02]  /*1710*/  PLOP3.LUT P3, PT, P4, P3, PT, 0x80, 0x8 ;  /* 0x000000000008781c */ /* 0x000fe40002767070 */
[----:B------:R-:W-:Y:S02]  /*1720*/  PLOP3.LUT P1, PT, P4, P1, PT, 0x80, 0x8 ;  /* 0x000000000008781c */ /* 0x000fe40002723070 */
[----:B------:R-:W-:Y:S01]  /*1730*/  PLOP3.LUT P0, PT, P4, P0, PT, 0x80, 0x8 ;  /* 0x000000000008781c */ /* 0x000fe20002701070 */
[C---:B------:R-:W-:Y:S02]  /*1740*/  @P5 IMAD R15, R20.reuse, UR10, R27 ;  /* 0x0000000a140f5c24 */ /* 0x040fe4000f8e021b */
[----:B------:R-:W-:Y:S02]  /*1750*/  VIADD R14, R20, UR6 ;  /* 0x00000006140e7c36 */ /* 0x000fe40008000000 */
[----:B0-----:R-:W-:-:S04]  /*1760*/  @P5 IMAD.WIDE R16, R15, 0x2, R16 ;  /* 0x000000020f105825 */ /* 0x001fc800078e0210 */
[C---:B------:R-:W-:Y:S01]  /*1770*/  @P6 IMAD R15, R20.reuse, UR10, R23 ;  /* 0x0000000a140f6c24 */ /* 0x040fe2000f8e0217 */
[----:B------:R0:W3:Y:S01]  /*1780*/  @P5 LDG.E.U16 R22, desc[UR8][R16.64] ;  /* 0x0000000810165981 */ /* 0x0000e2000c1e1500 */
[----:B------:R-:W-:Y:S02]  /*1790*/  @P2 IMAD R21, R20, UR10, R25 ;  /* 0x0000000a14152c24 */ /* 0x000fe4000f8e0219 */
[----:B-1----:R-:W-:-:S04]  /*17a0*/  @P6 IMAD.WIDE R28, R15, 0x2, R28 ;  /* 0x000000020f1c6825 */ /* 0x002fc800078e021c */
[C---:B------:R-:W-:Y:S01]  /*17b0*/  @P3 IMAD R27, R14.reuse, UR10, R27 ;  /* 0x0000000a0e1b3c24 */ /* 0x040fe2000f8e021b */
[----:B------:R-:W4:Y:S01]  /*17c0*/  @P6 LDG.E.U16 R24, desc[UR8][R28.64] ;  /* 0x000000081c186981 */ /* 0x000f22000c1e1500 */
[C---:B------:R-:W-:Y:S01]  /*17d0*/  @P1 IMAD R23, R14.reuse, UR10, R23 ;  /* 0x0000000a0e171c24 */ /* 0x040fe2000f8e0217 */
[----:B0-----:R-:W0:Y:S01]  /*17e0*/  @P0 LDC.64 R16, c[0x0][0x380] ;  /* 0x0000e000ff100b82 */ /* 0x001e220000000a00 */
[----:B------:R-:W-:-:S07]  /*17f0*/  @P0 IMAD R25, R14, UR10, R25 ;  /* 0x0000000a0e190c24 */ /* 0x000fce000f8e0219 */
[----:B------:R-:W1:Y:S01]  /*1800*/  @P3 LDC.64 R14, c[0x0][0x380] ;  /* 0x0000e000ff0e3b82 */ /* 0x000e620000000a00 */
[----:B--2---:R-:W-:Y:S01]  /*1810*/  @P2 IMAD.WIDE R18, R21, 0x2, R18 ;  /* 0x0000000215122825 */ /* 0x004fe200078e0212 */
[----:B------:R-:W2:Y:S05]  /*1820*/  @P0 LDG.E.U16 R28, desc[UR8][R12.64+0x10] ;  /* 0x000010080c1c0981 */ /* 0x000eaa000c1e1500 */
[----:B------:R-:W5:Y:S01]  /*1830*/  @P2 LDG.E.U16 R18, desc[UR8][R18.64] ;  /* 0x0000000812122981 */ /* 0x000f62000c1e1500 */
[----:B------:R-:W0:Y:S03]  /*1840*/  @P1 LDC.64 R20, c[0x0][0x380] ;  /* 0x0000e000ff141b82 */ /* 0x000e260000000a00 */
[----:B------:R-:W2:Y:S01]  /*1850*/  @P5 LDG.E.U16 R19, desc[UR8][R12.64+0x6] ;  /* 0x000006080c135981 */ /* 0x000ea2000c1e1500 */
[----:B-1----:R-:W-:-:S04]  /*1860*/  @P3 IMAD.WIDE R14, R27, 0x2, R14 ;  /* 0x000000021b0e3825 */ /* 0x002fc800078e020e */
[----:B0-----:R-:W-:Y:S02]  /*1870*/  @P0 IMAD.WIDE R26, R25, 0x2, R16 ;  /* 0x00000002191a0825 */ /* 0x001fe400078e0210 */
[----:B------:R-:W2:Y:S04]  /*1880*/  @P6 LDG.E.U16 R25, desc[UR8][R12.64+0x8] ;  /* 0x000008080c196981 */ /* 0x000ea8000c1e1500 */
[----:B------:R-:W2:Y:S01]  /*1890*/  @P2 LDG.E.U16 R16, desc[UR8][R12.64+0xa] ;  /* 0x00000a080c102981 */ /* 0x000ea2000c1e1500 */
[----:B------:R-:W-:-:S03]  /*18a0*/  @P1 IMAD.WIDE R20, R23, 0x2, R20 ;  /* 0x0000000217141825 */ /* 0x000fc600078e0214 */
[----:B------:R-:W2:Y:S04]  /*18b0*/  @P3 LDG.E.U16 R17, desc[UR8][R12.64+0xc] ;  /* 0x00000c080c113981 */ /* 0x000ea8000c1e1500 */
[----:B------:R0:W2:Y:S04]  /*18c0*/  @P3 LDG.E.U16 R14, desc[UR8][R14.64] ;  /* 0x000000080e0e3981 */ /* 0x0000a8000c1e1500 */
[----:B------:R-:W2:Y:S04]  /*18d0*/  @P1 LDG.E.U16 R23, desc[UR8][R12.64+0xe] ;  /* 0x00000e080c171981 */ /* 0x000ea8000c1e1500 */
[----:B------:R-:W2:Y:S04]  /*18e0*/  @P1 LDG.E.U16 R20, desc[UR8][R20.64] ;  /* 0x0000000814141981 */ /* 0x000ea8000c1e1500 */
[----:B------:R-:W2:Y:S01]  /*18f0*/  @P0 LDG.E.U16 R26, desc[UR8][R26.64] ;  /* 0x000000081a1a0981 */ /* 0x000ea2000c1e1500 */
[----:B---3--:R-:W-:-:S02]  /*1900*/  @P5 IMAD.U32 R22, R22, 0x10000, RZ ;  /* 0x0001000016165824 */ /* 0x008fc400078e00ff */
[----:B----4-:R-:W-:Y:S02]  /*1910*/  @P6 IMAD.U32 R24, R24, 0x10000, RZ ;  /* 0x0001000018186824 */ /* 0x010fe400078e00ff */
[----:B-----5:R-:W-:Y:S01]  /*1920*/  @P2 IMAD.U32 R18, R18, 0x10000, RZ ;  /* 0x0001000012122824 */ /* 0x020fe200078e00ff */
[----:B--2---:R-:W-:-:S05]  /*1930*/  @P5 SHF.L.U32 R19, R19, 0x10, RZ ;  /* 0x0000001013135819 */ /* 0x004fca00000006ff */
[----:B------:R-:W-:Y:S01]  /*1940*/  @P5 FFMA.FTZ R10, R19, R22, R10 ;  /* 0x00000016130a5223 */ /* 0x000fe2000001000a */
[----:B------:R-:W-:Y:S02]  /*1950*/  @P6 SHF.L.U32 R25, R25, 0x10, RZ ;  /* 0x0000001019196819 */ /* 0x000fe400000006ff */
[----:B0-----:R-:W-:-:S03]  /*1960*/  @P2 SHF.L.U32 R15, R16, 0x10, RZ ;  /* 0x00000010100f2819 */ /* 0x001fc600000006ff */
[----:B------:R-:W-:Y:S01]  /*1970*/  @P6 FFMA.FTZ R10, R25, R24, R10 ;  /* 0x00000018190a6223 */ /* 0x000fe2000001000a */
[----:B------:R-:W-:-:S03]  /*1980*/  @P3 SHF.L.U32 R17, R17, 0x10, RZ ;  /* 0x0000001011113819 */ /* 0x000fc600000006ff */
[----:B------:R-:W-:Y:S01]  /*1990*/  @P2 FFMA.FTZ R10, R15, R18, R10 ;  /* 0x000000120f0a2223 */ /* 0x000fe2000001000a */
[----:B------:R-:W-:Y:S01]  /*19a0*/  @P3 IMAD.U32 R14, R14, 0x10000, RZ ;  /* 0x000100000e0e3824 */ /* 0x000fe200078e00ff */
[----:B------:R-:W-:-:S03]  /*19b0*/  @P1 SHF.L.U32 R23, R23, 0x10, RZ ;  /* 0x0000001017171819 */ /* 0x000fc600000006ff */
[----:B------:R-:W-:Y:S01]  /*19c0*/  @P3 FFMA.FTZ R10, R17, R14, R10 ;  /* 0x0000000e110a3223 */ /* 0x000fe2000001000a */
[----:B------:R-:W-:Y:S01]  /*19d0*/  @P1 IMAD.U32 R20, R20, 0x10000, RZ ;  /* 0x0001000014141824 */ /* 0x000fe200078e00ff */
[----:B------:R-:W-:Y:S01]  /*19e0*/  @P0 SHF.L.U32 R13, R28, 0x10, RZ ;  /* 0x000000101c0d0819 */ /* 0x000fe200000006ff */
[----:B------:R-:W-:Y:S02]  /*19f0*/  @P0 IMAD.U32 R26, R26, 0x10000, RZ ;  /* 0x000100001a1a0824 */ /* 0x000fe400078e00ff */
[----:B------:R-:W-:-:S04]  /*1a00*/  @P1 FFMA.FTZ R10, R23, R20, R10 ;  /* 0x00000014170a1223 */ /* 0x000fc8000001000a */
[----:B------:R-:W-:Y:S01]  /*1a10*/  @P0 FFMA.FTZ R10, R13, R26, R10 ;  /* 0x0000001a0d0a0223 */ /* 0x000fe2000001000a */
[----:B------:R-:W-:-:S04]  /*1a20*/  LEA R12, P0, R11, UR12, 0x1 ;  /* 0x0000000c0b0c7c11 */ /* 0x000fc8000f8008ff */
[----:B------:R-:W-:Y:S02]  /*1a30*/  LEA.HI.X R13, R11, UR13, R3, 0x1, P0 ;  /* 0x0000000d0b0d7c11 */ /* 0x000fe400080f0c03 */
[----:B------:R-:W-:Y:S02]  /*1a40*/  F2FP.BF16.F32.PACK_AB R10, RZ, R10 ;  /* 0x0000000aff0a723e */ /* 0x000fe400000010ff */
[----:B------:R-:W-:-:S03]  /*1a50*/  IADD3 R11, P0, PT, R4, R11, RZ ;  /* 0x0000000b040b7210 */ /* 0x000fc60007f1e0ff */
[----:B------:R0:W-:Y:S02]  /*1a60*/  STG.E.U16 desc[UR8][R12.64], R10 ;  /* 0x0000000a0c007986 */ /* 0x0001e4000c101508 */
[----:B------:R-:W-:Y:S01]  /*1a70*/  IMAD.X R3, RZ, RZ, R3, P0 ;  /* 0x000000ffff037224 */ /* 0x000fe200000e0603 */
[----:B------:R-:W-:-:S04]  /*1a80*/  ISETP.GE.U32.AND P0, PT, R11, UR14, PT ;  /* 0x0000000e0b007c0c */ /* 0x000fc8000bf06070 */
[----:B------:R-:W-:-:S13]  /*1a90*/  ISETP.GE.AND.EX P0, PT, R3, UR7, PT, P0 ;  /* 0x0000000703007c0c */ /* 0x000fda000bf06300 */
[----:B0-----:R-:W-:Y:S05]  /*1aa0*/  @!P0 BRA `(.L_x_1239) ;  /* 0xfffffff4002c8947 */ /* 0x001fea000383ffff */
[----:B------:R-:W-:Y:S05]  /*1ab0*/  EXIT ;  /* 0x000000000000794d */ /* 0x000fea0003800000 */
.L_x_1236:
[----:B------:R-:W0:Y:S02]  /*1ac0*/  LDCU.U8 UR5, c[0x0][0x408] ;  /* 0x00008100ff0577ac */ /* 0x000e240008000000 */
[----:B0-----:R-:W-:-:S04]  /*1ad0*/  UPRMT UR5, UR5, 0x8880, URZ ;  /* 0x0000888005057896 */ /* 0x001fc800080000ff */
[----:B------:R-:W-:-:S09]  /*1ae0*/  UISETP.NE.AND UP0, UPT, UR5, URZ, UPT ;  /* 0x000000ff0500728c */ /* 0x000fd2000bf05270 */
[----:B------:R-:W-:Y:S05]  /*1af0*/  BRA.U !UP0, `(.L_x_1240) ;  /* 0x00000011080c7547 */ /* 0x000fea000b800000 */
[----:B------:R-:W-:Y:S01]  /*1b00*/  IABS R9, R16 ;  /* 0x0000001000097213 */ /* 0x000fe20000000000 */
[----:B------:R-:W0:Y:S01]  /*1b10*/  LDC R2, c[0x0][0x420] ;  /* 0x00010800ff027b82 */ /* 0x000e220000000800 */
[----:B------:R-:W1:Y:S02]  /*1b20*/  LDCU UR14, c[0x0][0x40c] ;  /* 0x00008180ff0e77ac */ /* 0x000e640008000800 */
[----:B------:R-:W2:Y:S01]  /*1b30*/  I2F.RP R0, R9 ;  /* 0x0000000900007306 */ /* 0x000ea20000209400 */
[----:B------:R-:W3:Y:S04]  /*1b40*/  LDCU UR5, c[0x0][0x440] ;  /* 0x00008800ff0577ac */ /* 0x000ee80008000800 */
[----:B------:R-:W4:Y:S01]  /*1b50*/  LDC R15, c[0x0][0x410] ;  /* 0x00010400ff0f7b82 */ /* 0x000f220000000800 */
[----:B------:R-:W0:Y:S01]  /*1b60*/  LDCU UR6, c[0x0][0x444] ;  /* 0x00008880ff0677ac */ /* 0x000e220008000800 */
[----:B------:R-:W0:Y:S01]  /*1b70*/  LDCU.64 UR10, c[0x0][0x418] ;  /* 0x00008300ff0a77ac */ /* 0x000e220008000a00 */
[----:B------:R-:W0:Y:S01]  /*1b80*/  LDCU.64 UR12, c[0x0][0x3a8] ;  /* 0x00007500ff0c77ac */ /* 0x000e220008000a00 */
[----:B--2---:R-:W2:Y:S01]  /*1b90*/  MUFU.RCP R0, R0 ;  /* 0x0000000000007308 */ /* 0x004ea20000001000 */
[----:B0-----:R-:W-:-:S02]  /*1ba0*/  IABS R8, R2 ;  /* 0x0000000200087213 */ /* 0x001fc40000000000 */
[----:B--2---:R-:W-:-:S05]  /*1bb0*/  IADD3 R6, PT, PT, R0, 0xffffffe, RZ ;  /* 0x0ffffffe00067810 */ /* 0x004fca0007ffe0ff */
[----:B------:R0:W2:Y:S02]  /*1bc0*/  F2I.FTZ.U32.TRUNC.NTZ R7, R6 ;  /* 0x0000000600077305 */ /* 0x0000a4000021f000 */
[----:B0-----:R-:W-:Y:S02]  /*1bd0*/  HFMA2 R6, -RZ, RZ, 0, 0 ;  /* 0x00000000ff067431 */ /* 0x001fe400000001ff */
[----:B--2---:R-:W-:-:S05]  /*1be0*/  IMAD.MOV R5, RZ, RZ, -R7 ;  /* 0x000000ffff057224 */ /* 0x004fca00078e0a07 */
[----:B------:R-:W-:Y:S01]  /*1bf0*/  MOV R2, R5 ;  /* 0x0000000500027202 */ /* 0x000fe20000000f00 */
[----:B------:R-:W-:-:S04]  /*1c00*/  IMAD.MOV.U32 R5, RZ, RZ, R8 ;  /* 0x000000ffff057224 */ /* 0x000fc800078e0008 */
[----:B------:R-:W-:Y:S01]  /*1c10*/  IMAD R13, R2, R9, RZ ;  /* 0x00000009020d7224 */ /* 0x000fe200078e02ff */
[----:B------:R-:W0:Y:S01]  /*1c20*/  I2F.RP R8, R5 ;  /* 0x0000000500087306 */ /* 0x000e220000209400 */
[----:B----4-:R-:W-:Y:S02]  /*1c30*/  IABS R2, R15 ;  /* 0x0000000f00027213 */ /* 0x010fe40000000000 */
[----:B------:R-:W-:Y:S02]  /*1c40*/  IMAD.HI.U32 R7, R7, R13, R6 ;  /* 0x0000000d07077227 */ /* 0x000fe400078e0006 */
[----:B------:R-:W2:Y:S04]  /*1c50*/  LDC R6, c[0x0][0x420] ;  /* 0x00010800ff067b82 */ /* 0x000ea80000000800 */
[----:B------:R-:W-:-:S04]  /*1c60*/  IMAD.HI.U32 R10, R7, R2, RZ ;  /* 0x00000002070a7227 */ /* 0x000fc800078e00ff */
[----:B------:R-:W-:Y:S01]  /*1c70*/  IMAD.MOV R0, RZ, RZ, -R10 ;  /* 0x000000ffff007224 */ /* 0x000fe200078e0a0a */
[----:B------:R-:W4:Y:S01]  /*1c80*/  LDC R7, c[0x0][0x410] ;  /* 0x00010400ff077b82 */ /* 0x000f220000000800 */
[----:B0-----:R-:W0:Y:S02]  /*1c90*/  MUFU.RCP R8, R8 ;  /* 0x0000000800087308 */ /* 0x001e240000001000 */
[----:B------:R-:W-:Y:S01]  /*1ca0*/  IMAD R0, R9, R0, R2 ;  /* 0x0000000009007224 */ /* 0x000fe200078e0202 */
[----:B------:R-:W-:-:S04]  /*1cb0*/  LOP3.LUT R2, R15, R16, RZ, 0x3c, !PT ;  /* 0x000000100f027212 */ /* 0x000fc800078e3cff */
[----:B------:R-:W-:Y:S01]  /*1cc0*/  ISETP.GT.U32.AND P1, PT, R9, R0, PT ;  /* 0x000000000900720c */ /* 0x000fe20003f24070 */
[----:B------:R-:W1:Y:S01]  /*1cd0*/  LDC.64 R12, c[0x0][0x3d0] ;  /* 0x0000f400ff0c7b82 */ /* 0x000e620000000a00 */
[----:B------:R-:W-:-:S07]  /*1ce0*/  ISETP.GE.AND P2, PT, R2, RZ, PT ;  /* 0x000000ff0200720c */ /* 0x000fce0003f46270 */
[----:B------:R-:W1:Y:S01]  /*1cf0*/  LDC.64 R14, c[0x0][0x3f8] ;  /* 0x0000fe00ff0e7b82 */ /* 0x000e620000000a00 */
[----:B0-----:R-:W-:-:S03]  /*1d00*/  IADD3 R17, PT, PT, R8, 0xffffffe, RZ ;  /* 0x0ffffffe08117810 */ /* 0x001fc60007ffe0ff */
[----:B------:R-:W-:Y:S01]  /*1d10*/  @!P1 IMAD.IADD R0, R0, 0x1, -R9 ;  /* 0x0000000100009824 */ /* 0x000fe200078e0a09 */
[----:B------:R-:W-:Y:S02]  /*1d20*/  @!P1 IADD3 R10, PT, PT, R10, 0x1, RZ ;  /* 0x000000010a0a9810 */ /* 0x000fe40007ffe0ff */
[----:B------:R-:W0:Y:S01]  /*1d30*/  F2I.FTZ.U32.TRUNC.NTZ R17, R17 ;  /* 0x0000001100117305 */ /* 0x000e22000021f000 */
[----:B------:R-:W1:Y:S01]  /*1d40*/  LDC R8, c[0x0][0x424] ;  /* 0x00010900ff087b82 */ /* 0x000e620000000800 */
[----:B------:R-:W-:Y:S02]  /*1d50*/  ISETP.GE.U32.AND P0, PT, R0, R9, PT ;  /* 0x000000090000720c */ /* 0x000fe40003f06070 */
[----:B------:R-:W-:-:S05]  /*1d60*/  ISETP.NE.AND P1, PT, R16, RZ, PT ;  /* 0x000000ff1000720c */ /* 0x000fca0003f25270 */
[----:B------:R-:W1:Y:S06]  /*1d70*/  LDC R9, c[0x0][0x414] ;  /* 0x00010500ff097b82 */ /* 0x000e6c0000000800 */
[----:B------:R-:W-:Y:S01]  /*1d80*/  @P0 VIADD R10, R10, 0x1 ;  /* 0x000000010a0a0836 */ /* 0x000fe20000000000 */
[----:B0-----:R-:W-:-:S03]  /*1d90*/  IADD3 R0, PT, PT, RZ, -R17, RZ ;  /* 0x80000011ff007210 */ /* 0x001fc60007ffe0ff */
[----:B------:R-:W-:Y:S01]  /*1da0*/  @!P2 IMAD.MOV R10, RZ, RZ, -R10 ;  /* 0x000000ffff0aa224 */ /* 0x000fe200078e0a0a */
[----:B------:R-:W-:Y:S01]  /*1db0*/  @!P1 LOP3.LUT R10, RZ, R16, RZ, 0x33, !PT ;  /* 0x00000010ff0a9212 */ /* 0x000fe200078e33ff */
[----:B------:R-:W-:Y:S01]  /*1dc0*/  IMAD R19, R0, R5, RZ ;  /* 0x0000000500137224 */ /* 0x000fe200078e02ff */
[----:B------:R-:W-:-:S05]  /*1dd0*/  MOV R16, RZ ;  /* 0x000000ff00107202 */ /* 0x000fca0000000f00 */
[----:B--234-:R-:W-:-:S07]  /*1de0*/  IMAD.HI.U32 R2, R17, R19, R16 ;  /* 0x0000001311027227 */ /* 0x01cfce00078e0010 */
.L_x_1241:
[----:B-1----:R-:W-:Y:S02]  /*1df0*/  IABS R0, R8 ;  /* 0x0000000800007213 */ /* 0x002fe40000000000 */
[----:B------:R-:W-:Y:S02]  /*1e00*/  IABS R17, R11 ;  /* 0x0000000b00117213 */ /* 0x000fe40000000000 */
[----:B------:R-:W0:Y:S01]  /*1e10*/  I2F.RP R18, R0 ;  /* 0x0000000000127306 */ /* 0x000e220000209400 */
[----:B------:R-:W-:Y:S02]  /*1e20*/  IABS R19, R6 ;  /* 0x0000000600137213 */ /* 0x000fe40000000000 */
[----:B------:R-:W-:Y:S01]  /*1e30*/  IMAD.HI.U32 R23, R2, R17, RZ ;  /* 0x0000001102177227 */ /* 0x000fe200078e00ff */
[----:B------:R-:W-:-:S03]  /*1e40*/  ISETP.NE.AND P6, PT, R9, RZ, PT ;  /* 0x000000ff0900720c */ /* 0x000fc60003fc5270 */
[----:B------:R-:W-:-:S04]  /*1e50*/  IMAD.MOV R16, RZ, RZ, -R23 ;  /* 0x000000ffff107224 */ /* 0x000fc800078e0a17 */
[----:B------:R-:W-:Y:S01]  /*1e60*/  IMAD R16, R19, R16, R17 ;  /* 0x0000001013107224 */ /* 0x000fe200078e0211 */
[----:B0-----:R-:W0:Y:S04]  /*1e70*/  MUFU.RCP R18, R18 ;  /* 0x0000001200127308 */ /* 0x001e280000001000 */
[----:B------:R-:W-:-:S13]  /*1e80*/  ISETP.GT.U32.AND P1, PT, R5, R16, PT ;  /* 0x000000100500720c */ /* 0x000fda0003f24070 */
[----:B------:R-:W-:Y:S02]  /*1e90*/  @!P1 IADD3 R16, PT, PT, R16, -R19, RZ ;  /* 0x8000001310109210 */ /* 0x000fe40007ffe0ff */
[----:B------:R-:W-:Y:S01]  /*1ea0*/  @!P1 IADD3 R23, PT, PT, R23, 0x1, RZ ;  /* 0x0000000117179810 */ /* 0x000fe20007ffe0ff */
[----:B0-----:R-:W-:Y:S01]  /*1eb0*/  VIADD R17, R18, 0xffffffe ;  /* 0x0ffffffe12117836 */ /* 0x001fe20000000000 */
[----:B------:R-:W-:Y:S02]  /*1ec0*/  ISETP.GE.U32.AND P0, PT, R16, R5, PT ;  /* 0x000000051000720c */ /* 0x000fe40003f06070 */
[----:B------:R-:W-:Y:S02]  /*1ed0*/  LOP3.LUT R16, R11, R6, RZ, 0x3c, !PT ;  /* 0x000000060b107212 */ /* 0x000fe400078e3cff */
[----:B------:R-:W-:Y:S01]  /*1ee0*/  ISETP.NE.AND P1, PT, R6, RZ, PT ;  /* 0x000000ff0600720c */ /* 0x000fe20003f25270 */
[----:B------:R-:W0:Y:S01]  /*1ef0*/  F2I.FTZ.U32.TRUNC.NTZ R17, R17 ;  /* 0x0000001100117305 */ /* 0x000e22000021f000 */
[----:B------:R-:W-:-:S02]  /*1f00*/  ISETP.GE.AND P2, PT, R16, RZ, PT ;  /* 0x000000ff1000720c */ /* 0x000fc40003f46270 */
[----:B------:R-:W-:Y:S02]  /*1f10*/  MOV R16, RZ ;  /* 0x000000ff00107202 */ /* 0x000fe40000000f00 */
[----:B------:R-:W-:-:S03]  /*1f20*/  IABS R18, R7 ;  /* 0x0000000700127213 */ /* 0x000fc60000000000 */
[----:B------:R-:W-:-:S06]  /*1f30*/  @P0 VIADD R23, R23, 0x1 ;  /* 0x0000000117170836 */ /* 0x000fcc0000000000 */
[----:B------:R-:W-:Y:S01]  /*1f40*/  @!P2 IMAD.MOV R23, RZ, RZ, -R23 ;  /* 0x000000ffff17a224 */ /* 0x000fe200078e0a17 */
[----:B0-----:R-:W-:Y:S02]  /*1f50*/  IADD3 R19, PT, PT, RZ, -R17, RZ ;  /* 0x80000011ff137210 */ /* 0x001fe40007ffe0ff */
[----:B------:R-:W-:-:S03]  /*1f60*/  @!P1 LOP3.LUT R23, RZ, R6, RZ, 0x33, !PT ;  /* 0x00000006ff179212 */ /* 0x000fc600078e33ff */
[----:B------:R-:W-:Y:S01]  /*1f70*/  IMAD R19, R19, R0, RZ ;  /* 0x0000000013137224 */ /* 0x000fe200078e02ff */
[----:B------:R-:W-:-:S03]  /*1f80*/  IABS R20, R23 ;  /* 0x0000001700147213 */ /* 0x000fc60000000000 */
[----:B------:R-:W-:Y:S02]  /*1f90*/  IMAD.HI.U32 R16, R17, R19, R16 ;  /* 0x0000001311107227 */ /* 0x000fe400078e0010 */
[----:B------:R-:W0:Y:S02]  /*1fa0*/  I2F.RP R19, R18 ;  /* 0x0000001200137306 */ /* 0x000e240000209400 */
[----:B------:R-:W-:-:S04]  /*1fb0*/  IMAD.MOV.U32 R17, RZ, RZ, R20 ;  /* 0x000000ffff117224 */ /* 0x000fc800078e0014 */
[----:B------:R-:W-:-:S05]  /*1fc0*/  IMAD.HI.U32 R20, R16, R17, RZ ;  /* 0x0000001110147227 */ /* 0x000fca00078e00ff */
[----:B------:R-:W-:Y:S01]  /*1fd0*/  IADD3 R16, PT, PT, -R20, RZ, RZ ;  /* 0x000000ff14107210 */ /* 0x000fe20007ffe1ff */
[----:B0-----:R-:W0:Y:S04]  /*1fe0*/  MUFU.RCP R19, R19 ;  /* 0x0000001300137308 */ /* 0x001e280000001000 */
[----:B------:R-:W-:-:S05]  /*1ff0*/  IMAD R17, R0, R16, R17 ;  /* 0x0000001000117224 */ /* 0x000fca00078e0211 */
[----:B------:R-:W-:Y:S02]  /*2000*/  ISETP.GT.U32.AND P1, PT, R0, R17, PT ;  /* 0x000000110000720c */ /* 0x000fe40003f24070 */
[----:B0-----:R-:W-:-:S11]  /*2010*/  IADD3 R16, PT, PT, R19, 0xffffffe, RZ ;  /* 0x0ffffffe13107810 */ /* 0x001fd60007ffe0ff */
[----:B------:R-:W-:Y:S02]  /*2020*/  @!P1 IMAD.IADD R17, R17, 0x1, -R0 ;  /* 0x0000000111119824 */ /* 0x000fe400078e0a00 */
[----:B------:R-:W-:Y:S01]  /*2030*/  @!P1 VIADD R20, R20, 0x1 ;  /* 0x0000000114149836 */ /* 0x000fe20000000000 */
[----:B------:R-:W-:Y:S02]  /*2040*/  ISETP.NE.AND P1, PT, R8, RZ, PT ;  /* 0x000000ff0800720c */ /* 0x000fe40003f25270 */
[----:B------:R-:W-:Y:S02]  /*2050*/  ISETP.GE.U32.AND P0, PT, R17, R0, PT ;  /* 0x000000001100720c */ /* 0x000fe40003f06070 */
[----:B------:R-:W-:Y:S01]  /*2060*/  LOP3.LUT R0, R23, R8, RZ, 0x3c, !PT ;  /* 0x0000000817007212 */ /* 0x000fe200078e3cff */
[----:B------:R0:W1:Y:S03]  /*2070*/  F2I.FTZ.U32.TRUNC.NTZ R17, R16 ;  /* 0x0000001000117305 */ /* 0x000066000021f000 */
[----:B------:R-:W-:Y:S01]  /*2080*/  ISETP.GE.AND P2, PT, R0, RZ, PT ;  /* 0x000000ff0000720c */ /* 0x000fe20003f46270 */
[----:B0-----:R-:W-:-:S06]  /*2090*/  IMAD.MOV.U32 R16, RZ, RZ, RZ ;  /* 0x000000ffff107224 */ /* 0x001fcc00078e00ff */
[----:B------:R-:W-:Y:S01]  /*20a0*/  @P0 IADD3 R20, PT, PT, R20, 0x1, RZ ;  /* 0x0000000114140810 */ /* 0x000fe20007ffe0ff */
[----:B-1----:R-:W-:-:S05]  /*20b0*/  IMAD.MOV R19, RZ, RZ, -R17 ;  /* 0x000000ffff137224 */ /* 0x002fca00078e0a11 */
[----:B------:R-:W-:Y:S02]  /*20c0*/  @!P2 IADD3 R20, PT, PT, -R20, RZ, RZ ;  /* 0x000000ff1414a210 */ /* 0x000fe40007ffe1ff */
[----:B------:R-:W-:Y:S01]  /*20d0*/  @!P1 LOP3.LUT R20, RZ, R8, RZ, 0x33, !PT ;  /* 0x00000008ff149212 */ /* 0x000fe200078e33ff */
[----:B------:R-:W-:-:S03]  /*20e0*/  IMAD R19, R19, R18, RZ ;  /* 0x0000001213137224 */ /* 0x000fc600078e02ff */
[----:B------:R-:W-:Y:S01]  /*20f0*/  IABS R0, R20 ;  /* 0x0000001400007213 */ /* 0x000fe20000000000 */
[----:B------:R-:W-:-:S03]  /*2100*/  IMAD.HI.U32 R16, R17, R19, R16 ;  /* 0x0000001311107227 */ /* 0x000fc600078e0010 */
[----:B------:R-:W-:Y:S02]  /*2110*/  MOV R17, R0 ;  /* 0x0000000000117202 */ /* 0x000fe40000000f00 */
[----:B------:R-:W-:-:S03]  /*2120*/  IABS R0, R9 ;  /* 0x0000000900007213 */ /* 0x000fc60000000000 */
[----:B------:R-:W-:Y:S01]  /*2130*/  IMAD.HI.U32 R21, R16, R17, RZ ;  /* 0x0000001110157227 */ /* 0x000fe200078e00ff */
[----:B------:R-:W0:Y:S03]  /*2140*/  I2F.RP R19, R0 ;  /* 0x0000000000137306 */ /* 0x000e260000209400 */
[----:B------:R-:W-:-:S04]  /*2150*/  IMAD.MOV R16, RZ, RZ, -R21 ;  /* 0x000000ffff107224 */ /* 0x000fc800078e0a15 */
[----:B------:R-:W-:Y:S01]  /*2160*/  IMAD R17, R18, R16, R17 ;  /* 0x0000001012117224 */ /* 0x000fe200078e0211 */
[----:B------:R-:W-:-:S04]  /*2170*/  LOP3.LUT R16, R20, R7, RZ, 0x3c, !PT ;  /* 0x0000000714107212 */ /* 0x000fc800078e3cff */
[----:B------:R-:W-:Y:S02]  /*2180*/  ISETP.GT.U32.AND P1, PT, R18, R17, PT ;  /* 0x000000111200720c */ /* 0x000fe40003f24070 */
[----:B------:R-:W-:Y:S01]  /*2190*/  ISETP.GE.AND P2, PT, R16, RZ, PT ;  /* 0x000000ff1000720c */ /* 0x000fe20003f46270 */
[----:B0-----:R-:W0:Y:S01]  /*21a0*/  MUFU.RCP R19, R19 ;  /* 0x0000001300137308 */ /* 0x001e220000001000 */
[----:B------:R-:W-:-:S09]  /*21b0*/  IMAD.MOV.U32 R16, RZ, RZ, RZ ;  /* 0x000000ffff107224 */ /* 0x000fd200078e00ff */
[-C--:B------:R-:W-:Y:S02]  /*21c0*/  @!P1 IADD3 R17, PT, PT, R17, -R18.reuse, RZ ;  /* 0x8000001211119210 */ /* 0x080fe40007ffe0ff */
[----:B------:R-:W-:Y:S02]  /*21d0*/  @!P1 IADD3 R21, PT, PT, R21, 0x1, RZ ;  /* 0x0000000115159810 */ /* 0x000fe40007ffe0ff */
[----:B------:R-:W-:Y:S02]  /*21e0*/  ISETP.GE.U32.AND P0, PT, R17, R18, PT ;  /* 0x000000121100720c */ /* 0x000fe40003f06070 */
[----:B------:R-:W-:Y:S01]  /*21f0*/  ISETP.NE.AND P1, PT, R7, RZ, PT ;  /* 0x000000ff0700720c */ /* 0x000fe20003f25270 */
[----:B0-----:R-:W-:-:S06]  /*2200*/  VIADD R17, R19, 0xffffffe ;  /* 0x0ffffffe13117836 */ /* 0x001fcc0000000000 */
[----:B------:R-:W0:Y:S04]  /*2210*/  F2I.FTZ.U32.TRUNC.NTZ R17, R17 ;  /* 0x0000001100117305 */ /* 0x000e28000021f000 */
[----:B------:R-:W-:-:S05]  /*2220*/  @P0 VIADD R21, R21, 0x1 ;  /* 0x0000000115150836 */ /* 0x000fca0000000000 */
[----:B------:R-:W-:Y:S02]  /*2230*/  @!P2 IADD3 R21, PT, PT, -R21, RZ, RZ ;  /* 0x000000ff1515a210 */ /* 0x000fe40007ffe1ff */
[----:B------:R-:W-:-:S04]  /*2240*/  @!P1 LOP3.LUT R21, RZ, R7, RZ, 0x33, !PT ;  /* 0x00000007ff159212 */ /* 0x000fc800078e33ff */
[----:B------:R-:W-:Y:S01]  /*2250*/  IADD3 R26, PT, PT, -R21, RZ, RZ ;  /* 0x000000ff151a7210 */ /* 0x000fe20007ffe1ff */
[----:B0-----:R-:W-:-:S04]  /*2260*/  IMAD.MOV R19, RZ, RZ, -R17 ;  /* 0x000000ffff137224 */ /* 0x001fc800078e0a11 */
[--C-:B------:R-:W-:Y:S02]  /*2270*/  IMAD R26, R7, R26, R20.reuse ;  /* 0x0000001a071a7224 */ /* 0x100fe400078e0214 */
[----:B------:R-:W-:Y:S02]  /*2280*/  IMAD R19, R19, R0, RZ ;  /* 0x0000000013137224 */ /* 0x000fe400078e02ff */
[----:B------:R-:W-:Y:S01]  /*2290*/  IMAD.MOV R20, RZ, RZ, -R20 ;  /* 0x000000ffff147224 */ /* 0x000fe200078e0a14 */
[----:B------:R-:W-:Y:S01]  /*22a0*/  IABS R25, R26 ;  /* 0x0000001a00197213 */ /* 0x000fe20000000000 */
[----:B------:R-:W-:Y:S02]  /*22b0*/  IMAD.HI.U32 R22, R17, R19, R16 ;  /* 0x0000001311167227 */ /* 0x000fe400078e0010 */
[----:B------:R-:W0:Y:S02]  /*22c0*/  LDC.64 R16, c[0x0][0x430] ;  /* 0x00010c00ff107b82 */ /* 0x000e240000000a00 */
[----:B------:R-:W-:Y:S01]  /*22d0*/  IMAD R20, R8, R20, R23 ;  /* 0x0000001408147224 */ /* 0x000fe200078e0217 */
[----:B------:R-:W-:Y:S01]  /*22e0*/  IADD3 R23, PT, PT, -R23, RZ, RZ ;  /* 0x000000ff17177210 */ /* 0x000fe20007ffe1ff */
[----:B------:R-:W-:-:S04]  /*22f0*/  IMAD.HI.U32 R22, R22, R25, RZ ;  /* 0x0000001916167227 */ /* 0x000fc800078e00ff */
[----:B------:R-:W0:Y:S01]  /*2300*/  LDC.64 R18, c[0x0][0x438] ;  /* 0x00010e00ff127b82 */ /* 0x000e220000000a00 */
[----:B------:R-:W-:Y:S01]  /*2310*/  IADD3 R24, PT, PT, -R22, RZ, RZ ;  /* 0x000000ff16187210 */ /* 0x000fe20007ffe1ff */
[----:B------:R-:W-:-:S04]  /*2320*/  IMAD R23, R6, R23, R11 ;  /* 0x0000001706177224 */ /* 0x000fc800078e020b */
[----:B------:R-:W-:-:S05]  /*2330*/  IMAD R25, R0, R24, R25 ;  /* 0x0000001800197224 */ /* 0x000fca00078e0219 */
[----:B------:R-:W-:Y:S01]  /*2340*/  ISETP.GT.U32.AND P0, PT, R0, R25, PT ;  /* 0x000000190000720c */ /* 0x000fe20003f04070 */
[----:B0-----:R-:W-:-:S12]  /*2350*/  IMAD R23, R23, R16, -R18 ;  /* 0x0000001017177224 */ /* 0x001fd800078e0a12 */
[----:B------:R-:W-:Y:S01]  /*2360*/  @!P0 IADD3 R22, PT, PT, R22, 0x1, RZ ;  /* 0x0000000116168810 */ /* 0x000fe20007ffe0ff */
[----:B------:R-:W-:Y:S02]  /*2370*/  IMAD R20, R20, R17, -R19 ;  /* 0x0000001114147224 */ /* 0x000fe400078e0a13 */
[----:B------:R-:W-:Y:S01]  /*2380*/  @!P0 IMAD.IADD R25, R25, 0x1, -R0 ;  /* 0x0000000119198824 */ /* 0x000fe200078e0a00 */
[C---:B------:R-:W-:Y:S02]  /*2390*/  ISETP.GE.AND P2, PT, R23.reuse, UR10, PT ;  /* 0x0000000a17007c0c */ /* 0x040fe4000bf46270 */
[C---:B------:R-:W-:Y:S02]  /*23a0*/  ISETP.GE.AND P3, PT, R20.reuse, UR11, PT ;  /* 0x0000000b14007c0c */ /* 0x040fe4000bf66270 */
[----:B------:R-:W-:Y:S02]  /*23b0*/  ISETP.GT.AND P2, PT, R23, -0x1, !P2 ;  /* 0xffffffff1700780c */ /* 0x000fe40005744270 */
[----:B------:R-:W-:-:S02]  /*23c0*/  ISETP.GT.AND P3, PT, R20, -0x1, !P3 ;  /* 0xffffffff1400780c */ /* 0x000fc40005f64270 */
[----:B------:R-:W-:Y:S02]  /*23d0*/  ISETP.GE.U32.AND P1, PT, R25, R0, PT ;  /* 0x000000001900720c */ /* 0x000fe40003f26070 */
[----:B------:R-:W-:Y:S02]  /*23e0*/  PLOP3.LUT P4, PT, P3, P2, PT, 0x80, 0x8 ;  /* 0x000000000008781c */ /* 0x000fe40001f85070 */
[----:B------:R-:W-:Y:S02]  /*23f0*/  LOP3.LUT R0, R26, R9, RZ, 0x3c, !PT ;  /* 0x000000091a007212 */ /* 0x000fe400078e3cff */
[----:B------:R-:W-:Y:S02]  /*2400*/  IADD3 R25, PT, PT, R23, UR5, RZ ;  /* 0x0000000517197c10 */ /* 0x000fe4000fffe0ff */
[----:B------:R-:W-:Y:S02]  /*2410*/  ISETP.GE.AND P5, PT, R0, RZ, PT ;  /* 0x000000ff0000720c */ /* 0x000fe40003fa6270 */
[----:B------:R-:W-:-:S03]  /*2420*/  ISETP.GE.AND P0, PT, R25, UR10, PT ;  /* 0x0000000a19007c0c */ /* 0x000fc6000bf06270 */
[----:B------:R-:W-:Y:S01]  /*2430*/  @P1 VIADD R22, R22, 0x1 ;  /* 0x0000000116161836 */ /* 0x000fe20000000000 */
[----:B------:R-:W-:Y:S01]  /*2440*/  ISETP.GT.AND P0, PT, R25, -0x1, !P0 ;  /* 0xffffffff1900780c */ /* 0x000fe20004704270 */
[----:B------:R-:W0:Y:S06]  /*2450*/  @P4 LDC.64 R16, c[0x0][0x380] ;  /* 0x0000e000ff104b82 */ /* 0x000e2c0000000a00 */
[----:B------:R-:W-:Y:S01]  /*2460*/  @!P5 IMAD.MOV R22, RZ, RZ, -R22 ;  /* 0x000000ffff16d224 */ /* 0x000fe200078e0a16 */
[----:B------:R-:W-:Y:S02]  /*2470*/  @!P6 LOP3.LUT R22, RZ, R9, RZ, 0x33, !PT ;  /* 0x00000009ff16e212 */ /* 0x000fe400078e33ff */
[----:B------:R-:W-:-:S03]  /*2480*/  PLOP3.LUT P5, PT, P3, P0, PT, 0x80, 0x8 ;  /* 0x000000000008781c */ /* 0x000fc60001fa1070 */
[----:B------:R-:W-:-:S04]  /*2490*/  IMAD R21, R10, R21, R22 ;  /* 0x000000150a157224 */ /* 0x000fc800078e0216 */
[----:B------:R-:W-:Y:S02]  /*24a0*/  IMAD R22, R21, UR11, R20 ;  /* 0x0000000b15167c24 */ /* 0x000fe4000f8e0214 */
[----:B------:R-:W-:Y:S02]  /*24b0*/  IMAD R21, R26, UR4, RZ ;  /* 0x000000041a157c24 */ /* 0x000fe4000f8e02ff */
[----:B------:R-:W-:-:S04]  /*24c0*/  @P4 IMAD R19, R22, UR10, R23 ;  /* 0x0000000a16134c24 */ /* 0x000fc8000f8e0217 */
[----:B0-----:R-:W-:Y:S02]  /*24d0*/  @P4 IMAD.WIDE R16, R19, 0x2, R16 ;  /* 0x0000000213104825 */ /* 0x001fe400078e0210 */
[----:B------:R-:W0:Y:S02]  /*24e0*/  @P5 LDC.64 R18, c[0x0][0x380] ;  /* 0x0000e000ff125b82 */ /* 0x000e240000000a00 */
[----:B------:R-:W-:Y:S01]  /*24f0*/  IMAD.WIDE R26, R26, 0x2, R14 ;  /* 0x000000021a1a7825 */ /* 0x000fe200078e020e */
[----:B------:R1:W2:Y:S05]  /*2500*/  @P4 LDG.E.U16 R24, desc[UR8][R16.64] ;  /* 0x0000000810184981 */ /* 0x0002aa000c1e1500 */
[----:B------:R-:W3:Y:S01]  /*2510*/  LDG.E.U16 R27, desc[UR8][R26.64] ;  /* 0x000000081a1b7981 */ /* 0x000ee2000c1e1500 */
[----:B-1----:R-:W-:-:S05]  /*2520*/  IMAD.WIDE R16, R21, 0x2, R12 ;  /* 0x0000000215107825 */ /* 0x002fca00078e020c */
[----:B------:R-:W4:Y:S01]  /*2530*/  @P4 LDG.E.U16 R26, desc[UR8][R16.64] ;  /* 0x00000008101a4981 */ /* 0x000f22000c1e1500 */
[----:B------:R-:W-:-:S04]  /*2540*/  @P5 IMAD R29, R22, UR10, R25 ;  /* 0x0000000a161d5c24 */ /* 0x000fc8000f8e0219 */
[----:B0-----:R-:W-:-:S06]  /*2550*/  @P5 IMAD.WIDE R28, R29, 0x2, R18 ;  /* 0x000000021d1c5825 */ /* 0x001fcc00078e0212 */
[----:B------:R-:W5:Y:S04]  /*2560*/  @P5 LDG.E.U16 R29, desc[UR8][R28.64] ;  /* 0x000000081c1d5981 */ /* 0x000f68000c1e1500 */
[----:B------:R-:W5:Y:S01]  /*2570*/  @P5 LDG.E.U16 R28, desc[UR8][R16.64+0x2] ;  /* 0x00000208101c5981 */ /* 0x000f62000c1e1500 */
[----:B------:R-:W-:-:S04]  /*2580*/  IADD3 R21, PT, PT, R25, UR5, RZ ;  /* 0x0000000519157c10 */ /* 0x000fc8000fffe0ff */
[----:B------:R-:W-:-:S04]  /*2590*/  ISETP.GE.AND P1, PT, R21, UR10, PT ;  /* 0x0000000a15007c0c */ /* 0x000fc8000bf26270 */
[----:B------:R-:W-:-:S04]  /*25a0*/  ISETP.GT.AND P1, PT, R21, -0x1, !P1 ;  /* 0xffffffff1500780c */ /* 0x000fc80004f24270 */
[----:B------:R-:W-:Y:S01]  /*25b0*/  PLOP3.LUT P3, PT, P3, P1, PT, 0x80, 0x8 ;  /* 0x000000000008781c */ /* 0x000fe20001f63070 */
[----:B--2---:R-:W-:Y:S02]  /*25c0*/  @P4 IMAD.U32 R24, R24, 0x10000, RZ ;  /* 0x0001000018184824 */ /* 0x004fe400078e00ff */
[----:B---3--:R-:W-:Y:S01]  /*25d0*/  IMAD.U32 R0, R27, 0x10000, RZ ;  /* 0x000100001b007824 */ /* 0x008fe200078e00ff */
[----:B----4-:R-:W-:-:S05]  /*25e0*/  @P4 SHF.L.U32 R19, R26, 0x10, RZ ;  /* 0x000000101a134819 */ /* 0x010fca00000006ff */
[----:B------:R-:W-:-:S04]  /*25f0*/  @P4 FFMA.FTZ R0, R19, R24, R0 ;  /* 0x0000001813004223 */ /* 0x000fc80000010000 */
[----:B------:R-:W0:Y:S01]  /*2600*/  @P3 LDC.64 R18, c[0x0][0x380] ;  /* 0x0000e000ff123b82 */ /* 0x000e220000000a00 */
[----:B------:R-:W2:Y:S01]  /*2610*/  @P3 LDG.E.U16 R24, desc[UR8][R16.64+0x4] ;  /* 0x0000040810183981 */ /* 0x000ea2000c1e1500 */
[----:B-----5:R-:W-:Y:S01]  /*2620*/  @P5 IMAD.U32 R29, R29, 0x10000, RZ ;  /* 0x000100001d1d5824 */ /* 0x020fe200078e00ff */
[----:B------:R-:W-:-:S05]  /*2630*/  @P5 SHF.L.U32 R27, R28, 0x10, RZ ;  /* 0x000000101c1b5819 */ /* 0x000fca00000006ff */
[----:B------:R-:W-:Y:S01]  /*2640*/  @P5 FFMA.FTZ R0, R27, R29, R0 ;  /* 0x0000001d1b005223 */ /* 0x000fe20000010000 */
[----:B------:R-:W-:-:S04]  /*2650*/  @P3 IMAD R27, R22, UR10, R21 ;  /* 0x0000000a161b3c24 */ /* 0x000fc8000f8e0215 */
[----:B0-----:R-:W-:-:S06]  /*2660*/  @P3 IMAD.WIDE R26, R27, 0x2, R18 ;  /* 0x000000021b1a3825 */ /* 0x001fcc00078e0212 */
[----:B------:R0:W3:Y:S01]  /*2670*/  @P3 LDG.E.U16 R26, desc[UR8][R26.64] ;  /* 0x000000081a1a3981 */ /* 0x0000e2000c1e1500 */
[----:B------:R-:W-:-:S04]  /*2680*/  IADD3 R20, PT, PT, R20, UR6, RZ ;  /* 0x0000000614147c10 */ /* 0x000fc8000fffe0ff */
[----:B------:R-:W-:-:S04]  /*2690*/  ISETP.GE.AND P4, PT, R20, UR11, PT ;  /* 0x0000000b14007c0c */ /* 0x000fc8000bf86270 */
[----:B------:R-:W-:-:S04]  /*26a0*/  ISETP.GT.AND P4, PT, R20, -0x1, !P4 ;  /* 0xffffffff1400780c */ /* 0x000fc80006784270 */
[----:B------:R-:W-:-:S13]  /*26b0*/  PLOP3.LUT P6, PT, P4, P2, PT, 0x80, 0x8 ;  /* 0x000000000008781c */ /* 0x000fda00027c5070 */
[----:B------:R-:W1:Y:S01]  /*26c0*/  @P6 LDC.64 R18, c[0x0][0x380] ;  /* 0x0000e000ff126b82 */ /* 0x000e620000000a00 */
[----:B------:R-:W-:-:S04]  /*26d0*/  VIADD R22, R22, UR6 ;  /* 0x0000000616167c36 */ /* 0x000fc80008000000 */
[----:B0-----:R-:W-:Y:S02]  /*26e0*/  @P6 IMAD R27, R22, UR10, R23 ;  /* 0x0000000a161b6c24 */ /* 0x001fe4000f8e0217 */
[----:B--2---:R-:W-:Y:S01]  /*26f0*/  @P3 IMAD.U32 R29, R24, 0x10000, RZ ;  /* 0x00010000181d3824 */ /* 0x004fe200078e00ff */
[----:B---3--:R-:W-:Y:S01]  /*2700*/  @P3 SHF.L.U32 R24, R26, 0x10, RZ ;  /* 0x000000101a183819 */ /* 0x008fe200000006ff */
[----:B-1----:R-:W-:-:S04]  /*2710*/  @P6 IMAD.WIDE R26, R27, 0x2, R18 ;  /* 0x000000021b1a6825 */ /* 0x002fc800078e0212 */
[----:B------:R-:W-:Y:S02]  /*2720*/  @P3 FFMA.FTZ R0, R29, R24, R0 ;  /* 0x000000181d003223 */ /* 0x000fe40000010000 */
[----:B------:R-:W2:Y:S04]  /*2730*/  @P6 LDG.E.U16 R24, desc[UR8][R16.64+0x6] ;  /* 0x0000060810186981 */ /* 0x000ea8000c1e1500 */
[----:B------:R-:W3:Y:S01]  /*2740*/  @P6 LDG.E.U16 R26, desc[UR8][R26.64] ;  /* 0x000000081a1a6981 */ /* 0x000ee2000c1e1500 */
[----:B------:R-:W-:-:S13]  /*2750*/  PLOP3.LUT P5, PT, P4, P0, PT, 0x80, 0x8 ;  /* 0x000000000008781c */ /* 0x000fda00027a1070 */
[----:B------:R-:W0:Y:S01]  /*2760*/  @P5 LDC.64 R18, c[0x0][0x380] ;  /* 0x0000e000ff125b82 */ /* 0x000e220000000a00 */
[----:B--2---:R-:W-:Y:S01]  /*2770*/  @P6 SHF.L.U32 R29, R24, 0x10, RZ ;  /* 0x00000010181d6819 */ /* 0x004fe200000006ff */
[----:B---3--:R-:W-:-:S04]  /*2780*/  @P6 IMAD.U32 R24, R26, 0x10000, RZ ;  /* 0x000100001a186824 */ /* 0x008fc800078e00ff */
[----:B------:R-:W-:Y:S01]  /*2790*/  @P6 FFMA.FTZ R0, R29, R24, R0 ;  /* 0x000000181d006223 */ /* 0x000fe20000010000 */
[----:B------:R-:W-:Y:S01]  /*27a0*/  @P5 IMAD R29, R22, UR10, R25 ;  /* 0x0000000a161d5c24 */ /* 0x000fe2000f8e0219 */
[----:B------:R-:W2:Y:S03]  /*27b0*/  @P5 LDG.E.U16 R24, desc[UR8][R16.64+0x8] ;  /* 0x0000080810185981 */ /* 0x000ea6000c1e1500 */
[----:B0-----:R-:W-:-:S06]  /*27c0*/  @P5 IMAD.WIDE R18, R29, 0x2, R18 ;  /* 0x000000021d125825 */ /* 0x001fcc00078e0212 */
[----:B------:R0:W3:Y:S01]  /*27d0*/  @P5 LDG.E.U16 R18, desc[UR8][R18.64] ;  /* 0x0000000812125981 */ /* 0x0000e2000c1e1500 */
[----:B------:R-:W-:Y:S02]  /*27e0*/  IADD3 R20, PT, PT, R20, UR6, RZ ;  /* 0x0000000614147c10 */ /* 0x000fe4000fffe0ff */
[----:B------:R-:W-:Y:S02]  /*27f0*/  PLOP3.LUT P4, PT, P4, P1, PT, 0x80, 0x8 ;  /* 0x000000000008781c */ /* 0x000fe40002783070 */
[----:B------:R-:W-:-:S04]  /*2800*/  ISETP.GE.AND P3, PT, R20, UR11, PT ;  /* 0x0000000b14007c0c */ /* 0x000fc8000bf66270 */
[----:B------:R-:W-:-:S04]  /*2810*/  ISETP.GT.AND P3, PT, R20, -0x1, !P3 ;  /* 0xffffffff1400780c */ /* 0x000fc80005f64270 */
[----:B------:R-:W-:-:S03]  /*2820*/  PLOP3.LUT P1, PT, P3, P1, PT, 0x80, 0x8 ;  /* 0x000000000008781c */ /* 0x000fc60001f23070 */
[----:B0-----:R-:W-:Y:S01]  /*2830*/  @P4 IMAD R19, R22, UR10, R21 ;  /* 0x0000000a16134c24 */ /* 0x001fe2000f8e0215 */
[----:B------:R-:W-:Y:S02]  /*2840*/  PLOP3.LUT P2, PT, P3, P2, PT, 0x80, 0x8 ;  /* 0x000000000008781c */ /* 0x000fe40001f45070 */
[----:B------:R-:W-:-:S11]  /*2850*/  PLOP3.LUT P0, PT, P3, P0, PT, 0x80, 0x8 ;  /* 0x000000000008781c */ /* 0x000fd60001f01070 */
[----:B------:R-:W0:Y:S01]  /*2860*/  @P2 LDC.64 R28, c[0x0][0x380] ;  /* 0x0000e000ff1c2b82 */ /* 0x000e220000000a00 */
[----:B--2---:R-:W-:Y:S01]  /*2870*/  @P5 IMAD.U32 R27, R24, 0x10000, RZ ;  /* 0x00010000181b5824 */ /* 0x004fe200078e00ff */
[----:B---3--:R-:W-:-:S05]  /*2880*/  @P5 SHF.L.U32 R20, R18, 0x10, RZ ;  /* 0x0000001012145819 */ /* 0x008fca00000006ff */
[----:B------:R-:W-:Y:S02]  /*2890*/  @P5 FFMA.FTZ R0, R27, R20, R0 ;  /* 0x000000141b005223 */ /* 0x000fe40000010000 */
[----:B------:R-:W1:Y:S01]  /*28a0*/  @P4 LDC.64 R26, c[0x0][0x380] ;  /* 0x0000e000ff1a4b82 */ /* 0x000e620000000a00 */
[----:B------:R-:W-:Y:S02]  /*28b0*/  VIADD R20, R22, UR6 ;  /* 0x0000000616147c36 */ /* 0x000fe40008000000 */
[----:B------:R-:W2:Y:S01]  /*28c0*/  @P4 LDG.E.U16 R22, desc[UR8][R16.64+0xa] ;  /* 0x00000a0810164981 */ /* 0x000ea2000c1e1500 */
[----:B-1----:R-:W-:-:S04]  /*28d0*/  @P4 IMAD.WIDE R26, R19, 0x2, R26 ;  /* 0x00000002131a4825 */ /* 0x002fc800078e021a */
[----:B------:R-:W1:Y:S01]  /*28e0*/  @P1 LDC.64 R18, c[0x0][0x380] ;  /* 0x0000e000ff121b82 */ /* 0x000e620000000a00 */
[C---:B------:R-:W-:Y:S02]  /*28f0*/  @P1 IMAD R21, R20.reuse, UR10, R21 ;  /* 0x0000000a14151c24 */ /* 0x040fe4000f8e0215 */
[C---:B------:R-:W-:Y:S01]  /*2900*/  @P2 IMAD R23, R20.reuse, UR10, R23 ;  /* 0x0000000a14172c24 */ /* 0x040fe2000f8e0217 */
[----:B------:R-:W3:Y:S01]  /*2910*/  @P4 LDG.E.U16 R27, desc[UR8][R26.64] ;  /* 0x000000081a1b4981 */ /* 0x000ee2000c1e1500 */
[----:B------:R-:W-:Y:S02]  /*2920*/  @P0 IMAD R25, R20, UR10, R25 ;  /* 0x0000000a14190c24 */ /* 0x000fe4000f8e0219 */
[----:B-1----:R-:W-:Y:S01]  /*2930*/  @P1 IMAD.WIDE R18, R21, 0x2, R18 ;  /* 0x0000000215121825 */ /* 0x002fe200078e0212 */
[----:B------:R-:W4:Y:S01]  /*2940*/  @P0 LDG.E.U16 R26, desc[UR8][R16.64+0xe] ;  /* 0x00000e08101a0981 */ /* 0x000f22000c1e1500 */
[----:B------:R-:W1:Y:S02]  /*2950*/  @P0 LDC.64 R20, c[0x0][0x380] ;  /* 0x0000e000ff140b82 */ /* 0x000e640000000a00 */
[----:B0-----:R-:W-:-:S02]  /*2960*/  @P2 IMAD.WIDE R28, R23, 0x2, R28 ;  /* 0x00000002171c2825 */ /* 0x001fc400078e021c */
[----:B------:R-:W5:Y:S04]  /*2970*/  @P2 LDG.E.U16 R23, desc[UR8][R16.64+0xc] ;  /* 0x00000c0810172981 */ /* 0x000f68000c1e1500 */
[----:B------:R-:W5:Y:S04]  /*2980*/  @P2 LDG.E.U16 R24, desc[UR8][R28.64] ;  /* 0x000000081c182981 */ /* 0x000f68000c1e1500 */
[----:B------:R-:W5:Y:S04]  /*2990*/  @P1 LDG.E.U16 R18, desc[UR8][R18.64] ;  /* 0x0000000812121981 */ /* 0x000f68000c1e1500 */
[----:B------:R4:W5:Y:S01]  /*29a0*/  @P1 LDG.E.U16 R28, desc[UR8][R16.64+0x10] ;  /* 0x00001008101c1981 */ /* 0x000962000c1e1500 */
[----:B-1----:R-:W-:-:S06]  /*29b0*/  @P0 IMAD.WIDE R20, R25, 0x2, R20 ;  /* 0x0000000219140825 */ /* 0x002fcc00078e0214 */
[----:B------:R-:W5:Y:S01]  /*29c0*/  @P0 LDG.E.U16 R20, desc[UR8][R20.64] ;  /* 0x0000000814140981 */ /* 0x000f62000c1e1500 */
[----:B--2---:R-:W-:Y:S01]  /*29d0*/  @P4 SHF.L.U32 R25, R22, 0x10, RZ ;  /* 0x0000001016194819 */ /* 0x004fe200000006ff */
[----:B---3--:R-:W-:-:S04]  /*29e0*/  @P4 IMAD.U32 R27, R27, 0x10000, RZ ;  /* 0x000100001b1b4824 */ /* 0x008fc800078e00ff */
[----:B------:R-:W-:Y:S01]  /*29f0*/  @P4 FFMA.FTZ R0, R25, R27, R0 ;  /* 0x0000001b19004223 */ /* 0x000fe20000010000 */
[----:B----4-:R-:W-:Y:S02]  /*2a00*/  @P0 SHF.L.U32 R17, R26, 0x10, RZ ;  /* 0x000000101a110819 */ /* 0x010fe400000006ff */
[----:B-----5:R-:W-:Y:S01]  /*2a10*/  @P2 SHF.L.U32 R23, R23, 0x10, RZ ;  /* 0x0000001017172819 */ /* 0x020fe200000006ff */
[----:B------:R-:W-:-:S04]  /*2a20*/  @P2 IMAD.U32 R24, R24, 0x10000, RZ ;  /* 0x0001000018182824 */ /* 0x000fc800078e00ff */
[----:B------:R-:W-:Y:S01]  /*2a30*/  @P2 FFMA.FTZ R0, R23, R24, R0 ;  /* 0x0000001817002223 */ /* 0x000fe20000010000 */
[----:B------:R-:W-:Y:S01]  /*2a40*/  @P1 SHF.L.U32 R23, R28, 0x10, RZ ;  /* 0x000000101c171819 */ /* 0x000fe200000006ff */
[----:B------:R-:W-:Y:S02]  /*2a50*/  @P0 IMAD.U32 R16, R20, 0x10000, RZ ;  /* 0x0001000014100824 */ /* 0x000fe400078e00ff */
[----:B------:R-:W-:Y:S02]  /*2a60*/  @P1 IMAD.U32 R20, R18, 0x10000, RZ ;  /* 0x0001000012141824 */ /* 0x000fe400078e00ff */
[----:B------:R-:W-:Y:S01]  /*2a70*/  @P0 FFMA.FTZ R0, R17, R16, R0 ;  /* 0x0000001011000223 */ /* 0x000fe20000010000 */
[----:B------:R-:W-:-:S03]  /*2a80*/  LEA R16, P0, R11, UR12, 0x1 ;  /* 0x0000000c0b107c11 */ /* 0x000fc6000f8008ff */
[----:B------:R-:W-:Y:S01]  /*2a90*/  @P1 FFMA.FTZ R0, R23, R20, R0 ;  /* 0x0000001417001223 */ /* 0x000fe20000010000 */
[----:B------:R-:W-:Y:S02]  /*2aa0*/  LEA.HI.X R17, R11, UR13, R3, 0x1, P0 ;  /* 0x0000000d0b117c11 */ /* 0x000fe400080f0c03 */
[----:B------:R-:W-:Y:S02]  /*2ab0*/  IADD3 R11, P0, PT, R4, R11, RZ ;  /* 0x0000000b040b7210 */ /* 0x000fe40007f1e0ff */
[----:B------:R-:W-:Y:S02]  /*2ac0*/  F2FP.BF16.F32.PACK_AB R0, RZ, R0 ;  /* 0x00000000ff00723e */ /* 0x000fe400000010ff */
[----:B------:R-:W-:Y:S02]  /*2ad0*/  IADD3.X R3, PT, PT, RZ, R3, RZ, P0, !PT ;  /* 0x00000003ff037210 */ /* 0x000fe400007fe4ff */
[----:B------:R-:W-:Y:S01]  /*2ae0*/  ISETP.GE.U32.AND P0, PT, R11, UR14, PT ;  /* 0x0000000e0b007c0c */ /* 0x000fe2000bf06070 */
[----:B------:R0:W-:Y:S03]  /*2af0*/  STG.E.U16 desc[UR8][R16.64], R0 ;  /* 0x0000000010007986 */ /* 0x0001e6000c101508 */
[----:B------:R-:W-:-:S13]  /*2b00*/  ISETP.GE.AND.EX P0, PT, R3, UR7, PT, P0 ;  /* 0x0000000703007c0c */ /* 0x000fda000bf06300 */
[----:B0-----:R-:W-:Y:S05]  /*2b10*/  @!P0 BRA `(.L_x_1241) ;  /* 0xfffffff000b48947 */ /* 0x001fea000383ffff */
[----:B------:R-:W-:Y:S05]  /*2b20*/  EXIT ;  /* 0x000000000000794d */ /* 0x000fea0003800000 */
.L_x_1240:
[----:B------:R-:W-:Y:S01]  /*2b30*/  IABS R0, R16 ;  /* 0x0000001000007213 */ /* 0x000fe20000000000 */
[----:B------:R-:W0:Y:S01]  /*2b40*/  LDC R2, c[0x0][0x420] ;  /* 0x00010800ff027b82 */ /* 0x000e220000000800 */
[----:B------:R-:W1:Y:S01]  /*2b50*/  LDCU.64 UR10, c[0x0][0x3a8] ;  /* 0x00007500ff0a77ac */ /* 0x000e620008000a00 */
[----:B------:R-:W-:Y:S01]  /*2b60*/  ISETP.NE.AND P3, PT, R16, RZ, PT ;  /* 0x000000ff1000720c */ /* 0x000fe20003f65270 */
[----:B------:R-:W2:Y:S01]  /*2b70*/  I2F.RP R5, R0 ;  /* 0x0000000000057306 */ /* 0x000ea20000209400 */
[----:B------:R-:W3:Y:S04]  /*2b80*/  LDCU UR14, c[0x0][0x40c] ;  /* 0x00008180ff0e77ac */ /* 0x000ee80008000800 */
[----:B------:R-:W4:Y:S01]  /*2b90*/  LDC R13, c[0x0][0x410] ;  /* 0x00010400ff0d7b82 */ /* 0x000f220000000800 */
[----:B------:R-:W0:Y:S01]  /*2ba0*/  LDCU UR5, c[0x0][0x440] ;  /* 0x00008800ff0577ac */ /* 0x000e220008000800 */
[----:B------:R-:W0:Y:S01]  /*2bb0*/  LDCU UR6, c[0x0][0x444] ;  /* 0x00008880ff0677ac */ /* 0x000e220008000800 */
[----:B------:R-:W0:Y:S01]  /*2bc0*/  LDCU.64 UR12, c[0x0][0x418] ;  /* 0x00008300ff0c77ac */ /* 0x000e220008000a00 */
[----:B--2---:R-:W2:Y:S01]  /*2bd0*/  MUFU.RCP R5, R5 ;  /* 0x0000000500057308 */ /* 0x004ea20000001000 */
[----:B0-----:R-:W-:-:S07]  /*2be0*/  IABS R2, R2 ;  /* 0x0000000200027213 */ /* 0x001fce0000000000 */
[----:B------:R-:W0:Y:S01]  /*2bf0*/  I2F.RP R10, R2 ;  /* 0x00000002000a7306 */ /* 0x000e220000209400 */
[----:B--2---:R-:W-:Y:S01]  /*2c00*/  VIADD R6, R5, 0xffffffe ;  /* 0x0ffffffe05067836 */ /* 0x004fe20000000000 */
[----:B----4-:R-:W-:Y:S02]  /*2c10*/  IABS R5, R13 ;  /* 0x0000000d00057213 */ /* 0x010fe40000000000 */
[----:B------:R-:W-:-:S04]  /*2c20*/  LOP3.LUT R13, R13, R16, RZ, 0x3c, !PT ;  /* 0x000000100d0d7212 */ /* 0x000fc800078e3cff */
[----:B------:R2:W4:Y:S01]  /*2c30*/  F2I.FTZ.U32.TRUNC.NTZ R7, R6 ;  /* 0x0000000600077305 */ /* 0x000522000021f000 */
[----:B------:R-:W-:Y:S02]  /*2c40*/  ISETP.GE.AND P2, PT, R13, RZ, PT ;  /* 0x000000ff0d00720c */ /* 0x000fe40003f46270 */
[----:B------:R-:W1:Y:S05]  /*2c50*/  LDC.64 R12, c[0x0][0x3d0] ;  /* 0x0000f400ff0c7b82 */ /* 0x000e6a0000000a00 */
[----:B0-----:R-:W0:Y:S01]  /*2c60*/  MUFU.RCP R10, R10 ;  /* 0x0000000a000a7308 */ /* 0x001e220000001000 */
[----:B--2---:R-:W-:Y:S01]  /*2c70*/  IMAD.MOV.U32 R6, RZ, RZ, RZ ;  /* 0x000000ffff067224 */ /* 0x004fe200078e00ff */
[----:B----4-:R-:W-:-:S05]  /*2c80*/  IADD3 R9, PT, PT, RZ, -R7, RZ ;  /* 0x80000007ff097210 */ /* 0x010fca0007ffe0ff */
[----:B------:R-:W-:-:S04]  /*2c90*/  IMAD R9, R9, R0, RZ ;  /* 0x0000000009097224 */ /* 0x000fc800078e02ff */
[----:B------:R-:W-:Y:S02]  /*2ca0*/  IMAD.HI.U32 R9, R7, R9, R6 ;  /* 0x0000000907097227 */ /* 0x000fe400078e0006 */
[----:B------:R-:W2:Y:S02]  /*2cb0*/  LDC R7, c[0x0][0x424] ;  /* 0x00010900ff077b82 */ /* 0x000ea40000000800 */
[----:B0-----:R-:W-:Y:S02]  /*2cc0*/  VIADD R14, R10, 0xffffffe ;  /* 0x0ffffffe0a0e7836 */ /* 0x001fe40000000000 */
[----:B------:R-:W-:Y:S02]  /*2cd0*/  IMAD.HI.U32 R8, R9, R5, RZ ;  /* 0x0000000509087227 */ /* 0x000fe400078e00ff */
[----:B------:R0:W4:Y:S03]  /*2ce0*/  F2I.FTZ.U32.TRUNC.NTZ R15, R14 ;  /* 0x0000000e000f7305 */ /* 0x000126000021f000 */
[----:B------:R-:W-:-:S05]  /*2cf0*/  IADD3 R6, PT, PT, -R8, RZ, RZ ;  /* 0x000000ff08067210 */ /* 0x000fca0007ffe1ff */
[C---:B------:R-:W-:Y:S02]  /*2d00*/  IMAD R5, R0.reuse, R6, R5 ;  /* 0x0000000600057224 */ /* 0x040fe400078e0205 */
[----:B------:R-:W2:Y:S01]  /*2d10*/  LDC R6, c[0x0][0x420] ;  /* 0x00010800ff067b82 */ /* 0x000ea20000000800 */
[----:B0-----:R-:W-:Y:S02]  /*2d20*/  IMAD.MOV.U32 R14, RZ, RZ, RZ ;  /* 0x000000ffff0e7224 */ /* 0x001fe400078e00ff */
[----:B------:R-:W-:Y:S01]  /*2d30*/  ISETP.GT.U32.AND P0, PT, R0, R5, PT ;  /* 0x000000050000720c */ /* 0x000fe20003f04070 */
[----:B----4-:R-:W-:-:S04]  /*2d40*/  IMAD.MOV R9, RZ, RZ, -R15 ;  /* 0x000000ffff097224 */ /* 0x010fc800078e0a0f */
[----:B------:R-:W-:-:S04]  /*2d50*/  IMAD R9, R9, R2, RZ ;  /* 0x0000000209097224 */ /* 0x000fc800078e02ff */
[----:B------:R-:W-:-:S04]  /*2d60*/  IMAD.HI.U32 R10, R15, R9, R14 ;  /* 0x000000090f0a7227 */ /* 0x000fc800078e000e */
[----:B------:R-:W-:Y:S01]  /*2d70*/  @!P0 IADD3 R5, PT, PT, R5, -R0, RZ ;  /* 0x8000000005058210 */ /* 0x000fe20007ffe0ff */
[----:B------:R-:W-:-:S03]  /*2d80*/  @!P0 VIADD R8, R8, 0x1 ;  /* 0x0000000108088836 */ /* 0x000fc60000000000 */
[----:B------:R-:W-:Y:S02]  /*2d90*/  ISETP.GE.U32.AND P1, PT, R5, R0, PT ;  /* 0x000000000500720c */ /* 0x000fe40003f26070 */
[----:B------:R-:W0:Y:S01]  /*2da0*/  LDC R5, c[0x0][0x410] ;  /* 0x00010400ff057b82 */ /* 0x000e220000000800 */
[----:B-1----:R-:W-:-:S04]  /*2db0*/  LEA R0, P0, R11, UR10, 0x1 ;  /* 0x0000000a0b007c11 */ /* 0x002fc8000f8008ff */
[----:B------:R-:W-:-:S06]  /*2dc0*/  LEA.HI.X R9, R11, UR11, R3, 0x1, P0 ;  /* 0x0000000b0b097c11 */ /* 0x000fcc00080f0c03 */
[----:B------:R-:W-:-:S04]  /*2dd0*/  @P1 IADD3 R8, PT, PT, R8, 0x1, RZ ;  /* 0x0000000108081810 */ /* 0x000fc80007ffe0ff */
[----:B------:R-:W-:Y:S02]  /*2de0*/  @!P2 IADD3 R8, PT, PT, -R8, RZ, RZ ;  /* 0x000000ff0808a210 */ /* 0x000fe40007ffe1ff */
[----:B---3--:R-:W-:-:S07]  /*2df0*/  @!P3 LOP3.LUT R8, RZ, R16, RZ, 0x33, !PT ;  /* 0x00000010ff08b212 */ /* 0x008fce00078e33ff */
.L_x_1242:
[----:B--2---:R-:W-:Y:S01]  /*2e00*/  IABS R17, R7 ;  /* 0x0000000700117213 */ /* 0x004fe20000000000 */
[----:B------:R-:W1:Y:S01]  /*2e10*/  LDC R21, c[0x0][0x414] ;  /* 0x00010500ff157b82 */ /* 0x000e620000000800 */
[----:B------:R-:W-:Y:S02]  /*2e20*/  IABS R15, R11 ;  /* 0x0000000b000f7213 */ /* 0x000fe40000000000 */
[----:B------:R-:W2:Y:S01]  /*2e30*/  I2F.RP R19, R17 ;  /* 0x0000001100137306 */ /* 0x000ea20000209400 */
[----:B------:R-:W-:Y:S02]  /*2e40*/  IABS R16, R6 ;  /* 0x0000000600107213 */ /* 0x000fe40000000000 */
[----:B------:R-:W-:Y:S01]  /*2e50*/  IMAD.HI.U32 R18, R10, R15, RZ ;  /* 0x0000000f0a127227 */ /* 0x000fe200078e00ff */
[----:B------:R-:W-:-:S04]  /*2e60*/  IADD3 R25, PT, PT, -R6, RZ, RZ ;  /* 0x000000ff06197210 */ /* 0x000fc80007ffe1ff */
[----:B------:R-:W-:-:S05]  /*2e70*/  IADD3 R14, PT, PT, -R18, RZ, RZ ;  /* 0x000000ff120e7210 */ /* 0x000fca0007ffe1ff */
[----:B------:R-:W-:Y:S01]  /*2e80*/  IMAD R15, R16, R14, R15 ;  /* 0x0000000e100f7224 */ /* 0x000fe200078e020f */
[----:B------:R-:W-:Y:S01]  /*2e90*/  LOP3.LUT R14, R11, R6, RZ, 0x3c, !PT ;  /* 0x000000060b0e7212 */ /* 0x000fe200078e3cff */
[----:B--2---:R-:W2:Y:S03]  /*2ea0*/  MUFU.RCP R19, R19 ;  /* 0x0000001300137308 */ /* 0x004ea60000001000 */
[----:B------:R-:W-:Y:S02]  /*2eb0*/  ISETP.GT.U32.AND P1, PT, R2, R15, PT ;  /* 0x0000000f0200720c */ /* 0x000fe40003f24070 */
[----:B------:R-:W-:Y:S02]  /*2ec0*/  ISETP.GE.AND P2, PT, R14, RZ, PT ;  /* 0x000000ff0e00720c */ /* 0x000fe40003f46270 */
[----:B-1----:R-:W-:-:S09]  /*2ed0*/  ISETP.NE.AND P5, PT, R21, RZ, PT ;  /* 0x000000ff1500720c */ /* 0x002fd20003fa5270 */
[----:B------:R-:W-:Y:S01]  /*2ee0*/  @!P1 IMAD.IADD R15, R15, 0x1, -R16 ;  /* 0x000000010f0f9824 */ /* 0x000fe200078e0a10 */
[----:B--2---:R-:W-:Y:S01]  /*2ef0*/  IADD3 R16, PT, PT, R19, 0xffffffe, RZ ;  /* 0x0ffffffe13107810 */ /* 0x004fe20007ffe0ff */
[----:B------:R-:W-:Y:S01]  /*2f00*/  @!P1 VIADD R18, R18, 0x1 ;  /* 0x0000000112129836 */ /* 0x000fe20000000000 */
[----:B------:R-:W-:Y:S02]  /*2f10*/  ISETP.NE.AND P1, PT, R6, RZ, PT ;  /* 0x000000ff0600720c */ /* 0x000fe40003f25270 */
[----:B------:R-:W-:Y:S02]  /*2f20*/  ISETP.GE.U32.AND P0, PT, R15, R2, PT ;  /* 0x000000020f00720c */ /* 0x000fe40003f06070 */
[----:B------:R0:W1:Y:S02]  /*2f30*/  F2I.FTZ.U32.TRUNC.NTZ R15, R16 ;  /* 0x00000010000f7305 */ /* 0x000064000021f000 */
[----:B0-----:R-:W-:-:S09]  /*2f40*/  IABS R16, R5 ;  /* 0x0000000500107213 */ /* 0x001fd20000000000 */
[----:B------:R-:W-:Y:S01]  /*2f50*/  @P0 IADD3 R18, PT, PT, R18, 0x1, RZ ;  /* 0x0000000112120810 */ /* 0x000fe20007ffe0ff */
[----:B------:R-:W0:Y:S01]  /*2f60*/  I2F.RP R22, R16 ;  /* 0x0000001000167306 */ /* 0x000e220000209400 */
[----:B-1----:R-:W-:Y:S02]  /*2f70*/  IMAD.MOV R14, RZ, RZ, -R15 ;  /* 0x000000ffff0e7224 */ /* 0x002fe400078e0a0f */
[----:B------:R-:W-:Y:S02]  /*2f80*/  @!P2 IADD3 R18, PT, PT, -R18, RZ, RZ ;  /* 0x000000ff1212a210 */ /* 0x000fe40007ffe1ff */
[----:B------:R-:W-:Y:S01]  /*2f90*/  @!P1 LOP3.LUT R18, RZ, R6, RZ, 0x33, !PT ;  /* 0x00000006ff129212 */ /* 0x000fe200078e33ff */
[----:B------:R-:W-:Y:S02]  /*2fa0*/  IMAD R19, R14, R17, RZ ;  /* 0x000000110e137224 */ /* 0x000fe400078e02ff */
[----:B------:R-:W-:Y:S01]  /*2fb0*/  IMAD.MOV.U32 R14, RZ, RZ, RZ ;  /* 0x000000ffff0e7224 */ /* 0x000fe200078e00ff */
[----:B------:R-:W-:-:S03]  /*2fc0*/  IABS R20, R18 ;  /* 0x0000001200147213 */ /* 0x000fc60000000000 */
[----:B------:R-:W-:Y:S01]  /*2fd0*/  IMAD.HI.U32 R19, R15, R19, R14 ;  /* 0x000000130f137227 */ /* 0x000fe200078e000e */
[----:B------:R-:W-:Y:S01]  /*2fe0*/  MOV R14, R20 ;  /* 0x00000014000e7202 */ /* 0x000fe20000000f00 */
[----:B0-----:R-:W0:Y:S04]  /*2ff0*/  MUFU.RCP R22, R22 ;  /* 0x0000001600167308 */ /* 0x001e280000001000 */
[----:B------:R-:W-:-:S04]  /*3000*/  IMAD.HI.U32 R20, R19, R14, RZ ;  /* 0x0000000e13147227 */ /* 0x000fc800078e00ff */
[----:B------:R-:W-:-:S04]  /*3010*/  IMAD.MOV R15, RZ, RZ, -R20 ;  /* 0x000000ffff0f7224 */ /* 0x000fc800078e0a14 */
[----:B------:R-:W-:-:S05]  /*3020*/  IMAD R14, R17, R15, R14 ;  /* 0x0000000f110e7224 */ /* 0x000fca00078e020e */
[----:B------:R-:W-:Y:S01]  /*3030*/  ISETP.GT.U32.AND P1, PT, R17, R14, PT ;  /* 0x0000000e1100720c */ /* 0x000fe20003f24070 */
[----:B0-----:R-:W-:-:S06]  /*3040*/  VIADD R15, R22, 0xffffffe ;  /* 0x0ffffffe160f7836 */ /* 0x001fcc0000000000 */
[----:B------:R-:W0:Y:S06]  /*3050*/  F2I.FTZ.U32.TRUNC.NTZ R15, R15 ;  /* 0x0000000f000f7305 */ /* 0x000e2c000021f000 */
[-C--:B------:R-:W-:Y:S02]  /*3060*/  @!P1 IADD3 R14, PT, PT, R14, -R17.reuse, RZ ;  /* 0x800000110e0e9210 */ /* 0x080fe40007ffe0ff */
[----:B------:R-:W-:Y:S02]  /*3070*/  @!P1 IADD3 R20, PT, PT, R20, 0x1, RZ ;  /* 0x0000000114149810 */ /* 0x000fe40007ffe0ff */
[----:B------:R-:W-:-:S02]  /*3080*/  ISETP.GE.U32.AND P0, PT, R14, R17, PT ;  /* 0x000000110e00720c */ /* 0x000fc40003f06070 */
[----:B------:R-:W-:Y:S02]  /*3090*/  LOP3.LUT R14, R18, R7, RZ, 0x3c, !PT ;  /* 0x00000007120e7212 */ /* 0x000fe400078e3cff */
[----:B------:R-:W-:Y:S02]  /*30a0*/  ISETP.NE.AND P1, PT, R7, RZ, PT ;  /* 0x000000ff0700720c */ /* 0x000fe40003f25270 */
[----:B------:R-:W-:Y:S01]  /*30b0*/  ISETP.GE.AND P2, PT, R14, RZ, PT ;  /* 0x000000ff0e00720c */ /* 0x000fe20003f46270 */
[----:B------:R-:W-:Y:S01]  /*30c0*/  HFMA2 R14, -RZ, RZ, 0, 0 ;  /* 0x00000000ff0e7431 */ /* 0x000fe200000001ff */
[----:B0-----:R-:W-:-:S05]  /*30d0*/  IADD3 R17, PT, PT, RZ, -R15, RZ ;  /* 0x8000000fff117210 */ /* 0x001fca0007ffe0ff */
[----:B------:R-:W-:Y:S02]  /*30e0*/  @P0 VIADD R20, R20, 0x1 ;  /* 0x0000000114140836 */ /* 0x000fe40000000000 */
[----:B------:R-:W-:-:S04]  /*30f0*/  IMAD R17, R17, R16, RZ ;  /* 0x0000001011117224 */ /* 0x000fc800078e02ff */
[----:B------:R-:W-:Y:S01]  /*3100*/  @!P2 IMAD.MOV R20, RZ, RZ, -R20 ;  /* 0x000000ffff14a224 */ /* 0x000fe200078e0a14 */
[----:B------:R-:W-:Y:S01]  /*3110*/  @!P1 LOP3.LUT R20, RZ, R7, RZ, 0x33, !PT ;  /* 0x00000007ff149212 */ /* 0x000fe200078e33ff */
[----:B------:R-:W-:-:S03]  /*3120*/  IMAD.HI.U32 R14, R15, R17, R14 ;  /* 0x000000110f0e7227 */ /* 0x000fc600078e000e */
[----:B------:R-:W-:-:S05]  /*3130*/  IABS R19, R20 ;  /* 0x0000001400137213 */ /* 0x000fca0000000000 */
[----:B------:R-:W-:Y:S01]  /*3140*/  IMAD.MOV.U32 R15, RZ, RZ, R19 ;  /* 0x000000ffff0f7224 */ /* 0x000fe200078e0013 */
[----:B------:R-:W-:-:S03]  /*3150*/  IABS R19, R21 ;  /* 0x0000001500137213 */ /* 0x000fc60000000000 */
[----:B------:R-:W-:Y:S01]  /*3160*/  IMAD.HI.U32 R23, R14, R15, RZ ;  /* 0x0000000f0e177227 */ /* 0x000fe200078e00ff */
[----:B------:R-:W0:Y:S04]  /*3170*/  I2F.RP R17, R19 ;  /* 0x0000001300117306 */ /* 0x000e280000209400 */
        /* <DEDUP_REMOVED lines=12> */
[----:B------:R-:W-:-:S05]  /*3240*/  @P0 IADD3 R23, PT, PT, R23, 0x1, RZ ;  /* 0x0000000117170810 */ /* 0x000fca0007ffe0ff */
[----:B------:R-:W-:Y:S01]  /*3250*/  @!P2 IMAD.MOV R23, RZ, RZ, -R23 ;  /* 0x000000ffff17a224 */ /* 0x000fe200078e0a17 */
[----:B------:R-:W-:Y:S02]  /*3260*/  @!P1 LOP3.LUT R23, RZ, R5, RZ, 0x33, !PT ;  /* 0x00000005ff179212 */ /* 0x000fe400078e33ff */
[----:B0-----:R-:W-:-:S03]  /*3270*/  IADD3 R14, PT, PT, RZ, -R15, RZ ;  /* 0x8000000fff0e7210 */ /* 0x001fc60007ffe0ff */
[----:B------:R-:W-:Y:S02]  /*3280*/  IMAD.MOV R26, RZ, RZ, -R23 ;  /* 0x000000ffff1a7224 */ /* 0x000fe400078e0a17 */
[----:B------:R-:W-:Y:S01]  /*3290*/  IMAD R17, R14, R19, RZ ;  /* 0x000000130e117224 */ /* 0x000fe200078e02ff */
[----:B------:R-:W-:Y:S01]  /*32a0*/  MOV R14, RZ ;  /* 0x000000ff000e7202 */ /* 0x000fe20000000f00 */
[--C-:B------:R-:W-:Y:S02]  /*32b0*/  IMAD R26, R5, R26, R20.reuse ;  /* 0x0000001a051a7224 */ /* 0x100fe400078e0214 */
[----:B------:R-:W-:Y:S02]  /*32c0*/  IMAD.MOV R20, RZ, RZ, -R20 ;  /* 0x000000ffff147224 */ /* 0x000fe400078e0a14 */
[----:B------:R-:W-:Y:S01]  /*32d0*/  IMAD.HI.U32 R17, R15, R17, R14 ;  /* 0x000000110f117227 */ /* 0x000fe200078e000e */
[----:B------:R-:W-:Y:S01]  /*32e0*/  IABS R28, R26 ;  /* 0x0000001a001c7213 */ /* 0x000fe20000000000 */
[----:B------:R-:W0:Y:S02]  /*32f0*/  LDC.64 R14, c[0x0][0x430] ;  /* 0x00010c00ff0e7b82 */ /* 0x000e240000000a00 */
[----:B------:R-:W-:-:S02]  /*3300*/  IMAD R20, R7, R20, R18 ;  /* 0x0000001407147224 */ /* 0x000fc400078e0212 */
[----:B------:R-:W-:-:S04]  /*3310*/  IMAD.HI.U32 R24, R17, R28, RZ ;  /* 0x0000001c11187227 */ /* 0x000fc800078e00ff */
[----:B------:R-:W0:Y:S01]  /*3320*/  LDC.64 R16, c[0x0][0x438] ;  /* 0x00010e00ff107b82 */ /* 0x000e220000000a00 */
[----:B------:R-:W-:-:S04]  /*3330*/  IMAD.MOV R22, RZ, RZ, -R24 ;  /* 0x000000ffff167224 */ /* 0x000fc800078e0a18 */
[----:B------:R-:W-:Y:S02]  /*3340*/  IMAD R28, R19, R22, R28 ;  /* 0x00000016131c7224 */ /* 0x000fe400078e021c */
[----:B------:R-:W-:-:S03]  /*3350*/  IMAD R22, R18, R25, RZ ;  /* 0x0000001912167224 */ /* 0x000fc600078e02ff */
[----:B------:R-:W-:Y:S02]  /*3360*/  ISETP.GT.U32.AND P1, PT, R19, R28, PT ;  /* 0x0000001c1300720c */ /* 0x000fe40003f24070 */
[----:B------:R-:W-:-:S11]  /*3370*/  IADD3 R25, PT, PT, R22, R11, RZ ;  /* 0x0000000b16197210 */ /* 0x000fd60007ffe0ff */
[----:B------:R-:W-:Y:S01]  /*3380*/  @!P1 IMAD.IADD R28, R28, 0x1, -R19 ;  /* 0x000000011c1c9824 */ /* 0x000fe200078e0a13 */
[----:B------:R-:W-:Y:S01]  /*3390*/  @!P1 IADD3 R24, PT, PT, R24, 0x1, RZ ;  /* 0x0000000118189810 */ /* 0x000fe20007ffe0ff */
[----:B0-----:R-:W-:Y:S01]  /*33a0*/  IMAD R22, R25, R14, -R16 ;  /* 0x0000000e19167224 */ /* 0x001fe200078e0a10 */
[----:B------:R-:W-:Y:S01]  /*33b0*/  LOP3.LUT R14, R26, R21, RZ, 0x3c, !PT ;  /* 0x000000151a0e7212 */ /* 0x000fe200078e3cff */
[----:B------:R-:W-:Y:S01]  /*33c0*/  IMAD R20, R20, R15, -R17 ;  /* 0x0000000f14147224 */ /* 0x000fe200078e0a11 */
[----:B------:R-:W-:Y:S01]  /*33d0*/  ISETP.GE.U32.AND P0, PT, R28, R19, PT ;  /* 0x000000131c00720c */ /* 0x000fe20003f06070 */
[C---:B------:R-:W-:Y:S01]  /*33e0*/  VIADD R29, R22.reuse, UR5 ;  /* 0x00000005161d7c36 */ /* 0x040fe20008000000 */
[----:B------:R-:W-:Y:S01]  /*33f0*/  ISETP.GE.AND P2, PT, R22, UR12, PT ;  /* 0x0000000c16007c0c */ /* 0x000fe2000bf46270 */
[----:B------:R-:W-:Y:S01]  /*3400*/  IMAD R15, R26, UR4, RZ ;  /* 0x000000041a0f7c24 */ /* 0x000fe2000f8e02ff */
[----:B------:R-:W-:Y:S02]  /*3410*/  ISETP.GE.AND P3, PT, R20, UR13, PT ;  /* 0x0000000d14007c0c */ /* 0x000fe4000bf66270 */
[----:B------:R-:W-:-:S02]  /*3420*/  ISETP.GT.AND P2, PT, R22, -0x1, !P2 ;  /* 0xffffffff1600780c */ /* 0x000fc40005744270 */
[----:B------:R-:W-:Y:S02]  /*3430*/  ISETP.GT.AND P3, PT, R20, -0x1, !P3 ;  /* 0xffffffff1400780c */ /* 0x000fe40005f64270 */
[----:B------:R-:W-:Y:S01]  /*3440*/  ISETP.GE.AND P6, PT, R14, RZ, PT ;  /* 0x000000ff0e00720c */ /* 0x000fe20003fc6270 */
[----:B------:R-:W-:Y:S01]  /*3450*/  IMAD.WIDE R14, R15, 0x2, R12 ;  /* 0x000000020f0e7825 */ /* 0x000fe200078e020c */
[----:B------:R-:W-:Y:S02]  /*3460*/  PLOP3.LUT P4, PT, P3, P2, PT, 0x80, 0x8 ;  /* 0x000000000008781c */ /* 0x000fe40001f85070 */
[C---:B------:R-:W-:Y:S02]  /*3470*/  ISETP.GE.AND P1, PT, R29.reuse, UR12, PT ;  /* 0x0000000c1d007c0c */ /* 0x040fe4000bf26270 */
[----:B------:R-:W-:Y:S02]  /*3480*/  @P0 IADD3 R24, PT, PT, R24, 0x1, RZ ;  /* 0x0000000118180810 */ /* 0x000fe40007ffe0ff */
[----:B------:R-:W-:-:S05]  /*3490*/  ISETP.GT.AND P1, PT, R29, -0x1, !P1 ;  /* 0xffffffff1d00780c */ /* 0x000fca0004f24270 */
[----:B------:R-:W-:Y:S01]  /*34a0*/  @!P6 IMAD.MOV R24, RZ, RZ, -R24 ;  /* 0x000000ffff18e224 */ /* 0x000fe200078e0a18 */
[----:B------:R-:W-:Y:S01]  /*34b0*/  @!P5 LOP3.LUT R24, RZ, R21, RZ, 0x33, !PT ;  /* 0x00000015ff18d212 */ /* 0x000fe200078e33ff */
[----:B------:R-:W0:Y:S01]  /*34c0*/  @P4 LDC.64 R18, c[0x0][0x380] ;  /* 0x0000e000ff124b82 */ /* 0x000e220000000a00 */
[----:B------:R-:W-:-:S03]  /*34d0*/  PLOP3.LUT P6, PT, P3, P1, PT, 0x80, 0x8 ;  /* 0x000000000008781c */ /* 0x000fc60001fc3070 */
[----:B------:R-:W-:-:S04]  /*34e0*/  IMAD R23, R8, R23, R24 ;  /* 0x0000001708177224 */ /* 0x000fc800078e0218 */
[----:B------:R-:W-:-:S04]  /*34f0*/  IMAD R24, R23, UR13, R20 ;  /* 0x0000000d17187c24 */ /* 0x000fc8000f8e0214 */
[C---:B------:R-:W-:Y:S02]  /*3500*/  @P4 IMAD R21, R24.reuse, UR12, R22 ;  /* 0x0000000c18154c24 */ /* 0x040fe4000f8e0216 */
[----:B------:R-:W1:Y:S02]  /*3510*/  @P6 LDC.64 R16, c[0x0][0x380] ;  /* 0x0000e000ff106b82 */ /* 0x000e640000000a00 */
[----:B0-----:R-:W-:Y:S02]  /*3520*/  @P4 IMAD.WIDE R18, R21, 0x2, R18 ;  /* 0x0000000215124825 */ /* 0x001fe400078e0212 */
[----:B------:R-:W2:Y:S04]  /*3530*/  @P4 LDG.E.U16 R21, desc[UR8][R14.64] ;  /* 0x000000080e154981 */ /* 0x000ea8000c1e1500 */
[----:B------:R0:W3:Y:S01]  /*3540*/  @P4 LDG.E.U16 R18, desc[UR8][R18.64] ;  /* 0x0000000812124981 */ /* 0x0000e2000c1e1500 */
[----:B------:R-:W-:-:S04]  /*3550*/  @P6 IMAD R23, R24, UR12, R29 ;  /* 0x0000000c18176c24 */ /* 0x000fc8000f8e021d */
[----:B-1----:R-:W-:Y:S02]  /*3560*/  @P6 IMAD.WIDE R16, R23, 0x2, R16 ;  /* 0x0000000217106825 */ /* 0x002fe400078e0210 */
[----:B------:R-:W4:Y:S04]  /*3570*/  @P6 LDG.E.U16 R23, desc[UR8][R14.64+0x2] ;  /* 0x000002080e176981 */ /* 0x000f28000c1e1500 */
[----:B------:R-:W5:Y:S01]  /*3580*/  @P6 LDG.E.U16 R16, desc[UR8][R16.64] ;  /* 0x0000000810106981 */ /* 0x000f62000c1e1500 */
[----:B------:R-:W-:Y:S02]  /*3590*/  IADD3 R27, PT, PT, R29, UR5, RZ ;  /* 0x000000051d1b7c10 */ /* 0x000fe4000fffe0ff */
[----:B0-----:R-:W-:Y:S02]  /*35a0*/  IADD3 R19, PT, PT, R20, UR6, RZ ;  /* 0x0000000614137c10 */ /* 0x001fe4000fffe0ff */
[----:B------:R-:W-:-:S04]  /*35b0*/  ISETP.GE.AND P0, PT, R27, UR12, PT ;  /* 0x0000000c1b007c0c */ /* 0x000fc8000bf06270 */
[----:B------:R-:W-:-:S04]  /*35c0*/  ISETP.GT.AND P0, PT, R27, -0x1, !P0 ;  /* 0xffffffff1b00780c */ /* 0x000fc80004704270 */
[----:B------:R-:W-:Y:S01]  /*35d0*/  PLOP3.LUT P3, PT, P3, P0, PT, 0x80, 0x8 ;  /* 0x000000000008781c */ /* 0x000fe20001f61070 */
[----:B--2---:R-:W-:Y:S01]  /*35e0*/  @P4 IMAD.U32 R21, R21, 0x10000, RZ ;  /* 0x0001000015154824 */ /* 0x004fe200078e00ff */
[----:B---3--:R-:W-:Y:S01]  /*35f0*/  @P4 SHF.L.U32 R26, R18, 0x10, RZ ;  /* 0x00000010121a4819 */ /* 0x008fe200000006ff */
[----:B------:R-:W-:-:S04]  /*3600*/  IMAD.MOV.U32 R18, RZ, RZ, RZ ;  /* 0x000000ffff127224 */ /* 0x000fc800078e00ff */
[----:B------:R-:W-:Y:S01]  /*3610*/  @P4 FFMA.FTZ R18, R21, R26, RZ ;  /* 0x0000001a15124223 */ /* 0x000fe200000100ff */
[----:B------:R-:W-:-:S05]  /*3620*/  ISETP.GE.AND P4, PT, R19, UR13, PT ;  /* 0x0000000d13007c0c */ /* 0x000fca000bf86270 */
[----:B------:R-:W0:Y:S01]  /*3630*/  @P3 LDC.64 R20, c[0x0][0x380] ;  /* 0x0000e000ff143b82 */ /* 0x000e220000000a00 */
[----:B------:R-:W-:Y:S01]  /*3640*/  ISETP.GT.AND P4, PT, R19, -0x1, !P4 ;  /* 0xffffffff1300780c */ /* 0x000fe20006784270 */
[----:B----4-:R-:W-:-:S03]  /*3650*/  @P6 IMAD.U32 R23, R23, 0x10000, RZ ;  /* 0x0001000017176824 */ /* 0x010fc600078e00ff */
[----:B------:R-:W-:Y:S02]  /*3660*/  PLOP3.LUT P5, PT, P4, P2, PT, 0x80, 0x8 ;  /* 0x000000000008781c */ /* 0x000fe400027a5070 */
[----:B-----5:R-:W-:-:S05]  /*3670*/  @P6 SHF.L.U32 R16, R16, 0x10, RZ ;  /* 0x0000001010106819 */ /* 0x020fca00000006ff */
[----:B------:R-:W-:Y:S01]  /*3680*/  @P6 FFMA.FTZ R18, R23, R16, R18 ;  /* 0x0000001017126223 */ /* 0x000fe20000010012 */
[----:B------:R-:W-:-:S05]  /*3690*/  @P3 IMAD R23, R24, UR12, R27 ;  /* 0x0000000c18173c24 */ /* 0x000fca000f8e021b */
[----:B------:R-:W1:Y:S01]  /*36a0*/  @P5 LDC.64 R16, c[0x0][0x380] ;  /* 0x0000e000ff105b82 */ /* 0x000e620000000a00 */
[----:B------:R-:W-:Y:S01]  /*36b0*/  VIADD R26, R24, UR6 ;  /* 0x00000006181a7c36 */ /* 0x000fe20008000000 */
[----:B------:R-:W2:Y:S01]  /*36c0*/  @P5 LDG.E.U16 R28, desc[UR8][R14.64+0x6] ;  /* 0x000006080e1c5981 */ /* 0x000ea2000c1e1500 */
[----:B0-----:R-:W-:-:S03]  /*36d0*/  @P3 IMAD.WIDE R20, R23, 0x2, R20 ;  /* 0x0000000217143825 */ /* 0x001fc600078e0214 */
[----:B------:R-:W3:Y:S04]  /*36e0*/  @P3 LDG.E.U16 R23, desc[UR8][R14.64+0x4] ;  /* 0x000004080e173981 */ /* 0x000ee8000c1e1500 */
[----:B------:R0:W4:Y:S01]  /*36f0*/  @P3 LDG.E.U16 R20, desc[UR8][R20.64] ;  /* 0x0000000814143981 */ /* 0x000122000c1e1500 */
[----:B------:R-:W-:-:S04]  /*3700*/  @P5 IMAD R25, R26, UR12, R22 ;  /* 0x0000000c1a195c24 */ /* 0x000fc8000f8e0216 */
[----:B-1----:R-:W-:-:S06]  /*3710*/  @P5 IMAD.WIDE R16, R25, 0x2, R16 ;  /* 0x0000000219105825 */ /* 0x002fcc00078e0210 */
[----:B------:R2:W5:Y:S01]  /*3720*/  @P5 LDG.E.U16 R16, desc[UR8][R16.64] ;  /* 0x0000000810105981 */ /* 0x000562000c1e1500 */
[----:B------:R-:W-:Y:S02]  /*3730*/  PLOP3.LUT P6, PT, P4, P1, PT, 0x80, 0x8 ;  /* 0x000000000008781c */ /* 0x000fe400027c3070 */
[----:B------:R-:W-:Y:S02]  /*3740*/  IADD3 R19, PT, PT, R19, UR6, RZ ;  /* 0x0000000613137c10 */ /* 0x000fe4000fffe0ff */
[----:B------:R-:W-:-:S09]  /*3750*/  PLOP3.LUT P4, PT, P4, P0, PT, 0x80, 0x8 ;  /* 0x000000000008781c */ /* 0x000fd20002781070 */
[----:B0-----:R-:W-:Y:S01]  /*3760*/  @P6 IMAD R21, R26, UR12, R29 ;  /* 0x0000000c1a156c24 */ /* 0x001fe2000f8e021d */
[----:B---3--:R-:W-:Y:S01]  /*3770*/  @P3 SHF.L.U32 R23, R23, 0x10, RZ ;  /* 0x0000001017173819 */ /* 0x008fe200000006ff */
[----:B----4-:R-:W-:-:S04]  /*3780*/  @P3 IMAD.U32 R24, R20, 0x10000, RZ ;  /* 0x0001000014183824 */ /* 0x010fc800078e00ff */
[----:B------:R-:W-:Y:S01]  /*3790*/  @P3 FFMA.FTZ R18, R23, R24, R18 ;  /* 0x0000001817123223 */ /* 0x000fe20000010012 */
[C---:B------:R-:W-:Y:S01]  /*37a0*/  ISETP.GE.AND P3, PT, R19.reuse, UR13, PT ;  /* 0x0000000d13007c0c */ /* 0x040fe2000bf66270 */
[----:B------:R-:W0:Y:S03]  /*37b0*/  @P6 LDC.64 R24, c[0x0][0x380] ;  /* 0x0000e000ff186b82 */ /* 0x000e260000000a00 */
[----:B------:R-:W-:-:S04]  /*37c0*/  ISETP.GT.AND P3, PT, R19, -0x1, !P3 ;  /* 0xffffffff1300780c */ /* 0x000fc80005f64270 */
[----:B------:R-:W-:Y:S02]  /*37d0*/  PLOP3.LUT P2, PT, P3, P2, PT, 0x80, 0x8 ;  /* 0x000000000008781c */ /* 0x000fe40001f45070 */
[----:B------:R-:W-:Y:S02]  /*37e0*/  PLOP3.LUT P1, PT, P3, P1, PT, 0x80, 0x8 ;  /* 0x000000000008781c */ /* 0x000fe40001f23070 */
[----:B------:R-:W-:Y:S01]  /*37f0*/  PLOP3.LUT P0, PT, P3, P0, PT, 0x80, 0x8 ;  /* 0x000000000008781c */ /* 0x000fe20001f01070 */
[----:B--2---:R-:W-:Y:S01]  /*3800*/  @P5 IMAD.U32 R17, R28, 0x10000, RZ ;  /* 0x000100001c115824 */ /* 0x004fe200078e00ff */
[----:B-----5:R-:W-:Y:S01]  /*3810*/  @P5 SHF.L.U32 R16, R16, 0x10, RZ ;  /* 0x0000001010105819 */ /* 0x020fe200000006ff */
[C---:B------:R-:W-:Y:S02]  /*3820*/  VIADD R20, R26.reuse, UR6 ;  /* 0x000000061a147c36 */ /* 0x040fe40008000000 */
[----:B------:R-:W-:Y:S02]  /*3830*/  @P4 IMAD R19, R26, UR12, R27 ;  /* 0x0000000c1a134c24 */ /* 0x000fe4000f8e021b */
[----:B------:R-:W-:-:S02]  /*3840*/  @P5 FFMA.FTZ R18, R17, R16, R18 ;  /* 0x0000001011125223 */ /* 0x000fc40000010012 */
[C---:B------:R-:W-:Y:S01]  /*3850*/  @P2 IMAD R17, R20.reuse, UR12, R22 ;  /* 0x0000000c14112c24 */ /* 0x040fe2000f8e0216 */
[----:B------:R-:W2:Y:S01]  /*3860*/  @P2 LDG.E.U16 R26, desc[UR8][R14.64+0xc] ;  /* 0x00000c080e1a2981 */ /* 0x000ea2000c1e1500 */
[----:B------:R-:W1:Y:S01]  /*3870*/  @P4 LDC.64 R22, c[0x0][0x380] ;  /* 0x0000e000ff164b82 */ /* 0x000e620000000a00 */
[C---:B------:R-:W-:Y:S02]  /*3880*/  @P1 IMAD R29, R20.reuse, UR12, R29 ;  /* 0x0000000c141d1c24 */ /* 0x040fe4000f8e021d */
[----:B------:R-:W-:Y:S01]  /*3890*/  @P0 IMAD R27, R20, UR12, R27 ;  /* 0x0000000c141b0c24 */ /* 0x000fe2000f8e021b */
[----:B------:R-:W3:Y:S01]  /*38a0*/  @P0 LDG.E.U16 R28, desc[UR8][R14.64+0x10] ;  /* 0x000010080e1c0981 */ /* 0x000ee2000c1e1500 */
[----:B0-----:R-:W-:-:S03]  /*38b0*/  @P6 IMAD.WIDE R24, R21, 0x2, R24 ;  /* 0x0000000215186825 */ /* 0x001fc600078e0218 */
[----:B------:R-:W0:Y:S01]  /*38c0*/  @P2 LDC.64 R20, c[0x0][0x380] ;  /* 0x0000e000ff142b82 */ /* 0x000e220000000a00 */
[----:B-1----:R-:W-:Y:S02]  /*38d0*/  @P4 IMAD.WIDE R22, R19, 0x2, R22 ;  /* 0x0000000213164825 */ /* 0x002fe400078e0216 */
[----:B------:R-:W4:Y:S04]  /*38e0*/  @P6 LDG.E.U16 R19, desc[UR8][R24.64] ;  /* 0x0000000818136981 */ /* 0x000f28000c1e1500 */
[----:B------:R-:W5:Y:S01]  /*38f0*/  @P4 LDG.E.U16 R22, desc[UR8][R22.64] ;  /* 0x0000000816164981 */ /* 0x000f62000c1e1500 */
[----:B0-----:R-:W-:Y:S02]  /*3900*/  @P2 IMAD.WIDE R20, R17, 0x2, R20 ;  /* 0x0000000211142825 */ /* 0x001fe400078e0214 */
[----:B------:R-:W0:Y:S01]  /*3910*/  @P0 LDC.64 R16, c[0x0][0x380] ;  /* 0x0000e000ff100b82 */ /* 0x000e220000000a00 */
[----:B------:R-:W2:Y:S04]  /*3920*/  @P6 LDG.E.U16 R24, desc[UR8][R14.64+0x8] ;  /* 0x000008080e186981 */ /* 0x000ea8000c1e1500 */
[----:B------:R1:W2:Y:S04]  /*3930*/  @P2 LDG.E.U16 R23, desc[UR8][R20.64] ;  /* 0x0000000814172981 */ /* 0x0002a8000c1e1500 */
[----:B------:R-:W2:Y:S01]  /*3940*/  @P4 LDG.E.U16 R25, desc[UR8][R14.64+0xa] ;  /* 0x00000a080e194981 */ /* 0x000ea2000c1e1500 */
[----:B-1----:R-:W1:Y:S01]  /*3950*/  @P1 LDC.64 R20, c[0x0][0x380] ;  /* 0x0000e000ff141b82 */ /* 0x002e620000000a00 */
[----:B0-----:R-:W-:-:S02]  /*3960*/  @P0 IMAD.WIDE R16, R27, 0x2, R16 ;  /* 0x000000021b100825 */ /* 0x001fc400078e0210 */
[----:B------:R0:W2:Y:S04]  /*3970*/  @P1 LDG.E.U16 R27, desc[UR8][R14.64+0xe] ;  /* 0x00000e080e1b1981 */ /* 0x0000a8000c1e1500 */
[----:B------:R-:W2:Y:S01]  /*3980*/  @P0 LDG.E.U16 R16, desc[UR8][R16.64] ;  /* 0x0000000810100981 */ /* 0x000ea2000c1e1500 */
[----:B-1----:R-:W-:-:S05]  /*3990*/  @P1 IMAD.WIDE R20, R29, 0x2, R20 ;  /* 0x000000021d141825 */ /* 0x002fca00078e0214 */
[----:B------:R-:W2:Y:S01]  /*39a0*/  @P1 LDG.E.U16 R29, desc[UR8][R20.64] ;  /* 0x00000008141d1981 */ /* 0x000ea2000c1e1500 */
[----:B0-----:R-:W-:Y:S02]  /*39b0*/  MOV R14, R0 ;  /* 0x00000000000e7202 */ /* 0x001fe40000000f00 */
[----:B---3--:R-:W-:Y:S01]  /*39c0*/  @P0 SHF.L.U32 R15, R28, 0x10, RZ ;  /* 0x000000101c0f0819 */ /* 0x008fe200000006ff */
[----:B----4-:R-:W-:Y:S02]  /*39d0*/  @P6 IMAD.U32 R19, R19, 0x10000, RZ ;  /* 0x0001000013136824 */ /* 0x010fe400078e00ff */
[----:B-----5:R-:W-:Y:S01]  /*39e0*/  @P4 IMAD.U32 R22, R22, 0x10000, RZ ;  /* 0x0001000016164824 */ /* 0x020fe200078e00ff */
[----:B--2---:R-:W-:-:S05]  /*39f0*/  @P6 SHF.L.U32 R24, R24, 0x10, RZ ;  /* 0x0000001018186819 */ /* 0x004fca00000006ff */
[----:B------:R-:W-:Y:S01]  /*3a00*/  @P6 FFMA.FTZ R18, R24, R19, R18 ;  /* 0x0000001318126223 */ /* 0x000fe20000010012 */
[----:B------:R-:W-:Y:S01]  /*3a10*/  @P4 SHF.L.U32 R25, R25, 0x10, RZ ;  /* 0x0000001019194819 */ /* 0x000fe200000006ff */
[----:B------:R-:W-:Y:S01]  /*3a20*/  @P2 IMAD.U32 R23, R23, 0x10000, RZ ;  /* 0x0001000017172824 */ /* 0x000fe200078e00ff */
[----:B------:R-:W-:-:S03]  /*3a30*/  @P2 SHF.L.U32 R19, R26, 0x10, RZ ;  /* 0x000000101a132819 */ /* 0x000fc600000006ff */
[----:B------:R-:W-:-:S04]  /*3a40*/  @P4 FFMA.FTZ R18, R25, R22, R18 ;  /* 0x0000001619124223 */ /* 0x000fc80000010012 */
[----:B------:R-:W-:Y:S01]  /*3a50*/  @P2 FFMA.FTZ R18, R19, R23, R18 ;  /* 0x0000001713122223 */ /* 0x000fe20000010012 */
[----:B------:R-:W-:Y:S01]  /*3a60*/  @P1 SHF.L.U32 R27, R27, 0x10, RZ ;  /* 0x000000101b1b1819 */ /* 0x000fe200000006ff */
[----:B------:R-:W-:Y:S02]  /*3a70*/  @P0 IMAD.U32 R16, R16, 0x10000, RZ ;  /* 0x0001000010100824 */ /* 0x000fe400078e00ff */
[----:B------:R-:W-:-:S04]  /*3a80*/  @P1 IMAD.U32 R29, R29, 0x10000, RZ ;  /* 0x000100001d1d1824 */ /* 0x000fc800078e00ff */
[----:B------:R-:W-:-:S04]  /*3a90*/  @P1 FFMA.FTZ R18, R27, R29, R18 ;  /* 0x0000001d1b121223 */ /* 0x000fc80000010012 */
[----:B------:R-:W-:Y:S01]  /*3aa0*/  @P0 FFMA.FTZ R18, R15, R16, R18 ;  /* 0x000000100f120223 */ /* 0x000fe20000010012 */
[----:B------:R-:W-:Y:S01]  /*3ab0*/  IMAD.MOV.U32 R15, RZ, RZ, R9 ;  /* 0x000000ffff0f7224 */ /* 0x000fe200078e0009 */
[----:B------:R-:W-:-:S03]  /*3ac0*/  IADD3 R11, P0, PT, R4, R11, RZ ;  /* 0x0000000b040b7210 */ /* 0x000fc60007f1e0ff */
[----:B------:R-:W-:Y:S02]  /*3ad0*/  F2FP.BF16.F32.PACK_AB R18, RZ, R18 ;  /* 0x00000012ff12723e */ /* 0x000fe400000010ff */
[----:B------:R-:W-:Y:S02]  /*3ae0*/  IADD3.X R3, PT, PT, RZ, R3, RZ, P0, !PT ;  /* 0x00000003ff037210 */ /* 0x000fe400007fe4ff */
[----:B------:R-:W-:Y:S01]  /*3af0*/  ISETP.GE.U32.AND P0, PT, R11, UR14, PT ;  /* 0x0000000e0b007c0c */ /* 0x000fe2000bf06070 */
[----:B------:R1:W-:Y:S03]  /*3b00*/  STG.E.U16 desc[UR8][R14.64], R18 ;  /* 0x000000120e007986 */ /* 0x0003e6000c101508 */
[----:B------:R-:W-:Y:S02]  /*3b10*/  ISETP.GE.AND.EX P0, PT, R3, UR7, PT, P0 ;  /* 0x0000000703007c0c */ /* 0x000fe4000bf06300 */
[----:B------:R-:W-:-:S04]  /*3b20*/  LEA R0, P1, R4, R0, 0x1 ;  /* 0x0000000004007211 */ /* 0x000fc800078208ff */
[----:B------:R-:W-:-:S07]  /*3b30*/  LEA.HI.X R9, R4, R9, RZ, 0x1, P1 ;  /* 0x0000000904097211 */ /* 0x000fce00008f0cff */
[----:B-1----:R-:W-:Y:S05]  /*3b40*/  @!P0 BRA `(.L_x_1242) ;  /* 0xfffffff000ac8947 */ /* 0x002fea000383ffff */
[----:B------:R-:W-:Y:S05]  /*3b50*/  EXIT ;  /* 0x000000000000794d */ /* 0x000fea0003800000 */
.L_x_1243:
        /* <DEDUP_REMOVED lines=10> */
.L_x_1742:


//--------------------- .text._ZN2at6native51_GLOBAL__N__2c613397_18_DepthwiseConv2d_cu_9959487031conv_depthwise2d_forward_kernelILi5EN3c108BFloat16EiEEvNS_27GenericPackedTensorAccessorIKT0_Lm4ENS_16DefaultPtrTraitsEiEENS5_IS6_Lm4ES8_iEES9_NS5_IS7_Lm1ES8_iEEbT1_iiiiiiiiiiiiii --------------------------
	.section	.text._ZN2at6native51_GLOBAL__N__2c613397_18_DepthwiseConv2d_cu_9959487031conv_depthwise2d_forward_kernelILi5EN3c108BFloat16EiEEvNS_27GenericPackedTensorAccessorIKT0_Lm4ENS_16DefaultPtrTraitsEiEENS5_IS6_Lm4ES8_iEES9_NS5_IS7_Lm1ES8_iEEbT1_iiiiiiiiiiiiii,"ax",@progbits
	.align	128
.text._ZN2at6native51_GLOBAL__N__2c613397_18_DepthwiseConv2d_cu_9959487031conv_depthwise2d_forward_kernelILi5EN3c108BFloat16EiEEvNS_27GenericPackedTensorAccessorIKT0_Lm4ENS_16DefaultPtrTraitsEiEENS5_IS6_Lm4ES8_iEES9_NS5_IS7_Lm1ES8_iEEbT1_iiiiiiiiiiiiii:
        .type           _ZN2at6native51_GLOBAL__N__2c613397_18_DepthwiseConv2d_cu_9959487031conv_depthwise2d_forward_kernelILi5EN3c108BFloat16EiEEvNS_27GenericPackedTensorAccessorIKT0_Lm4ENS_16DefaultPtrTraitsEiEENS5_IS6_Lm4ES8_iEES9_NS5_IS7_Lm1ES8_iEEbT1_iiiiiiiiiiiiii,@function
        .size           _ZN2at6native51_GLOBAL__N__2c613397_18_DepthwiseConv2d_cu_9959487031conv_depthwise2d_forward_kernelILi5EN3c108BFloat16EiEEvNS_27GenericPackedTensorAccessorIKT0_Lm4ENS_16DefaultPtrTraitsEiEENS5_IS6_Lm4ES8_iEES9_NS5_IS7_Lm1ES8_iEEbT1_iiiiiiiiiiiiii,(.L_x_1743 - _ZN2at6native51_GLOBAL__N__2c613397_18_DepthwiseConv2d_cu_9959487031conv_depthwise2d_forward_kernelILi5EN3c108BFloat16EiEEvNS_27GenericPackedTensorAccessorIKT0_Lm4ENS_16DefaultPtrTraitsEiEENS5_IS6_Lm4ES8_iEES9_NS5_IS7_Lm1ES8_iEEbT1_iiiiiiiiiiiiii)
        .other          _ZN2at6native51_GLOBAL__N__2c613397_18_DepthwiseConv2d_cu_9959487031conv_depthwise2d_forward_kernelILi5EN3c108BFloat16EiEEvNS_27GenericPackedTensorAccessorIKT0_Lm4ENS_16DefaultPtrTraitsEiEENS5_IS6_Lm4ES8_iEES9_NS5_IS7_Lm1ES8_iEEbT1_iiiiiiiiiiiiii,@"STO_CUDA_ENTRY STV_DEFAULT"
_ZN2at6native51_GLOBAL__N__2c613397_18_DepthwiseConv2d_cu_9959487031conv_depthwise2d_forward_kernelILi5EN3c108BFloat16EiEEvNS_27GenericPackedTensorAccessorIKT0_Lm4ENS_16DefaultPtrTraitsEiEENS5_IS6_Lm4ES8_iEES9_NS5_IS7_Lm1ES8_iEEbT1_iiiiiiiiiiiiii:
        /* <DEDUP_REMOVED lines=40> */
[----:B-----5:R-:W-:Y:S01]  /*0280*/  MOV R14, RZ ;  /* 0x000000ff000e7202 */ /* 0x020fe20000000f00 */
[----:B--2---:R-:W-:-:S04]  /*0290*/  IMAD.MOV R9, RZ, RZ, -R15 ;  /* 0x000000ffff097224 */ /* 0x004fc800078e0a0f */
[----:B------:R-:W-:-:S04]  /*02a0*/  IMAD R9, R9, R2, RZ ;  /* 0x0000000209097224 */ /* 0x000fc800078e02ff */
[----:B-1-34-:R-:W-:-:S07]  /*02b0*/  IMAD.HI.U32 R0, R15, R9, R14 ;  /* 0x000000090f007227 */ /* 0x01afce00078e000e */
.L_x_1246:
[----:B0-----:R-:W-:Y:S02]  /*02c0*/  IABS R16, R6 ;  /* 0x0000000600107213 */ /* 0x001fe40000000000 */
[----:B------:R-:W-:Y:S02]  /*02d0*/  IABS R9, R8 ;  /* 0x0000000800097213 */ /* 0x000fe40000000000 */
[----:B------:R-:W0:Y:S01]  /*02e0*/  I2F.RP R17, R16 ;  /* 0x0000001000117306 */ /* 0x000e220000209400 */
[----:B------:R-:W-:Y:S02]  /*02f0*/  IABS R18, R7 ;  /* 0x0000000700127213 */ /* 0x000fe40000000000 */
[----:B------:R-:W-:-:S04]  /*0300*/  IMAD.HI.U32 R21, R0, R9, RZ ;  /* 0x0000000900157227 */ /* 0x000fc800078e00ff */
        /* <DEDUP_REMOVED lines=8> */
[----:B------:R-:W-:Y:S01]  /*0390*/  LOP3.LUT R9, R8, R7, RZ, 0x3c, !PT ;  /* 0x0000000708097212 */ /* 0x000fe200078e3cff */
[----:B------:R0:W1:Y:S01]  /*03a0*/  F2I.FTZ.U32.TRUNC.NTZ R15, R14 ;  /* 0x0000000e000f7305 */ /* 0x000062000021f000 */
[----:B------:R-:W-:Y:S02]  /*03b0*/  ISETP.NE.AND P1, PT, R7, RZ, PT ;  /* 0x000000ff0700720c */ /* 0x000fe40003f25270 */
[----:B------:R-:W-:-:S02]  /*03c0*/  ISETP.GE.AND P2, PT, R9, RZ, PT ;  /* 0x000000ff0900720c */ /* 0x000fc40003f46270 */
[----:B------:R-:W-:Y:S01]  /*03d0*/  IABS R9, R4 ;  /* 0x0000000400097213 */ /* 0x000fe20000000000 */
[----:B0-----:R-:W-:-:S04]  /*03e0*/  HFMA2 R14, -RZ, RZ, 0, 0 ;  /* 0x00000000ff0e7431 */ /* 0x001fc800000001ff */
[----:B------:R-:W-:Y:S01]  /*03f0*/  @P0 VIADD R21, R21, 0x1 ;  /* 0x0000000115150836 */ /* 0x000fe20000000000 */
[----:B-1----:R-:W-:-:S05]  /*0400*/  IADD3 R17, PT, PT, RZ, -R15, RZ ;  /* 0x8000000fff117210 */ /* 0x002fca0007ffe0ff */
[----:B------:R-:W-:Y:S01]  /*0410*/  @!P2 IMAD.MOV R21, RZ, RZ, -R21 ;  /* 0x000000ffff15a224 */ /* 0x000fe200078e0a15 */
[----:B------:R-:W-:Y:S01]  /*0420*/  @!P1 LOP3.LUT R21, RZ, R7, RZ, 0x33, !PT ;  /* 0x00000007ff159212 */ /* 0x000fe200078e33ff */
[----:B------:R-:W-:-:S03]  /*0430*/  IMAD R17, R17, R16, RZ ;  /* 0x0000001011117224 */ /* 0x000fc600078e02ff */
[----:B------:R-:W-:Y:S01]  /*0440*/  IABS R18, R21 ;  /* 0x0000001500127213 */ /* 0x000fe20000000000 */
[----:B------:R-:W-:Y:S02]  /*0450*/  IMAD.HI.U32 R14, R15, R17, R14 ;  /* 0x000000110f0e7227 */ /* 0x000fe400078e000e */
[----:B------:R-:W0:Y:S02]  /*0460*/  I2F.RP R17, R9 ;  /* 0x0000000900117306 */ /* 0x000e240000209400 */
[----:B------:R-:W-:-:S04]  /*0470*/  IMAD.MOV.U32 R15, RZ, RZ, R18 ;  /* 0x000000ffff0f7224 */ /* 0x000fc800078e0012 */
[----:B------:R-:W-:-:S05]  /*0480*/  IMAD.HI.U32 R25, R14, R15, RZ ;  /* 0x0000000f0e197227 */ /* 0x000fca00078e00ff */
[----:B------:R-:W-:Y:S01]  /*0490*/  IADD3 R14, PT, PT, -R25, RZ, RZ ;  /* 0x000000ff190e7210 */ /* 0x000fe20007ffe1ff */
[----:B0-----:R-:W0:Y:S04]  /*04a0*/  MUFU.RCP R17, R17 ;  /* 0x0000001100117308 */ /* 0x001e280000001000 */
[----:B------:R-:W-:Y:S01]  /*04b0*/  IMAD R15, R16, R14, R15 ;  /* 0x0000000e100f7224 */ /* 0x000fe200078e020f */
[----:B------:R-:W-:-:S04]  /*04c0*/  LOP3.LUT R14, R21, R6, RZ, 0x3c, !PT ;  /* 0x00000006150e7212 */ /* 0x000fc800078e3cff */
[----:B------:R-:W-:Y:S02]  /*04d0*/  ISETP.GT.U32.AND P1, PT, R16, R15, PT ;  /* 0x0000000f1000720c */ /* 0x000fe40003f24070 */
[----:B------:R-:W-:Y:S02]  /*04e0*/  ISETP.GE.AND P2, PT, R14, RZ, PT ;  /* 0x000000ff0e00720c */ /* 0x000fe40003f46270 */
[----:B0-----:R-:W-:-:S09]  /*04f0*/  IADD3 R18, PT, PT, R17, 0xffffffe, RZ ;  /* 0x0ffffffe11127810 */ /* 0x001fd20007ffe0ff */
[----:B------:R-:W-:Y:S01]  /*0500*/  @!P1 IMAD.IADD R15, R15, 0x1, -R16 ;  /* 0x000000010f0f9824 */ /* 0x000fe200078e0a10 */
[----:B------:R0:W1:Y:S01]  /*0510*/  F2I.FTZ.U32.TRUNC.NTZ R19, R18 ;  /* 0x0000001200137305 */ /* 0x000062000021f000 */
[----:B------:R-:W-:Y:S01]  /*0520*/  @!P1 VIADD R25, R25, 0x1 ;  /* 0x0000000119199836 */ /* 0x000fe20000000000 */
[----:B------:R-:W-:Y:S02]  /*0530*/  ISETP.NE.AND P1, PT, R6, RZ, PT ;  /* 0x000000ff0600720c */ /* 0x000fe40003f25270 */
[----:B------:R-:W-:Y:S02]  /*0540*/  ISETP.GE.U32.AND P0, PT, R15, R16, PT ;  /* 0x000000100f00720c */ /* 0x000fe40003f06070 */
[----:B------:R-:W2:Y:S01]  /*0550*/  LDC.64 R14, c[0x0][0x430] ;  /* 0x00010c00ff0e7b82 */ /* 0x000ea20000000a00 */
[----:B0-----:R-:W-:-:S07]  /*0560*/  IMAD.MOV.U32 R18, RZ, RZ, RZ ;  /* 0x000000ffff127224 */ /* 0x001fce00078e00ff */
[----:B------:R-:W2:Y:S01]  /*0570*/  LDC.64 R16, c[0x0][0x438] ;  /* 0x00010e00ff107b82 */ /* 0x000ea20000000a00 */
[--C-:B-1----:R-:W-:Y:S02]  /*0580*/  IMAD.MOV R20, RZ, RZ, -R19.reuse ;  /* 0x000000ffff147224 */ /* 0x102fe400078e0a13 */
[----:B------:R-:W-:Y:S02]  /*0590*/  @P0 IADD3 R25, PT, PT, R25, 0x1, RZ ;  /* 0x0000000119190810 */ /* 0x000fe40007ffe0ff */
[----:B------:R-:W-:Y:S02]  /*05a0*/  IMAD R23, R20, R9, RZ ;  /* 0x0000000914177224 */ /* 0x000fe400078e02ff */
[----:B------:R-:W-:Y:S02]  /*05b0*/  @!P2 IADD3 R25, PT, PT, -R25, RZ, RZ ;  /* 0x000000ff1919a210 */ /* 0x000fe40007ffe1ff */
[----:B------:R-:W-:Y:S01]  /*05c0*/  @!P1 LOP3.LUT R25, RZ, R6, RZ, 0x33, !PT ;  /* 0x00000006ff199212 */ /* 0x000fe200078e33ff */
[----:B------:R-:W-:-:S03]  /*05d0*/  IMAD.HI.U32 R18, R19, R23, R18 ;  /* 0x0000001713127227 */ /* 0x000fc600078e0012 */
[----:B------:R-:W-:Y:S02]  /*05e0*/  IABS R20, R25 ;  /* 0x0000001900147213 */ /* 0x000fe40000000000 */
[C---:B------:R-:W-:Y:S02]  /*05f0*/  IADD3 R19, PT, PT, -R25.reuse, RZ, RZ ;  /* 0x000000ff19137210 */ /* 0x040fe40007ffe1ff */
[----:B------:R-:W-:Y:S01]  /*0600*/  ISETP.GE.AND P4, PT, R25, RZ, PT ;  /* 0x000000ff1900720c */ /* 0x000fe20003f86270 */
[----:B------:R-:W-:-:S05]  /*0610*/  IMAD.HI.U32 R18, R18, R20, RZ ;  /* 0x0000001412127227 */ /* 0x000fca00078e00ff */
[----:B------:R-:W-:Y:S01]  /*0620*/  IADD3 R22, PT, PT, -R18, RZ, RZ ;  /* 0x000000ff12167210 */ /* 0x000fe20007ffe1ff */
[----:B------:R-:W-:-:S04]  /*0630*/  IMAD.MOV R18, RZ, RZ, -R21 ;  /* 0x000000ffff127224 */ /* 0x000fc800078e0a15 */
[----:B------:R-:W-:Y:S02]  /*0640*/  IMAD R20, R9, R22, R20 ;  /* 0x0000001609147224 */ /* 0x000fe400078e0214 */
[----:B------:R-:W-:Y:S02]  /*0650*/  IMAD R29, R7, R18, R8 ;  /* 0x00000012071d7224 */ /* 0x000fe400078e0208 */
[----:B------:R-:W-:Y:S01]  /*0660*/  IMAD R18, R6, R19, R21 ;  /* 0x0000001306127224 */ /* 0x000fe200078e0215 */
[----:B------:R-:W-:Y:S01]  /*0670*/  ISETP.GT.U32.AND P0, PT, R9, R20, PT ;  /* 0x000000140900720c */ /* 0x000fe20003f04070 */
[----:B--2---:R-:W-:Y:S02]  /*0680*/  IMAD R29, R29, R14, -R16 ;  /* 0x0000000e1d1d7224 */ /* 0x004fe400078e0a10 */
[----:B------:R-:W-:-:S03]  /*0690*/  IMAD R18, R18, R15, -R17 ;  /* 0x0000000f12127224 */ /* 0x000fc600078e0a11 */
[C---:B------:R-:W-:Y:S02]  /*06a0*/  ISETP.GE.AND P3, PT, R29.reuse, UR10, PT ;  /* 0x0000000a1d007c0c */ /* 0x040fe4000bf66270 */
[C---:B------:R-:W-:Y:S02]  /*06b0*/  ISETP.GE.AND P6, PT, R18.reuse, UR11, PT ;  /* 0x0000000b12007c0c */ /* 0x040fe4000bfc6270 */
[C---:B------:R-:W-:Y:S02]  /*06c0*/  ISETP.GT.AND P3, PT, R29.reuse, -0x1, !P3 ;  /* 0xffffffff1d00780c */ /* 0x040fe40005f64270 */
[----:B------:R-:W-:Y:S01]  /*06d0*/  ISETP.GT.AND P6, PT, R18, -0x1, !P6 ;  /* 0xffffffff1200780c */ /* 0x000fe200077c4270 */
[----:B------:R-:W-:Y:S01]  /*06e0*/  @!P0 IMAD.IADD R20, R20, 0x1, -R9 ;  /* 0x0000000114148824 */ /* 0x000fe200078e0a09 */
[----:B------:R-:W-:Y:S02]  /*06f0*/  IADD3 R23, PT, PT, R29, UR5, RZ ;  /* 0x000000051d177c10 */ /* 0x000fe4000fffe0ff */
[----:B------:R-:W-:-:S02]  /*0700*/  PLOP3.LUT P2, PT, P6, P3, PT, 0x80, 0x8 ;  /* 0x000000000008781c */ /* 0x000fc40003747070 */
[----:B------:R-:W-:Y:S02]  /*0710*/  ISETP.GT.U32.AND P1, PT, R9, R20, PT ;  /* 0x000000140900720c */ /* 0x000fe40003f24070 */
[----:B------:R-:W-:-:S04]  /*0720*/  ISETP.GE.AND P0, PT, R23, UR10, PT ;  /* 0x0000000a17007c0c */ /* 0x000fc8000bf06270 */
[----:B------:R-:W-:-:S04]  /*0730*/  ISETP.GT.AND P0, PT, R23, -0x1, !P0 ;  /* 0xffffffff1700780c */ /* 0x000fc80004704270 */
[----:B------:R-:W-:Y:S01]  /*0740*/  PLOP3.LUT P5, PT, P6, P0, PT, 0x80, 0x8 ;  /* 0x000000000008781c */ /* 0x000fe200037a1070 */
[----:B------:R-:W0:Y:S02]  /*0750*/  @P2 LDC.64 R26, c[0x0][0x380] ;  /* 0x0000e000ff1a2b82 */ /* 0x000e240000000a00 */
[----:B------:R-:W-:Y:S01]  /*0760*/  @!P1 IMAD.IADD R20, R20, 0x1, -R9 ;  /* 0x0000000114149824 */ /* 0x000fe200078e0a09 */
[----:B------:R-:W-:-:S04]  /*0770*/  ISETP.NE.AND P1, PT, R4, RZ, PT ;  /* 0x000000ff0400720c */ /* 0x000fc80003f25270 */
[----:B------:R-:W-:Y:S01]  /*0780*/  MOV R9, R20 ;  /* 0x0000001400097202 */ /* 0x000fe20000000f00 */
[----:B------:R-:W-:-:S04]  /*0790*/  IMAD R20, R25, UR11, R18 ;  /* 0x0000000b19147c24 */ /* 0x000fc8000f8e0212 */
[----:B------:R-:W1:Y:S01]  /*07a0*/  @P5 LDC.64 R16, c[0x0][0x380] ;  /* 0x0000e000ff105b82 */ /* 0x000e620000000a00 */
[----:B------:R-:W-:Y:S02]  /*07b0*/  @!P4 IMAD.MOV R9, RZ, RZ, -R9 ;  /* 0x000000ffff09c224 */ /* 0x000fe400078e0a09 */
[----:B------:R-:W-:Y:S01]  /*07c0*/  @P2 IMAD R19, R20, UR10, R29 ;  /* 0x0000000a14132c24 */ /* 0x000fe2000f8e021d */
[----:B------:R-:W-:-:S05]  /*07d0*/  @!P1 LOP3.LUT R9, RZ, R4, RZ, 0x33, !PT ;  /* 0x00000004ff099212 */ /* 0x000fca00078e33ff */
[C---:B------:R-:W-:Y:S02]  /*07e0*/  IMAD R15, R9.reuse, UR4, RZ ;  /* 0x00000004090f7c24 */ /* 0x040fe4000f8e02ff */
[----:B------:R-:W-:-:S04]  /*07f0*/  IMAD.WIDE R24, R9, 0x2, R12 ;  /* 0x0000000209187825 */ /* 0x000fc800078e020c */
[----:B0-----:R-:W-:Y:S02]  /*0800*/  @P2 IMAD.WIDE R26, R19, 0x2, R26 ;  /* 0x00000002131a2825 */ /* 0x001fe400078e021a */
[----:B------:R-:W2:Y:S02]  /*0810*/  LDG.E.U16 R24, desc[UR8][R24.64] ;  /* 0x0000000818187981 */ /* 0x000ea4000c1e1500 */
[----:B------:R-:W-:Y:S02]  /*0820*/  IMAD.WIDE R14, R15, 0x2, R10 ;  /* 0x000000020f0e7825 */ /* 0x000fe400078e020a */
[----:B------:R0:W3:Y:S04]  /*0830*/  @P2 LDG.E.U16 R9, desc[UR8][R26.64] ;  /* 0x000000081a092981 */ /* 0x0000e8000c1e1500 */
[----:B------:R-:W4:Y:S01]  /*0840*/  @P2 LDG.E.U16 R22, desc[UR8][R14.64] ;  /* 0x000000080e162981 */ /* 0x000f22000c1e1500 */
[----:B------:R-:W-:-:S03]  /*0850*/  @P5 IMAD R19, R20, UR10, R23 ;  /* 0x0000000a14135c24 */ /* 0x000fc6000f8e0217 */
[----:B------:R-:W5:Y:S01]  /*0860*/  @P5 LDG.E.U16 R21, desc[UR8][R14.64+0x2] ;  /* 0x000002080e155981 */ /* 0x000f62000c1e1500 */
[----:B-1----:R-:W-:-:S05]  /*0870*/  @P5 IMAD.WIDE R16, R19, 0x2, R16 ;  /* 0x0000000213105825 */ /* 0x002fca00078e0210 */
[----:B------:R1:W5:Y:S01]  /*0880*/  @P5 LDG.E.U16 R19, desc[UR8][R16.64] ;  /* 0x0000000810135981 */ /* 0x000362000c1e1500 */
[----:B0-----:R-:W-:-:S04]  /*0890*/  IADD3 R27, PT, PT, R23, UR5, RZ ;  /* 0x00000005171b7c10 */ /* 0x001fc8000fffe0ff */
[----:B------:R-:W-:-:S04]  /*08a0*/  ISETP.GE.AND P4, PT, R27, UR10, PT ;  /* 0x0000000a1b007c0c */ /* 0x000fc8000bf86270 */
[----:B------:R-:W-:-:S04]  /*08b0*/  ISETP.GT.AND P4, PT, R27, -0x1, !P4 ;  /* 0xffffffff1b00780c */ /* 0x000fc80006784270 */
[----:B------:R-:W-:-:S13]  /*08c0*/  PLOP3.LUT P1, PT, P6, P4, PT, 0x80, 0x8 ;  /* 0x000000000008781c */ /* 0x000fda0003729070 */
[----:B-1----:R-:W0:Y:S01]  /*08d0*/  @P1 LDC.64 R16, c[0x0][0x380] ;  /* 0x0000e000ff101b82 */ /* 0x002e220000000a00 */
[----:B---3--:R-:W-:Y:S01]  /*08e0*/  @P2 IMAD.U32 R25, R9, 0x10000, RZ ;  /* 0x0001000009192824 */ /* 0x008fe200078e00ff */
[----:B--2---:R-:W-:Y:S01]  /*08f0*/  SHF.L.U32 R9, R24, 0x10, RZ ;  /* 0x0000001018097819 */ /* 0x004fe200000006ff */
[----:B----4-:R-:W-:-:S04]  /*0900*/  @P2 IMAD.U32 R22, R22, 0x10000, RZ ;  /* 0x0001000016162824 */ /* 0x010fc800078e00ff */
[----:B------:R-:W-:Y:S01]  /*0910*/  @P2 FFMA.FTZ R9, R22, R25, R9 ;  /* 0x0000001916092223 */ /* 0x000fe20000010009 */
[----:B------:R-:W-:-:S04]  /*0920*/  @P1 IMAD R22, R20, UR10, R27 ;  /* 0x0000000a14161c24 */ /* 0x000fc8000f8e021b */
[----:B0-----:R-:W-:Y:S01]  /*0930*/  @P1 IMAD.WIDE R16, R22, 0x2, R16 ;  /* 0x0000000216101825 */ /* 0x001fe200078e0210 */
[----:B-----5:R-:W-:Y:S02]  /*0940*/  @P5 SHF.L.U32 R22, R21, 0x10, RZ ;  /* 0x0000001015165819 */ /* 0x020fe400000006ff */
[----:B------:R-:W2:Y:S01]  /*0950*/  @P1 LDG.E.U16 R21, desc[UR8][R14.64+0x4] ;  /* 0x000004080e151981 */ /* 0x000ea2000c1e1500 */
[----:B------:R-:W-:-:S03]  /*0960*/  @P5 IMAD.U32 R24, R19, 0x10000, RZ ;  /* 0x0001000013185824 */ /* 0x000fc600078e00ff */
[----:B------:R0:W3:Y:S01]  /*0970*/  @P1 LDG.E.U16 R19, desc[UR8][R16.64] ;  /* 0x0000000810131981 */ /* 0x0000e2000c1e1500 */
[----:B------:R-:W-:-:S04]  /*0980*/  IADD3 R25, PT, PT, R27, UR5, RZ ;  /* 0x000000051b197c10 */ /* 0x000fc8000fffe0ff */
[----:B------:R-:W-:Y:S01]  /*0990*/  ISETP.GE.AND P2, PT, R25, UR10, PT ;  /* 0x0000000a19007c0c */ /* 0x000fe2000bf46270 */
[----:B------:R-:W-:-:S03]  /*09a0*/  @P5 FFMA.FTZ R9, R22, R24, R9 ;  /* 0x0000001816095223 */ /* 0x000fc60000010009 */
[----:B------:R-:W-:-:S04]  /*09b0*/  ISETP.GT.AND P2, PT, R25, -0x1, !P2 ;  /* 0xffffffff1900780c */ /* 0x000fc80005744270 */
[----:B------:R-:W-:-:S13]  /*09c0*/  PLOP3.LUT P5, PT, P6, P2, PT, 0x80, 0x8 ;  /* 0x000000000008781c */ /* 0x000fda00037a5070 */
[----:B0-----:R-:W0:Y:S01]  /*09d0*/  @P5 LDC.64 R16, c[0x0][0x380] ;  /* 0x0000e000ff105b82 */ /* 0x001e220000000a00 */
[----:B------:R-:W-:-:S04]  /*09e0*/  @P5 IMAD R22, R20, UR10, R25 ;  /* 0x0000000a14165c24 */ /* 0x000fc8000f8e0219 */
[----:B0-----:R-:W-:Y:S02]  /*09f0*/  @P5 IMAD.WIDE R16, R22, 0x2, R16 ;  /* 0x0000000216105825 */ /* 0x001fe400078e0210 */
[----:B------:R-:W4:Y:S04]  /*0a00*/  @P5 LDG.E.U16 R22, desc[UR8][R14.64+0x6] ;  /* 0x000006080e165981 */ /* 0x000f28000c1e1500 */
[----:B------:R0:W5:Y:S01]  /*0a10*/  @P5 LDG.E.U16 R24, desc[UR8][R16.64] ;  /* 0x0000000810185981 */ /* 0x000162000c1e1500 */
[----:B--2---:R-:W-:Y:S01]  /*0a20*/  @P1 SHF.L.U32 R26, R21, 0x10, RZ ;  /* 0x00000010151a1819 */ /* 0x004fe200000006ff */
[----:B------:R-:W-:Y:S02]  /*0a30*/  VIADD R21, R25, UR5 ;  /* 0x0000000519157c36 */ /* 0x000fe40008000000 */
[----:B---3--:R-:W-:-:S04]  /*0a40*/  @P1 IMAD.U32 R19, R19, 0x10000, RZ ;  /* 0x0001000013131824 */ /* 0x008fc800078e00ff */
[----:B------:R-:W-:Y:S01]  /*0a50*/  @P1 FFMA.FTZ R9, R26, R19, R9 ;  /* 0x000000131a091223 */ /* 0x000fe20000010009 */
[----:B------:R-:W-:-:S04]  /*0a60*/  ISETP.GE.AND P1, PT, R21, UR10, PT ;  /* 0x0000000a15007c0c */ /* 0x000fc8000bf26270 */
[----:B------:R-:W-:-:S04]  /*0a70*/  ISETP.GT.AND P1, PT, R21, -0x1, !P1 ;  /* 0xffffffff1500780c */ /* 0x000fc80004f24270 */
[----:B------:R-:W-:-:S13]  /*0a80*/  PLOP3.LUT P6, PT, P6, P1, PT, 0x80, 0x8 ;  /* 0x000000000008781c */ /* 0x000fda00037c3070 */
[----:B0-----:R-:W0:Y:S01]  /*0a90*/  @P6 LDC.64 R16, c[0x0][0x380] ;  /* 0x0000e000ff106b82 */ /* 0x001e220000000a00 */
[----:B------:R-:W-:-:S04]  /*0aa0*/  @P6 IMAD R19, R20, UR10, R21 ;  /* 0x0000000a14136c24 */ /* 0x000fc8000f8e0215 */
[----:B0-----:R-:W-:Y:S02]  /*0ab0*/  @P6 IMAD.WIDE R16, R19, 0x2, R16 ;  /* 0x0000000213106825 */ /* 0x001fe400078e0210 */
[----:B------:R-:W2:Y:S04]  /*0ac0*/  @P6 LDG.E.U16 R19, desc[UR8][R14.64+0x8] ;  /* 0x000008080e136981 */ /* 0x000ea8000c1e1500 */
[----:B------:R-:W3:Y:S01]  /*0ad0*/  @P6 LDG.E.U16 R16, desc[UR8][R16.64] ;  /* 0x0000000810106981 */ /* 0x000ee2000c1e1500 */
[----:B-----5:R-:W-:Y:S01]  /*0ae0*/  @P5 SHF.L.U32 R24, R24, 0x10, RZ ;  /* 0x0000001018185819 */ /* 0x020fe200000006ff */
[----:B----4-:R-:W-:Y:S01]  /*0af0*/  @P5 IMAD.U32 R22, R22, 0x10000, RZ ;  /* 0x0001000016165824 */ /* 0x010fe200078e00ff */
[----:B------:R-:W-:-:S03]  /*0b00*/  IADD3 R18, PT, PT, R18, UR6, RZ ;  /* 0x0000000612127c10 */ /* 0x000fc6000fffe0ff */
[----:B------:R-:W-:Y:S01]  /*0b10*/  @P5 FFMA.FTZ R9, R22, R24, R9 ;  /* 0x0000001816095223 */ /* 0x000fe20000010009 */
[----:B------:R-:W-:-:S04]  /*0b20*/  ISETP.GE.AND P5, PT, R18, UR11, PT ;  /* 0x0000000b12007c0c */ /* 0x000fc8000bfa6270 */
[----:B------:R-:W-:Y:S01]  /*0b30*/  ISETP.GT.AND P5, PT, R18, -0x1, !P5 ;  /* 0xffffffff1200780c */ /* 0x000fe20006fa4270 */
[----:B------:R-:W-:Y:S01]  /*0b40*/  VIADD R20, R20, UR6 ;  /* 0x0000000614147c36 */ /* 0x000fe20008000000 */
[----:B--2---:R-:W-:Y:S01]  /*0b50*/  @P6 SHF.L.U32 R22, R19, 0x10, RZ ;  /* 0x0000001013166819 */ /* 0x004fe200000006ff */
[----:B---3--:R-:W-:-:S04]  /*0b60*/  @P6 IMAD.U32 R24, R16, 0x10000, RZ ;  /* 0x0001000010186824 */ /* 0x008fc800078e00ff */
[----:B------:R-:W-:Y:S01]  /*0b70*/  @P6 FFMA.FTZ R9, R22, R24, R9 ;  /* 0x0000001816096223 */ /* 0x000fe20000010009 */
[----:B------:R-:W-:-:S13]  /*0b80*/  PLOP3.LUT P6, PT, P5, P3, PT, 0x80, 0x8 ;  /* 0x000000000008781c */ /* 0x000fda0002fc7070 */
[----:B------:R-:W0:Y:S01]  /*0b90*/  @P6 LDC.64 R16, c[0x0][0x380] ;  /* 0x0000e000ff106b82 */ /* 0x000e220000000a00 */
[----:B------:R-:W-:-:S04]  /*0ba0*/  @P6 IMAD R19, R20, UR10, R29 ;  /* 0x0000000a14136c24 */ /* 0x000fc8000f8e021d */
[----:B0-----:R-:W-:Y:S02]  /*0bb0*/  @P6 IMAD.WIDE R16, R19, 0x2, R16 ;  /* 0x0000000213106825 */ /* 0x001fe400078e0210 */
[----:B------:R-:W2:Y:S04]  /*0bc0*/  @P6 LDG.E.U16 R19, desc[UR8][R14.64+0xa] ;  /* 0x00000a080e136981 */ /* 0x000ea8000c1e1500 */
[----:B------:R-:W3:Y:S01]  /*0bd0*/  @P6 LDG.E.U16 R16, desc[UR8][R16.64] ;  /* 0x0000000810106981 */ /* 0x000ee2000c1e1500 */
[----:B--2---:R-:W-:Y:S01]  /*0be0*/  @P6 IMAD.U32 R22, R19, 0x10000, RZ ;  /* 0x0001000013166824 */ /* 0x004fe200078e00ff */
[----:B---3--:R-:W-:-:S05]  /*0bf0*/  @P6 SHF.L.U32 R24, R16, 0x10, RZ ;  /* 0x0000001010186819 */ /* 0x008fca00000006ff */
[----:B------:R-:W-:Y:S01]  /*0c00*/  @P6 FFMA.FTZ R9, R22, R24, R9 ;  /* 0x0000001816096223 */ /* 0x000fe20000010009 */
[----:B------:R-:W-:-:S13]  /*0c10*/  PLOP3.LUT P6, PT, P5, P0, PT, 0x80, 0x8 ;  /* 0x000000000008781c */ /* 0x000fda0002fc1070 */
[----:B------:R-:W0:Y:S01]  /*0c20*/  @P6 LDC.64 R16, c[0x0][0x380] ;  /* 0x0000e000ff106b82 */ /* 0x000e220000000a00 */
[----:B------:R-:W-:-:S04]  /*0c30*/  @P6 IMAD R19, R20, UR10, R23 ;  /* 0x0000000a14136c24 */ /* 0x000fc8000f8e0217 */
[----:B0-----:R-:W-:Y:S02]  /*0c40*/  @P6 IMAD.WIDE R16, R19, 0x2, R16 ;  /* 0x0000000213106825 */ /* 0x001fe400078e0210 */
[----:B------:R-:W2:Y:S04]  /*0c50*/  @P6 LDG.E.U16 R19, desc[UR8][R14.64+0xc] ;  /* 0x00000c080e136981 */ /* 0x000ea8000c1e1500 */
[----:B------:R-:W3:Y:S02]  /*0c60*/  @P6 LDG.E.U16 R22, desc[UR8][R16.64] ;  /* 0x0000000810166981 */ /* 0x000ee4000c1e1500 */
[----:B---3--:R-:W-:Y:S01]  /*0c70*/  @P6 SHF.L.U32 R24, R22, 0x10, RZ ;  /* 0x0000001016186819 */ /* 0x008fe200000006ff */
[----:B--2---:R-:W-:-:S04]  /*0c80*/  @P6 IMAD.U32 R22, R19, 0x10000, RZ ;  /* 0x0001000013166824 */ /* 0x004fc800078e00ff */
        /* <DEDUP_REMOVED lines=15> */
[----:B------:R0:W3:Y:S01]  /*0d80*/  @P6 LDG.E.U16 R22, desc[UR8][R16.64] ;  /* 0x0000000810166981 */ /* 0x0000e2000c1e1500 */
[----:B------:R-:W-:-:S13]  /*0d90*/  PLOP3.LUT P5, PT, P5, P1, PT, 0x80, 0x8 ;  /* 0x000000000008781c */ /* 0x000fda0002fa3070 */
[----:B0-----:R-:W0:Y:S01]  /*0da0*/  @P5 LDC.64 R16, c[0x0][0x380] ;  /* 0x0000e000ff105b82 */ /* 0x001e220000000a00 */
[----:B---3--:R-:W-:Y:S01]  /*0db0*/  @P6 SHF.L.U32 R24, R22, 0x10, RZ ;  /* 0x0000001016186819 */ /* 0x008fe200000006ff */
[----:B--2---:R-:W-:Y:S02]  /*0dc0*/  @P6 IMAD.U32 R22, R19, 0x10000, RZ ;  /* 0x0001000013166824 */ /* 0x004fe400078e00ff */
[----:B------:R-:W-:-:S04]  /*0dd0*/  @P5 IMAD R19, R20, UR10, R21 ;  /* 0x0000000a14135c24 */ /* 0x000fc8000f8e0215 */
[----:B0-----:R-:W-:-:S04]  /*0de0*/  @P5 IMAD.WIDE R16, R19, 0x2, R16 ;  /* 0x0000000213105825 */ /* 0x001fc800078e0210 */
[----:B------:R-:W-:Y:S01]  /*0df0*/  @P6 FFMA.FTZ R9, R22, R24, R9 ;  /* 0x0000001816096223 */ /* 0x000fe20000010009 */
[----:B------:R-:W2:Y:S04]  /*0e00*/  @P5 LDG.E.U16 R19, desc[UR8][R14.64+0x12] ;  /* 0x000012080e135981 */ /* 0x000ea8000c1e1500 */
[----:B------:R-:W3:Y:S01]  /*0e10*/  @P5 LDG.E.U16 R22, desc[UR8][R16.64] ;  /* 0x0000000810165981 */ /* 0x000ee2000c1e1500 */
[----:B------:R-:W-:-:S04]  /*0e20*/  IADD3 R18, PT, PT, R18, UR6, RZ ;  /* 0x0000000612127c10 */ /* 0x000fc8000fffe0ff */
[----:B------:R-:W-:-:S04]  /*0e30*/  ISETP.GE.AND P6, PT, R18, UR11, PT ;  /* 0x0000000b12007c0c */ /* 0x000fc8000bfc6270 */
[----:B------:R-:W-:Y:S01]  /*0e40*/  ISETP.GT.AND P6, PT, R18, -0x1, !P6 ;  /* 0xffffffff1200780c */ /* 0x000fe200077c4270 */
[----:B------:R-:W-:Y:S02]  /*0e50*/  VIADD R20, R20, UR6 ;  /* 0x0000000614147c36 */ /* 0x000fe40008000000 */
[----:B---3--:R-:W-:Y:S01]  /*0e60*/  @P5 IMAD.U32 R24, R22, 0x10000, RZ ;  /* 0x0001000016185824 */ /* 0x008fe200078e00ff */
[----:B--2---:R-:W-:-:S05]  /*0e70*/  @P5 SHF.L.U32 R22, R19, 0x10, RZ ;  /* 0x0000001013165819 */ /* 0x004fca00000006ff */
        /* <DEDUP_REMOVED lines=85> */
[----:B------:R-:W-:Y:S02]  /*13d0*/  IADD3 R18, PT, PT, R18, UR6, RZ ;  /* 0x0000000612127c10 */ /* 0x000fe4000fffe0ff */
[----:B---3--:R-:W-:Y:S01]  /*13e0*/  @P6 SHF.L.U32 R24, R22, 0x10, RZ ;  /* 0x0000001016186819 */ /* 0x008fe200000006ff */
[----:B--2---:R-:W-:Y:S02]  /*13f0*/  @P6 IMAD.U32 R22, R19, 0x10000, RZ ;  /* 0x0001000013166824 */ /* 0x004fe400078e00ff */
[----:B------:R-:W-:-:S04]  /*1400*/  @P5 IMAD R19, R20, UR10, R21 ;  /* 0x0000000a14135c24 */ /* 0x000fc8000f8e0215 */
[----:B0-----:R-:W-:-:S04]  /*1410*/  @P5 IMAD.WIDE R16, R19, 0x2, R16 ;  /* 0x0000000213105825 */ /* 0x001fc800078e0210 */
[----:B------:R-:W-:Y:S01]  /*1420*/  @P6 FFMA.FTZ R9, R22, R24, R9 ;  /* 0x0000001816096223 */ /* 0x000fe20000010009 */
[----:B------:R-:W2:Y:S04]  /*1430*/  @P5 LDG.E.U16 R19, desc[UR8][R14.64+0x26] ;  /* 0x000026080e135981 */ /* 0x000ea8000c1e1500 */
[----:B------:R0:W3:Y:S01]  /*1440*/  @P5 LDG.E.U16 R22, desc[UR8][R16.64] ;  /* 0x0000000810165981 */ /* 0x0000e2000c1e1500 */
[----:B------:R-:W-:-:S04]  /*1450*/  ISETP.GE.AND P6, PT, R18, UR11, PT ;  /* 0x0000000b12007c0c */ /* 0x000fc8000bfc6270 */
[----:B------:R-:W-:-:S04]  /*1460*/  ISETP.GT.AND P6, PT, R18, -0x1, !P6 ;  /* 0xffffffff1200780c */ /* 0x000fc800077c4270 */
[----:B------:R-:W-:Y:S02]  /*1470*/  PLOP3.LUT P3, PT, P6, P3, PT, 0x80, 0x8 ;  /* 0x000000000008781c */ /* 0x000fe40003767070 */
[----:B------:R-:W-:-:S11]  /*1480*/  PLOP3.LUT P0, PT, P6, P0, PT, 0x80, 0x8 ;  /* 0x000000000008781c */ /* 0x000fd60003701070 */
[----:B0-----:R-:W0:Y:S01]  /*1490*/  @P3 LDC.64 R16, c[0x0][0x380] ;  /* 0x0000e000ff103b82 */ /* 0x001e220000000a00 */
[----:B------:R-:W-:Y:S01]  /*14a0*/  VIADD R20, R20, UR6 ;  /* 0x0000000614147c36 */ /* 0x000fe20008000000 */
[----:B------:R-:W-:Y:S02]  /*14b0*/  PLOP3.LUT P4, PT, P6, P4, PT, 0x80, 0x8 ;  /* 0x000000000008781c */ /* 0x000fe40003789070 */
[----:B------:R-:W-:Y:S01]  /*14c0*/  PLOP3.LUT P2, PT, P6, P2, PT, 0x80, 0x8 ;  /* 0x000000000008781c */ /* 0x000fe20003745070 */
[C---:B------:R-:W-:Y:S01]  /*14d0*/  @P3 IMAD R29, R20.reuse, UR10, R29 ;  /* 0x0000000a141d3c24 */ /* 0x040fe2000f8e021d */
[----:B------:R-:W-:Y:S01]  /*14e0*/  PLOP3.LUT P1, PT, P6, P1, PT, 0x80, 0x8 ;  /* 0x000000000008781c */ /* 0x000fe20003723070 */
[----:B------:R-:W-:-:S08]  /*14f0*/  @P0 IMAD R23, R20, UR10, R23 ;  /* 0x0000000a14170c24 */ /* 0x000fd0000f8e0217 */
[----:B------:R-:W4:Y:S01]  /*1500*/  @P4 LDG.E.U16 R28, desc[UR8][R14.64+0x2c] ;  /* 0x00002c080e1c4981 */ /* 0x000f22000c1e1500 */
[----:B0-----:R-:W-:-:S05]  /*1510*/  @P3 IMAD.WIDE R16, R29, 0x2, R16 ;  /* 0x000000021d103825 */ /* 0x001fca00078e0210 */
[----:B------:R0:W5:Y:S01]  /*1520*/  @P3 LDG.E.U16 R24, desc[UR8][R16.64] ;  /* 0x0000000810183981 */ /* 0x000162000c1e1500 */
[C---:B------:R-:W-:Y:S02]  /*1530*/  @P4 IMAD R27, R20.reuse, UR10, R27 ;  /* 0x0000000a141b4c24 */ /* 0x040fe4000f8e021b */
[C---:B------:R-:W-:Y:S02]  /*1540*/  @P2 IMAD R25, R20.reuse, UR10, R25 ;  /* 0x0000000a14192c24 */ /* 0x040fe4000f8e0219 */
[----:B------:R-:W-:Y:S02]  /*1550*/  @P1 IMAD R29, R20, UR10, R21 ;  /* 0x0000000a141d1c24 */ /* 0x000fe4000f8e0215 */
[----:B------:R-:W1:Y:S02]  /*1560*/  @P2 LDC.64 R20, c[0x0][0x380] ;  /* 0x0000e000ff142b82 */ /* 0x000e640000000a00 */
[----:B-1----:R-:W-:Y:S02]  /*1570*/  @P2 IMAD.WIDE R20, R25, 0x2, R20 ;  /* 0x0000000219142825 */ /* 0x002fe400078e0214 */
[----:B------:R-:W4:Y:S04]  /*1580*/  @P0 LDG.E.U16 R25, desc[UR8][R14.64+0x2a] ;  /* 0x00002a080e190981 */ /* 0x000f28000c1e1500 */
[----:B------:R-:W4:Y:S01]  /*1590*/  @P2 LDG.E.U16 R20, desc[UR8][R20.64] ;  /* 0x0000000814142981 */ /* 0x000f22000c1e1500 */
[----:B--2---:R-:W-:Y:S01]  /*15a0*/  @P5 SHF.L.U32 R18, R19, 0x10, RZ ;  /* 0x0000001013125819 */ /* 0x004fe200000006ff */
[----:B---3--:R-:W-:-:S04]  /*15b0*/  @P5 IMAD.U32 R22, R22, 0x10000, RZ ;  /* 0x0001000016165824 */ /* 0x008fc800078e00ff */
[----:B------:R-:W-:Y:S02]  /*15c0*/  @P5 FFMA.FTZ R9, R18, R22, R9 ;  /* 0x0000001612095223 */ /* 0x000fe40000010009 */
[----:B------:R-:W0:Y:S02]  /*15d0*/  @P0 LDC.64 R18, c[0x0][0x380] ;  /* 0x0000e000ff120b82 */ /* 0x000e240000000a00 */
[----:B0-----:R-:W-:-:S06]  /*15e0*/  @P0 IMAD.WIDE R16, R23, 0x2, R18 ;  /* 0x0000000217100825 */ /* 0x001fcc00078e0212 */
[----:B------:R-:W0:Y:S01]  /*15f0*/  @P4 LDC.64 R22, c[0x0][0x380] ;  /* 0x0000e000ff164b82 */ /* 0x000e220000000a00 */
[----:B------:R1:W2:Y:S07]  /*1600*/  @P0 LDG.E.U16 R26, desc[UR8][R16.64] ;  /* 0x00000008101a0981 */ /* 0x0002ae000c1e1500 */
[----:B------:R-:W3:Y:S01]  /*1610*/  @P1 LDC.64 R18, c[0x0][0x380] ;  /* 0x0000e000ff121b82 */ /* 0x000ee20000000a00 */
[----:B------:R-:W1:Y:S04]  /*1620*/  @P2 LDG.E.U16 R16, desc[UR8][R14.64+0x2e] ;  /* 0x00002e080e102981 */ /* 0x000e68000c1e1500 */
[----:B------:R-:W2:Y:S01]  /*1630*/  @P1 LDG.E.U16 R17, desc[UR8][R14.64+0x30] ;  /* 0x000030080e111981 */ /* 0x000ea2000c1e1500 */
[----:B0-----:R-:W-:-:S03]  /*1640*/  @P4 IMAD.WIDE R22, R27, 0x2, R22 ;  /* 0x000000021b164825 */ /* 0x001fc600078e0216 */
[----:B------:R-:W2:Y:S04]  /*1650*/  @P3 LDG.E.U16 R27, desc[UR8][R14.64+0x28] ;  /* 0x000028080e1b3981 */ /* 0x000ea8000c1e1500 */
[----:B------:R-:W2:Y:S01]  /*1660*/  @P4 LDG.E.U16 R22, desc[UR8][R22.64] ;  /* 0x0000000816164981 */ /* 0x000ea2000c1e1500 */
[----:B---3--:R-:W-:-:S06]  /*1670*/  @P1 IMAD.WIDE R18, R29, 0x2, R18 ;  /* 0x000000021d121825 */ /* 0x008fcc00078e0212 */
[----:B------:R-:W3:Y:S01]  /*1680*/  @P1 LDG.E.U16 R18, desc[UR8][R18.64] ;  /* 0x0000000812121981 */ /* 0x000ee2000c1e1500 */
[----:B-----5:R-:W-:Y:S01]  /*1690*/  @P3 SHF.L.U32 R29, R24, 0x10, RZ ;  /* 0x00000010181d3819 */ /* 0x020fe200000006ff */
[----:B----4-:R-:W-:Y:S01]  /*16a0*/  @P4 IMAD.U32 R28, R28, 0x10000, RZ ;  /* 0x000100001c1c4824 */ /* 0x010fe200078e00ff */
[----:B------:R-:W-:Y:S01]  /*16b0*/  @P2 SHF.L.U32 R20, R20, 0x10, RZ ;  /* 0x0000001014142819 */ /* 0x000fe200000006ff */
[----:B-1----:R-:W-:Y:S02]  /*16c0*/  @P2 IMAD.U32 R16, R16, 0x10000, RZ ;  /* 0x0001000010102824 */ /* 0x002fe400078e00ff */
[----:B--2---:R-:W-:Y:S01]  /*16d0*/  @P3 IMAD.U32 R24, R27, 0x10000, RZ ;  /* 0x000100001b183824 */ /* 0x004fe200078e00ff */
[----:B------:R-:W-:Y:S01]  /*16e0*/  @P0 SHF.L.U32 R27, R26, 0x10, RZ ;  /* 0x000000101a1b0819 */ /* 0x000fe200000006ff */
[----:B------:R-:W-:Y:S02]  /*16f0*/  @P0 IMAD.U32 R26, R25, 0x10000, RZ ;  /* 0x00010000191a0824 */ /* 0x000fe400078e00ff */
[----:B------:R-:W-:Y:S01]  /*1700*/  @P3 FFMA.FTZ R9, R24, R29, R9 ;  /* 0x0000001d18093223 */ /* 0x000fe20000010009 */
[----:B------:R-:W-:-:S03]  /*1710*/  @P4 SHF.L.U32 R22, R22, 0x10, RZ ;  /* 0x0000001016164819 */ /* 0x000fc600000006ff */
[----:B------:R-:W-:-:S04]  /*1720*/  @P0 FFMA.FTZ R9, R26, R27, R9 ;  /* 0x0000001b1a090223 */ /* 0x000fc80000010009 */
[----:B------:R-:W-:Y:S01]  /*1730*/  @P4 FFMA.FTZ R9, R28, R22, R9 ;  /* 0x000000161c094223 */ /* 0x000fe20000010009 */
[----:B---3--:R-:W-:Y:S01]  /*1740*/  @P1 SHF.L.U32 R18, R18, 0x10, RZ ;  /* 0x0000001012121819 */ /* 0x008fe200000006ff */
[----:B------:R-:W-:Y:S02]  /*1750*/  @P1 IMAD.U32 R14, R17, 0x10000, RZ ;  /* 0x00010000110e1824 */ /* 0x000fe400078e00ff */
        /* <DEDUP_REMOVED lines=12> */
.L_x_1245:
        /* <DEDUP_REMOVED lines=15> */
[----:B-----5:R-:W-:Y:S01]  /*1910*/  IMAD.MOV.U32 R12, RZ, RZ, RZ ;  /* 0x000000ffff0c7224 */ /* 0x020fe200078e00ff */
[----:B--2---:R-:W-:-:S05]  /*1920*/  IADD3 R9, PT, PT, RZ, -R13, RZ ;  /* 0x8000000dff097210 */ /* 0x004fca0007ffe0ff */
[----:B------:R-:W-:-:S04]  /*1930*/  IMAD R9, R9, R2, RZ ;  /* 0x0000000209097224 */ /* 0x000fc800078e02ff */
[----:B01-34-:R-:W-:-:S07]  /*1940*/  IMAD.HI.U32 R0, R13, R9, R12 ;  /* 0x000000090d007227 */ /* 0x01bfce00078e000c */
.L_x_1247:
[----:B------:R-:W-:Y:S01]  /*1950*/  IABS R9, R8 ;  /* 0x0000000800097213 */ /* 0x000fe20000000000 */
[----:B------:R-:W0:Y:S01]  /*1960*/  LDC.64 R22, c[0x0][0x430] ;  /* 0x00010c00ff167b82 */ /* 0x000e220000000a00 */
[----:B------:R-:W-:Y:S02]  /*1970*/  IABS R14, R6 ;  /* 0x00000006000e7213 */ /* 0x000fe40000000000 */
[----:B------:R-:W-:Y:S01]  /*1980*/  IABS R16, R7 ;  /* 0x0000000700107213 */ /* 0x000fe20000000000 */
[----:B------:R-:W-:Y:S01]  /*1990*/  IMAD.HI.U32 R15, R0, R9, RZ ;  /* 0x00000009000f7227 */ /* 0x000fe200078e00ff */
[----:B------:R-:W1:Y:S04]  /*19a0*/  I2F.RP R17, R14 ;  /* 0x0000000e00117306 */ /* 0x000e680000209400 */
[----:B------:R-:W-:-:S05]  /*19b0*/  IADD3 R12, PT, PT, -R15, RZ, RZ ;  /* 0x000000ff0f0c7210 */ /* 0x000fca0007ffe1ff */
[----:B------:R-:W-:-:S05]  /*19c0*/  IMAD R9, R16, R12, R9 ;  /* 0x0000000c10097224 */ /* 0x000fca00078e0209 */
[----:B------:R-:W-:Y:S01]  /*19d0*/  ISETP.GT.U32.AND P1, PT, R2, R9, PT ;  /* 0x000000090200720c */ /* 0x000fe20003f24070 */
[----:B-1----:R-:W1:-:S12]  /*19e0*/  MUFU.RCP R17, R17 ;  /* 0x0000001100117308 */ /* 0x002e580000001000 */
[----:B------:R-:W-:Y:S02]  /*19f0*/  @!P1 IMAD.IADD R9, R9, 0x1, -R16 ;  /* 0x0000000109099824 */ /* 0x000fe400078e0a10 */
[----:B------:R-:W-:Y:S01]  /*1a00*/  @!P1 VIADD R15, R15, 0x1 ;  /* 0x000000010f0f9836 */ /* 0x000fe20000000000 */
[----:B------:R-:W-:Y:S02]  /*1a10*/  ISETP.NE.AND P1, PT, R7, RZ, PT ;  /* 0x000000ff0700720c */ /* 0x000fe40003f25270 */
[----:B-1----:R-:W-:Y:S02]  /*1a20*/  IADD3 R12, PT, PT, R17, 0xffffffe, RZ ;  /* 0x0ffffffe110c7810 */ /* 0x002fe40007ffe0ff */
[----:B------:R-:W-:Y:S02]  /*1a30*/  ISETP.GE.U32.AND P0, PT, R9, R2, PT ;  /* 0x000000020900720c */ /* 0x000fe40003f06070 */
[----:B------:R-:W-:Y:S01]  /*1a40*/  LOP3.LUT R9, R8, R7, RZ, 0x3c, !PT ;  /* 0x0000000708097212 */ /* 0x000fe200078e3cff */
[----:B------:R1:W2:Y:S03]  /*1a50*/  F2I.FTZ.U32.TRUNC.NTZ R13, R12 ;  /* 0x0000000c000d7305 */ /* 0x0002a6000021f000 */
[----:B------:R-:W-:-:S02]  /*1a60*/  ISETP.GE.AND P2, PT, R9, RZ, PT ;  /* 0x000000ff0900720c */ /* 0x000fc40003f46270 */
[----:B------:R-:W-:Y:S01]  /*1a70*/  IABS R9, R4 ;  /* 0x0000000400097213 */ /* 0x000fe20000000000 */
[----:B-1----:R-:W-:-:S04]  /*1a80*/  IMAD.MOV.U32 R12, RZ, RZ, RZ ;  /* 0x000000ffff0c7224 */ /* 0x002fc800078e00ff */
[----:B------:R-:W-:Y:S01]  /*1a90*/  @P0 IADD3 R15, PT, PT, R15, 0x1, RZ ;  /* 0x000000010f0f0810 */ /* 0x000fe20007ffe0ff */
[----:B--2---:R-:W-:-:S05]  /*1aa0*/  IMAD.MOV R17, RZ, RZ, -R13 ;  /* 0x000000ffff117224 */ /* 0x004fca00078e0a0d */
[----:B------:R-:W-:Y:S02]  /*1ab0*/  @!P2 IADD3 R15, PT, PT, -R15, RZ, RZ ;  /* 0x000000ff0f0fa210 */ /* 0x000fe40007ffe1ff */
[----:B------:R-:W-:Y:S01]  /*1ac0*/  @!P1 LOP3.LUT R15, RZ, R7, RZ, 0x33, !PT ;  /* 0x00000007ff0f9212 */ /* 0x000fe200078e33ff */
[----:B------:R-:W-:-:S03]  /*1ad0*/  IMAD R17, R17, R14, RZ ;  /* 0x0000000e11117224 */ /* 0x000fc600078e02ff */
[----:B------:R-:W-:Y:S01]  /*1ae0*/  IABS R16, R15 ;  /* 0x0000000f00107213 */ /* 0x000fe20000000000 */
[----:B------:R-:W-:-:S03]  /*1af0*/  IMAD.HI.U32 R12, R13, R17, R12 ;  /* 0x000000110d0c7227 */ /* 0x000fc600078e000c */
[----:B------:R-:W-:Y:S02]  /*1b00*/  MOV R13, R16 ;  /* 0x00000010000d7202 */ /* 0x000fe40000000f00 */
[----:B------:R-:W1:Y:S03]  /*1b10*/  I2F.RP R16, R9 ;  /* 0x0000000900107306 */ /* 0x000e660000209400 */
[----:B------:R-:W-:-:S04]  /*1b20*/  IMAD.HI.U32 R19, R12, R13, RZ ;  /* 0x0000000d0c137227 */ /* 0x000fc800078e00ff */
[----:B------:R-:W-:-:S04]  /*1b30*/  IMAD.MOV R12, RZ, RZ, -R19 ;  /* 0x000000ffff0c7224 */ /* 0x000fc800078e0a13 */
[C---:B------:R-:W-:Y:S01]  /*1b40*/  IMAD R13, R14.reuse, R12, R13 ;  /* 0x0000000c0e0d7224 */ /* 0x040fe200078e020d */
[----:B------:R-:W-:Y:S01]  /*1b50*/  LOP3.LUT R12, R15, R6, RZ, 0x3c, !PT ;  /* 0x000000060f0c7212 */ /* 0x000fe200078e3cff */
[----:B-1----:R-:W1:Y:S03]  /*1b60*/  MUFU.RCP R16, R16 ;  /* 0x0000001000107308 */ /* 0x002e660000001000 */
[----:B------:R-:W-:Y:S02]  /*1b70*/  ISETP.GT.U32.AND P1, PT, R14, R13, PT ;  /* 0x0000000d0e00720c */ /* 0x000fe40003f24070 */
[----:B------:R-:W-:-:S11]  /*1b80*/  ISETP.GE.AND P2, PT, R12, RZ, PT ;  /* 0x000000ff0c00720c */ /* 0x000fd60003f46270 */
[-C--:B------:R-:W-:Y:S02]  /*1b90*/  @!P1 IADD3 R13, PT, PT, R13, -R14.reuse, RZ ;  /* 0x8000000e0d0d9210 */ /* 0x080fe40007ffe0ff */
[----:B------:R-:W-:Y:S01]  /*1ba0*/  @!P1 IADD3 R19, PT, PT, R19, 0x1, RZ ;  /* 0x0000000113139810 */ /* 0x000fe20007ffe0ff */
[----:B-1----:R-:W-:Y:S01]  /*1bb0*/  VIADD R17, R16, 0xffffffe ;  /* 0x0ffffffe10117836 */ /* 0x002fe20000000000 */
[----:B------:R-:W-:Y:S01]  /*1bc0*/  ISETP.GE.U32.AND P0, PT, R13, R14, PT ;  /* 0x0000000e0d00720c */ /* 0x000fe20003f06070 */
[----:B------:R-:W-:Y:S01]  /*1bd0*/  IMAD.MOV R16, RZ, RZ, -R15 ;  /* 0x000000ffff107224 */ /* 0x000fe200078e0a0f */
[----:B------:R-:W-:Y:S01]  /*1be0*/  ISETP.NE.AND P1, PT, R6, RZ, PT ;  /* 0x000000ff0600720c */ /* 0x000fe20003f25270 */
[----:B------:R-:W1:Y:S02]  /*1bf0*/  F2I.FTZ.U32.TRUNC.NTZ R13, R17 ;  /* 0x00000011000d7305 */ /* 0x000e64000021f000 */
[----:B------:R-:W-:-:S08]  /*1c00*/  IMAD R21, R7, R16, R8 ;  /* 0x0000001007157224 */ /* 0x000fd000078e0208 */
[----:B------:R-:W-:-:S04]  /*1c10*/  @P0 VIADD R19, R19, 0x1 ;  /* 0x0000000113130836 */ /* 0x000fc80000000000 */
[----:B------:R-:W-:Y:S01]  /*1c20*/  @!P2 IMAD.MOV R19, RZ, RZ, -R19 ;  /* 0x000000ffff13a224 */ /* 0x000fe200078e0a13 */
[----:B-1----:R-:W-:Y:S02]  /*1c30*/  IADD3 R12, PT, PT, RZ, -R13, RZ ;  /* 0x8000000dff0c7210 */ /* 0x002fe40007ffe0ff */
[----:B------:R-:W-:-:S03]  /*1c40*/  @!P1 LOP3.LUT R19, RZ, R6, RZ, 0x33, !PT ;  /* 0x00000006ff139212 */ /* 0x000fc600078e33ff */
[----:B------:R-:W-:Y:S02]  /*1c50*/  IMAD R17, R12, R9, RZ ;  /* 0x000000090c117224 */ /* 0x000fe400078e02ff */
[----:B------:R-:W-:Y:S01]  /*1c60*/  HFMA2 R12, -RZ, RZ, 0, 0 ;  /* 0x00000000ff0c7431 */ /* 0x000fe200000001ff */
[----:B------:R-:W-:Y:S02]  /*1c70*/  IABS R14, R19 ;  /* 0x00000013000e7213 */ /* 0x000fe40000000000 */
[----:B------:R-:W-:Y:S02]  /*1c80*/  ISETP.GE.AND P5, PT, R19, RZ, PT ;  /* 0x000000ff1300720c */ /* 0x000fe40003fa6270 */
[----:B------:R-:W-:-:S06]  /*1c90*/  IMAD.HI.U32 R17, R13, R17, R12 ;  /* 0x000000110d117227 */ /* 0x000fcc00078e000c */
[----:B------:R-:W-:Y:S01]  /*1ca0*/  IMAD.HI.U32 R12, R17, R14, RZ ;  /* 0x0000000e110c7227 */ /* 0x000fe200078e00ff */
[----:B------:R-:W-:-:S03]  /*1cb0*/  IADD3 R17, PT, PT, -R19, RZ, RZ ;  /* 0x000000ff13117210 */ /* 0x000fc60007ffe1ff */
[----:B------:R-:W-:Y:S02]  /*1cc0*/  IMAD.MOV R12, RZ, RZ, -R12 ;  /* 0x000000ffff0c7224 */ /* 0x000fe400078e0a0c */
[----:B------:R-:W-:Y:S02]  /*1cd0*/  IMAD R18, R6, R17, R15 ;  /* 0x0000001106127224 */ /* 0x000fe400078e020f */
[C---:B------:R-:W-:Y:S02]  /*1ce0*/  IMAD R14, R9.reuse, R12, R14 ;  /* 0x0000000c090e7224 */ /* 0x040fe400078e020e */
[----:B------:R-:W0:Y:S03]  /*1cf0*/  LDC.64 R12, c[0x0][0x438] ;  /* 0x00010e00ff0c7b82 */ /* 0x000e260000000a00 */
[----:B------:R-:W-:-:S13]  /*1d00*/  ISETP.GT.U32.AND P0, PT, R9, R14, PT ;  /* 0x0000000e0900720c */ /* 0x000fda0003f04070 */
[----:B------:R-:W-:-:S04]  /*1d10*/  @!P0 IADD3 R14, PT, PT, R14, -R9, RZ ;  /* 0x800000090e0e8210 */ /* 0x000fc80007ffe0ff */
[----:B------:R-:W-:Y:S01]  /*1d20*/  ISETP.GT.U32.AND P1, PT, R9, R14, PT ;  /* 0x0000000e0900720c */ /* 0x000fe20003f24070 */
[----:B0-----:R-:W-:Y:S02]  /*1d30*/  IMAD R22, R21, R22, -R12 ;  /* 0x0000001615167224 */ /* 0x001fe400078e0a0c */
[----:B------:R-:W-:-:S03]  /*1d40*/  IMAD R18, R18, R23, -R13 ;  /* 0x0000001712127224 */ /* 0x000fc600078e0a0d */
[C---:B------:R-:W-:Y:S01]  /*1d50*/  IADD3 R20, PT, PT, R22.reuse, UR5, RZ ;  /* 0x0000000516147c10 */ /* 0x040fe2000fffe0ff */
[----:B------:R-:W-:Y:S01]  /*1d60*/  IMAD R19, R19, UR11, R18 ;  /* 0x0000000b13137c24 */ /* 0x000fe2000f8e0212 */
[----:B------:R-:W-:Y:S02]  /*1d70*/  ISETP.GE.AND P0, PT, R22, UR10, PT ;  /* 0x0000000a16007c0c */ /* 0x000fe4000bf06270 */
[----:B------:R-:W-:-:S03]  /*1d80*/  ISETP.GE.AND P6, PT, R18, UR11, PT ;  /* 0x0000000b12007c0c */ /* 0x000fc6000bfc6270 */
[----:B------:R-:W-:Y:S01]  /*1d90*/  @!P1 IMAD.IADD R14, R14, 0x1, -R9 ;  /* 0x000000010e0e9824 */ /* 0x000fe200078e0a09 */
[----:B------:R-:W-:Y:S01]  /*1da0*/  ISETP.NE.AND P1, PT, R4, RZ, PT ;  /* 0x000000ff0400720c */ /* 0x000fe20003f25270 */
[----:B------:R-:W-:Y:S01]  /*1db0*/  VIADD R23, R20, UR5 ;  /* 0x0000000514177c36 */ /* 0x000fe20008000000 */
[----:B------:R-:W-:Y:S02]  /*1dc0*/  ISETP.GT.AND P0, PT, R22, -0x1, !P0 ;  /* 0xffffffff1600780c */ /* 0x000fe40004704270 */
[----:B------:R-:W-:Y:S02]  /*1dd0*/  ISETP.GT.AND P6, PT, R18, -0x1, !P6 ;  /* 0xffffffff1200780c */ /* 0x000fe400077c4270 */
[----:B------:R-:W-:Y:S02]  /*1de0*/  ISETP.GE.AND P4, PT, R20, UR10, PT ;  /* 0x0000000a14007c0c */ /* 0x000fe4000bf86270 */
[----:B------:R-:W-:Y:S02]  /*1df0*/  MOV R9, R14 ;  /* 0x0000000e00097202 */ /* 0x000fe40000000f00 */
[----:B------:R-:W-:-:S02]  /*1e00*/  PLOP3.LUT P2, PT, P6, P0, PT, 0x80, 0x8 ;  /* 0x000000000008781c */ /* 0x000fc40003741070 */
[----:B------:R-:W-:Y:S01]  /*1e10*/  ISETP.GT.AND P4, PT, R20, -0x1, !P4 ;  /* 0xffffffff1400780c */ /* 0x000fe20006784270 */
[----:B------:R-:W-:Y:S01]  /*1e20*/  @!P5 IMAD.MOV R9, RZ, RZ, -R9 ;  /* 0x000000ffff09d224 */ /* 0x000fe200078e0a09 */
[C---:B------:R-:W-:Y:S02]  /*1e30*/  ISETP.GE.AND P3, PT, R23.reuse, UR10, PT ;  /* 0x0000000a17007c0c */ /* 0x040fe4000bf66270 */
[----:B------:R-:W-:Y:S02]  /*1e40*/  PLOP3.LUT P5, PT, P6, P4, PT, 0x80, 0x8 ;  /* 0x000000000008781c */ /* 0x000fe400037a9070 */
[----:B------:R-:W-:Y:S02]  /*1e50*/  ISETP.GT.AND P3, PT, R23, -0x1, !P3 ;  /* 0xffffffff1700780c */ /* 0x000fe40005f64270 */
[----:B------:R-:W-:Y:S02]  /*1e60*/  @!P1 LOP3.LUT R9, RZ, R4, RZ, 0x33, !PT ;  /* 0x00000004ff099212 */ /* 0x000fe400078e33ff */
[----:B------:R-:W-:Y:S01]  /*1e70*/  PLOP3.LUT P1, PT, P6, P3, PT, 0x80, 0x8 ;  /* 0x000000000008781c */ /* 0x000fe20003727070 */
[----:B------:R-:W0:Y:S01]  /*1e80*/  @P2 LDC.64 R24, c[0x0][0x380] ;  /* 0x0000e000ff182b82 */ /* 0x000e220000000a00 */
[----:B------:R-:W-:-:S02]  /*1e90*/  @P2 IMAD R21, R19, UR10, R22 ;  /* 0x0000000a13152c24 */ /* 0x000fc4000f8e0216 */
[----:B------:R-:W-:-:S03]  /*1ea0*/  IMAD R13, R9, UR4, RZ ;  /* 0x00000004090d7c24 */ /* 0x000fc6000f8e02ff */
[----:B------:R-:W-:Y:S02]  /*1eb0*/  @P5 IMAD R9, R19, UR10, R20 ;  /* 0x0000000a13095c24 */ /* 0x000fe4000f8e0214 */
[----:B------:R-:W1:Y:S01]  /*1ec0*/  @P5 LDC.64 R16, c[0x0][0x380] ;  /* 0x0000e000ff105b82 */ /* 0x000e620000000a00 */
[----:B------:R-:W-:-:S05]  /*1ed0*/  IMAD.WIDE R12, R13, 0x2, R10 ;  /* 0x000000020d0c7825 */ /* 0x000fca00078e020a */
[----:B------:R-:W2:Y:S02]  /*1ee0*/  @P5 LDG.E.U16 R26, desc[UR8][R12.64+0x2] ;  /* 0x000002080c1a5981 */ /* 0x000ea4000c1e1500 */
[----:B------:R-:W3:Y:S02]  /*1ef0*/  @P1 LDC.64 R14, c[0x0][0x380] ;  /* 0x0000e000ff0e1b82 */ /* 0x000ee40000000a00 */
[----:B------:R-:W4:Y:S01]  /*1f00*/  @P1 LDG.E.U16 R27, desc[UR8][R12.64+0x4] ;  /* 0x000004080c1b1981 */ /* 0x000f22000c1e1500 */
[----:B0-----:R-:W-:-:S03]  /*1f10*/  @P2 IMAD.WIDE R24, R21, 0x2, R24 ;  /* 0x0000000215182825 */ /* 0x001fc600078e0218 */
[----:B------:R-:W5:Y:S04]  /*1f20*/  @P2 LDG.E.U16 R21, desc[UR8][R12.64] ;  /* 0x000000080c152981 */ /* 0x000f68000c1e1500 */
[----:B------:R-:W4:Y:S01]  /*1f30*/  @P2 LDG.E.U16 R24, desc[UR8][R24.64] ;  /* 0x0000000818182981 */ /* 0x000f22000c1e1500 */
[----:B-1----:R-:W-:-:S04]  /*1f40*/  @P5 IMAD.WIDE R16, R9, 0x2, R16 ;  /* 0x0000000209105825 */ /* 0x002fc800078e0210 */
[----:B------:R-:W-:Y:S02]  /*1f50*/  @P1 IMAD R9, R19, UR10, R23 ;  /* 0x0000000a13091c24 */ /* 0x000fe4000f8e0217 */
[----:B------:R-:W4:Y:S02]  /*1f60*/  @P5 LDG.E.U16 R16, desc[UR8][R16.64] ;  /* 0x0000000810105981 */ /* 0x000f24000c1e1500 */
[----:B---3--:R-:W-:-:S06]  /*1f70*/  @P1 IMAD.WIDE R14, R9, 0x2, R14 ;  /* 0x00000002090e1825 */ /* 0x008fcc00078e020e */
[----:B------:R-:W3:Y:S01]  /*1f80*/  @P1 LDG.E.U16 R14, desc[UR8][R14.64] ;  /* 0x000000080e0e1981 */ /* 0x000ee2000c1e1500 */
[----:B------:R-:W-:Y:S02]  /*1f90*/  HFMA2 R9, -RZ, RZ, 0, 0 ;  /* 0x00000000ff097431 */ /* 0x000fe400000001ff */
[----:B--2---:R-:W-:Y:S01]  /*1fa0*/  @P5 IMAD.U32 R26, R26, 0x10000, RZ ;  /* 0x000100001a1a5824 */ /* 0x004fe200078e00ff */
[----:B-----5:R-:W-:Y:S01]  /*1fb0*/  @P2 SHF.L.U32 R21, R21, 0x10, RZ ;  /* 0x0000001015152819 */ /* 0x020fe200000006ff */
[----:B----4-:R-:W-:Y:S02]  /*1fc0*/  @P2 IMAD.U32 R28, R24, 0x10000, RZ ;  /* 0x00010000181c2824 */ /* 0x010fe400078e00ff */
[----:B------:R-:W-:Y:S02]  /*1fd0*/  VIADD R24, R23, UR5 ;  /* 0x0000000517187c36 */ /* 0x000fe40008000000 */
[----:B------:R-:W-:Y:S01]  /*1fe0*/  @P2 FFMA.FTZ R9, R21, R28, RZ ;  /* 0x0000001c15092223 */ /* 0x000fe200000100ff */
[----:B------:R-:W-:-:S02]  /*1ff0*/  @P5 SHF.L.U32 R21, R16, 0x10, RZ ;  /* 0x0000001010155819 */ /* 0x000fc400000006ff */
[----:B------:R-:W-:-:S03]  /*2000*/  ISETP.GE.AND P2, PT, R24, UR10, PT ;  /* 0x0000000a18007c0c */ /* 0x000fc6000bf46270 */
[----:B------:R-:W-:Y:S01]  /*2010*/  @P5 FFMA.FTZ R9, R26, R21, R9 ;  /* 0x000000151a095223 */ /* 0x000fe20000010009 */
[----:B------:R-:W-:Y:S02]  /*2020*/  IADD3 R21, PT, PT, R24, UR5, RZ ;  /* 0x0000000518157c10 */ /* 0x000fe4000fffe0ff */
[----:B---3--:R-:W-:Y:S01]  /*2030*/  @P1 SHF.L.U32 R15, R14, 0x10, RZ ;  /* 0x000000100e0f1819 */ /* 0x008fe200000006ff */
[----:B------:R-:W-:Y:S01]  /*2040*/  @P1 IMAD.U32 R14, R27, 0x10000, RZ ;  /* 0x000100001b0e1824 */ /* 0x000fe200078e00ff */
[----:B------:R-:W-:-:S03]  /*2050*/  ISETP.GT.AND P2, PT, R24, -0x1, !P2 ;  /* 0xffffffff1800780c */ /* 0x000fc60005744270 */
[----:B------:R-:W-:Y:S01]  /*2060*/  @P1 FFMA.FTZ R9, R14, R15, R9 ;  /* 0x0000000f0e091223 */ /* 0x000fe20000010009 */
[C---:B------:R-:W-:Y:S02]  /*2070*/  ISETP.GE.AND P1, PT, R21.reuse, UR10, PT ;  /* 0x0000000a15007c0c */ /* 0x040fe4000bf26270 */
[----:B------:R-:W-:Y:S02]  /*2080*/  PLOP3.LUT P5, PT, P6, P2, PT, 0x80, 0x8 ;  /* 0x000000000008781c */ /* 0x000fe400037a5070 */
[----:B------:R-:W-:-:S04]  /*2090*/  ISETP.GT.AND P1, PT, R21, -0x1, !P1 ;  /* 0xffffffff1500780c */ /* 0x000fc80004f24270 */
[----:B------:R-:W-:-:S07]  /*20a0*/  PLOP3.LUT P6, PT, P6, P1, PT, 0x80, 0x8 ;  /* 0x000000000008781c */ /* 0x000fce00037c3070 */
[----:B------:R-:W0:Y:S01]  /*20b0*/  @P5 LDC.64 R16, c[0x0][0x380] ;  /* 0x0000e000ff105b82 */ /* 0x000e220000000a00 */
[----:B------:R-:W-:-:S05]  /*20c0*/  @P5 IMAD R25, R19, UR10, R24 ;  /* 0x0000000a13195c24 */ /* 0x000fca000f8e0218 */
[----:B------:R-:W2:Y:S02]  /*20d0*/  @P6 LDG.E.U16 R28, desc[UR8][R12.64+0x8] ;  /* 0x000008080c1c6981 */ /* 0x000ea4000c1e1500 */
[----:B------:R-:W1:Y:S01]  /*20e0*/  @P6 LDC.64 R14, c[0x0][0x380] ;  /* 0x0000e000ff0e6b82 */ /* 0x000e620000000a00 */
[----:B------:R-:W-:Y:S02]  /*20f0*/  @P6 IMAD R27, R19, UR10, R21 ;  /* 0x0000000a131b6c24 */ /* 0x000fe4000f8e0215 */
[----:B0-----:R-:W-:Y:S02]  /*2100*/  @P5 IMAD.WIDE R16, R25, 0x2, R16 ;  /* 0x0000000219105825 */ /* 0x001fe400078e0210 */
[----:B------:R-:W3:Y:S04]  /*2110*/  @P5 LDG.E.U16 R25, desc[UR8][R12.64+0x6] ;  /* 0x000006080c195981 */ /* 0x000ee8000c1e1500 */
[----:B------:R-:W4:Y:S01]  /*2120*/  @P5 LDG.E.U16 R16, desc[UR8][R16.64] ;  /* 0x0000000810105981 */ /* 0x000f22000c1e1500 */
[----:B-1----:R-:W-:-:S06]  /*2130*/  @P6 IMAD.WIDE R14, R27, 0x2, R14 ;  /* 0x000000021b0e6825 */ /* 0x002fcc00078e020e */
[----:B------:R-:W5:Y:S01]  /*2140*/  @P6 LDG.E.U16 R14, desc[UR8][R14.64] ;  /* 0x000000080e0e6981 */ /* 0x000f62000c1e1500 */
[----:B------:R-:W-:Y:S01]  /*2150*/  VIADD R18, R18, UR6 ;  /* 0x0000000612127c36 */ /* 0x000fe20008000000 */
[----:B------:R-:W-:Y:S01]  /*2160*/  IADD3 R19, PT, PT, R19, UR6, RZ ;  /* 0x0000000613137c10 */ /* 0x000fe2000fffe0ff */
[----:B--2---:R-:W-:Y:S01]  /*2170*/  @P6 IMAD.U32 R28, R28, 0x10000, RZ ;  /* 0x000100001c1c6824 */ /* 0x004fe200078e00ff */
[----:B---3--:R-:W-:Y:S01]  /*2180*/  @P5 SHF.L.U32 R26, R25, 0x10, RZ ;  /* 0x00000010191a5819 */ /* 0x008fe200000006ff */
[----:B----4-:R-:W-:-:S04]  /*2190*/  @P5 IMAD.U32 R27, R16, 0x10000, RZ ;  /* 0x00010000101b5824 */ /* 0x010fc800078e00ff */
[----:B------:R-:W-:Y:S01]  /*21a0*/  @P5 FFMA.FTZ R9, R26, R27, R9 ;  /* 0x0000001b1a095223 */ /* 0x000fe20000010009 */
[----:B------:R-:W-:Y:S02]  /*21b0*/  ISETP.GE.AND P5, PT, R18, UR11, PT ;  /* 0x0000000b12007c0c */ /* 0x000fe4000bfa6270 */
[----:B-----5:R-:W-:Y:S02]  /*21c0*/  @P6 SHF.L.U32 R16, R14, 0x10, RZ ;  /* 0x000000100e106819 */ /* 0x020fe400000006ff */
[----:B------:R-:W-:-:S03]  /*21d0*/  ISETP.GT.AND P5, PT, R18, -0x1, !P5 ;  /* 0xffffffff1200780c */ /* 0x000fc60006fa4270 */
[----:B------:R-:W-:Y:S01]  /*21e0*/  @P6 FFMA.FTZ R9, R28, R16, R9 ;  /* 0x000000101c096223 */ /* 0x000fe20000010009 */
[----:B------:R-:W-:-:S13]  /*21f0*/  PLOP3.LUT P6, PT, P5, P0, PT, 0x80, 0x8 ;  /* 0x000000000008781c */ /* 0x000fda0002fc1070 */
[----:B------:R-:W0:Y:S01]  /*2200*/  @P6 LDC.64 R14, c[0x0][0x380] ;  /* 0x0000e000ff0e6b82 */ /* 0x000e220000000a00 */
[----:B------:R-:W-:-:S04]  /*2210*/  @P6 IMAD R27, R19, UR10, R22 ;  /* 0x0000000a131b6c24 */ /* 0x000fc8000f8e0216 */
[----:B0-----:R-:W-:Y:S02]  /*2220*/  @P6 IMAD.WIDE R26, R27, 0x2, R14 ;  /* 0x000000021b1a6825 */ /* 0x001fe400078e020e */
[----:B------:R-:W2:Y:S04]  /*2230*/  @P6 LDG.E.U16 R14, desc[UR8][R12.64+0xa] ;  /* 0x00000a080c0e6981 */ /* 0x000ea8000c1e1500 */
[----:B------:R-:W3:Y:S01]  /*2240*/  @P6 LDG.E.U16 R26, desc[UR8][R26.64] ;  /* 0x000000081a1a6981 */ /* 0x000ee2000c1e1500 */
        /* <DEDUP_REMOVED lines=21> */
[----:B------:R-:W-:Y:S02]  /*23a0*/  PLOP3.LUT P6, PT, P5, P2, PT, 0x80, 0x8 ;  /* 0x000000000008781c */ /* 0x000fe40002fc5070 */
[----:B------:R-:W-:-:S11]  /*23b0*/  PLOP3.LUT P5, PT, P5, P1, PT, 0x80, 0x8 ;  /* 0x000000000008781c */ /* 0x000fd60002fa3070 */
[----:B------:R-:W0:Y:S01]  /*23c0*/  @P6 LDC.64 R16, c[0x0][0x380] ;  /* 0x0000e000ff106b82 */ /* 0x000e220000000a00 */
[C---:B------:R-:W-:Y:S01]  /*23d0*/  @P6 IMAD R25, R19.reuse, UR10, R24 ;  /* 0x0000000a13196c24 */ /* 0x040fe2000f8e0218 */
[----:B------:R-:W2:Y:S06]  /*23e0*/  @P5 LDG.E.U16 R28, desc[UR8][R12.64+0x12] ;  /* 0x000012080c1c5981 */ /* 0x000eac000c1e1500 */
[----:B------:R-:W1:Y:S01]  /*23f0*/  @P5 LDC.64 R14, c[0x0][0x380] ;  /* 0x0000e000ff0e5b82 */ /* 0x000e620000000a00 */
[----:B------:R-:W-:Y:S02]  /*2400*/  @P5 IMAD R27, R19, UR10, R21 ;  /* 0x0000000a131b5c24 */ /* 0x000fe4000f8e0215 */
[----:B0-----:R-:W-:-:S02]  /*2410*/  @P6 IMAD.WIDE R16, R25, 0x2, R16 ;  /* 0x0000000219106825 */ /* 0x001fc400078e0210 */
        /* <DEDUP_REMOVED lines=53> */
[----:B------:R-:W-:Y:S02]  /*2770*/  VIADD R18, R18, UR6 ;  /* 0x0000000612127c36 */ /* 0x000fe40008000000 */
        /* <DEDUP_REMOVED lines=10> */
[----:B------:R-:W-:-:S05]  /*2820*/  IADD3 R27, PT, PT, R19, UR6, RZ ;  /* 0x00000006131b7c10 */ /* 0x000fca000fffe0ff */
        /* <DEDUP_REMOVED lines=31> */
[----:B------:R-:W-:Y:S01]  /*2a20*/  VIADD R18, R18, UR6 ;  /* 0x0000000612127c36 */ /* 0x000fe20008000000 */
[----:B------:R-:W-:Y:S02]  /*2a30*/  PLOP3.LUT P5, PT, P5, P1, PT, 0x80, 0x8 ;  /* 0x000000000008781c */ /* 0x000fe40002fa3070 */
[----:B------:R-:W-:-:S11]  /*2a40*/  IADD3 R25, PT, PT, R27, UR6, RZ ;  /* 0x000000061b197c10 */ /* 0x000fd6000fffe0ff */
[----:B------:R-:W-:Y:S01]  /*2a50*/  @P5 IMAD R27, R27, UR10, R21 ;  /* 0x0000000a1b1b5c24 */ /* 0x000fe2000f8e0215 */
[----:B------:R-:W4:Y:S01]  /*2a60*/  @P5 LDG.E.U16 R28, desc[UR8][R12.64+0x26] ;  /* 0x000026080c1c5981 */ /* 0x000f22000c1e1500 */
[----:B--2---:R-:W-:Y:S01]  /*2a70*/  @P6 SHF.L.U32 R16, R19, 0x10, RZ ;  /* 0x0000001013106819 */ /* 0x004fe200000006ff */
[----:B---3--:R-:W-:Y:S02]  /*2a80*/  @P6 IMAD.U32 R17, R14, 0x10000, RZ ;  /* 0x000100000e116824 */ /* 0x008fe400078e00ff */
[----:B------:R-:W0:Y:S02]  /*2a90*/  @P5 LDC.64 R14, c[0x0][0x380] ;  /* 0x0000e000ff0e5b82 */ /* 0x000e240000000a00 */
[----:B------:R-:W-:Y:S01]  /*2aa0*/  @P6 FFMA.FTZ R9, R16, R17, R9 ;  /* 0x0000001110096223 */ /* 0x000fe20000010009 */
[----:B------:R-:W-:-:S04]  /*2ab0*/  ISETP.GE.AND P6, PT, R18, UR11, PT ;  /* 0x0000000b12007c0c */ /* 0x000fc8000bfc6270 */
[----:B------:R-:W-:-:S04]  /*2ac0*/  ISETP.GT.AND P6, PT, R18, -0x1, !P6 ;  /* 0xffffffff1200780c */ /* 0x000fc800077c4270 */
[----:B------:R-:W-:Y:S02]  /*2ad0*/  PLOP3.LUT P0, PT, P6, P0, PT, 0x80, 0x8 ;  /* 0x000000000008781c */ /* 0x000fe40003701070 */
[----:B------:R-:W-:-:S11]  /*2ae0*/  PLOP3.LUT P4, PT, P6, P4, PT, 0x80, 0x8 ;  /* 0x000000000008781c */ /* 0x000fd60003789070 */
[----:B------:R-:W1:Y:S01]  /*2af0*/  @P0 LDC.64 R16, c[0x0][0x380] ;  /* 0x0000e000ff100b82 */ /* 0x000e620000000a00 */
[----:B------:R-:W-:Y:S02]  /*2b00*/  PLOP3.LUT P3, PT, P6, P3, PT, 0x80, 0x8 ;  /* 0x000000000008781c */ /* 0x000fe40003767070 */
[----:B------:R-:W-:-:S05]  /*2b10*/  PLOP3.LUT P1, PT, P6, P1, PT, 0x80, 0x8 ;  /* 0x000000000008781c */ /* 0x000fca0003723070 */
[----:B------:R-:W2:Y:S01]  /*2b20*/  @P4 LDC.64 R18, c[0x0][0x380] ;  /* 0x0000e000ff124b82 */ /* 0x000ea20000000a00 */
[----:B------:R-:W-:Y:S01]  /*2b30*/  PLOP3.LUT P2, PT, P6, P2, PT, 0x80, 0x8 ;  /* 0x000000000008781c */ /* 0x000fe20003745070 */
[----:B------:R-:W-:Y:S02]  /*2b40*/  @P0 IMAD R29, R25, UR10, R22 ;  /* 0x0000000a191d0c24 */ /* 0x000fe4000f8e0216 */
[----:B0-----:R-:W-:-:S04]  /*2b50*/  @P5 IMAD.WIDE R14, R27, 0x2, R14 ;  /* 0x000000021b0e5825 */ /* 0x001fc800078e020e */
[----:B------:R-:W-:Y:S02]  /*2b60*/  @P4 IMAD R27, R25, UR10, R20 ;  /* 0x0000000a191b4c24 */ /* 0x000fe4000f8e0214 */
[----:B------:R-:W3:Y:S01]  /*2b70*/  @P5 LDG.E.U16 R14, desc[UR8][R14.64] ;  /* 0x000000080e0e5981 */ /* 0x000ee2000c1e1500 */
[----:B-1----:R-:W-:-:S04]  /*2b80*/  @P0 IMAD.WIDE R16, R29, 0x2, R16 ;  /* 0x000000021d100825 */ /* 0x002fc800078e0210 */
[C---:B------:R-:W-:Y:S01]  /*2b90*/  @P3 IMAD R29, R25.reuse, UR10, R23 ;  /* 0x0000000a191d3c24 */ /* 0x040fe2000f8e0217 */
[----:B------:R-:W5:Y:S01]  /*2ba0*/  @P4 LDG.E.U16 R15, desc[UR8][R12.64+0x2a] ;  /* 0x00002a080c0f4981 */ /* 0x000f62000c1e1500 */
[----:B------:R-:W0:Y:S01]  /*2bb0*/  @P1 LDC.64 R22, c[0x0][0x380] ;  /* 0x0000e000ff161b82 */ /* 0x000e220000000a00 */
[C---:B------:R-:W-:Y:S02]  /*2bc0*/  @P2 IMAD R24, R25.reuse, UR10, R24 ;  /* 0x0000000a19182c24 */ /* 0x040fe4000f8e0218 */
[----:B------:R-:W-:Y:S01]  /*2bd0*/  @P1 IMAD R25, R25, UR10, R21 ;  /* 0x0000000a19191c24 */ /* 0x000fe2000f8e0215 */
[----:B------:R-:W5:Y:S01]  /*2be0*/  @P0 LDG.E.U16 R16, desc[UR8][R16.64] ;  /* 0x0000000810100981 */ /* 0x000f62000c1e1500 */
[----:B--2---:R-:W-:-:S03]  /*2bf0*/  @P4 IMAD.WIDE R26, R27, 0x2, R18 ;  /* 0x000000021b1a4825 */ /* 0x004fc600078e0212 */
[----:B------:R-:W1:Y:S03]  /*2c00*/  @P3 LDC.64 R20, c[0x0][0x380] ;  /* 0x0000e000ff143b82 */ /* 0x000e660000000a00 */
[----:B------:R-:W2:Y:S04]  /*2c10*/  @P4 LDG.E.U16 R26, desc[UR8][R26.64] ;  /* 0x000000081a1a4981 */ /* 0x000ea8000c1e1500 */
[----:B------:R-:W2:Y:S01]  /*2c20*/  @P3 LDG.E.U16 R17, desc[UR8][R12.64+0x2c] ;  /* 0x00002c080c113981 */ /* 0x000ea2000c1e1500 */
[----:B------:R-:W4:Y:S03]  /*2c30*/  @P2 LDC.64 R18, c[0x0][0x380] ;  /* 0x0000e000ff122b82 */ /* 0x000f260000000a00 */
[----:B------:R-:W2:Y:S01]  /*2c40*/  @P1 LDG.E.U16 R27, desc[UR8][R12.64+0x30] ;  /* 0x000030080c1b1981 */ /* 0x000ea2000c1e1500 */
[----:B0-----:R-:W-:-:S03]  /*2c50*/  @P1 IMAD.WIDE R22, R25, 0x2, R22 ;  /* 0x0000000219161825 */ /* 0x001fc600078e0216 */
[----:B------:R-:W2:Y:S04]  /*2c60*/  @P0 LDG.E.U16 R25, desc[UR8][R12.64+0x28] ;  /* 0x000028080c190981 */ /* 0x000ea8000c1e1500 */
[----:B------:R-:W2:Y:S01]  /*2c70*/  @P1 LDG.E.U16 R22, desc[UR8][R22.64] ;  /* 0x0000000816161981 */ /* 0x000ea2000c1e1500 */
[----:B-1----:R-:W-:-:S06]  /*2c80*/  @P3 IMAD.WIDE R20, R29, 0x2, R20 ;  /* 0x000000021d143825 */ /* 0x002fcc00078e0214 */
[----:B------:R-:W2:Y:S01]  /*2c90*/  @P3 LDG.E.U16 R20, desc[UR8][R20.64] ;  /* 0x0000000814143981 */ /* 0x000ea2000c1e1500 */
[----:B----4-:R-:W-:-:S03]  /*2ca0*/  @P2 IMAD.WIDE R18, R24, 0x2, R18 ;  /* 0x0000000218122825 */ /* 0x010fc600078e0212 */
[----:B------:R-:W4:Y:S04]  /*2cb0*/  @P2 LDG.E.U16 R24, desc[UR8][R12.64+0x2e] ;  /* 0x00002e080c182981 */ /* 0x000f28000c1e1500 */
[----:B------:R-:W4:Y:S01]  /*2cc0*/  @P2 LDG.E.U16 R18, desc[UR8][R18.64] ;  /* 0x0000000812122981 */ /* 0x000f22000c1e1500 */
[----:B------:R-:W-:Y:S01]  /*2cd0*/  @P5 SHF.L.U32 R28, R28, 0x10, RZ ;  /* 0x000000101c1c5819 */ /* 0x000fe200000006ff */
[----:B---3--:R-:W-:-:S04]  /*2ce0*/  @P5 IMAD.U32 R14, R14, 0x10000, RZ ;  /* 0x000100000e0e5824 */ /* 0x008fc800078e00ff */
[----:B------:R-:W-:Y:S01]  /*2cf0*/  @P5 FFMA.FTZ R9, R28, R14, R9 ;  /* 0x0000000e1c095223 */ /* 0x000fe20000010009 */
[----:B-----5:R-:W-:Y:S01]  /*2d00*/  @P4 SHF.L.U32 R14, R15, 0x10, RZ ;  /* 0x000000100f0e4819 */ /* 0x020fe200000006ff */
[----:B------:R-:W-:Y:S02]  /*2d10*/  @P0 IMAD.U32 R29, R16, 0x10000, RZ ;  /* 0x00010000101d0824 */ /* 0x000fe400078e00ff */
[----:B--2---:R-:W-:Y:S01]  /*2d20*/  @P4 IMAD.U32 R26, R26, 0x10000, RZ ;  /* 0x000100001a1a4824 */ /* 0x004fe200078e00ff */
[----:B------:R-:W-:-:S05]  /*2d30*/  @P0 SHF.L.U32 R16, R25, 0x10, RZ ;  /* 0x0000001019100819 */ /* 0x000fca00000006ff */
[----:B------:R-:W-:Y:S01]  /*2d40*/  @P0 FFMA.FTZ R9, R16, R29, R9 ;  /* 0x0000001d10090223 */ /* 0x000fe20000010009 */
[----:B------:R-:W-:-:S03]  /*2d50*/  @P3 SHF.L.U32 R16, R17, 0x10, RZ ;  /* 0x0000001011103819 */ /* 0x000fc600000006ff */
[----:B------:R-:W-:Y:S01]  /*2d60*/  @P4 FFMA.FTZ R9, R14, R26, R9 ;  /* 0x0000001a0e094223 */ /* 0x000fe20000010009 */
[----:B------:R-:W-:Y:S01]  /*2d70*/  @P3 IMAD.U32 R20, R20, 0x10000, RZ ;  /* 0x0001000014143824 */ /* 0x000fe200078e00ff */
[----:B----4-:R-:W-:-:S03]  /*2d80*/  @P2 SHF.L.U32 R24, R24, 0x10, RZ ;  /* 0x0000001018182819 */ /* 0x010fc600000006ff */
        /* <DEDUP_REMOVED lines=16> */
.L_x_1244:
        /* <DEDUP_REMOVED lines=11> */
[----:B------:R-:W0:Y:S06]  /*2f40*/  LDCU.64 UR10, c[0x0][0x418] ;  /* 0x00008300ff0a77ac */ /* 0x000e2c0008000a00 */
[----:B------:R-:W1:Y:S01]  /*2f50*/  LDC R4, c[0x0][0x424] ;  /* 0x00010900ff047b82 */ /* 0x000e620000000800 */
[----:B------:R-:W0:Y:S01]  /*2f60*/  LDCU.64 UR12, c[0x0][0x3a8] ;  /* 0x00007500ff0c77ac */ /* 0x000e220008000a00 */
[----:B--2---:R-:W2:Y:S02]  /*2f70*/  MUFU.RCP R0, R0 ;  /* 0x0000000000007308 */ /* 0x004ea40000001000 */
[----:B--2---:R-:W-:-:S06]  /*2f80*/  IADD3 R6, PT, PT, R0, 0xffffffe, RZ ;  /* 0x0ffffffe00067810 */ /* 0x004fcc0007ffe0ff */
[----:B------:R2:W5:Y:S02]  /*2f90*/  F2I.FTZ.U32.TRUNC.NTZ R7, R6 ;  /* 0x0000000600077305 */ /* 0x000564000021f000 */
[----:B--2---:R-:W-:Y:S01]  /*2fa0*/  MOV R6, RZ ;  /* 0x000000ff00067202 */ /* 0x004fe20000000f00 */
[----:B-----5:R-:W-:-:S04]  /*2fb0*/  IMAD.MOV R2, RZ, RZ, -R7 ;  /* 0x000000ffff027224 */ /* 0x020fc800078e0a07 */
[----:B------:R-:W-:Y:S01]  /*2fc0*/  IMAD R9, R2, R11, RZ ;  /* 0x0000000b02097224 */ /* 0x000fe200078e02ff */
[----:B0-----:R-:W-:-:S03]  /*2fd0*/  IABS R2, R13 ;  /* 0x0000000d00027213 */ /* 0x001fc60000000000 */
[----:B------:R-:W-:Y:S02]  /*2fe0*/  IMAD.HI.U32 R7, R7, R9, R6 ;  /* 0x0000000907077227 */ /* 0x000fe400078e0006 */
[----:B------:R-:W0:Y:S04]  /*2ff0*/  LDC R6, c[0x0][0x414] ;  /* 0x00010500ff067b82 */ /* 0x000e280000000800 */
[----:B------:R-:W-:-:S04]  /*3000*/  IMAD.HI.U32 R9, R7, R2, RZ ;  /* 0x0000000207097227 */ /* 0x000fc800078e00ff */
[----:B------:R-:W-:Y:S01]  /*3010*/  IMAD.MOV R0, RZ, RZ, -R9 ;  /* 0x000000ffff007224 */ /* 0x000fe200078e0a09 */
[----:B------:R-:W2:Y:S03]  /*3020*/  LDC R7, c[0x0][0x420] ;  /* 0x00010800ff077b82 */ /* 0x000ea60000000800 */
[----:B------:R-:W-:Y:S01]  /*3030*/  IMAD R0, R11, R0, R2 ;  /* 0x000000000b007224 */ /* 0x000fe200078e0202 */
[----:B------:R-:W-:-:S04]  /*3040*/  LOP3.LUT R2, R13, R10, RZ, 0x3c, !PT ;  /* 0x0000000a0d027212 */ /* 0x000fc800078e3cff */
[----:B------:R-:W-:Y:S01]  /*3050*/  ISETP.GT.U32.AND P1, PT, R11, R0, PT ;  /* 0x000000000b00720c */ /* 0x000fe20003f24070 */
[----:B------:R-:W0:Y:S01]  /*3060*/  LDC.64 R12, c[0x0][0x3d0] ;  /* 0x0000f400ff0c7b82 */ /* 0x000e220000000a00 */
[----:B------:R-:W-:-:S07]  /*3070*/  ISETP.GE.AND P2, PT, R2, RZ, PT ;  /* 0x000000ff0200720c */ /* 0x000fce0003f46270 */
[----:B------:R-:W0:Y:S04]  /*3080*/  LDC R2, c[0x0][0x410] ;  /* 0x00010400ff027b82 */ /* 0x000e280000000800 */
[-C--:B------:R-:W-:Y:S01]  /*3090*/  @!P1 IADD3 R0, PT, PT, R0, -R11.reuse, RZ ;  /* 0x8000000b00009210 */ /* 0x080fe20007ffe0ff */
[----:B------:R-:W-:Y:S01]  /*30a0*/  @!P1 VIADD R9, R9, 0x1 ;  /* 0x0000000109099836 */ /* 0x000fe20000000000 */
[----:B------:R-:W-:Y:S02]  /*30b0*/  ISETP.NE.AND P1, PT, R10, RZ, PT ;  /* 0x000000ff0a00720c */ /* 0x000fe40003f25270 */
[----:B------:R-:W-:Y:S02]  /*30c0*/  ISETP.GE.U32.AND P0, PT, R0, R11, PT ;  /* 0x0000000b0000720c */ /* 0x000fe40003f06070 */
[----:B----4-:R-:W-:-:S11]  /*30d0*/  IABS R0, R14 ;  /* 0x0000000e00007213 */ /* 0x010fd60000000000 */
[----:B------:R-:W-:-:S05]  /*30e0*/  @P0 IADD3 R9, PT, PT, R9, 0x1, RZ ;  /* 0x0000000109090810 */ /* 0x000fca0007ffe0ff */
[----:B------:R-:W-:Y:S01]  /*30f0*/  @!P2 IMAD.MOV R9, RZ, RZ, -R9 ;  /* 0x000000ffff09a224 */ /* 0x000fe200078e0a09 */
[----:B-1-3--:R-:W-:-:S07]  /*3100*/  @!P1 LOP3.LUT R9, RZ, R10, RZ, 0x33, !PT ;  /* 0x0000000aff099212 */ /* 0x00afce00078e33ff */
.L_x_1249:
[----:B------:R-:W1:Y:S01]  /*3110*/  I2F.RP R14, R0 ;  /* 0x00000000000e7306 */ /* 0x000e620000209400 */
[----:B------:R-:W-:Y:S01]  /*3120*/  IABS R15, R8 ;  /* 0x00000008000f7213 */ /* 0x000fe20000000000 */
[----:B------:R-:W3:Y:S01]  /*3130*/  LDC.64 R24, c[0x0][0x430] ;  /* 0x00010c00ff187b82 */ /* 0x000ee20000000a00 */
[----:B0-----:R-:W-:-:S07]  /*3140*/  IABS R18, R6 ;  /* 0x0000000600127213 */ /* 0x001fce0000000000 */
[----:B------:R-:W0:Y:S01]  /*3150*/  LDC.64 R28, c[0x0][0x3f8] ;  /* 0x0000fe00ff1c7b82 */ /* 0x000e220000000a00 */
[----:B-1----:R-:W1:Y:S02]  /*3160*/  MUFU.RCP R14, R14 ;  /* 0x0000000e000e7308 */ /* 0x002e640000001000 */
[----:B-1----:R-:W-:Y:S02]  /*3170*/  IADD3 R10, PT, PT, R14, 0xffffffe, RZ ;  /* 0x0ffffffe0e0a7810 */ /* 0x002fe40007ffe0ff */
[----:B------:R-:W-:-:S04]  /*3180*/  IABS R14, R4 ;  /* 0x00000004000e7213 */ /* 0x000fc80000000000 */
[----:B------:R1:W4:Y:S02]  /*3190*/  F2I.FTZ.U32.TRUNC.NTZ R11, R10 ;  /* 0x0000000a000b7305 */ /* 0x000324000021f000 */
[----:B-1----:R-:W-:Y:S02]  /*31a0*/  HFMA2 R10, -RZ, RZ, 0, 0 ;  /* 0x00000000ff0a7431 */ /* 0x002fe400000001ff */
[----:B----4-:R-:W-:-:S04]  /*31b0*/  IMAD.MOV R17, RZ, RZ, -R11 ;  /* 0x000000ffff117224 */ /* 0x010fc800078e0a0b */
[----:B------:R-:W-:-:S04]  /*31c0*/  IMAD R17, R17, R0, RZ ;  /* 0x0000000011117224 */ /* 0x000fc800078e02ff */
[----:B------:R-:W-:Y:S01]  /*31d0*/  IMAD.HI.U32 R16, R11, R17, R10 ;  /* 0x000000110b107227 */ /* 0x000fe200078e000a */
[----:B--2---:R-:W-:Y:S01]  /*31e0*/  IABS R11, R7 ;  /* 0x00000007000b7213 */ /* 0x004fe20000000000 */
[----:B------:R-:W1:Y:S04]  /*31f0*/  I2F.RP R17, R14 ;  /* 0x0000000e00117306 */ /* 0x000e680000209400 */
[----:B------:R-:W-:-:S04]  /*3200*/  IMAD.HI.U32 R19, R16, R15, RZ ;  /* 0x0000000f10137227 */ /* 0x000fc800078e00ff */
[----:B------:R-:W-:Y:S01]  /*3210*/  IMAD.MOV.U32 R16, RZ, RZ, R11 ;  /* 0x000000ffff107224 */ /* 0x000fe200078e000b */
[----:B------:R-:W-:-:S05]  /*3220*/  IADD3 R10, PT, PT, -R19, RZ, RZ ;  /* 0x000000ff130a7210 */ /* 0x000fca0007ffe1ff */
[----:B------:R-:W-:Y:S01]  /*3230*/  IMAD R11, R16, R10, R15 ;  /* 0x0000000a100b7224 */ /* 0x000fe200078e020f */
[----:B-1----:R-:W1:Y:S01]  /*3240*/  MUFU.RCP R17, R17 ;  /* 0x0000001100117308 */ /* 0x002e620000001000 */
[----:B------:R-:W-:-:S03]  /*3250*/  LOP3.LUT R10, R8, R7, RZ, 0x3c, !PT ;  /* 0x00000007080a7212 */ /* 0x000fc600078e3cff */
[----:B------:R-:W-:Y:S02]  /*3260*/  ISETP.GT.U32.AND P1, PT, R0, R11, PT ;  /* 0x0000000b0000720c */ /* 0x000fe40003f24070 */
[----:B------:R-:W-:Y:S01]  /*3270*/  ISETP.GE.AND P2, PT, R10, RZ, PT ;  /* 0x000000ff0a00720c */ /* 0x000fe20003f46270 */
[----:B------:R-:W-:-:S10]  /*3280*/  IMAD.MOV.U32 R10, RZ, RZ, RZ ;  /* 0x000000ffff0a7224 */ /* 0x000fd400078e00ff */
[----:B------:R-:W-:Y:S01]  /*3290*/  @!P1 IMAD.IADD R11, R11, 0x1, -R16 ;  /* 0x000000010b0b9824 */ /* 0x000fe200078e0a10 */
[----:B-1----:R-:W-:Y:S01]  /*32a0*/  IADD3 R15, PT, PT, R17, 0xffffffe, RZ ;  /* 0x0ffffffe110f7810 */ /* 0x002fe20007ffe0ff */
[----:B------:R-:W-:Y:S01]  /*32b0*/  @!P1 VIADD R19, R19, 0x1 ;  /* 0x0000000113139836 */ /* 0x000fe20000000000 */
[----:B------:R-:W-:Y:S02]  /*32c0*/  ISETP.NE.AND P1, PT, R7, RZ, PT ;  /* 0x000000ff0700720c */ /* 0x000fe40003f25270 */
[----:B------:R-:W-:Y:S02]  /*32d0*/  ISETP.GE.U32.AND P0, PT, R11, R0, PT ;  /* 0x000000000b00720c */ /* 0x000fe40003f06070 */
[----:B------:R1:W2:Y:S02]  /*32e0*/  F2I.FTZ.U32.TRUNC.NTZ R11, R15 ;  /* 0x0000000f000b7305 */ /* 0x0002a4000021f000 */
[----:B-1----:R-:W-:-:S09]  /*32f0*/  IABS R15, R2 ;  /* 0x00000002000f7213 */ /* 0x002fd20000000000 */
[----:B------:R-:W-:-:S04]  /*3300*/  @P0 IADD3 R19, PT, PT, R19, 0x1, RZ ;  /* 0x0000000113130810 */ /* 0x000fc80007ffe0ff */
[----:B------:R-:W-:Y:S01]  /*3310*/  @!P2 IADD3 R19, PT, PT, -R19, RZ, RZ ;  /* 0x000000ff1313a210 */ /* 0x000fe20007ffe1ff */
[----:B--2---:R-:W-:Y:S01]  /*3320*/  IMAD.MOV R17, RZ, RZ, -R11 ;  /* 0x000000ffff117224 */ /* 0x004fe200078e0a0b */
[----:B------:R-:W-:-:S03]  /*3330*/  @!P1 LOP3.LUT R19, RZ, R7, RZ, 0x33, !PT ;  /* 0x00000007ff139212 */ /* 0x000fc600078e33ff */
[----:B------:R-:W-:Y:S01]  /*3340*/  IMAD R17, R17, R14, RZ ;  /* 0x0000000e11117224 */ /* 0x000fe200078e02ff */
[----:B------:R-:W-:-:S03]  /*3350*/  IABS R16, R19 ;  /* 0x0000001300107213 */ /* 0x000fc60000000000 */
[----:B------:R-:W-:Y:S01]  /*3360*/  IMAD.HI.U32 R10, R11, R17, R10 ;  /* 0x000000110b0a7227 */ /* 0x000fe200078e000a */
        /* <DEDUP_REMOVED lines=13> */
[----:B------:R-:W1:Y:S01]  /*3440*/  I2F.RP R16, R18 ;  /* 0x0000001200107306 */ /* 0x000e620000209400 */
[----:B------:R-:W-:-:S07]  /*3450*/  ISETP.NE.AND P1, PT, R4, RZ, PT ;  /* 0x000000ff0400720c */ /* 0x000fce0003f25270 */
[----:B------:R-:W2:Y:S04]  /*3460*/  F2I.FTZ.U32.TRUNC.NTZ R11, R17 ;  /* 0x00000011000b7305 */ /* 0x000ea8000021f000 */
[----:B------:R-:W-:-:S04]  /*3470*/  @P0 VIADD R21, R21, 0x1 ;  /* 0x0000000115150836 */ /* 0x000fc80000000000 */
[----:B------:R-:W-:Y:S01]  /*3480*/  @!P2 IMAD.MOV R21, RZ, RZ, -R21 ;  /* 0x000000ffff15a224 */ /* 0x000fe200078e0a15 */
[----:B------:R-:W-:Y:S01]  /*3490*/  @!P1 LOP3.LUT R21, RZ, R4, RZ, 0x33, !PT ;  /* 0x00000004ff159212 */ /* 0x000fe200078e33ff */
[----:B-1----:R-:W1:Y:S03]  /*34a0*/  MUFU.RCP R16, R16 ;  /* 0x0000001000107308 */ /* 0x002e660000001000 */
[----:B------:R-:W-:Y:S02]  /*34b0*/  IABS R14, R21 ;  /* 0x00000015000e7213 */ /* 0x000fe40000000000 */
[----:B--2---:R-:W-:-:S05]  /*34c0*/  IADD3 R10, PT, PT, RZ, -R11, RZ ;  /* 0x8000000bff0a7210 */ /* 0x004fca0007ffe0ff */
[----:B------:R-:W-:Y:S02]  /*34d0*/  IMAD R17, R10, R15, RZ ;  /* 0x0000000f0a117224 */ /* 0x000fe400078e02ff */
[----:B------:R-:W-:-:S05]  /*34e0*/  HFMA2 R10, -RZ, RZ, 0, 0 ;  /* 0x00000000ff0a7431 */ /* 0x000fca00000001ff */
[----:B------:R-:W-:-:S04]  /*34f0*/  IMAD.HI.U32 R17, R11, R17, R10 ;  /* 0x000000110b117227 */ /* 0x000fc800078e000a */
[----:B------:R-:W-:-:S04]  /*3500*/  IMAD.MOV.U32 R10, RZ, RZ, R14 ;  /* 0x000000ffff0a7224 */ /* 0x000fc800078e000e */
[----:B------:R-:W-:-:S05]  /*3510*/  IMAD.HI.U32 R14, R17, R10, RZ ;  /* 0x0000000a110e7227 */ /* 0x000fca00078e00ff */
[----:B------:R-:W-:-:S05]  /*3520*/  IADD3 R11, PT, PT, -R14, RZ, RZ ;  /* 0x000000ff0e0b7210 */ /* 0x000fca0007ffe1ff */
[----:B------:R-:W-:Y:S01]  /*3530*/  IMAD R10, R15, R11, R10 ;  /* 0x0000000b0f0a7224 */ /* 0x000fe200078e020a */
[----:B-1----:R-:W-:-:S04]  /*3540*/  IADD3 R11, PT, PT, R16, 0xffffffe, RZ ;  /* 0x0ffffffe100b7810 */ /* 0x002fc80007ffe0ff */
[----:B------:R-:W-:Y:S02]  /*3550*/  ISETP.GT.U32.AND P1, PT, R15, R10, PT ;  /* 0x0000000a0f00720c */ /* 0x000fe40003f24070 */
[----:B------:R-:W1:Y:S11]  /*3560*/  F2I.FTZ.U32.TRUNC.NTZ R11, R11 ;  /* 0x0000000b000b7305 */ /* 0x000e76000021f000 */
[----:B------:R-:W-:-:S02]  /*3570*/  @!P1 IMAD.IADD R10, R10, 0x1, -R15 ;  /* 0x000000010a0a9824 */ /* 0x000fc400078e0a0f */
[----:B------:R-:W-:Y:S01]  /*3580*/  @!P1 VIADD R14, R14, 0x1 ;  /* 0x000000010e0e9836 */ /* 0x000fe20000000000 */
[----:B------:R-:W-:Y:S02]  /*3590*/  ISETP.NE.AND P1, PT, R2, RZ, PT ;  /* 0x000000ff0200720c */ /* 0x000fe40003f25270 */
[----:B------:R-:W-:Y:S02]  /*35a0*/  ISETP.GE.U32.AND P0, PT, R10, R15, PT ;  /* 0x0000000f0a00720c */ /* 0x000fe40003f06070 */
[----:B------:R-:W-:Y:S02]  /*35b0*/  LOP3.LUT R10, R21, R2, RZ, 0x3c, !PT ;  /* 0x00000002150a7212 */ /* 0x000fe400078e3cff */
[----:B-1----:R-:W-:Y:S02]  /*35c0*/  IADD3 R17, PT, PT, RZ, -R11, RZ ;  /* 0x8000000bff117210 */ /* 0x002fe40007ffe0ff */
[----:B------:R-:W-:Y:S02]  /*35d0*/  ISETP.GE.AND P2, PT, R10, RZ, PT ;  /* 0x000000ff0a00720c */ /* 0x000fe40003f46270 */
[----:B------:R-:W-:Y:S01]  /*35e0*/  MOV R10, RZ ;  /* 0x000000ff000a7202 */ /* 0x000fe20000000f00 */
[----:B------:R-:W-:-:S04]  /*35f0*/  IMAD R17, R17, R18, RZ ;  /* 0x0000001211117224 */ /* 0x000fc800078e02ff */
[----:B------:R-:W-:Y:S01]  /*3600*/  @P0 IADD3 R14, PT, PT, R14, 0x1, RZ ;  /* 0x000000010e0e0810 */ /* 0x000fe20007ffe0ff */
[----:B------:R-:W-:Y:S02]  /*3610*/  IMAD.HI.U32 R10, R11, R17, R10 ;  /* 0x000000110b0a7227 */ /* 0x000fe400078e000a */
[----:B------:R-:W3:Y:S03]  /*3620*/  LDC.64 R16, c[0x0][0x438] ;  /* 0x00010e00ff107b82 */ /* 0x000ee60000000a00 */
[----:B------:R-:W-:Y:S01]  /*3630*/  @!P2 IMAD.MOV R14, RZ, RZ, -R14 ;  /* 0x000000ffff0ea224 */ /* 0x000fe200078e0a0e */
[----:B------:R-:W-:Y:S02]  /*3640*/  @!P1 LOP3.LUT R14, RZ, R2, RZ, 0x33, !PT ;  /* 0x00000002ff0e9212 */ /* 0x000fe400078e33ff */
[----:B------:R-:W-:-:S03]  /*3650*/  ISETP.NE.AND P1, PT, R6, RZ, PT ;  /* 0x000000ff0600720c */ /* 0x000fc60003f25270 */
[----:B------:R-:W-:-:S04]  /*3660*/  IMAD.MOV R15, RZ, RZ, -R14 ;  /* 0x000000ffff0f7224 */ /* 0x000fc800078e0a0e */
[--C-:B------:R-:W-:Y:S02]  /*3670*/  IMAD R15, R2, R15, R21.reuse ;  /* 0x0000000f020f7224 */ /* 0x100fe400078e0215 */
[----:B------:R-:W-:Y:S02]  /*3680*/  IMAD.MOV R21, RZ, RZ, -R21 ;  /* 0x000000ffff157224 */ /* 0x000fe400078e0a15 */
[----:B0-----:R-:W-:Y:S01]  /*3690*/  IMAD.WIDE R28, R15, 0x2, R28 ;  /* 0x000000020f1c7825 */ /* 0x001fe200078e021c */
[----:B------:R-:W-:-:S03]  /*36a0*/  IABS R23, R15 ;  /* 0x0000000f00177213 */ /* 0x000fc60000000000 */
[----:B------:R-:W-:Y:S02]  /*36b0*/  IMAD R20, R4, R21, R19 ;  /* 0x0000001504147224 */ /* 0x000fe400078e0213 */
[----:B------:R-:W-:-:S04]  /*36c0*/  IMAD.HI.U32 R10, R10, R23, RZ ;  /* 0x000000170a0a7227 */ /* 0x000fc800078e00ff */
[----:B------:R-:W-:Y:S02]  /*36d0*/  IMAD.MOV R11, RZ, RZ, -R10 ;  /* 0x000000ffff0b7224 */ /* 0x000fe400078e0a0a */
[----:B---3--:R-:W-:Y:S02]  /*36e0*/  IMAD R25, R20, R25, -R17 ;  /* 0x0000001914197224 */ /* 0x008fe400078e0a11 */
[C---:B------:R-:W-:Y:S01]  /*36f0*/  IMAD R23, R18.reuse, R11, R23 ;  /* 0x0000000b12177224 */ /* 0x040fe200078e0217 */
[----:B------:R-:W-:Y:S02]  /*3700*/  IADD3 R11, PT, PT, -R19, RZ, RZ ;  /* 0x000000ff130b7210 */ /* 0x000fe40007ffe1ff */
[----:B------:R-:W-:Y:S02]  /*3710*/  ISETP.GE.AND P6, PT, R25, UR11, PT ;  /* 0x0000000b19007c0c */ /* 0x000fe4000bfc6270 */
[----:B------:R-:W-:Y:S01]  /*3720*/  ISETP.GT.U32.AND P2, PT, R18, R23, PT ;  /* 0x000000171200720c */ /* 0x000fe20003f44070 */
[----:B------:R-:W-:Y:S01]  /*3730*/  IMAD R11, R7, R11, R8 ;  /* 0x0000000b070b7224 */ /* 0x000fe200078e0208 */
[----:B------:R-:W-:-:S03]  /*3740*/  ISETP.GT.AND P6, PT, R25, -0x1, !P6 ;  /* 0xffffffff1900780c */ /* 0x000fc600077c4270 */
[----:B------:R-:W-:Y:S01]  /*3750*/  IMAD R11, R11, R24, -R16 ;  /* 0x000000180b0b7224 */ /* 0x000fe200078e0a10 */
[----:B------:R-:W-:-:S04]  /*3760*/  LOP3.LUT R16, R15, R6, RZ, 0x3c, !PT ;  /* 0x000000060f107212 */ /* 0x000fc800078e3cff */
[----:B------:R-:W-:Y:S02]  /*3770*/  ISETP.GE.AND P0, PT, R11, UR10, PT ;  /* 0x0000000a0b007c0c */ /* 0x000fe4000bf06270 */
[----:B------:R-:W-:Y:S01]  /*3780*/  ISETP.GE.AND P5, PT, R16, RZ, PT ;  /* 0x000000ff1000720c */ /* 0x000fe20003fa6270 */
[----:B------:R-:W-:Y:S01]  /*3790*/  @!P2 VIADD R10, R10, 0x1 ;  /* 0x000000010a0aa836 */ /* 0x000fe20000000000 */
[-C--:B------:R-:W-:Y:S02]  /*37a0*/  @!P2 IADD3 R23, PT, PT, R23, -R18.reuse, RZ ;  /* 0x800000121717a210 */ /* 0x080fe40007ffe0ff */
[----:B------:R-:W-:Y:S02]  /*37b0*/  ISETP.GT.AND P0, PT, R11, -0x1, !P0 ;  /* 0xffffffff0b00780c */ /* 0x000fe40004704270 */
[----:B------:R-:W-:Y:S02]  /*37c0*/  ISETP.GE.U32.AND P3, PT, R23, R18, PT ;  /* 0x000000121700720c */ /* 0x000fe40003f66070 */
[----:B------:R-:W-:-:S02]  /*37d0*/  IADD3 R24, PT, PT, R11, UR5, RZ ;  /* 0x000000050b187c10 */ /* 0x000fc4000fffe0ff */
[----:B------:R-:W-:Y:S02]  /*37e0*/  PLOP3.LUT P2, PT, P6, P0, PT, 0x80, 0x8 ;  /* 0x000000000008781c */ /* 0x000fe40003741070 */
[C---:B------:R-:W-:Y:S02]  /*37f0*/  ISETP.GE.AND P4, PT, R24.reuse, UR10, PT ;  /* 0x0000000a18007c0c */ /* 0x040fe4000bf86270 */
[C---:B------:R-:W-:Y:S02]  /*3800*/  IADD3 R20, PT, PT, R24.reuse, UR5, RZ ;  /* 0x0000000518147c10 */ /* 0x040fe4000fffe0ff */
[----:B------:R-:W-:-:S03]  /*3810*/  ISETP.GT.AND P4, PT, R24, -0x1, !P4 ;  /* 0xffffffff1800780c */ /* 0x000fc60006784270 */
[----:B------:R-:W-:Y:S01]  /*3820*/  @P3 VIADD R10, R10, 0x1 ;  /* 0x000000010a0a3836 */ /* 0x000fe20000000000 */
[----:B------:R-:W-:-:S03]  /*3830*/  ISETP.GE.AND P3, PT, R20, UR10, PT ;  /* 0x0000000a14007c0c */ /* 0x000fc6000bf66270 */
[----:B------:R-:W0:Y:S01]  /*3840*/  @P2 LDC.64 R26, c[0x0][0x380] ;  /* 0x0000e000ff1a2b82 */ /* 0x000e220000000a00 */
[----:B------:R-:W-:Y:S02]  /*3850*/  @!P5 IADD3 R10, PT, PT, -R10, RZ, RZ ;  /* 0x000000ff0a0ad210 */ /* 0x000fe40007ffe1ff */
[----:B------:R-:W-:Y:S02]  /*3860*/  PLOP3.LUT P5, PT, P6, P4, PT, 0x80, 0x8 ;  /* 0x000000000008781c */ /* 0x000fe400037a9070 */
[----:B------:R-:W-:Y:S02]  /*3870*/  ISETP.GT.AND P3, PT, R20, -0x1, !P3 ;  /* 0xffffffff1400780c */ /* 0x000fe40005f64270 */
[----:B------:R-:W-:Y:S02]  /*3880*/  @!P1 LOP3.LUT R10, RZ, R6, RZ, 0x33, !PT ;  /* 0x00000006ff0a9212 */ /* 0x000fe400078e33ff */
[----:B------:R-:W-:-:S03]  /*3890*/  PLOP3.LUT P1, PT, P6, P3, PT, 0x80, 0x8 ;  /* 0x000000000008781c */ /* 0x000fc60003727070 */
[----:B------:R-:W-:-:S04]  /*38a0*/  IMAD R10, R9, R14, R10 ;  /* 0x0000000e090a7224 */ /* 0x000fc800078e020a */
[----:B------:R-:W1:Y:S01]  /*38b0*/  @P5 LDC.64 R18, c[0x0][0x380] ;  /* 0x0000e000ff125b82 */ /* 0x000e620000000a00 */
[----:B------:R-:W-:Y:S02]  /*38c0*/  IMAD R23, R10, UR11, R25 ;  /* 0x0000000b0a177c24 */ /* 0x000fe4000f8e0219 */
[----:B------:R-:W-:Y:S01]  /*38d0*/  IMAD R15, R15, UR4, RZ ;  /* 0x000000040f0f7c24 */ /* 0x000fe2000f8e02ff */
[----:B------:R-:W2:Y:S04]  /*38e0*/  LDG.E.U16 R10, desc[UR8][R28.64] ;  /* 0x000000081c0a7981 */ /* 0x000ea8000c1e1500 */
[----:B------:R-:W3:Y:S01]  /*38f0*/  @P1 LDC.64 R16, c[0x0][0x380] ;  /* 0x0000e000ff101b82 */ /* 0x000ee20000000a00 */
[----:B------:R-:W-:-:S04]  /*3900*/  @P2 IMAD R21, R23, UR10, R11 ;  /* 0x0000000a17152c24 */ /* 0x000fc8000f8e020b */
[----:B0-----:R-:W-:-:S04]  /*3910*/  @P2 IMAD.WIDE R26, R21, 0x2, R26 ;  /* 0x00000002151a2825 */ /* 0x001fc800078e021a */
[----:B------:R-:W-:Y:S01]  /*3920*/  IMAD.WIDE R14, R15, 0x2, R12 ;  /* 0x000000020f0e7825 */ /* 0x000fe200078e020c */
[----:B------:R0:W4:Y:S04]  /*3930*/  @P2 LDG.E.U16 R21, desc[UR8][R26.64] ;  /* 0x000000081a152981 */ /* 0x000128000c1e1500 */
[----:B------:R-:W5:Y:S04]  /*3940*/  @P2 LDG.E.U16 R22, desc[UR8][R14.64] ;  /* 0x000000080e162981 */ /* 0x000f68000c1e1500 */
[----:B------:R-:W5:Y:S01]  /*3950*/  @P5 LDG.E.U16 R28, desc[UR8][R14.64+0x2] ;  /* 0x000002080e1c5981 */ /* 0x000f62000c1e1500 */
[----:B0-----:R-:W-:-:S03]  /*3960*/  @P5 IMAD R27, R23, UR10, R24 ;  /* 0x0000000a171b5c24 */ /* 0x001fc6000f8e0218 */
[----:B------:R-:W5:Y:S01]  /*3970*/  @P1 LDG.E.U16 R29, desc[UR8][R14.64+0x4] ;  /* 0x000004080e1d1981 */ /* 0x000f62000c1e1500 */
[----:B-1----:R-:W-:-:S04]  /*3980*/  @P5 IMAD.WIDE R18, R27, 0x2, R18 ;  /* 0x000000021b125825 */ /* 0x002fc800078e0212 */
[----:B------:R-:W-:Y:S02]  /*3990*/  @P1 IMAD R27, R23, UR10, R20 ;  /* 0x0000000a171b1c24 */ /* 0x000fe4000f8e0214 */
[----:B------:R-:W5:Y:S02]  /*39a0*/  @P5 LDG.E.U16 R18, desc[UR8][R18.64] ;  /* 0x0000000812125981 */ /* 0x000f64000c1e1500 */
[----:B---3--:R-:W-:-:S06]  /*39b0*/  @P1 IMAD.WIDE R16, R27, 0x2, R16 ;  /* 0x000000021b101825 */ /* 0x008fcc00078e0210 */
[----:B------:R-:W3:Y:S01]  /*39c0*/  @P1 LDG.E.U16 R16, desc[UR8][R16.64] ;  /* 0x0000000810101981 */ /* 0x000ee2000c1e1500 */
[----:B--2---:R-:W-:Y:S01]  /*39d0*/  IMAD.U32 R10, R10, 0x10000, RZ ;  /* 0x000100000a0a7824 */ /* 0x004fe200078e00ff */
[----:B----4-:R-:W-:Y:S02]  /*39e0*/  @P2 SHF.L.U32 R21, R21, 0x10, RZ ;  /* 0x0000001015152819 */ /* 0x010fe400000006ff */
[----:B-----5:R-:W-:-:S05]  /*39f0*/  @P2 SHF.L.U32 R27, R22, 0x10, RZ ;  /* 0x00000010161b2819 */ /* 0x020fca00000006ff */
[----:B------:R-:W-:Y:S01]  /*3a00*/  @P2 FFMA.FTZ R10, R27, R21, R10 ;  /* 0x000000151b0a2223 */ /* 0x000fe2000001000a */
[----:B------:R-:W-:Y:S01]  /*3a10*/  VIADD R21, R20, UR5 ;  /* 0x0000000514157c36 */ /* 0x000fe20008000000 */
[----:B------:R-:W-:Y:S01]  /*3a20*/  @P5 SHF.L.U32 R27, R28, 0x10, RZ ;  /* 0x000000101c1b5819 */ /* 0x000fe200000006ff */
[----:B------:R-:W-:-:S03]  /*3a30*/  @P1 IMAD.U32 R29, R29, 0x10000, RZ ;  /* 0x000100001d1d1824 */ /* 0x000fc600078e00ff */
[C---:B------:R-:W-:Y:S02]  /*3a40*/  ISETP.GE.AND P2, PT, R21.reuse, UR10, PT ;  /* 0x0000000a15007c0c */ /* 0x040fe4000bf46270 */
[----:B------:R-:W-:Y:S02]  /*3a50*/  @P5 SHF.L.U32 R18, R18, 0x10, RZ ;  /* 0x0000001012125819 */ /* 0x000fe400000006ff */
[C---:B------:R-:W-:Y:S02]  /*3a60*/  ISETP.GT.AND P2, PT, R21.reuse, -0x1, !P2 ;  /* 0xffffffff1500780c */ /* 0x040fe40005744270 */
[----:B------:R-:W-:Y:S01]  /*3a70*/  IADD3 R22, PT, PT, R21, UR5, RZ ;  /* 0x0000000515167c10 */ /* 0x000fe2000fffe0ff */
[----:B------:R-:W-:Y:S01]  /*3a80*/  @P5 FFMA.FTZ R10, R27, R18, R10 ;  /* 0x000000121b0a5223 */ /* 0x000fe2000001000a */
[----:B---3--:R-:W-:Y:S02]  /*3a90*/  @P1 SHF.L.U32 R16, R16, 0x10, RZ ;  /* 0x0000001010101819 */ /* 0x008fe400000006ff */
[----:B------:R-:W-:-:S03]  /*3aa0*/  PLOP3.LUT P5, PT, P6, P2, PT, 0x80, 0x8 ;  /* 0x000000000008781c */ /* 0x000fc600037a5070 */
[----:B------:R-:W-:Y:S01]  /*3ab0*/  @P1 FFMA.FTZ R10, R29, R16, R10 ;  /* 0x000000101d0a1223 */ /* 0x000fe2000001000a */
[----:B------:R-:W-:-:S04]  /*3ac0*/  ISETP.GE.AND P1, PT, R22, UR10, PT ;  /* 0x0000000a16007c0c */ /* 0x000fc8000bf26270 */
[----:B------:R-:W-:-:S04]  /*3ad0*/  ISETP.GT.AND P1, PT, R22, -0x1, !P1 ;  /* 0xffffffff1600780c */ /* 0x000fc80004f24270 */
[----:B------:R-:W-:Y:S01]  /*3ae0*/  PLOP3.LUT P6, PT, P6, P1, PT, 0x80, 0x8 ;  /* 0x000000000008781c */ /* 0x000fe200037c3070 */
[----:B------:R-:W0:Y:S01]  /*3af0*/  @P5 LDC.64 R18, c[0x0][0x380] ;  /* 0x0000e000ff125b82 */ /* 0x000e220000000a00 */
[----:B------:R-:W2:Y:S11]  /*3b00*/  @P5 LDG.E.U16 R26, desc[UR8][R14.64+0x6] ;  /* 0x000006080e1a5981 */ /* 0x000eb6000c1e1500 */
[----:B------:R-:W1:Y:S01]  /*3b10*/  @P6 LDC.64 R16, c[0x0][0x380] ;  /* 0x0000e000ff106b82 */ /* 0x000e620000000a00 */
[----:B------:R-:W-:Y:S01]  /*3b20*/  @P5 IMAD R27, R23, UR10, R21 ;  /* 0x0000000a171b5c24 */ /* 0x000fe2000f8e0215 */
[----:B------:R-:W3:Y:S03]  /*3b30*/  @P6 LDG.E.U16 R28, desc[UR8][R14.64+0x8] ;  /* 0x000008080e1c6981 */ /* 0x000ee6000c1e1500 */
[----:B0-----:R-:W-:-:S04]  /*3b40*/  @P5 IMAD.WIDE R18, R27, 0x2, R18 ;  /* 0x000000021b125825 */ /* 0x001fc800078e0212 */
[----:B------:R-:W-:Y:S02]  /*3b50*/  @P6 IMAD R27, R23, UR10, R22 ;  /* 0x0000000a171b6c24 */ /* 0x000fe4000f8e0216 */
[----:B------:R3:W4:Y:S02]  /*3b60*/  @P5 LDG.E.U16 R18, desc[UR8][R18.64] ;  /* 0x0000000812125981 */ /* 0x000724000c1e1500 */
[----:B-1----:R-:W-:-:S06]  /*3b70*/  @P6 IMAD.WIDE R16, R27, 0x2, R16 ;  /* 0x000000021b106825 */ /* 0x002fcc00078e0210 */
[----:B------:R-:W5:Y:S01]  /*3b80*/  @P6 LDG.E.U16 R16, desc[UR8][R16.64] ;  /* 0x0000000810106981 */ /* 0x000f62000c1e1500 */
[----:B------:R-:W-:Y:S02]  /*3b90*/  IADD3 R25, PT, PT, R25, UR6, RZ ;  /* 0x0000000619197c10 */ /* 0x000fe4000fffe0ff */
[----:B------:R-:W-:Y:S01]  /*3ba0*/  IADD3 R23, PT, PT, R23, UR6, RZ ;  /* 0x0000000617177c10 */ /* 0x000fe2000fffe0ff */
[----:B--2---:R-:W-:Y:S02]  /*3bb0*/  @P5 IMAD.U32 R27, R26, 0x10000, RZ ;  /* 0x000100001a1b5824 */ /* 0x004fe400078e00ff */
[----:B---3--:R-:W-:Y:S01]  /*3bc0*/  @P6 IMAD.U32 R19, R28, 0x10000, RZ ;  /* 0x000100001c136824 */ /* 0x008fe200078e00ff */
[----:B----4-:R-:W-:-:S05]  /*3bd0*/  @P5 SHF.L.U32 R26, R18, 0x10, RZ ;  /* 0x00000010121a5819 */ /* 0x010fca00000006ff */
[----:B------:R-:W-:Y:S01]  /*3be0*/  @P5 FFMA.FTZ R10, R27, R26, R10 ;  /* 0x0000001a1b0a5223 */ /* 0x000fe2000001000a */
[----:B------:R-:W-:-:S04]  /*3bf0*/  ISETP.GE.AND P5, PT, R25, UR11, PT ;  /* 0x0000000b19007c0c */ /* 0x000fc8000bfa6270 */
[----:B------:R-:W-:Y:S02]  /*3c00*/  ISETP.GT.AND P5, PT, R25, -0x1, !P5 ;  /* 0xffffffff1900780c */ /* 0x000fe40006fa4270 */
[----:B-----5:R-:W-:-:S05]  /*3c10*/  @P6 SHF.L.U32 R18, R16, 0x10, RZ ;  /* 0x0000001010126819 */ /* 0x020fca00000006ff */
        /* <DEDUP_REMOVED lines=25> */
[----:B--2---:R-:W-:Y:S02]  /*3db0*/  @P6 SHF.L.U32 R17, R16, 0x10, RZ ;  /* 0x0000001010116819 */ /* 0x004fe400000006ff */
[----:B---3--:R-:W-:-:S05]  /*3dc0*/  @P6 SHF.L.U32 R16, R26, 0x10, RZ ;  /* 0x000000101a106819 */ /* 0x008fca00000006ff */
[----:B------:R-:W-:Y:S01]  /*3dd0*/  @P6 FFMA.FTZ R10, R17, R16, R10 ;  /* 0x00000010110a6223 */ /* 0x000fe2000001000a */
[----:B------:R-:W-:Y:S02]  /*3de0*/  PLOP3.LUT P6, PT, P5, P2, PT, 0x80, 0x8 ;  /* 0x000000000008781c */ /* 0x000fe40002fc5070 */
[----:B------:R-:W-:-:S11]  /*3df0*/  PLOP3.LUT P5, PT, P5, P1, PT, 0x80, 0x8 ;  /* 0x000000000008781c */ /* 0x000fd60002fa3070 */
[----:B------:R-:W0:Y:S01]  /*3e00*/  @P6 LDC.64 R18, c[0x0][0x380] ;  /* 0x0000e000ff126b82 */ /* 0x000e220000000a00 */
[C---:B------:R-:W-:Y:S01]  /*3e10*/  @P6 IMAD R29, R23.reuse, UR10, R21 ;  /* 0x0000000a171d6c24 */ /* 0x040fe2000f8e0215 */
[----:B------:R-:W2:Y:S04]  /*3e20*/  @P6 LDG.E.U16 R26, desc[UR8][R14.64+0x10] ;  /* 0x000010080e1a6981 */ /* 0x000ea8000c1e1500 */
[----:B------:R-:W3:Y:S02]  /*3e30*/  @P5 LDG.E.U16 R28, desc[UR8][R14.64+0x12] ;  /* 0x000012080e1c5981 */ /* 0x000ee4000c1e1500 */
[----:B------:R-:W1:Y:S01]  /*3e40*/  @P5 LDC.64 R16, c[0x0][0x380] ;  /* 0x0000e000ff105b82 */ /* 0x000e620000000a00 */
[----:B------:R-:W-:Y:S02]  /*3e50*/  @P5 IMAD R27, R23, UR10, R22 ;  /* 0x0000000a171b5c24 */ /* 0x000fe4000f8e0216 */
[----:B0-----:R-:W-:-:S06]  /*3e60*/  @P6 IMAD.WIDE R18, R29, 0x2, R18 ;  /* 0x000000021d126825 */ /* 0x001fcc00078e0212 */
[----:B------:R3:W4:Y:S01]  /*3e70*/  @P6 LDG.E.U16 R18, desc[UR8][R18.64] ;  /* 0x0000000812126981 */ /* 0x000722000c1e1500 */
        /* <DEDUP_REMOVED lines=8> */
[C---:B------:R-:W-:Y:S02]  /*3f00*/  ISETP.GE.AND P6, PT, R25.reuse, UR11, PT ;  /* 0x0000000b19007c0c */ /* 0x040fe4000bfc6270 */
        /* <DEDUP_REMOVED lines=79> */
[----:B------:R-:W-:-:S13]  /*4400*/  PLOP3.LUT P6, PT, P5, P2, PT, 0x80, 0x8 ;  /* 0x000000000008781c */ /* 0x000fda0002fc5070 */
[----:B------:R-:W0:Y:S01]  /*4410*/  @P6 LDC.64 R16, c[0x0][0x380] ;  /* 0x0000e000ff106b82 */ /* 0x000e220000000a00 */
[----:B------:R-:W-:-:S04]  /*4420*/  @P6 IMAD R27, R23, UR10, R21 ;  /* 0x0000000a171b6c24 */ /* 0x000fc8000f8e0215 */
[----:B0-----:R-:W-:Y:S02]  /*4430*/  @P6 IMAD.WIDE R26, R27, 0x2, R16 ;  /* 0x000000021b1a6825 */ /* 0x001fe400078e0210 */
[----:B------:R-:W2:Y:S04]  /*4440*/  @P6 LDG.E.U16 R16, desc[UR8][R14.64+0x24] ;  /* 0x000024080e106981 */ /* 0x000ea8000c1e1500 */
[----:B------:R0:W3:Y:S01]  /*4450*/  @P6 LDG.E.U16 R26, desc[UR8][R26.64] ;  /* 0x000000081a1a6981 */ /* 0x0000e2000c1e1500 */
[----:B------:R-:W-:Y:S02]  /*4460*/  IADD3 R25, PT, PT, R25, UR6, RZ ;  /* 0x0000000619197c10 */ /* 0x000fe4000fffe0ff */
[----:B------:R-:W-:-:S13]  /*4470*/  PLOP3.LUT P5, PT, P5, P1, PT, 0x80, 0x8 ;  /* 0x000000000008781c */ /* 0x000fda0002fa3070 */
[----:B0-----:R-:W-:Y:S02]  /*4480*/  @P5 IMAD R27, R23, UR10, R22 ;  /* 0x0000000a171b5c24 */ /* 0x001fe4000f8e0216 */
[----:B--2---:R-:W-:Y:S01]  /*4490*/  @P6 IMAD.U32 R17, R16, 0x10000, RZ ;  /* 0x0001000010116824 */ /* 0x004fe200078e00ff */
[----:B---3--:R-:W-:-:S05]  /*44a0*/  @P6 SHF.L.U32 R16, R26, 0x10, RZ ;  /* 0x000000101a106819 */ /* 0x008fca00000006ff */
[----:B------:R-:W-:Y:S01]  /*44b0*/  @P6 FFMA.FTZ R10, R17, R16, R10 ;  /* 0x00000010110a6223 */ /* 0x000fe2000001000a */
[C---:B------:R-:W-:Y:S01]  /*44c0*/  ISETP.GE.AND P6, PT, R25.reuse, UR11, PT ;  /* 0x0000000b19007c0c */ /* 0x040fe2000bfc6270 */
[----:B------:R-:W0:Y:S03]  /*44d0*/  @P5 LDC.64 R16, c[0x0][0x380] ;  /* 0x0000e000ff105b82 */ /* 0x000e260000000a00 */
[----:B------:R-:W-:-:S04]  /*44e0*/  ISETP.GT.AND P6, PT, R25, -0x1, !P6 ;  /* 0xffffffff1900780c */ /* 0x000fc800077c4270 */
[----:B------:R-:W-:Y:S02]  /*44f0*/  PLOP3.LUT P0, PT, P6, P0, PT, 0x80, 0x8 ;  /* 0x000000000008781c */ /* 0x000fe40003701070 */
[----:B------:R-:W-:-:S11]  /*4500*/  PLOP3.LUT P4, PT, P6, P4, PT, 0x80, 0x8 ;  /* 0x000000000008781c */ /* 0x000fd60003789070 */
[----:B------:R-:W1:Y:S01]  /*4510*/  @P0 LDC.64 R18, c[0x0][0x380] ;  /* 0x0000e000ff120b82 */ /* 0x000e620000000a00 */
[----:B------:R-:W-:Y:S01]  /*4520*/  PLOP3.LUT P3, PT, P6, P3, PT, 0x80, 0x8 ;  /* 0x000000000008781c */ /* 0x000fe20003767070 */
[----:B------:R-:W-:-:S04]  /*4530*/  VIADD R25, R23, UR6 ;  /* 0x0000000617197c36 */ /* 0x000fc80008000000 */
[----:B------:R-:W-:Y:S02]  /*4540*/  @P0 IMAD R11, R25, UR10, R11 ;  /* 0x0000000a190b0c24 */ /* 0x000fe4000f8e020b */
[----:B0-----:R-:W-:Y:S02]  /*4550*/  @P5 IMAD.WIDE R16, R27, 0x2, R16 ;  /* 0x000000021b105825 */ /* 0x001fe400078e0210 */
[----:B------:R-:W0:Y:S01]  /*4560*/  @P4 LDC.64 R26, c[0x0][0x380] ;  /* 0x0000e000ff1a4b82 */ /* 0x000e220000000a00 */
[----:B------:R-:W-:Y:S02]  /*4570*/  PLOP3.LUT P2, PT, P6, P2, PT, 0x80, 0x8 ;  /* 0x000000000008781c */ /* 0x000fe40003745070 */
[----:B------:R-:W-:Y:S01]  /*4580*/  PLOP3.LUT P1, PT, P6, P1, PT, 0x80, 0x8 ;  /* 0x000000000008781c */ /* 0x000fe20003723070 */
[----:B-1----:R-:W-:-:S04]  /*4590*/  @P0 IMAD.WIDE R28, R11, 0x2, R18 ;  /* 0x000000020b1c0825 */ /* 0x002fc800078e0212 */
[----:B------:R-:W1:Y:S01]  /*45a0*/  @P3 LDC.64 R18, c[0x0][0x380] ;  /* 0x0000e000ff123b82 */ /* 0x000e620000000a00 */
[----:B------:R2:W3:Y:S01]  /*45b0*/  @P5 LDG.E.U16 R11, desc[UR8][R16.64] ;  /* 0x00000008100b5981 */ /* 0x0004e2000c1e1500 */
[C---:B------:R-:W-:Y:S02]  /*45c0*/  @P4 IMAD R24, R25.reuse, UR10, R24 ;  /* 0x0000000a19184c24 */ /* 0x040fe4000f8e0218 */
[C---:B------:R-:W-:Y:S01]  /*45d0*/  @P3 IMAD R23, R25.reuse, UR10, R20 ;  /* 0x0000000a19173c24 */ /* 0x040fe2000f8e0214 */
[----:B------:R-:W4:Y:S01]  /*45e0*/  @P0 LDG.E.U16 R28, desc[UR8][R28.64] ;  /* 0x000000081c1c0981 */ /* 0x000f22000c1e1500 */
[C---:B------:R-:W-:Y:S02]  /*45f0*/  @P2 IMAD R21, R25.reuse, UR10, R21 ;  /* 0x0000000a19152c24 */ /* 0x040fe4000f8e0215 */
[----:B------:R-:W-:Y:S01]  /*4600*/  @P1 IMAD R22, R25, UR10, R22 ;  /* 0x0000000a19161c24 */ /* 0x000fe2000f8e0216 */
[----:B------:R-:W5:Y:S01]  /*4610*/  @P0 LDG.E.U16 R20, desc[UR8][R14.64+0x28] ;  /* 0x000028080e140981 */ /* 0x000f62000c1e1500 */
[----:B0-----:R-:W-:Y:S01]  /*4620*/  @P4 IMAD.WIDE R24, R24, 0x2, R26 ;  /* 0x0000000218184825 */ /* 0x001fe200078e021a */
[----:B--2---:R-:W0:Y:S05]  /*4630*/  @P2 LDC.64 R16, c[0x0][0x380] ;  /* 0x0000e000ff102b82 */ /* 0x004e2a0000000a00 */
[----:B------:R-:W2:Y:S01]  /*4640*/  @P4 LDG.E.U16 R24, desc[UR8][R24.64] ;  /* 0x0000000818184981 */ /* 0x000ea2000c1e1500 */
[----:B-1----:R-:W-:-:S02]  /*4650*/  @P3 IMAD.WIDE R26, R23, 0x2, R18 ;  /* 0x00000002171a3825 */ /* 0x002fc400078e0212 */
[----:B------:R-:W1:Y:S01]  /*4660*/  @P1 LDC.64 R18, c[0x0][0x380] ;  /* 0x0000e000ff121b82 */ /* 0x000e620000000a00 */
[----:B------:R-:W2:Y:S04]  /*4670*/  @P4 LDG.E.U16 R25, desc[UR8][R14.64+0x2a] ;  /* 0x00002a080e194981 */ /* 0x000ea8000c1e1500 */
[----:B------:R-:W2:Y:S01]  /*4680*/  @P3 LDG.E.U16 R26, desc[UR8][R26.64] ;  /* 0x000000081a1a3981 */ /* 0x000ea2000c1e1500 */
[----:B0-----:R-:W-:-:S03]  /*4690*/  @P2 IMAD.WIDE R16, R21, 0x2, R16 ;  /* 0x0000000215102825 */ /* 0x001fc600078e0210 */
[----:B------:R-:W2:Y:S04]  /*46a0*/  @P2 LDG.E.U16 R23, desc[UR8][R14.64+0x2e] ;  /* 0x00002e080e172981 */ /* 0x000ea8000c1e1500 */
[----:B------:R-:W2:Y:S04]  /*46b0*/  @P2 LDG.E.U16 R16, desc[UR8][R16.64] ;  /* 0x0000000810102981 */ /* 0x000ea8000c1e1500 */
[----:B------:R-:W2:Y:S01]  /*46c0*/  @P1 LDG.E.U16 R27, desc[UR8][R14.64+0x30] ;  /* 0x000030080e1b1981 */ /* 0x000ea2000c1e1500 */
[----:B-1----:R-:W-:-:S03]  /*46d0*/  @P1 IMAD.WIDE R18, R22, 0x2, R18 ;  /* 0x0000000216121825 */ /* 0x002fc600078e0212 */
[----:B------:R-:W2:Y:S04]  /*46e0*/  @P5 LDG.E.U16 R22, desc[UR8][R14.64+0x26] ;  /* 0x000026080e165981 */ /* 0x000ea8000c1e1500 */
[----:B------:R0:W2:Y:S04]  /*46f0*/  @P1 LDG.E.U16 R18, desc[UR8][R18.64] ;  /* 0x0000000812121981 */ /* 0x0000a8000c1e1500 */
[----:B------:R-:W0:Y:S01]  /*4700*/  @P3 LDG.E.U16 R19, desc[UR8][R14.64+0x2c] ;  /* 0x00002c080e133981 */ /* 0x000e22000c1e1500 */
[----:B---3--:R-:W-:Y:S02]  /*4710*/  @P5 SHF.L.U32 R11, R11, 0x10, RZ ;  /* 0x000000100b0b5819 */ /* 0x008fe400000006ff */
[----:B----4-:R-:W-:Y:S01]  /*4720*/  @P0 SHF.L.U32 R28, R28, 0x10, RZ ;  /* 0x000000101c1c0819 */ /* 0x010fe200000006ff */
[----:B-----5:R-:W-:-:S02]  /*4730*/  @P0 IMAD.U32 R29, R20, 0x10000, RZ ;  /* 0x00010000141d0824 */ /* 0x020fc400078e00ff */
[----:B--2---:R-:W-:Y:S01]  /*4740*/  @P4 IMAD.U32 R24, R24, 0x10000, RZ ;  /* 0x0001000018184824 */ /* 0x004fe200078e00ff */
[----:B------:R-:W-:Y:S02]  /*4750*/  @P4 SHF.L.U32 R25, R25, 0x10, RZ ;  /* 0x0000001019194819 */ /* 0x000fe400000006ff */
[----:B------:R-:W-:Y:S02]  /*4760*/  @P3 SHF.L.U32 R26, R26, 0x10, RZ ;  /* 0x000000101a1a3819 */ /* 0x000fe400000006ff */
[----:B------:R-:W-:-:S05]  /*4770*/  @P5 SHF.L.U32 R21, R22, 0x10, RZ ;  /* 0x0000001016155819 */ /* 0x000fca00000006ff */
[----:B------:R-:W-:-:S04]  /*4780*/  @P5 FFMA.FTZ R10, R21, R11, R10 ;  /* 0x0000000b150a5223 */ /* 0x000fc8000001000a */
[----:B------:R-:W-:Y:S01]  /*4790*/  @P0 FFMA.FTZ R10, R29, R28, R10 ;  /* 0x0000001c1d0a0223 */ /* 0x000fe2000001000a */
[----:B------:R-:W-:-:S03]  /*47a0*/  @P2 SHF.L.U32 R16, R16, 0x10, RZ ;  /* 0x0000001010102819 */ /* 0x000fc600000006ff */
[----:B------:R-:W-:Y:S01]  /*47b0*/  @P4 FFMA.FTZ R10, R25, R24, R10 ;  /* 0x00000018190a4223 */ /* 0x000fe2000001000a */
[----:B0-----:R-:W-:Y:S01]  /*47c0*/  @P3 SHF.L.U32 R19, R19, 0x10, RZ ;  /* 0x0000001013133819 */ /* 0x001fe200000006ff */
[----:B------:R-:W-:Y:S01]  /*47d0*/  @P2 IMAD.U32 R23, R23, 0x10000, RZ ;  /* 0x0001000017172824 */ /* 0x000fe200078e00ff */
[----:B------:R-:W-:-:S03]  /*47e0*/  @P1 SHF.L.U32 R27, R27, 0x10, RZ ;  /* 0x000000101b1b1819 */ /* 0x000fc600000006ff */
[----:B------:R-:W-:Y:S01]  /*47f0*/  @P3 FFMA.FTZ R10, R19, R26, R10 ;  /* 0x0000001a130a3223 */ /* 0x000fe2000001000a */
[----:B------:R-:W-:-:S03]  /*4800*/  @P1 IMAD.U32 R18, R18, 0x10000, RZ ;  /* 0x0001000012121824 */ /* 0x000fc600078e00ff */
        /* <DEDUP_REMOVED lines=10> */
[----:B-1----:R-:W-:Y:S05]  /*48b0*/  @!P0 BRA `(.L_x_1249) ;  /* 0xffffffe800148947 */ /* 0x002fea000383ffff */
[----:B------:R-:W-:Y:S05]  /*48c0*/  EXIT ;  /* 0x000000000000794d */ /* 0x000fea0003800000 */
.L_x_1248:
[----:B------:R-:W-:Y:S01]  /*48d0*/  IABS R0, R10 ;  /* 0x0000000a00007213 */ /* 0x000fe20000000000 */
[----:B------:R-:W0:Y:S01]  /*48e0*/  LDC R11, c[0x0][0x410] ;  /* 0x00010400ff0b7b82 */ /* 0x000e220000000800 */
[----:B------:R-:W1:Y:S01]  /*48f0*/  LDCU.64 UR10, c[0x0][0x3a8] ;  /* 0x00007500ff0a77ac */ /* 0x000e620008000a00 */
[----:B------:R-:W-:Y:S01]  /*4900*/  ISETP.NE.AND P3, PT, R10, RZ, PT ;  /* 0x000000ff0a00720c */ /* 0x000fe20003f65270 */
[----:B------:R-:W2:Y:S01]  /*4910*/  I2F.RP R2, R0 ;  /* 0x0000000000027306 */ /* 0x000ea20000209400 */
[----:B------:R-:W3:Y:S04]  /*4920*/  LDCU UR14, c[0x0][0x40c] ;  /* 0x00008180ff0e77ac */ /* 0x000ee80008000800 */
[----:B------:R-:W4:Y:S01]  /*4930*/  LDC.64 R12, c[0x0][0x3d0] ;  /* 0x0000f400ff0c7b82 */ /* 0x000f220000000a00 */
[----:B------:R-:W0:Y:S01]  /*4940*/  LDCU UR5, c[0x0][0x440] ;  /* 0x00008800ff0577ac */ /* 0x000e220008000800 */
[----:B------:R-:W0:Y:S01]  /*4950*/  LDCU UR6, c[0x0][0x444] ;  /* 0x00008880ff0677ac */ /* 0x000e220008000800 */
[----:B------:R-:W0:Y:S01]  /*4960*/  LDCU UR15, c[0x0][0x418] ;  /* 0x00008300ff0f77ac */ /* 0x000e220008000800 */
[----:B--2---:R-:W2:Y:S01]  /*4970*/  MUFU.RCP R2, R2 ;  /* 0x0000000200027308 */ /* 0x004ea20000001000 */
[----:B------:R-:W0:Y:S02]  /*4980*/  LDCU.64 UR12, c[0x0][0x418] ;  /* 0x00008300ff0c77ac */ /* 0x000e240008000a00 */
[----:B0-----:R-:W-:-:S02]  /*4990*/  IABS R4, R11 ;  /* 0x0000000b00047213 */ /* 0x001fc40000000000 */
[----:B------:R-:W-:-:S04]  /*49a0*/  LOP3.LUT R11, R11, R10, RZ, 0x3c, !PT ;  /* 0x0000000a0b0b7212 */ /* 0x000fc800078e3cff */
[----:B------:R-:W-:Y:S02]  /*49b0*/  ISETP.GE.AND P2, PT, R11, RZ, PT ;  /* 0x000000ff0b00720c */ /* 0x000fe40003f46270 */
[----:B--2---:R-:W-:Y:S02]  /*49c0*/  IADD3 R6, PT, PT, R2, 0xffffffe, RZ ;  /* 0x0ffffffe02067810 */ /* 0x004fe40007ffe0ff */
[----:B------:R-:W0:Y:S02]  /*49d0*/  LDC R2, c[0x0][0x420] ;  /* 0x00010800ff027b82 */ /* 0x000e240000000800 */
[----:B------:R2:W5:Y:S02]  /*49e0*/  F2I.FTZ.U32.TRUNC.NTZ R7, R6 ;  /* 0x0000000600077305 */ /* 0x000564000021f000 */
[----:B--2---:R-:W-:Y:S02]  /*49f0*/  HFMA2 R6, -RZ, RZ, 0, 0 ;  /* 0x00000000ff067431 */ /* 0x004fe400000001ff */
[----:B-----5:R-:W-:-:S04]  /*4a00*/  IMAD.MOV R9, RZ, RZ, -R7 ;  /* 0x000000ffff097224 */ /* 0x020fc800078e0a07 */
[----:B------:R-:W-:-:S04]  /*4a10*/  IMAD R9, R9, R0, RZ ;  /* 0x0000000009097224 */ /* 0x000fc800078e02ff */
[----:B------:R-:W-:Y:S02]  /*4a20*/  IMAD.HI.U32 R9, R7, R9, R6 ;  /* 0x0000000907097227 */ /* 0x000fe400078e0006 */
[----:B------:R-:W2:Y:S04]  /*4a30*/  LDC R6, c[0x0][0x424] ;  /* 0x00010900ff067b82 */ /* 0x000ea80000000800 */
[----:B------:R-:W-:-:S05]  /*4a40*/  IMAD.HI.U32 R7, R9, R4, RZ ;  /* 0x0000000409077227 */ /* 0x000fca00078e00ff */
[----:B------:R-:W-:-:S05]  /*4a50*/  IADD3 R9, PT, PT, -R7, RZ, RZ ;  /* 0x000000ff07097210 */ /* 0x000fca0007ffe1ff */
[C---:B------:R-:W-:Y:S02]  /*4a60*/  IMAD R9, R0.reuse, R9, R4 ;  /* 0x0000000900097224 */ /* 0x040fe400078e0204 */
[----:B------:R-:W0:Y:S03]  /*4a70*/  LDC R4, c[0x0][0x410] ;  /* 0x00010400ff047b82 */ /* 0x000e260000000800 */
[----:B------:R-:W-:-:S13]  /*4a80*/  ISETP.GT.U32.AND P0, PT, R0, R9, PT ;  /* 0x000000090000720c */ /* 0x000fda0003f04070 */
[----:B------:R-:W-:Y:S01]  /*4a90*/  @!P0 IMAD.IADD R9, R9, 0x1, -R0 ;  /* 0x0000000109098824 */ /* 0x000fe200078e0a00 */
[----:B------:R-:W-:-:S04]  /*4aa0*/  @!P0 IADD3 R7, PT, PT, R7, 0x1, RZ ;  /* 0x0000000107078810 */ /* 0x000fc80007ffe0ff */
[----:B------:R-:W-:Y:S02]  /*4ab0*/  ISETP.GE.U32.AND P1, PT, R9, R0, PT ;  /* 0x000000000900720c */ /* 0x000fe40003f26070 */
[----:B-1----:R-:W-:-:S04]  /*4ac0*/  LEA R0, P0, R8, UR10, 0x1 ;  /* 0x0000000a08007c11 */ /* 0x002fc8000f8008ff */
[----:B------:R-:W-:-:S07]  /*4ad0*/  LEA.HI.X R9, R8, UR11, R3, 0x1, P0 ;  /* 0x0000000b08097c11 */ /* 0x000fce00080f0c03 */
[----:B------:R-:W-:-:S05]  /*4ae0*/  @P1 IADD3 R7, PT, PT, R7, 0x1, RZ ;  /* 0x0000000107071810 */ /* 0x000fca0007ffe0ff */
[----:B------:R-:W-:Y:S01]  /*4af0*/  @!P2 IMAD.MOV R7, RZ, RZ, -R7 ;  /* 0x000000ffff07a224 */ /* 0x000fe200078e0a07 */
[----:B--234-:R-:W-:-:S07]  /*4b00*/  @!P3 LOP3.LUT R7, RZ, R10, RZ, 0x33, !PT ;  /* 0x0000000aff07b212 */ /* 0x01cfce00078e33ff */
.L_x_1250:
[----:B0-----:R-:W-:Y:S01]  /*4b10*/  IABS R14, R2 ;  /* 0x00000002000e7213 */ /* 0x001fe20000000000 */
[----:B------:R-:W0:Y:S01]  /*4b20*/  LDC.64 R24, c[0x0][0x430] ;  /* 0x00010c00ff187b82 */ /* 0x000e220000000a00 */
[----:B------:R-:W-:Y:S02]  /*4b30*/  IABS R16, R8 ;  /* 0x0000000800107213 */ /* 0x000fe40000000000 */
[----:B------:R-:W1:Y:S08]  /*4b40*/  I2F.RP R15, R14 ;  /* 0x0000000e000f7306 */ /* 0x000e700000209400 */
[----:B-1----:R-:W1:Y:S02]  /*4b50*/  MUFU.RCP R15, R15 ;  /* 0x0000000f000f7308 */ /* 0x002e640000001000 */
[----:B-1----:R-:W-:-:S02]  /*4b60*/  IADD3 R10, PT, PT, R15, 0xffffffe, RZ ;  /* 0x0ffffffe0f0a7810 */ /* 0x002fc40007ffe0ff */
[----:B------:R-:W-:-:S04]  /*4b70*/  IABS R15, R6 ;  /* 0x00000006000f7213 */ /* 0x000fc80000000000 */
[----:B------:R1:W2:Y:S02]  /*4b80*/  F2I.FTZ.U32.TRUNC.NTZ R11, R10 ;  /* 0x0000000a000b7305 */ /* 0x0002a4000021f000 */
[----:B-1----:R-:W-:Y:S01]  /*4b90*/  IMAD.MOV.U32 R10, RZ, RZ, RZ ;  /* 0x000000ffff0a7224 */ /* 0x002fe200078e00ff */
[----:B--2---:R-:W-:-:S05]  /*4ba0*/  IADD3 R17, PT, PT, RZ, -R11, RZ ;  /* 0x8000000bff117210 */ /* 0x004fca0007ffe0ff */
[----:B------:R-:W-:-:S04]  /*4bb0*/  IMAD R17, R17, R14, RZ ;  /* 0x0000000e11117224 */ /* 0x000fc800078e02ff */
[----:B------:R-:W-:Y:S01]  /*4bc0*/  IMAD.HI.U32 R11, R11, R17, R10 ;  /* 0x000000110b0b7227 */ /* 0x000fe200078e000a */
[----:B------:R-:W-:Y:S01]  /*4bd0*/  IABS R10, R2 ;  /* 0x00000002000a7213 */ /* 0x000fe20000000000 */
[----:B------:R-:W1:Y:S04]  /*4be0*/  I2F.RP R17, R15 ;  /* 0x0000000f00117306 */ /* 0x000e680000209400 */
[----:B------:R-:W-:-:S05]  /*4bf0*/  IMAD.HI.U32 R19, R11, R16, RZ ;  /* 0x000000100b137227 */ /* 0x000fca00078e00ff */
[----:B------:R-:W-:-:S05]  /*4c00*/  IADD3 R11, PT, PT, -R19, RZ, RZ ;  /* 0x000000ff130b7210 */ /* 0x000fca0007ffe1ff */
[----:B------:R-:W-:Y:S01]  /*4c10*/  IMAD R11, R10, R11, R16 ;  /* 0x0000000b0a0b7224 */ /* 0x000fe200078e0210 */
[----:B-1----:R-:W1:Y:S04]  /*4c20*/  MUFU.RCP R17, R17 ;  /* 0x0000001100117308 */ /* 0x002e680000001000 */
[----:B------:R-:W-:-:S13]  /*4c30*/  ISETP.GT.U32.AND P1, PT, R14, R11, PT ;  /* 0x0000000b0e00720c */ /* 0x000fda0003f24070 */
[----:B------:R-:W-:Y:S01]  /*4c40*/  @!P1 IADD3 R11, PT, PT, R11, -R10, RZ ;  /* 0x8000000a0b0b9210 */ /* 0x000fe20007ffe0ff */
[----:B-1----:R-:W-:Y:S01]  /*4c50*/  VIADD R16, R17, 0xffffffe ;  /* 0x0ffffffe11107836 */ /* 0x002fe20000000000 */
[----:B------:R-:W-:Y:S02]  /*4c60*/  LOP3.LUT R10, R8, R2, RZ, 0x3c, !PT ;  /* 0x00000002080a7212 */ /* 0x000fe400078e3cff */
[----:B------:R-:W-:Y:S02]  /*4c70*/  ISETP.GE.U32.AND P0, PT, R11, R14, PT ;  /* 0x0000000e0b00720c */ /* 0x000fe40003f06070 */
[----:B------:R-:W1:Y:S01]  /*4c80*/  F2I.FTZ.U32.TRUNC.NTZ R11, R16 ;  /* 0x00000010000b7305 */ /* 0x000e62000021f000 */
[----:B------:R-:W-:Y:S02]  /*4c90*/  ISETP.GE.AND P2, PT, R10, RZ, PT ;  /* 0x000000ff0a00720c */ /* 0x000fe40003f46270 */
[----:B------:R-:W-:Y:S02]  /*4ca0*/  @!P1 IADD3 R19, PT, PT, R19, 0x1, RZ ;  /* 0x0000000113139810 */ /* 0x000fe40007ffe0ff */
[----:B------:R-:W-:-:S02]  /*4cb0*/  ISETP.NE.AND P1, PT, R2, RZ, PT ;  /* 0x000000ff0200720c */ /* 0x000fc40003f25270 */
[----:B------:R-:W-:-:S04]  /*4cc0*/  IABS R14, R4 ;  /* 0x00000004000e7213 */ /* 0x000fc80000000000 */
[----:B------:R-:W-:Y:S01]  /*4cd0*/  @P0 IADD3 R19, PT, PT, R19, 0x1, RZ ;  /* 0x0000000113130810 */ /* 0x000fe20007ffe0ff */
[----:B-1----:R-:W-:-:S03]  /*4ce0*/  IMAD.MOV R10, RZ, RZ, -R11 ;  /* 0x000000ffff0a7224 */ /* 0x002fc600078e0a0b */
[----:B------:R-:W-:-:S03]  /*4cf0*/  @!P2 IADD3 R19, PT, PT, -R19, RZ, RZ ;  /* 0x000000ff1313a210 */ /* 0x000fc60007ffe1ff */
[----:B------:R-:W-:Y:S01]  /*4d00*/  @!P1 LOP3.LUT R19, RZ, R2, RZ, 0x33, !PT ;  /* 0x00000002ff139212 */ /* 0x000fe200078e33ff */
[----:B------:R-:W-:Y:S01]  /*4d10*/  IMAD R17, R10, R15, RZ ;  /* 0x0000000f0a117224 */ /* 0x000fe200078e02ff */
[----:B------:R-:W-:Y:S02]  /*4d20*/  MOV R10, RZ ;  /* 0x000000ff000a7202 */ /* 0x000fe40000000f00 */
[----:B------:R-:W-:-:S03]  /*4d30*/  IABS R16, R19 ;  /* 0x0000001300107213 */ /* 0x000fc60000000000 */
[----:B------:R-:W-:-:S04]  /*4d40*/  IMAD.HI.U32 R17, R11, R17, R10 ;  /* 0x000000110b117227 */ /* 0x000fc800078e000a */
[----:B------:R-:W-:Y:S02]  /*4d50*/  IMAD.MOV.U32 R10, RZ, RZ, R16 ;  /* 0x000000ffff0a7224 */ /* 0x000fe400078e0010 */
[----:B------:R-:W1:Y:S02]  /*4d60*/  I2F.RP R16, R14 ;  /* 0x0000000e00107306 */ /* 0x000e640000209400 */
[----:B------:R-:W-:Y:S02]  /*4d70*/  IMAD.HI.U32 R21, R17, R10, RZ ;  /* 0x0000000a11157227 */ /* 0x000fe400078e00ff */
[----:B------:R-:W2:Y:S03]  /*4d80*/  LDC R17, c[0x0][0x414] ;  /* 0x00010500ff117b82 */ /* 0x000ea60000000800 */
[----:B------:R-:W-:-:S05]  /*4d90*/  IADD3 R11, PT, PT, -R21, RZ, RZ ;  /* 0x000000ff150b7210 */ /* 0x000fca0007ffe1ff */
[C---:B------:R-:W-:Y:S01]  /*4da0*/  IMAD R10, R15.reuse, R11, R10 ;  /* 0x0000000b0f0a7224 */ /* 0x040fe200078e020a */
[----:B-1----:R-:W1:Y:S04]  /*4db0*/  MUFU.RCP R16, R16 ;  /* 0x0000001000107308 */ /* 0x002e680000001000 */
[----:B------:R-:W-:Y:S02]  /*4dc0*/  ISETP.GT.U32.AND P1, PT, R15, R10, PT ;  /* 0x0000000a0f00720c */ /* 0x000fe40003f24070 */
[----:B--2---:R-:W-:-:S11]  /*4dd0*/  IABS R18, R17 ;  /* 0x0000001100127213 */ /* 0x004fd60000000000 */
[-C--:B------:R-:W-:Y:S01]  /*4de0*/  @!P1 IADD3 R10, PT, PT, R10, -R15.reuse, RZ ;  /* 0x8000000f0a0a9210 */ /* 0x080fe20007ffe0ff */
[----:B-1----:R-:W-:Y:S01]  /*4df0*/  VIADD R11, R16, 0xffffffe ;  /* 0x0ffffffe100b7836 */ /* 0x002fe20000000000 */
[----:B------:R-:W-:Y:S01]  /*4e00*/  @!P1 IADD3 R21, PT, PT, R21, 0x1, RZ ;  /* 0x0000000115159810 */ /* 0x000fe20007ffe0ff */
[----:B------:R-:W1:Y:S01]  /*4e10*/  I2F.RP R20, R18 ;  /* 0x0000001200147306 */ /* 0x000e620000209400 */
[----:B------:R-:W-:Y:S02]  /*4e20*/  ISETP.GE.U32.AND P0, PT, R10, R15, PT ;  /* 0x0000000f0a00720c */ /* 0x000fe40003f06070 */
[----:B------:R-:W-:Y:S02]  /*4e30*/  LOP3.LUT R10, R19, R6, RZ, 0x3c, !PT ;  /* 0x00000006130a7212 */ /* 0x000fe400078e3cff */
[----:B------:R-:W-:Y:S02]  /*4e40*/  ISETP.NE.AND P1, PT, R6, RZ, PT ;  /* 0x000000ff0600720c */ /* 0x000fe40003f25270 */
[----:B------:R-:W-:Y:S01]  /*4e50*/  ISETP.GE.AND P2, PT, R10, RZ, PT ;  /* 0x000000ff0a00720c */ /* 0x000fe20003f46270 */
[----:B------:R-:W2:Y:S01]  /*4e60*/  F2I.FTZ.U32.TRUNC.NTZ R11, R11 ;  /* 0x0000000b000b7305 */ /* 0x000ea2000021f000 */
[----:B------:R-:W-:-:S05]  /*4e70*/  MOV R10, RZ ;  /* 0x000000ff000a7202 */ /* 0x000fca0000000f00 */
[----:B------:R-:W-:Y:S02]  /*4e80*/  @P0 IADD3 R21, PT, PT, R21, 0x1, RZ ;  /* 0x0000000115150810 */ /* 0x000fe40007ffe0ff */
[----:B-1----:R-:W1:Y:S04]  /*4e90*/  MUFU.RCP R20, R20 ;  /* 0x0000001400147308 */ /* 0x002e680000001000 */
[----:B------:R-:W-:Y:S02]  /*4ea0*/  @!P2 IADD3 R21, PT, PT, -R21, RZ, RZ ;  /* 0x000000ff1515a210 */ /* 0x000fe40007ffe1ff */
[----:B------:R-:W-:Y:S01]  /*4eb0*/  @!P1 LOP3.LUT R21, RZ, R6, RZ, 0x33, !PT ;  /* 0x00000006ff159212 */ /* 0x000fe200078e33ff */
[----:B--2---:R-:W-:-:S03]  /*4ec0*/  IMAD.MOV R15, RZ, RZ, -R11 ;  /* 0x000000ffff0f7224 */ /* 0x004fc600078e0a0b */
[----:B------:R-:W-:Y:S01]  /*4ed0*/  IABS R16, R21 ;  /* 0x0000001500107213 */ /* 0x000fe20000000000 */
[----:B------:R-:W-:-:S04]  /*4ee0*/  IMAD R15, R15, R14, RZ ;  /* 0x0000000e0f0f7224 */ /* 0x000fc800078e02ff */
        /* <DEDUP_REMOVED lines=8> */
[-C--:B------:R-:W-:Y:S02]  /*4f70*/  @!P1 IADD3 R11, PT, PT, R11, -R14.reuse, RZ ;  /* 0x8000000e0b0b9210 */ /* 0x080fe40007ffe0ff */
[----:B------:R-:W-:Y:S02]  /*4f80*/  @!P1 IADD3 R16, PT, PT, R16, 0x1, RZ ;  /* 0x0000000110109810 */ /* 0x000fe40007ffe0ff */
[----:B------:R-:W-:Y:S01]  /*4f90*/  ISETP.GE.U32.AND P0, PT, R11, R14, PT ;  /* 0x0000000e0b00720c */ /* 0x000fe20003f06070 */
[----:B-1----:R-:W-:Y:S01]  /*4fa0*/  VIADD R14, R20, 0xffffffe ;  /* 0x0ffffffe140e7836 */ /* 0x002fe20000000000 */
[----:B------:R-:W-:Y:S02]  /*4fb0*/  ISETP.NE.AND P1, PT, R4, RZ, PT ;  /* 0x000000ff0400720c */ /* 0x000fe40003f25270 */
[----:B------:R-:W-:Y:S01]  /*4fc0*/  IADD3 R20, PT, PT, -R2, RZ, RZ ;  /* 0x000000ff02147210 */ /* 0x000fe20007ffe1ff */
[----:B------:R1:W2:Y:S08]  /*4fd0*/  F2I.FTZ.U32.TRUNC.NTZ R15, R14 ;  /* 0x0000000e000f7305 */ /* 0x0002b0000021f000 */
[----:B------:R-:W-:Y:S01]  /*4fe0*/  @P0 IADD3 R16, PT, PT, R16, 0x1, RZ ;  /* 0x0000000110100810 */ /* 0x000fe20007ffe0ff */
[----:B-1----:R-:W-:-:S04]  /*4ff0*/  IMAD.MOV.U32 R14, RZ, RZ, RZ ;  /* 0x000000ffff0e7224 */ /* 0x002fc800078e00ff */
[----:B------:R-:W-:Y:S01]  /*5000*/  @!P2 IMAD.MOV R16, RZ, RZ, -R16 ;  /* 0x000000ffff10a224 */ /* 0x000fe200078e0a10 */
[----:B------:R-:W-:Y:S02]  /*5010*/  @!P1 LOP3.LUT R16, RZ, R4, RZ, 0x33, !PT ;  /* 0x00000004ff109212 */ /* 0x000fe400078e33ff */
[----:B--2---:R-:W-:Y:S02]  /*5020*/  IADD3 R11, PT, PT, RZ, -R15, RZ ;  /* 0x8000000fff0b7210 */ /* 0x004fe40007ffe0ff */
[----:B------:R-:W-:-:S03]  /*5030*/  IADD3 R10, PT, PT, -R16, RZ, RZ ;  /* 0x000000ff100a7210 */ /* 0x000fc60007ffe1ff */
[----:B------:R-:W-:Y:S02]  /*5040*/  IMAD R11, R11, R18, RZ ;  /* 0x000000120b0b7224 */ /* 0x000fe400078e02ff */
[----:B------:R-:W-:Y:S02]  /*5050*/  IMAD R10, R4, R10, R21 ;  /* 0x0000000a040a7224 */ /* 0x000fe400078e0215 */
[----:B------:R-:W-:-:S03]  /*5060*/  IMAD.HI.U32 R14, R15, R11, R14 ;  /* 0x0000000b0f0e7227 */ /* 0x000fc600078e000e */
[----:B------:R-:W-:Y:S01]  /*5070*/  IABS R23, R10 ;  /* 0x0000000a00177213 */ /* 0x000fe20000000000 */
[----:B------:R-:W-:-:S04]  /*5080*/  IMAD.MOV R21, RZ, RZ, -R21 ;  /* 0x000000ffff157224 */ /* 0x000fc800078e0a15 */
[----:B------:R-:W-:Y:S02]  /*5090*/  IMAD.HI.U32 R22, R14, R23, RZ ;  /* 0x000000170e167227 */ /* 0x000fe400078e00ff */
[----:B------:R-:W0:Y:S03]  /*50a0*/  LDC.64 R14, c[0x0][0x438] ;  /* 0x00010e00ff0e7b82 */ /* 0x000e260000000a00 */
[----:B------:R-:W-:-:S05]  /*50b0*/  IADD3 R11, PT, PT, -R22, RZ, RZ ;  /* 0x000000ff160b7210 */ /* 0x000fca0007ffe1ff */
[----:B------:R-:W-:Y:S02]  /*50c0*/  IMAD R23, R18, R11, R23 ;  /* 0x0000000b12177224 */ /* 0x000fe400078e0217 */
[----:B------:R-:W-:Y:S02]  /*50d0*/  IMAD R11, R19, R20, RZ ;  /* 0x00000014130b7224 */ /* 0x000fe400078e02ff */
[----:B------:R-:W-:Y:S01]  /*50e0*/  IMAD R20, R6, R21, R19 ;  /* 0x0000001506147224 */ /* 0x000fe200078e0213 */
[----:B------:R-:W-:Y:S02]  /*50f0*/  ISETP.GT.U32.AND P1, PT, R18, R23, PT ;  /* 0x000000171200720c */ /* 0x000fe40003f24070 */
[----:B------:R-:W-:-:S05]  /*5100*/  IADD3 R11, PT, PT, R11, R8, RZ ;  /* 0x000000080b0b7210 */ /* 0x000fca0007ffe0ff */
[----:B0-----:R-:W-:Y:S01]  /*5110*/  IMAD R11, R11, R24, -R14 ;  /* 0x000000180b0b7224 */ /* 0x001fe200078e0a0e */
[----:B------:R-:W-:Y:S01]  /*5120*/  LOP3.LUT R14, R10, R17, RZ, 0x3c, !PT ;  /* 0x000000110a0e7212 */ /* 0x000fe200078e3cff */
[----:B------:R-:W-:-:S04]  /*5130*/  IMAD R25, R20, R25, -R15 ;  /* 0x0000001914197224 */ /* 0x000fc800078e0a0f */
[-C--:B------:R-:W-:Y:S01]  /*5140*/  @!P1 IADD3 R23, PT, PT, R23, -R18.reuse, RZ ;  /* 0x8000001217179210 */ /* 0x080fe20007ffe0ff */
[C---:B------:R-:W-:Y:S01]  /*5150*/  VIADD R24, R11.reuse, UR5 ;  /* 0x000000050b187c36 */ /* 0x040fe20008000000 */
[----:B------:R-:W-:Y:S01]  /*5160*/  ISETP.GE.AND P0, PT, R11, UR12, PT ;  /* 0x0000000c0b007c0c */ /* 0x000fe2000bf06270 */
[----:B------:R-:W-:Y:S01]  /*5170*/  IMAD R15, R10, UR4, RZ ;  /* 0x000000040a0f7c24 */ /* 0x000fe2000f8e02ff */
[----:B------:R-:W-:Y:S02]  /*5180*/  ISETP.GE.U32.AND P3, PT, R23, R18, PT ;  /* 0x000000121700720c */ /* 0x000fe40003f66070 */
[----:B------:R-:W-:Y:S02]  /*5190*/  ISETP.GE.AND P6, PT, R25, UR13, PT ;  /* 0x0000000d19007c0c */ /* 0x000fe4000bfc6270 */
[----:B------:R-:W-:Y:S01]  /*51a0*/  ISETP.GE.AND P5, PT, R14, RZ, PT ;  /* 0x000000ff0e00720c */ /* 0x000fe20003fa6270 */
[----:B------:R-:W-:Y:S01]  /*51b0*/  IMAD.WIDE R14, R15, 0x2, R12 ;  /* 0x000000020f0e7825 */ /* 0x000fe200078e020c */
[----:B------:R-:W-:-:S02]  /*51c0*/  ISETP.GT.AND P0, PT, R11, -0x1, !P0 ;  /* 0xffffffff0b00780c */ /* 0x000fc40004704270 */
[----:B------:R-:W-:Y:S02]  /*51d0*/  ISETP.GT.AND P6, PT, R25, -0x1, !P6 ;  /* 0xffffffff1900780c */ /* 0x000fe400077c4270 */
[----:B------:R-:W-:Y:S02]  /*51e0*/  @!P1 IADD3 R22, PT, PT, R22, 0x1, RZ ;  /* 0x0000000116169810 */ /* 0x000fe40007ffe0ff */
[----:B------:R-:W-:Y:S02]  /*51f0*/  ISETP.NE.AND P1, PT, R17, RZ, PT ;  /* 0x000000ff1100720c */ /* 0x000fe40003f25270 */
[----:B------:R-:W-:Y:S01]  /*5200*/  ISETP.GE.AND P4, PT, R24, UR12, PT ;  /* 0x0000000c18007c0c */ /* 0x000fe2000bf86270 */
[----:B------:R-:W-:Y:S01]  /*5210*/  @P3 VIADD R22, R22, 0x1 ;  /* 0x0000000116163836 */ /* 0x000fe20000000000 */
[----:B------:R-:W-:Y:S02]  /*5220*/  PLOP3.LUT P2, PT, P6, P0, PT, 0x80, 0x8 ;  /* 0x000000000008781c */ /* 0x000fe40003741070 */
[----:B------:R-:W-:-:S02]  /*5230*/  IADD3 R20, PT, PT, R24, UR5, RZ ;  /* 0x0000000518147c10 */ /* 0x000fc4000fffe0ff */
[----:B------:R-:W-:Y:S02]  /*5240*/  ISETP.GT.AND P4, PT, R24, -0x1, !P4 ;  /* 0xffffffff1800780c */ /* 0x000fe40006784270 */
[----:B------:R-:W-:Y:S02]  /*5250*/  ISETP.GE.AND P3, PT, R20, UR12, PT ;  /* 0x0000000c14007c0c */ /* 0x000fe4000bf66270 */
[----:B------:R-:W-:Y:S02]  /*5260*/  @!P5 IADD3 R22, PT, PT, -R22, RZ, RZ ;  /* 0x000000ff1616d210 */ /* 0x000fe40007ffe1ff */
[----:B------:R-:W-:Y:S02]  /*5270*/  PLOP3.LUT P5, PT, P6, P4, PT, 0x80, 0x8 ;  /* 0x000000000008781c */ /* 0x000fe400037a9070 */
[----:B------:R-:W-:Y:S01]  /*5280*/  ISETP.GT.AND P3, PT, R20, -0x1, !P3 ;  /* 0xffffffff1400780c */ /* 0x000fe20005f64270 */
[----:B------:R-:W0:Y:S01]  /*5290*/  @P2 LDC.64 R26, c[0x0][0x380] ;  /* 0x0000e000ff1a2b82 */ /* 0x000e220000000a00 */
[----:B------:R-:W-:-:S02]  /*52a0*/  @!P1 LOP3.LUT R22, RZ, R17, RZ, 0x33, !PT ;  /* 0x00000011ff169212 */ /* 0x000fc400078e33ff */
[----:B------:R-:W-:-:S03]  /*52b0*/  PLOP3.LUT P1, PT, P6, P3, PT, 0x80, 0x8 ;  /* 0x000000000008781c */ /* 0x000fc60003727070 */
[----:B------:R-:W-:-:S04]  /*52c0*/  IMAD R16, R7, R16, R22 ;  /* 0x0000001007107224 */ /* 0x000fc800078e0216 */
[----:B------:R-:W1:Y:S01]  /*52d0*/  @P5 LDC.64 R18, c[0x0][0x380] ;  /* 0x0000e000ff125b82 */ /* 0x000e620000000a00 */
[----:B------:R-:W-:Y:S01]  /*52e0*/  IMAD R23, R16, UR13, R25 ;  /* 0x0000000d10177c24 */ /* 0x000fe2000f8e0219 */
[----:B------:R-:W2:Y:S03]  /*52f0*/  @P5 LDG.E.U16 R22, desc[UR8][R14.64+0x2] ;  /* 0x000002080e165981 */ /* 0x000ea6000c1e1500 */
[C---:B------:R-:W-:Y:S01]  /*5300*/  @P2 IMAD R21, R23.reuse, UR12, R11 ;  /* 0x0000000c17152c24 */ /* 0x040fe2000f8e020b */
[----:B------:R-:W3:Y:S02]  /*5310*/  @P1 LDG.E.U16 R28, desc[UR8][R14.64+0x4] ;  /* 0x000004080e1c1981 */ /* 0x000ee4000c1e1500 */
[----:B------:R-:W4:Y:S01]  /*5320*/  @P1 LDC.64 R16, c[0x0][0x380] ;  /* 0x0000e000ff101b82 */ /* 0x000f220000000a00 */
[----:B------:R-:W-:Y:S02]  /*5330*/  @P5 IMAD R29, R23, UR12, R24 ;  /* 0x0000000c171d5c24 */ /* 0x000fe4000f8e0218 */
[----:B0-----:R-:W-:-:S02]  /*5340*/  @P2 IMAD.WIDE R26, R21, 0x2, R26 ;  /* 0x00000002151a2825 */ /* 0x001fc400078e021a */
[----:B------:R-:W5:Y:S04]  /*5350*/  @P2 LDG.E.U16 R21, desc[UR8][R14.64] ;  /* 0x000000080e152981 */ /* 0x000f68000c1e1500 */
[----:B------:R2:W3:Y:S01]  /*5360*/  @P2 LDG.E.U16 R26, desc[UR8][R26.64] ;  /* 0x000000081a1a2981 */ /* 0x0004e2000c1e1500 */
[----:B-1----:R-:W-:-:S04]  /*5370*/  @P5 IMAD.WIDE R18, R29, 0x2, R18 ;  /* 0x000000021d125825 */ /* 0x002fc800078e0212 */
[----:B------:R-:W-:Y:S02]  /*5380*/  @P1 IMAD R29, R23, UR12, R20 ;  /* 0x0000000c171d1c24 */ /* 0x000fe4000f8e0214 */
[----:B------:R-:W3:Y:S02]  /*5390*/  @P5 LDG.E.U16 R18, desc[UR8][R18.64] ;  /* 0x0000000812125981 */ /* 0x000ee4000c1e1500 */
[----:B----4-:R-:W-:-:S06]  /*53a0*/  @P1 IMAD.WIDE R16, R29, 0x2, R16 ;  /* 0x000000021d101825 */ /* 0x010fcc00078e0210 */
[----:B------:R0:W4:Y:S01]  /*53b0*/  @P1 LDG.E.U16 R16, desc[UR8][R16.64] ;  /* 0x0000000810101981 */ /* 0x000122000c1e1500 */
[----:B------:R-:W-:Y:S01]  /*53c0*/  MOV R10, RZ ;  /* 0x000000ff000a7202 */ /* 0x000fe20000000f00 */
[----:B--2---:R-:W-:Y:S01]  /*53d0*/  @P5 IMAD.U32 R27, R22, 0x10000, RZ ;  /* 0x00010000161b5824 */ /* 0x004fe200078e00ff */
[----:B-----5:R-:W-:Y:S01]  /*53e0*/  @P2 SHF.L.U32 R21, R21, 0x10, RZ ;  /* 0x0000001015152819 */ /* 0x020fe200000006ff */
[----:B---3--:R-:W-:-:S04]  /*53f0*/  @P2 IMAD.U32 R26, R26, 0x10000, RZ ;  /* 0x000100001a1a2824 */ /* 0x008fc800078e00ff */
[----:B------:R-:W-:Y:S01]  /*5400*/  @P2 FFMA.FTZ R10, R21, R26, RZ ;  /* 0x0000001a150a2223 */ /* 0x000fe200000100ff */
[----:B------:R-:W-:Y:S02]  /*5410*/  IADD3 R21, PT, PT, R20, UR5, RZ ;  /* 0x0000000514157c10 */ /* 0x000fe4000fffe0ff */
[----:B------:R-:W-:Y:S02]  /*5420*/  @P5 SHF.L.U32 R18, R18, 0x10, RZ ;  /* 0x0000001012125819 */ /* 0x000fe400000006ff */
[----:B------:R-:W-:Y:S02]  /*5430*/  ISETP.GE.AND P2, PT, R21, UR12, PT ;  /* 0x0000000c15007c0c */ /* 0x000fe4000bf46270 */
[----:B0-----:R-:W-:Y:S01]  /*5440*/  @P1 SHF.L.U32 R17, R28, 0x10, RZ ;  /* 0x000000101c111819 */ /* 0x001fe200000006ff */
[----:B------:R-:W-:Y:S01]  /*5450*/  @P5 FFMA.FTZ R10, R27, R18, R10 ;  /* 0x000000121b0a5223 */ /* 0x000fe2000001000a */
[C---:B------:R-:W-:Y:S01]  /*5460*/  ISETP.GT.AND P2, PT, R21.reuse, -0x1, !P2 ;  /* 0xffffffff1500780c */ /* 0x040fe20005744270 */
[----:B----4-:R-:W-:Y:S01]  /*5470*/  @P1 IMAD.U32 R16, R16, 0x10000, RZ ;  /* 0x0001000010101824 */ /* 0x010fe200078e00ff */
[----:B------:R-:W-:-:S02]  /*5480*/  IADD3 R22, PT, PT, R21, UR5, RZ ;  /* 0x0000000515167c10 */ /* 0x000fc4000fffe0ff */
[----:B------:R-:W-:Y:S01]  /*5490*/  PLOP3.LUT P5, PT, P6, P2, PT, 0x80, 0x8 ;  /* 0x000000000008781c */ /* 0x000fe200037a5070 */
[----:B------:R-:W-:Y:S01]  /*54a0*/  @P1 FFMA.FTZ R10, R17, R16, R10 ;  /* 0x00000010110a1223 */ /* 0x000fe2000001000a */
[----:B------:R-:W-:-:S04]  /*54b0*/  ISETP.GE.AND P1, PT, R22, UR15, PT ;  /* 0x0000000f16007c0c */ /* 0x000fc8000bf26270 */
[----:B------:R-:W-:-:S04]  /*54c0*/  ISETP.GT.AND P1, PT, R22, -0x1, !P1 ;  /* 0xffffffff1600780c */ /* 0x000fc80004f24270 */
[----:B------:R-:W-:-:S03]  /*54d0*/  PLOP3.LUT P6, PT, P6, P1, PT, 0x80, 0x8 ;  /* 0x000000000008781c */ /* 0x000fc600037c3070 */
[----:B------:R-:W0:Y:S01]  /*54e0*/  @P5 LDC.64 R18, c[0x0][0x380] ;  /* 0x0000e000ff125b82 */ /* 0x000e220000000a00 */
[----:B------:R-:W2:Y:S09]  /*54f0*/  @P5 LDG.E.U16 R26, desc[UR8][R14.64+0x6] ;  /* 0x000006080e1a5981 */ /* 0x000eb2000c1e1500 */
        /* <DEDUP_REMOVED lines=9> */
[----:B------:R-:W-:Y:S02]  /*5590*/  IADD3 R23, PT, PT, R23, UR6, RZ ;  /* 0x0000000617177c10 */ /* 0x000fe4000fffe0ff */
[----:B--2---:R-:W-:Y:S02]  /*55a0*/  @P5 SHF.L.U32 R27, R26, 0x10, RZ ;  /* 0x000000101a1b5819 */ /* 0x004fe400000006ff */
[----:B---3--:R-:W-:Y:S01]  /*55b0*/  @P6 SHF.L.U32 R19, R28, 0x10, RZ ;  /* 0x000000101c136819 */ /* 0x008fe200000006ff */
[----:B----4-:R-:W-:-:S04]  /*55c0*/  @P5 IMAD.U32 R26, R18, 0x10000, RZ ;  /* 0x00010000121a5824 */ /* 0x010fc800078e00ff */
[----:B------:R-:W-:Y:S01]  /*55d0*/  @P5 FFMA.FTZ R10, R27, R26, R10 ;  /* 0x0000001a1b0a5223 */ /* 0x000fe2000001000a */
[----:B------:R-:W-:-:S04]  /*55e0*/  ISETP.GE.AND P5, PT, R25, UR13, PT ;  /* 0x0000000d19007c0c */ /* 0x000fc8000bfa6270 */
[----:B------:R-:W-:Y:S01]  /*55f0*/  ISETP.GT.AND P5, PT, R25, -0x1, !P5 ;  /* 0xffffffff1900780c */ /* 0x000fe20006fa4270 */
[----:B-----5:R-:W-:-:S04]  /*5600*/  @P6 IMAD.U32 R18, R16, 0x10000, RZ ;  /* 0x0001000010126824 */ /* 0x020fc800078e00ff */
        /* <DEDUP_REMOVED lines=46> */
[----:B------:R-:W-:Y:S01]  /*58f0*/  ISETP.GE.AND P6, PT, R25, UR13, PT ;  /* 0x0000000d19007c0c */ /* 0x000fe2000bfc6270 */
[----:B-----5:R-:W-:-:S03]  /*5900*/  @P5 IMAD.U32 R18, R16, 0x10000, RZ ;  /* 0x0001000010125824 */ /* 0x020fc600078e00ff */
[----:B------:R-:W-:Y:S01]  /*5910*/  ISETP.GT.AND P6, PT, R25, -0x1, !P6 ;  /* 0xffffffff1900780c */ /* 0x000fe200077c4270 */
[----:B------:R-:W-:-:S03]  /*5920*/  @P5 FFMA.FTZ R10, R19, R18, R10 ;  /* 0x00000012130a5223 */ /* 0x000fc6000001000a */
        /* <DEDUP_REMOVED lines=84> */
[----:B0-----:R-:W-:Y:S01]  /*5e70*/  @P5 IMAD R27, R23, UR15, R22 ;  /* 0x0000000f171b5c24 */ /* 0x001fe2000f8e0216 */
[----:B--2---:R-:W-:Y:S01]  /*5e80*/  @P6 SHF.L.U32 R17, R16, 0x10, RZ ;  /* 0x0000001010116819 */ /* 0x004fe200000006ff */
[----:B---3--:R-:W-:-:S04]  /*5e90*/  @P6 IMAD.U32 R16, R26, 0x10000, RZ ;  /* 0x000100001a106824 */ /* 0x008fc800078e00ff */
[----:B------:R-:W-:Y:S01]  /*5ea0*/  @P6 FFMA.FTZ R10, R17, R16, R10 ;  /* 0x00000010110a6223 */ /* 0x000fe2000001000a */
[C---:B------:R-:W-:Y:S01]  /*5eb0*/  ISETP.GE.AND P6, PT, R25.reuse, UR13, PT ;  /* 0x0000000d19007c0c */ /* 0x040fe2000bfc6270 */
[----:B------:R-:W0:Y:S03]  /*5ec0*/  @P5 LDC.64 R16, c[0x0][0x380] ;  /* 0x0000e000ff105b82 */ /* 0x000e260000000a00 */
[----:B------:R-:W-:-:S04]  /*5ed0*/  ISETP.GT.AND P6, PT, R25, -0x1, !P6 ;  /* 0xffffffff1900780c */ /* 0x000fc800077c4270 */
[----:B------:R-:W-:Y:S02]  /*5ee0*/  PLOP3.LUT P0, PT, P6, P0, PT, 0x80, 0x8 ;  /* 0x000000000008781c */ /* 0x000fe40003701070 */
[----:B------:R-:W-:-:S11]  /*5ef0*/  PLOP3.LUT P4, PT, P6, P4, PT, 0x80, 0x8 ;  /* 0x000000000008781c */ /* 0x000fd60003789070 */
[----:B------:R-:W1:Y:S01]  /*5f00*/  @P0 LDC.64 R18, c[0x0][0x380] ;  /* 0x0000e000ff120b82 */ /* 0x000e620000000a00 */
[----:B------:R-:W-:Y:S02]  /*5f10*/  PLOP3.LUT P3, PT, P6, P3, PT, 0x80, 0x8 ;  /* 0x000000000008781c */ /* 0x000fe40003767070 */
[----:B------:R-:W-:Y:S01]  /*5f20*/  IADD3 R25, PT, PT, R23, UR6, RZ ;  /* 0x0000000617197c10 */ /* 0x000fe2000fffe0ff */
[----:B0-----:R-:W-:-:S04]  /*5f30*/  @P5 IMAD.WIDE R16, R27, 0x2, R16 ;  /* 0x000000021b105825 */ /* 0x001fc800078e0210 */
[----:B------:R-:W-:Y:S01]  /*5f40*/  @P0 IMAD R11, R25, UR15, R11 ;  /* 0x0000000f190b0c24 */ /* 0x000fe2000f8e020b */
        /* <DEDUP_REMOVED lines=27> */
[----:B---3--:R-:W-:Y:S01]  /*6100*/  @P5 SHF.L.U32 R11, R11, 0x10, RZ ;  /* 0x000000100b0b5819 */ /* 0x008fe200000006ff */
[----:B----4-:R-:W-:Y:S01]  /*6110*/  @P0 IMAD.U32 R28, R28, 0x10000, RZ ;  /* 0x000100001c1c0824 */ /* 0x010fe200078e00ff */
[----:B-----5:R-:W-:-:S02]  /*6120*/  @P0 SHF.L.U32 R29, R20, 0x10, RZ ;  /* 0x00000010141d0819 */ /* 0x020fc400000006ff */
[----:B--2---:R-:W-:Y:S02]  /*6130*/  @P4 SHF.L.U32 R24, R24, 0x10, RZ ;  /* 0x0000001018184819 */ /* 0x004fe400000006ff */
[----:B------:R-:W-:Y:S02]  /*6140*/  @P4 SHF.L.U32 R25, R25, 0x10, RZ ;  /* 0x0000001019194819 */ /* 0x000fe400000006ff */
[----:B------:R-:W-:Y:S02]  /*6150*/  @P3 SHF.L.U32 R26, R26, 0x10, RZ ;  /* 0x000000101a1a3819 */ /* 0x000fe400000006ff */
[----:B------:R-:W-:Y:S01]  /*6160*/  @P2 SHF.L.U32 R23, R23, 0x10, RZ ;  /* 0x0000001017172819 */ /* 0x000fe200000006ff */
[----:B------:R-:W-:-:S04]  /*6170*/  @P5 IMAD.U32 R21, R22, 0x10000, RZ ;  /* 0x0001000016155824 */ /* 0x000fc800078e00ff */
[----:B------:R-:W-:-:S04]  /*6180*/  @P5 FFMA.FTZ R10, R21, R11, R10 ;  /* 0x0000000b150a5223 */ /* 0x000fc8000001000a */
[----:B------:R-:W-:-:S04]  /*6190*/  @P0 FFMA.FTZ R10, R29, R28, R10 ;  /* 0x0000001c1d0a0223 */ /* 0x000fc8000001000a */
[----:B------:R-:W-:Y:S01]  /*61a0*/  @P4 FFMA.FTZ R10, R25, R24, R10 ;  /* 0x00000018190a4223 */ /* 0x000fe2000001000a */
[----:B0-----:R-:W-:Y:S02]  /*61b0*/  @P3 IMAD.U32 R19, R19, 0x10000, RZ ;  /* 0x0001000013133824 */ /* 0x001fe400078e00ff */
[----:B------:R-:W-:Y:S02]  /*61c0*/  @P2 IMAD.U32 R16, R16, 0x10000, RZ ;  /* 0x0001000010102824 */ /* 0x000fe400078e00ff */
[----:B------:R-:W-:Y:S01]  /*61d0*/  @P3 FFMA.FTZ R10, R19, R26, R10 ;  /* 0x0000001a130a3223 */ /* 0x000fe2000001000a */
[----:B------:R-:W-:Y:S02]  /*61e0*/  @P1 SHF.L.U32 R27, R27, 0x10, RZ ;  /* 0x000000101b1b1819 */ /* 0x000fe400000006ff */
[----:B------:R-:W-:Y:S01]  /*61f0*/  @P1 SHF.L.U32 R18, R18, 0x10, RZ ;  /* 0x0000001012121819 */ /* 0x000fe200000006ff */
[----:B------:R-:W-:-:S04]  /*6200*/  @P2 FFMA.FTZ R10, R23, R16, R10 ;  /* 0x00000010170a2223 */ /* 0x000fc8000001000a */
[----:B------:R-:W-:-:S05]  /*6210*/  @P1 FFMA.FTZ R10, R27, R18, R10 ;  /* 0x000000121b0a1223 */ /* 0x000fca000001000a */
[----:B------:R-:W-:Y:S02]  /*6220*/  F2FP.BF16.F32.PACK_AB R10, RZ, R10 ;  /* 0x0000000aff0a723e */ /* 0x000fe400000010ff */
[----:B------:R-:W-:Y:S02]  /*6230*/  MOV R11, R9 ;  /* 0x00000009000b7202 */ /* 0x000fe40000000f00 */
[----:B------:R-:W-:Y:S01]  /*6240*/  PRMT R14, R10, 0x7610, R14 ;  /* 0x000076100a0e7816 */ /* 0x000fe2000000000e */
[----:B------:R-:W-:Y:S01]  /*6250*/  IMAD.MOV.U32 R10, RZ, RZ, R0 ;  /* 0x000000ffff0a7224 */ /* 0x000fe200078e0000 */
[----:B------:R-:W-:-:S04]  /*6260*/  IADD3 R8, P0, PT, R5, R8, RZ ;  /* 0x0000000805087210 */ /* 0x000fc80007f1e0ff */
[----:B------:R1:W-:Y:S01]  /*6270*/  STG.E.U16 desc[UR8][R10.64], R14 ;  /* 0x0000000e0a007986 */ /* 0x0003e2000c101508 */
[----:B------:R-:W-:Y:S02]  /*6280*/  IADD3.X R3, PT, PT, RZ, R3, RZ, P0, !PT ;  /* 0x00000003ff037210 */ /* 0x000fe400007fe4ff */
[----:B------:R-:W-:-:S04]  /*6290*/  ISETP.GE.U32.AND P0, PT, R8, UR14, PT ;  /* 0x0000000e08007c0c */ /* 0x000fc8000bf06070 */
[----:B------:R-:W-:Y:S02]  /*62a0*/  ISETP.GE.AND.EX P0, PT, R3, UR7, PT, P0 ;  /* 0x0000000703007c0c */ /* 0x000fe4000bf06300 */
[----:B------:R-:W-:-:S04]  /*62b0*/  LEA R0, P1, R5, R0, 0x1 ;  /* 0x0000000005007211 */ /* 0x000fc800078208ff */
[----:B------:R-:W-:-:S07]  /*62c0*/  LEA.HI.X R9, R5, R9, RZ, 0x1, P1 ;  /* 0x0000000905097211 */ /* 0x000fce00008f0cff */
[----:B-1----:R-:W-:Y:S05]  /*62d0*/  @!P0 BRA `(.L_x_1250) ;  /* 0xffffffe8000c8947 */ /* 0x002fea000383ffff */
[----:B------:R-:W-:Y:S05]  /*62e0*/  EXIT ;  /* 0x000000000000794d */ /* 0x000fea0003800000 */
.L_x_1251:
        /* <DEDUP_REMOVED lines=9> */
.L_x_1743:


//--------------------- .text._ZN2at6native51_GLOBAL__N__2c613397_18_DepthwiseConv2d_cu_9959487039conv_depthwise2d_forward_kernel_genericIN3c104HalfEiEEvNS_27GenericPackedTensorAccessorIKT_Lm4ENS_16DefaultPtrTraitsEiEENS5_IS6_Lm4ES8_iEES9_NS5_IS7_Lm1ES8_iEEbT0_iiiiiiiiiiiiii --------------------------
	.section	.text._ZN2at6native51_GLOBAL__N__2c613397_18_DepthwiseConv2d_cu_9959487039conv_depthwise2d_forward_kernel_genericIN3c104HalfEiEEvNS_27GenericPackedTensorAccessorIKT_Lm4ENS_16DefaultPtrTraitsEiEENS5_IS6_Lm4ES8_iEES9_NS5_IS7_Lm1ES8_iEEbT0_iiiiiiiiiiiiii,"ax",@progbits
	.align	128
.text._ZN2at6native51_GLOBAL__N__2c613397_18_DepthwiseConv2d_cu_9959487039conv_depthwise2d_forward_kernel_genericIN3c104HalfEiEEvNS_27GenericPackedTensorAccessorIKT_Lm4ENS_16DefaultPtrTraitsEiEENS5_IS6_Lm4ES8_iEES9_NS5_IS7_Lm1ES8_iEEbT0_iiiiiiiiiiiiii:
        .type           _ZN2at6native51_GLOBAL__N__2c613397_18_DepthwiseConv2d_cu_9959487039conv_depthwise2d_forward_kernel_genericIN3c104HalfEiEEvNS_27GenericPackedTensorAccessorIKT_Lm4ENS_16DefaultPtrTraitsEiEENS5_IS6_Lm4ES8_iEES9_NS5_IS7_Lm1ES8_iEEbT0_iiiiiiiiiiiiii,@function
        .size           _ZN2at6native51_GLOBAL__N__2c613397_18_DepthwiseConv2d_cu_9959487039conv_depthwise2d_forward_kernel_genericIN3c104HalfEiEEvNS_27GenericPackedTensorAccessorIKT_Lm4ENS_16DefaultPtrTraitsEiEENS5_IS6_Lm4ES8_iEES9_NS5_IS7_Lm1ES8_iEEbT0_iiiiiiiiiiiiii,(.L_x_1744 - _ZN2at6native51_GLOBAL__N__2c613397_18_DepthwiseConv2d_cu_9959487039conv_depthwise2d_forward_kernel_genericIN3c104HalfEiEEvNS_27GenericPackedTensorAccessorIKT_Lm4ENS_16DefaultPtrTraitsEiEENS5_IS6_Lm4ES8_iEES9_NS5_IS7_Lm1ES8_iEEbT0_iiiiiiiiiiiiii)
        .other          _ZN2at6native51_GLOBAL__N__2c613397_18_DepthwiseConv2d_cu_9959487039conv_depthwise2d_forward_kernel_genericIN3c104HalfEiEEvNS_27GenericPackedTensorAccessorIKT_Lm4ENS_16DefaultPtrTraitsEiEENS5_IS6_Lm4ES8_iEES9_NS5_IS7_Lm1ES8_iEEbT0_iiiiiiiiiiiiii,@"STO_CUDA_ENTRY STV_DEFAULT"
_ZN2at6native51_GLOBAL__N__2c613397_18_DepthwiseConv2d_cu_9959487039conv_depthwise2d_forward_kernel_genericIN3c104HalfEiEEvNS_27GenericPackedTensorAccessorIKT_Lm4ENS_16DefaultPtrTraitsEiEENS5_IS6_Lm4ES8_iEES9_NS5_IS7_Lm1ES8_iEEbT0_iiiiiiiiiiiiii:
        /* <DEDUP_REMOVED lines=27> */
.L_x_1272:
        /* <DEDUP_REMOVED lines=9> */
[----:B0-----:R-:W-:Y:S01]  /*0240*/  MOV R8, RZ ;  /* 0x000000ff00087202 */ /* 0x001fe20000000f00 */
[----:B---3--:R-:W-:-:S04]  /*0250*/  IMAD.MOV R6, RZ, RZ, -R9 ;  /* 0x000000ffff067224 */ /* 0x008fc800078e0a09 */
[----:B------:R-:W-:Y:S01]  /*0260*/  IMAD R11, R6, R5, RZ ;  /* 0x00000005060b7224 */ /* 0x000fe200078e02ff */
[----:B--2---:R-:W-:-:S03]  /*0270*/  IABS R6, R4 ;  /* 0x0000000400067213 */ /* 0x004fc60000000000 */
        /* <DEDUP_REMOVED lines=8> */
[----:B0-----:R-:W-:Y:S01]  /*0300*/  VIADD R10, R8, 0xffffffe ;  /* 0x0ffffffe080a7836 */ /* 0x001fe20000000000 */
[----:B------:R-:W-:Y:S02]  /*0310*/  @!P1 IADD3 R9, PT, PT, R9, 0x1, RZ ;  /* 0x0000000109099810 */ /* 0x000fe40007ffe0ff */
[----:B------:R-:W-:Y:S01]  /*0320*/  ISETP.GE.U32.AND P0, PT, R2, R5, PT ;  /* 0x000000050200720c */ /* 0x000fe20003f06070 */
[----:B------:R0:W2:Y:S01]  /*0330*/  F2I.FTZ.U32.TRUNC.NTZ R11, R10 ;  /* 0x0000000a000b7305 */ /* 0x0000a2000021f000 */
[----:B------:R-:W-:Y:S01]  /*0340*/  LOP3.LUT R2, R0, R7, RZ, 0x3c, !PT ;  /* 0x0000000700027212 */ /* 0x000fe200078e3cff */
[----:B------:R-:W3:Y:S01]  /*0350*/  LDC R5, c[0x0][0x410] ;  /* 0x00010400ff057b82 */ /* 0x000ee20000000800 */
        /* <DEDUP_REMOVED lines=9> */
[----:B------:R-:W-:Y:S01]  /*03f0*/  IMAD.HI.U32 R10, R11, R13, R10 ;  /* 0x0000000d0b0a7227 */ /* 0x000fe200078e000a */
        /* <DEDUP_REMOVED lines=9> */
[----:B0-----:R-:W-:Y:S01]  /*0490*/  IADD3 R12, PT, PT, R8, 0xffffffe, RZ ;  /* 0x0ffffffe080c7810 */ /* 0x001fe20007ffe0ff */
[----:B------:R-:W-:Y:S01]  /*04a0*/  @!P1 VIADD R10, R10, 0x1 ;  /* 0x000000010a0a9836 */ /* 0x000fe20000000000 */
[----:B------:R-:W-:Y:S02]  /*04b0*/  ISETP.NE.AND P1, PT, R4, RZ, PT ;  /* 0x000000ff0400720c */ /* 0x000fe40003f25270 */
[----:B------:R-:W-:Y:S01]  /*04c0*/  ISETP.GE.U32.AND P0, PT, R11, R6, PT ;  /* 0x000000060b00720c */ /* 0x000fe20003f06070 */
[----:B------:R0:W2:Y:S01]  /*04d0*/  F2I.FTZ.U32.TRUNC.NTZ R13, R12 ;  /* 0x0000000c000d7305 */ /* 0x0000a2000021f000 */
[----:B------:R-:W-:-:S04]  /*04e0*/  LOP3.LUT R6, R9, R4, RZ, 0x3c, !PT ;  /* 0x0000000409067212 */ /* 0x000fc800078e3cff */
[----:B------:R-:W-:Y:S01]  /*04f0*/  ISETP.GE.AND P2, PT, R6, RZ, PT ;  /* 0x000000ff0600720c */ /* 0x000fe20003f46270 */
[----:B0-----:R-:W-:-:S06]  /*0500*/  IMAD.MOV.U32 R12, RZ, RZ, RZ ;  /* 0x000000ffff0c7224 */ /* 0x001fcc00078e00ff */
[----:B------:R-:W-:Y:S01]  /*0510*/  @P0 IADD3 R10, PT, PT, R10, 0x1, RZ ;  /* 0x000000010a0a0810 */ /* 0x000fe20007ffe0ff */
[----:B--2---:R-:W-:-:S05]  /*0520*/  IMAD.MOV R11, RZ, RZ, -R13 ;  /* 0x000000ffff0b7224 */ /* 0x004fca00078e0a0d */
[----:B------:R-:W-:Y:S01]  /*0530*/  @!P2 IADD3 R10, PT, PT, -R10, RZ, RZ ;  /* 0x000000ff0a0aa210 */ /* 0x000fe20007ffe1ff */
[----:B------:R-:W-:Y:S01]  /*0540*/  IMAD R11, R11, R2, RZ ;  /* 0x000000020b0b7224 */ /* 0x000fe200078e02ff */
[----:B------:R-:W-:-:S03]  /*0550*/  @!P1 LOP3.LUT R10, RZ, R4, RZ, 0x33, !PT ;  /* 0x00000004ff0a9212 */ /* 0x000fc600078e33ff */
[----:B------:R-:W-:Y:S01]  /*0560*/  IMAD.HI.U32 R12, R13, R11, R12 ;  /* 0x0000000b0d0c7227 */ /* 0x000fe200078e000c */
[----:B------:R-:W-:Y:S02]  /*0570*/  IABS R6, R10 ;  /* 0x0000000a00067213 */ /* 0x000fe40000000000 */
[----:B------:R-:W-:Y:S02]  /*0580*/  ISETP.GE.AND P2, PT, R10, RZ, PT ;  /* 0x000000ff0a00720c */ /* 0x000fe40003f46270 */
[----:B------:R-:W-:Y:S02]  /*0590*/  MOV R11, R6 ;  /* 0x00000006000b7202 */ /* 0x000fe40000000f00 */
[----:B------:R-:W0:Y:S03]  /*05a0*/  LDC R6, c[0x0][0x438] ;  /* 0x00010e00ff067b82 */ /* 0x000e260000000800 */
[----:B------:R-:W-:-:S04]  /*05b0*/  IMAD.HI.U32 R12, R12, R11, RZ ;  /* 0x0000000b0c0c7227 */ /* 0x000fc800078e00ff */
[----:B------:R-:W-:-:S04]  /*05c0*/  IMAD.MOV R12, RZ, RZ, -R12 ;  /* 0x000000ffff0c7224 */ /* 0x000fc800078e0a0c */
[C---:B------:R-:W-:Y:S02]  /*05d0*/  IMAD R11, R2.reuse, R12, R11 ;  /* 0x0000000c020b7224 */ /* 0x040fe400078e020b */
[----:B------:R-:W2:Y:S03]  /*05e0*/  LDC.64 R12, c[0x0][0x3f8] ;  /* 0x0000fe00ff0c7b82 */ /* 0x000ea60000000a00 */
[----:B------:R-:W-:-:S13]  /*05f0*/  ISETP.GT.U32.AND P0, PT, R2, R11, PT ;  /* 0x0000000b0200720c */ /* 0x000fda0003f04070 */
[----:B------:R-:W-:Y:S02]  /*0600*/  @!P0 IADD3 R11, PT, PT, R11, -R2, RZ ;  /* 0x800000020b0b8210 */ /* 0x000fe40007ffe0ff */
[----:B------:R-:W-:Y:S02]  /*0610*/  ISETP.NE.AND P0, PT, R5, RZ, PT ;  /* 0x000000ff0500720c */ /* 0x000fe40003f05270 */
        /* <DEDUP_REMOVED lines=21> */
[----:B0-----:R-:W-:Y:S01]  /*0770*/  MOV R4, RZ ;  /* 0x000000ff00047202 */ /* 0x001fe20000000f00 */
        /* <DEDUP_REMOVED lines=20> */
.L_x_1255:
[----:B------:R-:W-:Y:S05]  /*08c0*/  BSYNC.RECONVERGENT B0 ;  /* 0x0000000000007941 */ /* 0x000fea0003800200 */
.L_x_1254:
        /* <DEDUP_REMOVED lines=39> */
.L_x_1257:
[----:B------:R-:W-:Y:S05]  /*0b40*/  BSYNC.RECONVERGENT B0 ;  /* 0x0000000000007941 */ /* 0x000fea0003800200 */
.L_x_1256:
        /* <DEDUP_REMOVED lines=36> */
.L_x_1259:
[----:B------:R-:W-:Y:S05]  /*0d90*/  BSYNC.RECONVERGENT B0 ;  /* 0x0000000000007941 */ /* 0x000fea0003800200 */
.L_x_1258:
        /* <DEDUP_REMOVED lines=39> */
.L_x_1261:
[----:B------:R-:W-:Y:S05]  /*1010*/  BSYNC.RECONVERGENT B0 ;  /* 0x0000000000007941 */ /* 0x000fea0003800200 */
.L_x_1260:
[----:B------:R-:W-:Y:S01]  /*1020*/  ISETP.GE.AND P0, PT, R5, R4, PT ;  /* 0x000000040500720c */ /* 0x000fe20003f06270 */
[----:B------:R-:W-:Y:S01]  /*1030*/  BSSY.RECONVERGENT B1, `(.L_x_1262) ;  /* 0x00000a5000017945 */ /* 0x000fe20003800200 */
[----:B-----5:R-:W-:-:S11]  /*1040*/  HADD2.F32 R23, -RZ, R23.H0_H0 ;  /* 0x20000017ff177230 */ /* 0x020fd60000004100 */
[----:B------:R-:W-:Y:S05]  /*1050*/  @P0 BRA `(.L_x_1263) ;  /* 0x0000000800880947 */ /* 0x000fea0003800000 */
[----:B------:R-:W0:Y:S02]  /*1060*/  LDCU UR6, c[0x0][0x41c] ;  /* 0x00008380ff0677ac */ /* 0x000e240008000800 */
[----:B0-----:R-:W-:-:S07]  /*1070*/  IMAD R10, R10, UR6, R11 ;  /* 0x000000060a0a7c24 */ /* 0x001fce000f8e020b */
.L_x_1271:
        /* <DEDUP_REMOVED lines=18> */
.L_x_1268:
        /* <DEDUP_REMOVED lines=13> */
[----:B------:R-:W5:Y:S01]  /*1270*/  LDG.E.U16 R18, desc[UR12][R12.64+0x6] ;  /* 0x0000060c0c127981 */ /* 0x000f62000c1e1500 */
[----:B---3--:R-:W-:Y:S02]  /*1280*/  HADD2.F32 R26, -RZ, R14.H0_H0 ;  /* 0x2000000eff1a7230 */ /* 0x008fe40000004100 */
[----:B----4-:R-:W-:Y:S02]  /*1290*/  HADD2.F32 R27, -RZ, R15.H0_H0 ;  /* 0x2000000fff1b7230 */ /* 0x010fe40000004100 */
[----:B------:R-:W-:-:S04]  /*12a0*/  IMAD.WIDE R14, R21, 0x2, R16 ;  /* 0x00000002150e7825 */ /* 0x000fc800078e0210 */
[----:B0-----:R-:W-:Y:S02]  /*12b0*/  FFMA.FTZ R16, R26, R27, R23 ;  /* 0x0000001b1a107223 */ /* 0x001fe40000010017 */
[----:B------:R-:W3:Y:S01]  /*12c0*/  LDG.E.U16 R23, desc[UR12][R12.64+0x4] ;  /* 0x0000040c0c177981 */ /* 0x000ee2000c1e1500 */
[----:B------:R-:W-:-:S03]  /*12d0*/  IMAD.WIDE R26, R21, 0x2, R14 ;  /* 0x00000002151a7825 */ /* 0x000fc600078e020e */
[----:B------:R0:W4:Y:S04]  /*12e0*/  LDG.E.U16 R29, desc[UR12][R14.64] ;  /* 0x0000000c0e1d7981 */ /* 0x000128000c1e1500 */
[----:B------:R-:W4:Y:S01]  /*12f0*/  LDG.E.U16 R19, desc[UR12][R26.64] ;  /* 0x0000000c1a137981 */ /* 0x000f22000c1e1500 */
[----:B--2---:R-:W-:Y:S02]  /*1300*/  HADD2.F32 R25, -RZ, R25.H0_H0 ;  /* 0x20000019ff197230 */ /* 0x004fe40000004100 */
[----:B-----5:R-:W-:-:S05]  /*1310*/  HADD2.F32 R28, -RZ, R28.H0_H0 ;  /* 0x2000001cff1c7230 */ /* 0x020fca0000004100 */
[----:B------:R-:W-:Y:S01]  /*1320*/  FFMA.FTZ R25, R25, R28, R16 ;  /* 0x0000001c19197223 */ /* 0x000fe20000010010 */
[----:B------:R-:W-:-:S04]  /*1330*/  IMAD.WIDE R16, R21, 0x2, R26 ;  /* 0x0000000215107825 */ /* 0x000fc800078e021a */
[----:B------:R-:W-:Y:S02]  /*1340*/  HADD2.F32 R18, -RZ, R18.H0_H0 ;  /* 0x20000012ff127230 */ /* 0x000fe40000004100 */
[----:B0-----:R-:W-:Y:S02]  /*1350*/  IMAD.WIDE R14, R21, 0x2, R16 ;  /* 0x00000002150e7825 */ /* 0x001fe400078e0210 */
[----:B------:R-:W2:Y:S02]  /*1360*/  LDG.E.U16 R16, desc[UR12][R16.64] ;  /* 0x0000000c10107981 */ /* 0x000ea4000c1e1500 */
[----:B---3--:R-:W-:Y:S02]  /*1370*/  HADD2.F32 R28, -RZ, R23.H0_H0 ;  /* 0x20000017ff1c7230 */ /* 0x008fe40000004100 */
[----:B------:R-:W3:Y:S01]  /*1380*/  LDG.E.U16 R23, desc[UR12][R12.64+0x8] ;  /* 0x0000080c0c177981 */ /* 0x000ee2000c1e1500 */
[----:B----4-:R-:W-:Y:S02]  /*1390*/  HADD2.F32 R29, -RZ, R29.H0_H0 ;  /* 0x2000001dff1d7230 */ /* 0x010fe40000004100 */
[----:B------:R-:W-:-:S03]  /*13a0*/  HADD2.F32 R19, -RZ, R19.H0_H0 ;  /* 0x20000013ff137230 */ /* 0x000fc60000004100 */
[----:B------:R-:W-:Y:S02]  /*13b0*/  FFMA.FTZ R25, R28, R29, R25 ;  /* 0x0000001d1c197223 */ /* 0x000fe40000010019 */
        /* <DEDUP_REMOVED lines=9> */
[----:B------:R-:W-:Y:S01]  /*1450*/  IADD3 R24, PT, PT, R24, 0x8, RZ ;  /* 0x0000000818187810 */ /* 0x000fe20007ffe0ff */
[----:B--2---:R-:W-:-:S03]  /*1460*/  HADD2.F32 R16, -RZ, R16.H0_H0 ;  /* 0x20000010ff107230 */ /* 0x004fc60000004100 */
[----:B------:R-:W-:Y:S01]  /*1470*/  ISETP.NE.AND P0, PT, R24, R9, PT ;  /* 0x000000091800720c */ /* 0x000fe20003f05270 */
[----:B------:R-:W-:Y:S02]  /*1480*/  VIADD R11, R11, 0x8 ;  /* 0x000000080b0b7836 */ /* 0x000fe40000000000 */
[----:B---3--:R-:W-:-:S05]  /*1490*/  HADD2.F32 R23, -RZ, R23.H0_H0 ;  /* 0x20000017ff177230 */ /* 0x008fca0000004100 */
[----:B------:R-:W-:Y:S01]  /*14a0*/  FFMA.FTZ R16, R23, R16, R25 ;  /* 0x0000001017107223 */ /* 0x000fe20000010019 */
[----:B----4-:R-:W-:Y:S02]  /*14b0*/  HADD2.F32 R29, -RZ, R29.H0_H0 ;  /* 0x2000001dff1d7230 */ /* 0x010fe40000004100 */
[----:B-----5:R-:W-:Y:S02]  /*14c0*/  HADD2.F32 R17, -RZ, R14.H0_H0 ;  /* 0x2000000eff117230 */ /* 0x020fe40000004100 */
[----:B------:R-:W-:-:S03]  /*14d0*/  HADD2.F32 R28, -RZ, R28.H0_H0 ;  /* 0x2000001cff1c7230 */ /* 0x000fc60000004100 */
[----:B------:R-:W-:Y:S01]  /*14e0*/  FFMA.FTZ R16, R29, R17, R16 ;  /* 0x000000111d107223 */ /* 0x000fe20000010010 */
[----:B------:R-:W-:Y:S02]  /*14f0*/  HADD2.F32 R21, -RZ, R21.H0_H0 ;  /* 0x20000015ff157230 */ /* 0x000fe40000004100 */
[----:B------:R-:W-:-:S03]  /*1500*/  HADD2.F32 R15, -RZ, R15.H0_H0 ;  /* 0x2000000fff0f7230 */ /* 0x000fc60000004100 */
[----:B------:R-:W-:Y:S01]  /*1510*/  FFMA.FTZ R16, R21, R28, R16 ;  /* 0x0000001c15107223 */ /* 0x000fe20000010010 */
[----:B------:R-:W-:-:S05]  /*1520*/  HADD2.F32 R26, -RZ, R26.H0_H0 ;  /* 0x2000001aff1a7230 */ /* 0x000fca0000004100 */
[----:B------:R-:W-:Y:S01]  /*1530*/  FFMA.FTZ R23, R15, R26, R16 ;  /* 0x0000001a0f177223 */ /* 0x000fe20000010010 */
[----:B------:R-:W-:Y:S06]  /*1540*/  @P0 BRA `(.L_x_1268) ;  /* 0xfffffffc00140947 */ /* 0x000fec000383ffff */
.L_x_1267:
[----:B------:R-:W-:Y:S05]  /*1550*/  BSYNC.RECONVERGENT B2 ;  /* 0x0000000000027941 */ /* 0x000fea0003800200 */
.L_x_1266:
        /* <DEDUP_REMOVED lines=27> */
[----:B--2---:R-:W-:-:S02]  /*1710*/  HADD2.F32 R18, -RZ, R18.H0_H0 ;  /* 0x20000012ff127230 */ /* 0x004fc40000004100 */
[----:B---3--:R-:W-:Y:S02]  /*1720*/  HADD2.F32 R21, -RZ, R21.H0_H0 ;  /* 0x20000015ff157230 */ /* 0x008fe40000004100 */
[----:B----4-:R-:W-:-:S03]  /*1730*/  HADD2.F32 R19, -RZ, R26.H0_H0 ;  /* 0x2000001aff137230 */ /* 0x010fc60000004100 */
[----:B------:R-:W-:Y:S01]  /*1740*/  FFMA.FTZ R18, R21, R18, R23 ;  /* 0x0000001215127223 */ /* 0x000fe20000010017 */
[----:B-----5:R-:W-:Y:S02]  /*1750*/  HADD2.F32 R26, -RZ, R14.H0_H0 ;  /* 0x2000000eff1a7230 */ /* 0x020fe40000004100 */
[----:B------:R-:W-:-:S03]  /*1760*/  HADD2.F32 R27, -RZ, R27.H0_H0 ;  /* 0x2000001bff1b7230 */ /* 0x000fc60000004100 */
[----:B------:R-:W-:Y:S01]  /*1770*/  FFMA.FTZ R18, R19, R26, R18 ;  /* 0x0000001a13127223 */ /* 0x000fe20000010012 */
[----:B------:R-:W-:Y:S02]  /*1780*/  HADD2.F32 R15, -RZ, R28.H0_H0 ;  /* 0x2000001cff0f7230 */ /* 0x000fe40000004100 */
[----:B------:R-:W-:-:S03]  /*1790*/  HADD2.F32 R12, -RZ, R29.H0_H0 ;  /* 0x2000001dff0c7230 */ /* 0x000fc60000004100 */
[----:B------:R-:W-:Y:S01]  /*17a0*/  FFMA.FTZ R15, R15, R27, R18 ;  /* 0x0000001b0f0f7223 */ /* 0x000fe20000010012 */
[----:B------:R-:W-:-:S05]  /*17b0*/  HADD2.F32 R23, -RZ, R24.H0_H0 ;  /* 0x20000018ff177230 */ /* 0x000fca0000004100 */
[----:B------:R-:W-:-:S07]  /*17c0*/  FFMA.FTZ R23, R12, R23, R15 ;  /* 0x000000170c177223 */ /* 0x000fce000001000f */
.L_x_1270:
[----:B------:R-:W-:Y:S05]  /*17d0*/  BSYNC.RECONVERGENT B2 ;  /* 0x0000000000027941 */ /* 0x000fea0003800200 */
.L_x_1269:
        /* <DEDUP_REMOVED lines=29> */
[----:B----4-:R-:W-:Y:S02]  /*19b0*/  @P0 HADD2.F32 R26, -RZ, R26.H0_H0 ;  /* 0x2000001aff1a0230 */ /* 0x010fe40000004100 */
[----:B-----5:R-:W-:Y:S02]  /*19c0*/  @P0 HADD2.F32 R20, -RZ, R9.H0_H0 ;  /* 0x20000009ff140230 */ /* 0x020fe40000004100 */
[----:B------:R-:W-:-:S03]  /*19d0*/  @P0 HADD2.F32 R11, -RZ, R11.H0_H0 ;  /* 0x2000000bff0b0230 */ /* 0x000fc60000004100 */
[----:B------:R-:W-:Y:S01]  /*19e0*/  @P0 FFMA.FTZ R20, R20, R26, R23 ;  /* 0x0000001a14140223 */ /* 0x000fe20000010017 */
[----:B------:R-:W-:-:S05]  /*19f0*/  @P0 HADD2.F32 R21, -RZ, R16.H0_H0 ;  /* 0x20000010ff150230 */ /* 0x000fca0000004100 */
[----:B------:R-:W-:Y:S01]  /*1a00*/  @P0 FFMA.FTZ R23, R11, R21, R20 ;  /* 0x000000150b170223 */ /* 0x000fe20000010014 */
[----:B--2---:R-:W-:Y:S02]  /*1a10*/  @!P1 HADD2.F32 R18, -RZ, R14.H0_H0 ;  /* 0x2000000eff129230 */ /* 0x004fe40000004100 */
[----:B---3--:R-:W-:-:S05]  /*1a20*/  @!P1 HADD2.F32 R9, -RZ, R12.H0_H0 ;  /* 0x2000000cff099230 */ /* 0x008fca0000004100 */
[----:B------:R-:W-:-:S07]  /*1a30*/  @!P1 FFMA.FTZ R23, R18, R9, R23 ;  /* 0x0000000912179223 */ /* 0x000fce0000010017 */
.L_x_1265:
[----:B------:R-:W-:Y:S05]  /*1a40*/  BSYNC.RECONVERGENT B0 ;  /* 0x0000000000007941 */ /* 0x000fea0003800200 */
.L_x_1264:
[----:B------:R-:W-:-:S04]  /*1a50*/  IADD3 R5, PT, PT, R5, 0x1, RZ ;  /* 0x0000000105057810 */ /* 0x000fc80007ffe0ff */
[----:B------:R-:W-:-:S13]  /*1a60*/  ISETP.NE.AND P0, PT, R5, R4, PT ;  /* 0x000000040500720c */ /* 0x000fda0003f05270 */
[----:B------:R-:W-:Y:S05]  /*1a70*/  @P0 BRA `(.L_x_1271) ;  /* 0xfffffff400800947 */ /* 0x000fea000383ffff */
.L_x_1263:
[----:B------:R-:W-:Y:S05]  /*1a80*/  BSYNC.RECONVERGENT B1 ;  /* 0x0000000000017941 */ /* 0x000fea0003800200 */
.L_x_1262:
        /* <DEDUP_REMOVED lines=16> */
.L_x_1253:
        /* <DEDUP_REMOVED lines=10> */
[----:B0-----:R-:W-:-:S06]  /*1c30*/  IADD3 R4, PT, PT, R7, 0xffffffe, RZ ;  /* 0x0ffffffe07047810 */ /* 0x001fcc0007ffe0ff */
[----:B------:R-:W0:Y:S08]  /*1c40*/  I2F.RP R7, R15 ;  /* 0x0000000f00077306 */ /* 0x000e300000209400 */
[----:B------:R2:W4:Y:S08]  /*1c50*/  F2I.FTZ.U32.TRUNC.NTZ R5, R4 ;  /* 0x0000000400057305 */ /* 0x000530000021f000 */
[----:B0-----:R-:W0:Y:S01]  /*1c60*/  MUFU.RCP R7, R7 ;  /* 0x0000000700077308 */ /* 0x001e220000001000 */
[----:B--2---:R-:W-:Y:S01]  /*1c70*/  IMAD.MOV.U32 R4, RZ, RZ, RZ ;  /* 0x000000ffff047224 */ /* 0x004fe200078e00ff */
[----:B----4-:R-:W-:-:S05]  /*1c80*/  IADD3 R9, PT, PT, RZ, -R5, RZ ;  /* 0x80000005ff097210 */ /* 0x010fca0007ffe0ff */
[----:B------:R-:W-:-:S04]  /*1c90*/  IMAD R9, R9, R8, RZ ;  /* 0x0000000809097224 */ /* 0x000fc800078e02ff */
[----:B------:R-:W-:-:S06]  /*1ca0*/  IMAD.HI.U32 R9, R5, R9, R4 ;  /* 0x0000000905097227 */ /* 0x000fcc00078e0004 */
[----:B------:R-:W-:-:S04]  /*1cb0*/  IMAD.HI.U32 R4, R9, R6, RZ ;  /* 0x0000000609047227 */ /* 0x000fc800078e00ff */
[----:B0-----:R-:W-:Y:S01]  /*1cc0*/  VIADD R9, R7, 0xffffffe ;  /* 0x0ffffffe07097836 */ /* 0x001fe20000000000 */
[----:B------:R-:W-:-:S05]  /*1cd0*/  IADD3 R5, PT, PT, -R4, RZ, RZ ;  /* 0x000000ff04057210 */ /* 0x000fca0007ffe1ff */
[----:B------:R-:W-:Y:S01]  /*1ce0*/  IMAD R5, R8, R5, R6 ;  /* 0x0000000508057224 */ /* 0x000fe200078e0206 */
[----:B------:R-:W-:-:S04]  /*1cf0*/  LOP3.LUT R6, R0, R13, RZ, 0x3c, !PT ;  /* 0x0000000d00067212 */ /* 0x000fc800078e3cff */
[----:B------:R-:W-:Y:S02]  /*1d00*/  ISETP.GT.U32.AND P1, PT, R8, R5, PT ;  /* 0x000000050800720c */ /* 0x000fe40003f24070 */
[----:B------:R-:W-:-:S11]  /*1d10*/  ISETP.GE.AND P2, PT, R6, RZ, PT ;  /* 0x000000ff0600720c */ /* 0x000fd60003f46270 */
[-C--:B------:R-:W-:Y:S02]  /*1d20*/  @!P1 IADD3 R5, PT, PT, R5, -R8.reuse, RZ ;  /* 0x8000000805059210 */ /* 0x080fe40007ffe0ff */
[----:B------:R-:W-:Y:S02]  /*1d30*/  @!P1 IADD3 R4, PT, PT, R4, 0x1, RZ ;  /* 0x0000000104049810 */ /* 0x000fe40007ffe0ff */
[----:B------:R-:W-:Y:S02]  /*1d40*/  ISETP.GE.U32.AND P0, PT, R5, R8, PT ;  /* 0x000000080500720c */ /* 0x000fe40003f06070 */
[----:B------:R0:W2:Y:S01]  /*1d50*/  F2I.FTZ.U32.TRUNC.NTZ R5, R9 ;  /* 0x0000000900057305 */ /* 0x0000a2000021f000 */
[----:B------:R-:W-:Y:S01]  /*1d60*/  ISETP.NE.AND P1, PT, R13, RZ, PT ;  /* 0x000000ff0d00720c */ /* 0x000fe20003f25270 */
[----:B------:R-:W4:Y:S08]  /*1d70*/  LDC R8, c[0x0][0x438] ;  /* 0x00010e00ff087b82 */ /* 0x000f300000000800 */
[----:B0-----:R-:W1:Y:S01]  /*1d80*/  LDC R9, c[0x0][0x43c] ;  /* 0x00010f00ff097b82 */ /* 0x001e620000000800 */
[----:B------:R-:W-:-:S05]  /*1d90*/  @P0 IADD3 R4, PT, PT, R4, 0x1, RZ ;  /* 0x0000000104040810 */ /* 0x000fca0007ffe0ff */
[----:B------:R-:W-:Y:S01]  /*1da0*/  IMAD.MOV.U32 R7, RZ, RZ, R4 ;  /* 0x000000ffff077224 */ /* 0x000fe200078e0004 */
[----:B--2---:R-:W-:-:S04]  /*1db0*/  IADD3 R4, PT, PT, RZ, -R5, RZ ;  /* 0x80000005ff047210 */ /* 0x004fc80007ffe0ff */
[----:B------:R-:W-:Y:S01]  /*1dc0*/  @!P2 IADD3 R7, PT, PT, -R7, RZ, RZ ;  /* 0x000000ff0707a210 */ /* 0x000fe20007ffe1ff */
[----:B------:R-:W-:Y:S01]  /*1dd0*/  IMAD R11, R4, R15, RZ ;  /* 0x0000000f040b7224 */ /* 0x000fe200078e02ff */
[----:B------:R-:W-:Y:S01]  /*1de0*/  @!P1 LOP3.LUT R7, RZ, R13, RZ, 0x33, !PT ;  /* 0x0000000dff079212 */ /* 0x000fe200078e33ff */
[----:B------:R-:W-:-:S03]  /*1df0*/  IMAD.MOV.U32 R4, RZ, RZ, RZ ;  /* 0x000000ffff047224 */ /* 0x000fc600078e00ff */
[----:B------:R-:W-:Y:S01]  /*1e00*/  IABS R6, R7 ;  /* 0x0000000700067213 */ /* 0x000fe20000000000 */
[----:B------:R-:W-:-:S03]  /*1e10*/  IMAD.HI.U32 R11, R5, R11, R4 ;  /* 0x0000000b050b7227 */ /* 0x000fc600078e0004 */
[----:B------:R-:W-:Y:S02]  /*1e20*/  MOV R4, R6 ;  /* 0x0000000600047202 */ /* 0x000fe40000000f00 */
        /* <DEDUP_REMOVED lines=15> */
[----:B------:R-:W-:Y:S02]  /*1f20*/  IMAD R12, R2, R5, R7 ;  /* 0x00000005020c7224 */ /* 0x000fe400078e0207 */
[----:B------:R-:W-:Y:S02]  /*1f30*/  IMAD.MOV.U32 R2, RZ, RZ, RZ ;  /* 0x000000ffff027224 */ /* 0x000fe400078e00ff */
[----:B-1----:R-:W-:-:S05]  /*1f40*/  IMAD R12, R12, UR6, -R9 ;  /* 0x000000060c0c7c24 */ /* 0x002fca000f8e0a09 */
[----:B------:R-:W-:-:S13]  /*1f50*/  ISETP.GT.AND P0, PT, R12, -0x1, PT ;  /* 0xffffffff0c00780c */ /* 0x000fda0003f04270 */
[----:B---34-:R-:W-:Y:S05]  /*1f60*/  @P0 BRA `(.L_x_1274) ;  /* 0x0000000000700947 */ /* 0x018fea0003800000 */
[----:B------:R-:W0:Y:S01]  /*1f70*/  LDC R7, c[0x0][0x444] ;  /* 0x00011100ff077b82 */ /* 0x000e220000000800 */
[----:B------:R-:W-:Y:S01]  /*1f80*/  IMAD.MOV.U32 R4, RZ, RZ, RZ ;  /* 0x000000ffff047224 */ /* 0x000fe200078e00ff */
[----:B0-----:R-:W-:-:S04]  /*1f90*/  IABS R9, R7 ;  /* 0x0000000700097213 */ /* 0x001fc80000000000 */
[----:B------:R-:W0:Y:S08]  /*1fa0*/  I2F.RP R14, R9 ;  /* 0x00000009000e7306 */ /* 0x000e300000209400 */
[----:B0-----:R-:W0:Y:S02]  /*1fb0*/  MUFU.RCP R14, R14 ;  /* 0x0000000e000e7308 */ /* 0x001e240000001000 */
[----:B0-----:R-:W-:-:S06]  /*1fc0*/  IADD3 R15, PT, PT, R14, 0xffffffe, RZ ;  /* 0x0ffffffe0e0f7810 */ /* 0x001fcc0007ffe0ff */
[----:B------:R-:W0:Y:S02]  /*1fd0*/  F2I.FTZ.U32.TRUNC.NTZ R5, R15 ;  /* 0x0000000f00057305 */ /* 0x000e24000021f000 */
[----:B0-----:R-:W-:-:S05]  /*1fe0*/  IADD3 R2, PT, PT, RZ, -R5, RZ ;  /* 0x80000005ff027210 */ /* 0x001fca0007ffe0ff */
[----:B------:R-:W-:Y:S01]  /*1ff0*/  IMAD R17, R2, R9, RZ ;  /* 0x0000000902117224 */ /* 0x000fe200078e02ff */
[----:B------:R-:W-:-:S03]  /*2000*/  IABS R2, R12 ;  /* 0x0000000c00027213 */ /* 0x000fc60000000000 */
[----:B------:R-:W-:Y:S01]  /*2010*/  IMAD.HI.U32 R17, R5, R17, R4 ;  /* 0x0000001105117227 */ /* 0x000fe200078e0004 */
[----:B------:R-:W-:-:S05]  /*2020*/  MOV R4, R2 ;  /* 0x0000000200047202 */ /* 0x000fca0000000f00 */
        /* <DEDUP_REMOVED lines=16> */
.L_x_1274:
[----:B------:R-:W-:Y:S05]  /*2130*/  BSYNC.RECONVERGENT B0 ;  /* 0x0000000000007941 */ /* 0x000fea0003800200 */
.L_x_1273:
        /* <DEDUP_REMOVED lines=11> */
[----:B------:R-:W-:Y:S01]  /*21f0*/  IADD3 R16, PT, PT, R6, 0x1, RZ ;  /* 0x0000000106107810 */ /* 0x000fe20007ffe0ff */
[----:B------:R-:W-:Y:S01]  /*2200*/  HFMA2 R6, -RZ, RZ, 0, 0 ;  /* 0x00000000ff067431 */ /* 0x000fe200000001ff */
        /* <DEDUP_REMOVED lines=22> */
[----:B------:R-:W-:Y:S02]  /*2370*/  @!P3 IADD3 R6, PT, PT, -R6, RZ, RZ ;  /* 0x000000ff0606b210 */ /* 0x000fe40007ffe1ff */
[----:B------:R-:W-:-:S05]  /*2380*/  @!P2 LOP3.LUT R6, RZ, R9, RZ, 0x33, !PT ;  /* 0x00000009ff06a212 */ /* 0x000fca00078e33ff */
[----:B------:R-:W-:Y:S01]  /*2390*/  IMAD.MOV R14, RZ, RZ, -R6 ;  /* 0x000000ffff0e7224 */ /* 0x000fe200078e0a06 */
[----:B-1----:R-:W-:-:S03]  /*23a0*/  IADD3 R6, PT, PT, -R6, UR6, RZ ;  /* 0x0000000606067c10 */ /* 0x002fc6000fffe1ff */
[----:B------:R-:W-:Y:S01]  /*23b0*/  IMAD R9, R9, R14, R16 ;  /* 0x0000000e09097224 */ /* 0x000fe200078e0210 */
[----:B------:R-:W-:-:S04]  /*23c0*/  IADD3 R7, PT, PT, R6, -0x1, RZ ;  /* 0xffffffff06077810 */ /* 0x000fc80007ffe0ff */
[----:B------:R-:W-:-:S13]  /*23d0*/  ISETP.NE.AND P1, PT, R9, RZ, PT ;  /* 0x000000ff0900720c */ /* 0x000fda0003f25270 */
[----:B------:R-:W-:-:S07]  /*23e0*/  @!P1 IADD3 R7, PT, PT, R6, RZ, RZ ;  /* 0x000000ff06079210 */ /* 0x000fce0007ffe0ff */
.L_x_1276:
[----:B------:R-:W-:Y:S05]  /*23f0*/  BSYNC.RECONVERGENT B0 ;  /* 0x0000000000007941 */ /* 0x000fea0003800200 */
.L_x_1275:
        /* <DEDUP_REMOVED lines=27> */
[----:B------:R-:W-:-:S04]  /*25b0*/  IMAD.MOV R9, RZ, RZ, -R6 ;  /* 0x000000ffff097224 */ /* 0x000fc800078e0a06 */
[----:B------:R-:W-:-:S05]  /*25c0*/  IMAD R5, R5, R9, R4 ;  /* 0x0000000905057224 */ /* 0x000fca00078e0204 */
[----:B------:R-:W-:-:S07]  /*25d0*/  LEA.HI R5, R5, -R6, RZ, 0x1 ;  /* 0x8000000605057211 */ /* 0x000fce00078f08ff */
.L_x_1278:
[----:B------:R-:W-:Y:S05]  /*25e0*/  BSYNC.RECONVERGENT B0 ;  /* 0x0000000000007941 */ /* 0x000fea0003800200 */
.L_x_1277:
[----:B------:R-:W0:Y:S01]  /*25f0*/  LDCU UR6, c[0x0][0x428] ;  /* 0x00008500ff0677ac */ /* 0x000e220008000800 */
[----:B------:R-:W-:Y:S01]  /*2600*/  IADD3 R9, PT, PT, R4, UR5, RZ ;  /* 0x0000000504097c10 */ /* 0x000fe2000fffe0ff */
[----:B------:R-:W-:Y:S03]  /*2610*/  BSSY.RECONVERGENT B0, `(.L_x_1279) ;  /* 0x0000025000007945 */ /* 0x000fe60003800200 */
[----:B------:R-:W-:Y:S02]  /*2620*/  ISETP.GE.AND P0, PT, R9, -0x1, PT ;  /* 0xffffffff0900780c */ /* 0x000fe40003f06270 */
[----:B0-----:R-:W-:-:S11]  /*2630*/  MOV R6, UR6 ;  /* 0x0000000600067c02 */ /* 0x001fd60008000f00 */
        /* <DEDUP_REMOVED lines=31> */
[----:B------:R-:W-:Y:S02]  /*2830*/  ISETP.NE.AND P0, PT, R6, RZ, PT ;  /* 0x000000ff0600720c */ /* 0x000fe40003f05270 */
[----:B------:R-:W-:-:S11]  /*2840*/  IADD3 R6, PT, PT, R9, -0x1, RZ ;  /* 0xffffffff09067810 */ /* 0x000fd60007ffe0ff */
[----:B------:R-:W-:-:S07]  /*2850*/  @!P0 IMAD.MOV R6, RZ, RZ, R9 ;  /* 0x000000ffff068224 */ /* 0x000fce00078e0209 */
.L_x_1280:
[----:B------:R-:W-:Y:S05]  /*2860*/  BSYNC.RECONVERGENT B0 ;  /* 0x0000000000007941 */ /* 0x000fea0003800200 */
.L_x_1279:
[----:B------:R-:W-:Y:S01]  /*2870*/  ISETP.GE.AND P0, PT, R2, R7, PT ;  /* 0x000000070200720c */ /* 0x000fe20003f06270 */
[----:B------:R-:W-:Y:S01]  /*2880*/  BSSY.RECONVERGENT B1, `(.L_x_1281) ;  /* 0x00000c2000017945 */ /* 0x000fe20003800200 */
[----:B------:R-:W-:-:S11]  /*2890*/  HFMA2 R20, -RZ, RZ, 0, 0 ;  /* 0x00000000ff147431 */ /* 0x000fd600000001ff */
[----:B------:R-:W-:Y:S05]  /*28a0*/  @P0 BRA `(.L_x_1282) ;  /* 0x0000000800fc0947 */ /* 0x000fea0003800000 */
[----:B------:R-:W0:Y:S01]  /*28b0*/  LDC R18, c[0x0][0x410] ;  /* 0x00010400ff127b82 */ /* 0x000e220000000800 */
[----:B------:R-:W-:Y:S01]  /*28c0*/  MOV R14, RZ ;  /* 0x000000ff000e7202 */ /* 0x000fe20000000f00 */
[----:B------:R-:W1:Y:S01]  /*28d0*/  LDCU UR7, c[0x0][0x440] ;  /* 0x00008800ff0777ac */ /* 0x000e620008000800 */
[----:B------:R-:W-:Y:S02]  /*28e0*/  IABS R19, R11 ;  /* 0x0000000b00137213 */ /* 0x000fe40000000000 */
[----:B------:R-:W-:Y:S01]  /*28f0*/  ISETP.GE.AND P1, PT, R11, RZ, PT ;  /* 0x000000ff0b00720c */ /* 0x000fe20003f26270 */
[----:B------:R-:W2:Y:S01]  /*2900*/  LDCU UR6, c[0x0][0x41c] ;  /* 0x00008380ff0677ac */ /* 0x000ea20008000800 */
[----:B------:R-:W-:Y:S01]  /*2910*/  MOV R20, RZ ;  /* 0x000000ff00147202 */ /* 0x000fe20000000f00 */
        /* <DEDUP_REMOVED lines=17> */
[----:B------:R-:W-:-:S04]  /*2a30*/  @!P0 IADD3 R9, PT, PT, R9, -R16, RZ ;  /* 0x8000001009098210 */ /* 0x000fc80007ffe0ff */
[----:B------:R-:W-:-:S13]  /*2a40*/  ISETP.GT.U32.AND P0, PT, R16, R9, PT ;  /* 0x000000091000720c */ /* 0x000fda0003f04070 */
[----:B------:R-:W-:-:S05]  /*2a50*/  @!P0 IADD3 R9, PT, PT, R9, -R16, RZ ;  /* 0x8000001009098210 */ /* 0x000fca0007ffe0ff */
[----:B------:R-:W-:Y:S01]  /*2a60*/  @!P1 IMAD.MOV R9, RZ, RZ, -R9 ;  /* 0x000000ffff099224 */ /* 0x000fe200078e0a09 */
[----:B------:R-:W-:-:S07]  /*2a70*/  @!P2 LOP3.LUT R9, RZ, R18, RZ, 0x33, !PT ;  /* 0x00000012ff09a212 */ /* 0x000fce00078e33ff */
.L_x_1290:
[----:B------:R-:W-:Y:S01]  /*2a80*/  ISETP.GE.AND P0, PT, R5, R6, PT ;  /* 0x000000060500720c */ /* 0x000fe20003f06270 */
[----:B------:R-:W-:-:S12]  /*2a90*/  BSSY.RECONVERGENT B0, `(.L_x_1283) ;  /* 0x000009d000007945 */ /* 0x000fd80003800200 */
[----:B------:R-:W-:Y:S05]  /*2aa0*/  @P0 BRA `(.L_x_1284) ;  /* 0x00000008006c0947 */ /* 0x000fea0003800000 */
[----:B------:R-:W0:Y:S01]  /*2ab0*/  LDC R24, c[0x0][0x418] ;  /* 0x00010600ff187b82 */ /* 0x000e220000000800 */
[----:B------:R-:W1:Y:S01]  /*2ac0*/  LDCU UR6, c[0x0][0x444] ;  /* 0x00008880ff0677ac */ /* 0x000e620008000800 */
[----:B------:R-:W-:Y:S01]  /*2ad0*/  IADD3 R8, PT, PT, -R6, R5, RZ ;  /* 0x0000000506087210 */ /* 0x000fe20007ffe1ff */
[----:B------:R-:W-:Y:S01]  /*2ae0*/  BSSY.RECONVERGENT B2, `(.L_x_1285) ;  /* 0x0000049000027945 */ /* 0x000fe20003800200 */
[----:B------:R-:W2:Y:S02]  /*2af0*/  LDCU UR7, c[0x0][0x42c] ;  /* 0x00008580ff0777ac */ /* 0x000ea40008000800 */
[----:B------:R-:W-:Y:S01]  /*2b00*/  ISETP.GT.U32.AND P0, PT, R8, -0x8, PT ;  /* 0xfffffff80800780c */ /* 0x000fe20003f04070 */
[----:B------:R-:W-:Y:S02]  /*2b10*/  IMAD.MOV.U32 R8, RZ, RZ, R5 ;  /* 0x000000ffff087224 */ /* 0x000fe400078e0005 */
[----:B-1----:R-:W-:Y:S02]  /*2b20*/  IMAD R15, R2, UR6, R11 ;  /* 0x00000006020f7c24 */ /* 0x002fe4000f8e020b */
[----:B--2---:R-:W-:-:S02]  /*2b30*/  IMAD R23, R9, UR7, R2 ;  /* 0x0000000709177c24 */ /* 0x004fc4000f8e0202 */
[----:B0-----:R-:W-:-:S06]  /*2b40*/  IMAD R13, R15, R24, R4 ;  /* 0x000000180f0d7224 */ /* 0x001fcc00078e0204 */
[----:B------:R-:W-:Y:S05]  /*2b50*/  @P0 BRA `(.L_x_1286) ;  /* 0x0000000400040947 */ /* 0x000fea0003800000 */
[----:B------:R-:W0:Y:S01]  /*2b60*/  LDCU UR6, c[0x0][0x428] ;  /* 0x00008500ff0677ac */ /* 0x000e220008000800 */
[----:B------:R-:W-:Y:S01]  /*2b70*/  IADD3 R8, PT, PT, R6, -R5, RZ ;  /* 0x8000000506087210 */ /* 0x000fe20007ffe0ff */
[----:B------:R-:W-:-:S03]  /*2b80*/  IMAD R24, R15, R24, R10 ;  /* 0x000000180f187224 */ /* 0x000fc600078e020a */
[----:B------:R-:W-:Y:S02]  /*2b90*/  LOP3.LUT R22, R8, 0xfffffff8, RZ, 0xc0, !PT ;  /* 0xfffffff808167812 */ /* 0x000fe400078ec0ff */
[----:B------:R-:W-:-:S03]  /*2ba0*/  MOV R8, R5 ;  /* 0x0000000500087202 */ /* 0x000fc60000000f00 */
[----:B------:R-:W-:Y:S02]  /*2bb0*/  IMAD.MOV R22, RZ, RZ, -R22 ;  /* 0x000000ffff167224 */ /* 0x000fe400078e0a16 */
[----:B0-----:R-:W-:-:S07]  /*2bc0*/  IMAD R12, R23, UR6, R5 ;  /* 0x00000006170c7c24 */ /* 0x001fce000f8e0205 */
.L_x_1287:
        /* <DEDUP_REMOVED lines=8> */
[----:B---3--:R-:W-:Y:S02]  /*2c50*/  HADD2.F32 R21, -RZ, R18.H0_H0 ;  /* 0x20000012ff157230 */ /* 0x008fe40000004100 */
[----:B-----5:R-:W-:Y:S02]  /*2c60*/  HADD2.F32 R26, -RZ, R19.H0_H0 ;  /* 0x20000013ff1a7230 */ /* 0x020fe40000004100 */
[----:B--2---:R-:W-:Y:S02]  /*2c70*/  IMAD.WIDE R18, R25, 0x2, R16 ;  /* 0x0000000219127825 */ /* 0x004fe400078e0210 */
[----:B------:R-:W2:Y:S02]  /*2c80*/  LDG.E.U16 R16, desc[UR12][R14.64+0x4] ;  /* 0x0000040c0e107981 */ /* 0x000ea4000c1e1500 */
[----:B------:R-:W-:-:S02]  /*2c90*/  FFMA.FTZ R26, R21, R26, R20 ;  /* 0x0000001a151a7223 */ /* 0x000fc40000010014 */
[----:B------:R-:W3:Y:S01]  /*2ca0*/  LDG.E.U16 R29, desc[UR12][R18.64] ;  /* 0x0000000c121d7981 */ /* 0x000ee2000c1e1500 */
[----:B------:R-:W-:-:S05]  /*2cb0*/  IMAD.WIDE R20, R25, 0x2, R18 ;  /* 0x0000000219147825 */ /* 0x000fca00078e0212 */
[----:B------:R-:W5:Y:S01]  /*2cc0*/  LDG.E.U16 R27, desc[UR12][R20.64] ;  /* 0x0000000c141b7981 */ /* 0x000f62000c1e1500 */
[----:B----4-:R-:W-:Y:S02]  /*2cd0*/  HADD2.F32 R17, -RZ, R28.H0_H0 ;  /* 0x2000001cff117230 */ /* 0x010fe40000004100 */
[----:B---3--:R-:W-:-:S05]  /*2ce0*/  HADD2.F32 R29, -RZ, R29.H0_H0 ;  /* 0x2000001dff1d7230 */ /* 0x008fca0000004100 */
[----:B------:R-:W-:Y:S01]  /*2cf0*/  FFMA.FTZ R26, R17, R29, R26 ;  /* 0x0000001d111a7223 */ /* 0x000fe2000001001a */
[----:B--2---:R-:W-:Y:S02]  /*2d00*/  HADD2.F32 R29, -RZ, R16.H0_H0 ;  /* 0x20000010ff1d7230 */ /* 0x004fe40000004100 */
[----:B-----5:R-:W-:Y:S02]  /*2d10*/  HADD2.F32 R27, -RZ, R27.H0_H0 ;  /* 0x2000001bff1b7230 */ /* 0x020fe40000004100 */
[----:B------:R-:W-:Y:S02]  /*2d20*/  IMAD.WIDE R16, R25, 0x2, R20 ;  /* 0x0000000219107825 */ /* 0x000fe400078e0214 */
[----:B------:R-:W2:Y:S02]  /*2d30*/  LDG.E.U16 R21, desc[UR12][R14.64+0x8] ;  /* 0x0000080c0e157981 */ /* 0x000ea4000c1e1500 */
[----:B------:R-:W-:Y:S02]  /*2d40*/  FFMA.FTZ R26, R29, R27, R26 ;  /* 0x0000001b1d1a7223 */ /* 0x000fe4000001001a */
[----:B------:R-:W3:Y:S01]  /*2d50*/  LDG.E.U16 R27, desc[UR12][R14.64+0x6] ;  /* 0x0000060c0e1b7981 */ /* 0x000ee2000c1e1500 */
[----:B------:R-:W-:-:S03]  /*2d60*/  IMAD.WIDE R18, R25, 0x2, R16 ;  /* 0x0000000219127825 */ /* 0x000fc600078e0210 */
[----:B------:R-:W4:Y:S04]  /*2d70*/  LDG.E.U16 R28, desc[UR12][R16.64] ;  /* 0x0000000c101c7981 */ /* 0x000f28000c1e1500 */
[----:B------:R-:W5:Y:S01]  /*2d80*/  LDG.E.U16 R20, desc[UR12][R18.64] ;  /* 0x0000000c12147981 */ /* 0x000f62000c1e1500 */
[----:B---3--:R-:W-:Y:S02]  /*2d90*/  HADD2.F32 R27, -RZ, R27.H0_H0 ;  /* 0x2000001bff1b7230 */ /* 0x008fe40000004100 */
[----:B----4-:R-:W-:-:S05]  /*2da0*/  HADD2.F32 R28, -RZ, R28.H0_H0 ;  /* 0x2000001cff1c7230 */ /* 0x010fca0000004100 */
[----:B------:R-:W-:Y:S01]  /*2db0*/  FFMA.FTZ R27, R27, R28, R26 ;  /* 0x0000001c1b1b7223 */ /* 0x000fe2000001001a */
[----:B--2---:R-:W-:Y:S02]  /*2dc0*/  HADD2.F32 R26, -RZ, R21.H0_H0 ;  /* 0x20000015ff1a7230 */ /* 0x004fe40000004100 */
[----:B-----5:R-:W-:Y:S02]  /*2dd0*/  HADD2.F32 R28, -RZ, R20.H0_H0 ;  /* 0x20000014ff1c7230 */ /* 0x020fe40000004100 */
        /* <DEDUP_REMOVED lines=12> */
[----:B------:R-:W-:Y:S01]  /*2ea0*/  VIADD R8, R8, 0x8 ;  /* 0x0000000808087836 */ /* 0x000fe20000000000 */
[----:B------:R-:W-:Y:S02]  /*2eb0*/  LEA R24, R25, R24, 0x3 ;  /* 0x0000001819187211 */ /* 0x000fe400078e18ff */
[----:B------:R-:W-:Y:S01]  /*2ec0*/  IADD3 R12, PT, PT, R12, 0x8, RZ ;  /* 0x000000080c0c7810 */ /* 0x000fe20007ffe0ff */
[----:B--2---:R-:W-:Y:S02]  /*2ed0*/  HADD2.F32 R26, -RZ, R26.H0_H0 ;  /* 0x2000001aff1a7230 */ /* 0x004fe40000004100 */
[----:B---3--:R-:W-:Y:S02]  /*2ee0*/  HADD2.F32 R28, -RZ, R28.H0_H0 ;  /* 0x2000001cff1c7230 */ /* 0x008fe40000004100 */
[----:B----4-:R-:W-:-:S03]  /*2ef0*/  HADD2.F32 R29, -RZ, R29.H0_H0 ;  /* 0x2000001dff1d7230 */ /* 0x010fc60000004100 */
[----:B------:R-:W-:Y:S01]  /*2f00*/  FFMA.FTZ R26, R26, R28, R27 ;  /* 0x0000001c1a1a7223 */ /* 0x000fe2000001001b */
[----:B-----5:R-:W-:Y:S02]  /*2f10*/  HADD2.F32 R17, -RZ, R20.H0_H0 ;  /* 0x20000014ff117230 */ /* 0x020fe40000004100 */
[----:B------:R-:W-:-:S03]  /*2f20*/  HADD2.F32 R20, -RZ, R18.H0_H0 ;  /* 0x20000012ff147230 */ /* 0x000fc60000004100 */
[----:B------:R-:W-:Y:S01]  /*2f30*/  FFMA.FTZ R26, R17, R29, R26 ;  /* 0x0000001d111a7223 */ /* 0x000fe2000001001a */
[----:B------:R-:W-:-:S05]  /*2f40*/  HADD2.F32 R17, -RZ, R16.H0_H0 ;  /* 0x20000010ff117230 */ /* 0x000fca0000004100 */
[----:B------:R-:W-:Y:S01]  /*2f50*/  FFMA.FTZ R20, R17, R20, R26 ;  /* 0x0000001411147223 */ /* 0x000fe2000001001a */
[----:B------:R-:W-:Y:S06]  /*2f60*/  @P0 BRA `(.L_x_1287) ;  /* 0xfffffffc00180947 */ /* 0x000fec000383ffff */
.L_x_1286:
[----:B------:R-:W-:Y:S05]  /*2f70*/  BSYNC.RECONVERGENT B2 ;  /* 0x0000000000027941 */ /* 0x000fea0003800200 */
.L_x_1285:
        /* <DEDUP_REMOVED lines=39> */
.L_x_1289:
[----:B------:R-:W-:Y:S05]  /*31f0*/  BSYNC.RECONVERGENT B2 ;  /* 0x0000000000027941 */ /* 0x000fea0003800200 */
.L_x_1288:
        /* <DEDUP_REMOVED lines=31> */
[----:B------:R-:W-:Y:S02]  /*33f0*/  @P0 HADD2.F32 R13, -RZ, R8.H0_H0 ;  /* 0x20000008ff0d0230 */ /* 0x000fe40000004100 */
[----:B------:R-:W-:-:S03]  /*3400*/  @P0 HADD2.F32 R12, -RZ, R18.H0_H0 ;  /* 0x20000012ff0c0230 */ /* 0x000fc60000004100 */
[----:B------:R-:W-:-:S04]  /*3410*/  @P0 FFMA.FTZ R22, R13, R22, R20 ;  /* 0x000000160d160223 */ /* 0x000fc80000010014 */
[----:B------:R-:W-:Y:S01]  /*3420*/  @P0 FFMA.FTZ R20, R21, R12, R22 ;  /* 0x0000000c15140223 */ /* 0x000fe20000010016 */
[----:B--2---:R-:W-:Y:S02]  /*3430*/  @!P1 HADD2.F32 R13, -RZ, R16.H0_H0 ;  /* 0x20000010ff0d9230 */ /* 0x004fe40000004100 */
[----:B---3--:R-:W-:-:S05]  /*3440*/  @!P1 HADD2.F32 R8, -RZ, R14.H0_H0 ;  /* 0x2000000eff089230 */ /* 0x008fca0000004100 */
[----:B------:R-:W-:-:S07]  /*3450*/  @!P1 FFMA.FTZ R20, R13, R8, R20 ;  /* 0x000000080d149223 */ /* 0x000fce0000010014 */
.L_x_1284:
[----:B------:R-:W-:Y:S05]  /*3460*/  BSYNC.RECONVERGENT B0 ;  /* 0x0000000000007941 */ /* 0x000fea0003800200 */
.L_x_1283:
[----:B------:R-:W-:-:S05]  /*3470*/  VIADD R2, R2, 0x1 ;  /* 0x0000000102027836 */ /* 0x000fca0000000000 */
[----:B------:R-:W-:-:S13]  /*3480*/  ISETP.NE.AND P0, PT, R2, R7, PT ;  /* 0x000000070200720c */ /* 0x000fda0003f05270 */
[----:B------:R-:W-:Y:S05]  /*3490*/  @P0 BRA `(.L_x_1290) ;  /* 0xfffffff400780947 */ /* 0x000fea000383ffff */
.L_x_1282:
[----:B------:R-:W-:Y:S05]  /*34a0*/  BSYNC.RECONVERGENT B1 ;  /* 0x0000000000017941 */ /* 0x000fea0003800200 */
.L_x_1281:
        /* <DEDUP_REMOVED lines=16> */
.L_x_1252:
        /* <DEDUP_REMOVED lines=27> */
[----:B------:R-:W-:-:S07]  /*3760*/  @!P1 LOP3.LUT R2, RZ, R4, RZ, 0x33, !PT ;  /* 0x00000004ff029212 */ /* 0x000fce00078e33ff */
.L_x_1310:
        /* <DEDUP_REMOVED lines=12> */
[----:B--2---:R-:W-:-:S05]  /*3830*/  IADD3 R4, PT, PT, RZ, -R7, RZ ;  /* 0x80000007ff047210 */ /* 0x004fca0007ffe0ff */
[----:B------:R-:W-:Y:S02]  /*3840*/  IMAD R13, R4, R11, RZ ;  /* 0x0000000b040d7224 */ /* 0x000fe400078e02ff */
[----:B------:R-:W-:Y:S01]  /*3850*/  IMAD.MOV.U32 R4, RZ, RZ, R6 ;  /* 0x000000ffff047224 */ /* 0x000fe200078e0006 */
[----:B------:R-:W-:-:S05]  /*3860*/  MOV R6, RZ ;  /* 0x000000ff00067202 */ /* 0x000fca0000000f00 */
        /* <DEDUP_REMOVED lines=10> */
[-C--:B------:R-:W-:Y:S01]  /*3910*/  @!P1 IADD3 R4, PT, PT, R4, -R11.reuse, RZ ;  /* 0x8000000b04049210 */ /* 0x080fe20007ffe0ff */
[----:B------:R-:W-:Y:S01]  /*3920*/  @!P1 VIADD R8, R8, 0x1 ;  /* 0x0000000108089836 */ /* 0x000fe20000000000 */
[----:B------:R-:W-:Y:S02]  /*3930*/  ISETP.NE.AND P1, PT, R9, RZ, PT ;  /* 0x000000ff0900720c */ /* 0x000fe40003f25270 */
[----:B------:R-:W-:Y:S02]  /*3940*/  ISETP.GE.U32.AND P0, PT, R4, R11, PT ;  /* 0x0000000b0400720c */ /* 0x000fe40003f06070 */
[----:B--2---:R-:W-:Y:S01]  /*3950*/  IADD3 R10, PT, PT, R12, 0xffffffe, RZ ;  /* 0x0ffffffe0c0a7810 */ /* 0x004fe20007ffe0ff */
[----:B------:R-:W2:Y:S03]  /*3960*/  LDC R4, c[0x0][0x410] ;  /* 0x00010400ff047b82 */ /* 0x000ea60000000800 */
[----:B------:R3:W4:Y:S07]  /*3970*/  F2I.FTZ.U32.TRUNC.NTZ R11, R10 ;  /* 0x0000000a000b7305 */ /* 0x00072e000021f000 */
[----:B------:R-:W-:-:S02]  /*3980*/  @P0 IADD3 R8, PT, PT, R8, 0x1, RZ ;  /* 0x0000000108080810 */ /* 0x000fc40007ffe0ff */
[----:B---3--:R-:W-:-:S03]  /*3990*/  MOV R10, RZ ;  /* 0x000000ff000a7202 */ /* 0x008fc60000000f00 */
[----:B------:R-:W-:Y:S01]  /*39a0*/  @!P2 IMAD.MOV R8, RZ, RZ, -R8 ;  /* 0x000000ffff08a224 */ /* 0x000fe200078e0a08 */
[----:B------:R-:W-:Y:S02]  /*39b0*/  @!P1 LOP3.LUT R8, RZ, R9, RZ, 0x33, !PT ;  /* 0x00000009ff089212 */ /* 0x000fe400078e33ff */
[----:B----4-:R-:W-:Y:S02]  /*39c0*/  IADD3 R13, PT, PT, RZ, -R11, RZ ;  /* 0x8000000bff0d7210 */ /* 0x010fe40007ffe0ff */
[----:B------:R-:W-:-:S03]  /*39d0*/  IABS R12, R8 ;  /* 0x00000008000c7213 */ /* 0x000fc60000000000 */
[----:B------:R-:W-:Y:S01]  /*39e0*/  IMAD R13, R13, R6, RZ ;  /* 0x000000060d0d7224 */ /* 0x000fe200078e02ff */
[----:B--2---:R-:W-:-:S03]  /*39f0*/  IABS R7, R4 ;  /* 0x0000000400077213 */ /* 0x004fc60000000000 */
[----:B------:R-:W-:Y:S01]  /*3a00*/  IMAD.HI.U32 R10, R11, R13, R10 ;  /* 0x0000000d0b0a7227 */ /* 0x000fe200078e000a */
[----:B------:R-:W-:Y:S02]  /*3a10*/  MOV R11, R12 ;  /* 0x0000000c000b7202 */ /* 0x000fe40000000f00 */
[----:B------:R-:W2:Y:S03]  /*3a20*/  I2F.RP R12, R7 ;  /* 0x00000007000c7306 */ /* 0x000ea60000209400 */
[----:B------:R-:W-:-:S04]  /*3a30*/  IMAD.HI.U32 R15, R10, R11, RZ ;  /* 0x0000000b0a0f7227 */ /* 0x000fc800078e00ff */
[----:B------:R-:W-:-:S04]  /*3a40*/  IMAD.MOV R10, RZ, RZ, -R15 ;  /* 0x000000ffff0a7224 */ /* 0x000fc800078e0a0f */
[C---:B------:R-:W-:Y:S01]  /*3a50*/  IMAD R11, R6.reuse, R10, R11 ;  /* 0x0000000a060b7224 */ /* 0x040fe200078e020b */
[----:B--2---:R-:W2:Y:S04]  /*3a60*/  MUFU.RCP R12, R12 ;  /* 0x0000000c000c7308 */ /* 0x004ea80000001000 */
[----:B------:R-:W-:-:S13]  /*3a70*/  ISETP.GT.U32.AND P1, PT, R6, R11, PT ;  /* 0x0000000b0600720c */ /* 0x000fda0003f24070 */
[-C--:B------:R-:W-:Y:S01]  /*3a80*/  @!P1 IADD3 R11, PT, PT, R11, -R6.reuse, RZ ;  /* 0x800000060b0b9210 */ /* 0x080fe20007ffe0ff */
[----:B------:R-:W-:Y:S01]  /*3a90*/  @!P1 VIADD R15, R15, 0x1 ;  /* 0x000000010f0f9836 */ /* 0x000fe20000000000 */
[----:B------:R-:W-:Y:S02]  /*3aa0*/  ISETP.NE.AND P1, PT, R5, RZ, PT ;  /* 0x000000ff0500720c */ /* 0x000fe40003f25270 */
[----:B--2---:R-:W-:Y:S02]  /*3ab0*/  IADD3 R10, PT, PT, R12, 0xffffffe, RZ ;  /* 0x0ffffffe0c0a7810 */ /* 0x004fe40007ffe0ff */
[----:B------:R-:W-:Y:S02]  /*3ac0*/  ISETP.GE.U32.AND P0, PT, R11, R6, PT ;  /* 0x000000060b00720c */ /* 0x000fe40003f06070 */
[----:B------:R2:W3:Y:S01]  /*3ad0*/  F2I.FTZ.U32.TRUNC.NTZ R11, R10 ;  /* 0x0000000a000b7305 */ /* 0x0004e2000021f000 */
[----:B------:R-:W-:-:S04]  /*3ae0*/  LOP3.LUT R6, R8, R5, RZ, 0x3c, !PT ;  /* 0x0000000508067212 */ /* 0x000fc800078e3cff */
[----:B------:R-:W-:Y:S02]  /*3af0*/  ISETP.GE.AND P2, PT, R6, RZ, PT ;  /* 0x000000ff0600720c */ /* 0x000fe40003f46270 */
[----:B--2---:R-:W-:-:S04]  /*3b00*/  MOV R10, RZ ;  /* 0x000000ff000a7202 */ /* 0x004fc80000000f00 */
[----:B------:R-:W-:Y:S02]  /*3b10*/  @P0 IADD3 R15, PT, PT, R15, 0x1, RZ ;  /* 0x000000010f0f0810 */ /* 0x000fe40007ffe0ff */
[----:B---3--:R-:W-:-:S05]  /*3b20*/  IADD3 R6, PT, PT, RZ, -R11, RZ ;  /* 0x8000000bff067210 */ /* 0x008fca0007ffe0ff */
[----:B------:R-:W-:Y:S01]  /*3b30*/  @!P2 IMAD.MOV R15, RZ, RZ, -R15 ;  /* 0x000000ffff0fa224 */ /* 0x000fe200078e0a0f */
[----:B------:R-:W-:Y:S01]  /*3b40*/  @!P1 LOP3.LUT R15, RZ, R5, RZ, 0x33, !PT ;  /* 0x00000005ff0f9212 */ /* 0x000fe200078e33ff */
[----:B------:R-:W-:-:S03]  /*3b50*/  IMAD R13, R6, R7, RZ ;  /* 0x00000007060d7224 */ /* 0x000fc600078e02ff */
[----:B------:R-:W-:Y:S01]  /*3b60*/  IABS R6, R15 ;  /* 0x0000000f00067213 */ /* 0x000fe20000000000 */
[----:B------:R-:W-:Y:S02]  /*3b70*/  IMAD.HI.U32 R11, R11, R13, R10 ;  /* 0x0000000d0b0b7227 */ /* 0x000fe400078e000a */
        /* <DEDUP_REMOVED lines=12> */
[----:B------:R-:W-:-:S06]  /*3c40*/  @P0 IADD3 R11, PT, PT, R11, 0x1, RZ ;  /* 0x000000010b0b0810 */ /* 0x000fcc0007ffe0ff */
[----:B------:R-:W-:Y:S01]  /*3c50*/  @!P2 IMAD.MOV R11, RZ, RZ, -R11 ;  /* 0x000000ffff0ba224 */ /* 0x000fe200078e0a0b */
[----:B------:R-:W-:-:S04]  /*3c60*/  @!P1 LOP3.LUT R11, RZ, R4, RZ, 0x33, !PT ;  /* 0x00000004ff0b9212 */ /* 0x000fc800078e33ff */
[----:B------:R-:W-:-:S05]  /*3c70*/  IADD3 R10, PT, PT, -R11, RZ, RZ ;  /* 0x000000ff0b0a7210 */ /* 0x000fca0007ffe1ff */
[----:B------:R-:W-:-:S04]  /*3c80*/  IMAD R4, R4, R10, R15 ;  /* 0x0000000a04047224 */ /* 0x000fc800078e020f */
[----:B---3--:R-:W-:-:S05]  /*3c90*/  IMAD.WIDE R6, R4, 0x2, R6 ;  /* 0x0000000204067825 */ /* 0x008fca00078e0206 */
[----:B------:R3:W5:Y:S01]  /*3ca0*/  LDG.E.U16 R23, desc[UR12][R6.64] ;  /* 0x0000000c06177981 */ /* 0x000762000c1e1500 */
[----:B--2---:R-:W-:Y:S01]  /*3cb0*/  IABS R10, R13 ;  /* 0x0000000d000a7213 */ /* 0x004fe20000000000 */
[----:B------:R-:W-:Y:S01]  /*3cc0*/  IMAD.MOV R12, RZ, RZ, -R15 ;  /* 0x000000ffff0c7224 */ /* 0x000fe200078e0a0f */
[----:B------:R-:W-:Y:S02]  /*3cd0*/  BSSY.RECONVERGENT B0, `(.L_x_1292) ;  /* 0x0000027000007945 */ /* 0x000fe40003800200 */
[----:B------:R-:W2:Y:S01]  /*3ce0*/  I2F.RP R16, R10 ;  /* 0x0000000a00107306 */ /* 0x000ea20000209400 */
[----:B------:R-:W-:Y:S01]  /*3cf0*/  IMAD R12, R5, R12, R8 ;  /* 0x0000000c050c7224 */ /* 0x000fe200078e0208 */
[----:B------:R-:W-:-:S03]  /*3d00*/  MOV R5, RZ ;  /* 0x000000ff00057202 */ /* 0x000fc60000000f00 */
        /* <DEDUP_REMOVED lines=35> */
.L_x_1293:
[----:B------:R-:W-:Y:S05]  /*3f40*/  BSYNC.RECONVERGENT B0 ;  /* 0x0000000000007941 */ /* 0x000fea0003800200 */
.L_x_1292:
[----:B------:R-:W0:Y:S01]  /*3f50*/  LDCU UR6, c[0x0][0x42c] ;  /* 0x00008580ff0677ac */ /* 0x000e220008000800 */
[----:B------:R-:W-:Y:S02]  /*3f60*/  HFMA2 R6, -RZ, RZ, 0, 0 ;  /* 0x00000000ff067431 */ /* 0x000fe400000001ff */
[----:B------:R-:W-:Y:S01]  /*3f70*/  VIADD R21, R12, UR4 ;  /* 0x000000040c157c36 */ /* 0x000fe20008000000 */
[----:B------:R-:W-:Y:S01]  /*3f80*/  MOV R7, R15 ;  /* 0x0000000f00077202 */ /* 0x000fe20000000f00 */
[----:B------:R-:W-:Y:S01]  /*3f90*/  IMAD R17, R17, R10, RZ ;  /* 0x0000000a11117224 */ /* 0x000fe200078e02ff */
[----:B------:R-:W-:Y:S01]  /*3fa0*/  IABS R16, R4 ;  /* 0x0000000400107213 */ /* 0x000fe20000000000 */
[----:B------:R-:W-:Y:S01]  /*3fb0*/  BSSY.RECONVERGENT B0, `(.L_x_1294) ;  /* 0x0000028000007945 */ /* 0x000fe20003800200 */
[----:B------:R-:W-:Y:S01]  /*3fc0*/  ISETP.GE.AND P0, PT, R21, -0x1, PT ;  /* 0xffffffff1500780c */ /* 0x000fe20003f06270 */
[----:B------:R-:W-:Y:S01]  /*3fd0*/  IMAD.HI.U32 R6, R15, R17, R6 ;  /* 0x000000110f067227 */ /* 0x000fe200078e0006 */
[----:B------:R-:W-:-:S05]  /*3fe0*/  MOV R17, R16 ;  /* 0x0000001000117202 */ /* 0x000fca0000000f00 */
[----:B------:R-:W-:-:S04]  /*3ff0*/  IMAD.HI.U32 R15, R6, R17, RZ ;  /* 0x00000011060f7227 */ /* 0x000fc800078e00ff */
[----:B0-----:R-:W-:Y:S01]  /*4000*/  IMAD.U32 R6, RZ, RZ, UR6 ;  /* 0x00000006ff067e24 */ /* 0x001fe2000f8e00ff */
[----:B------:R-:W-:Y:S01]  /*4010*/  IADD3 R16, PT, PT, -R15, RZ, RZ ;  /* 0x000000ff0f107210 */ /* 0x000fe20007ffe1ff */
[----:B------:R-:W-:Y:S06]  /*4020*/  @!P0 BRA `(.L_x_1295) ;  /* 0x0000000000808947 */ /* 0x000fec0003800000 */
[----:B------:R-:W0:Y:S01]  /*4030*/  LDC R18, c[0x0][0x444] ;  /* 0x00011100ff127b82 */ /* 0x000e220000000800 */
[----:B------:R-:W-:Y:S01]  /*4040*/  VIADD R21, R21, 0x1 ;  /* 0x0000000115157836 */ /* 0x000fe20000000000 */
[----:B------:R-:W1:Y:S04]  /*4050*/  LDCU UR6, c[0x0][0x42c] ;  /* 0x00008580ff0677ac */ /* 0x000e680008000800 */
[----:B------:R-:W-:Y:S02]  /*4060*/  IABS R20, R21 ;  /* 0x0000001500147213 */ /* 0x000fe40000000000 */
[----:B0-----:R-:W-:-:S04]  /*4070*/  IABS R19, R18 ;  /* 0x0000001200137213 */ /* 0x001fc80000000000 */
[----:B------:R-:W0:Y:S08]  /*4080*/  I2F.RP R22, R19 ;  /* 0x0000001300167306 */ /* 0x000e300000209400 */
[----:B0-----:R-:W0:Y:S02]  /*4090*/  MUFU.RCP R22, R22 ;  /* 0x0000001600167308 */ /* 0x001e240000001000 */
[----:B0-----:R-:W-:-:S06]  /*40a0*/  IADD3 R24, PT, PT, R22, 0xffffffe, RZ ;  /* 0x0ffffffe16187810 */ /* 0x001fcc0007ffe0ff */
[----:B------:R-:W0:Y:S02]  /*40b0*/  F2I.FTZ.U32.TRUNC.NTZ R7, R24 ;  /* 0x0000001800077305 */ /* 0x000e24000021f000 */
[----:B0-----:R-:W-:-:S05]  /*40c0*/  IADD3 R6, PT, PT, RZ, -R7, RZ ;  /* 0x80000007ff067210 */ /* 0x001fca0007ffe0ff */
[----:B------:R-:W-:Y:S01]  /*40d0*/  IMAD R25, R6, R19, RZ ;  /* 0x0000001306197224 */ /* 0x000fe200078e02ff */
[----:B------:R-:W-:-:S05]  /*40e0*/  MOV R6, RZ ;  /* 0x000000ff00067202 */ /* 0x000fca0000000f00 */
        /* <DEDUP_REMOVED lines=11> */
[----:B------:R-:W-:-:S05]  /*41a0*/  @P0 IADD3 R6, PT, PT, R6, 0x1, RZ ;  /* 0x0000000106060810 */ /* 0x000fca0007ffe0ff */
[----:B------:R-:W-:Y:S01]  /*41b0*/  @!P2 IMAD.MOV R6, RZ, RZ, -R6 ;  /* 0x000000ffff06a224 */ /* 0x000fe200078e0a06 */
[----:B------:R-:W-:-:S04]  /*41c0*/  @!P1 LOP3.LUT R6, RZ, R18, RZ, 0x33, !PT ;  /* 0x00000012ff069212 */ /* 0x000fc800078e33ff */
[----:B------:R-:W-:-:S05]  /*41d0*/  IADD3 R7, PT, PT, -R6, RZ, RZ ;  /* 0x000000ff06077210 */ /* 0x000fca0007ffe1ff */
[----:B------:R-:W-:Y:S01]  /*41e0*/  IMAD R18, R18, R7, R21 ;  /* 0x0000000712127224 */ /* 0x000fe200078e0215 */
[----:B-1----:R-:W-:-:S04]  /*41f0*/  IADD3 R7, PT, PT, -R6, UR6, RZ ;  /* 0x0000000606077c10 */ /* 0x002fc8000fffe1ff */
[----:B------:R-:W-:Y:S02]  /*4200*/  ISETP.NE.AND P0, PT, R18, RZ, PT ;  /* 0x000000ff1200720c */ /* 0x000fe40003f05270 */
[----:B------:R-:W-:-:S11]  /*4210*/  IADD3 R6, PT, PT, R7, -0x1, RZ ;  /* 0xffffffff07067810 */ /* 0x000fd60007ffe0ff */
[----:B------:R-:W-:-:S07]  /*4220*/  @!P0 IMAD.MOV R6, RZ, RZ, R7 ;  /* 0x000000ffff068224 */ /* 0x000fce00078e0207 */
.L_x_1295:
[----:B------:R-:W-:Y:S05]  /*4230*/  BSYNC.RECONVERGENT B0 ;  /* 0x0000000000007941 */ /* 0x000fea0003800200 */
.L_x_1294:
[----:B------:R-:W0:Y:S01]  /*4240*/  LDCU UR6, c[0x0][0x430] ;  /* 0x00008600ff0677ac */ /* 0x000e220008000800 */
[----:B------:R-:W-:Y:S01]  /*4250*/  IADD3 R8, PT, PT, -R8, RZ, RZ ;  /* 0x000000ff08087210 */ /* 0x000fe20007ffe1ff */
[----:B------:R-:W-:Y:S01]  /*4260*/  IMAD R17, R10, R16, R17 ;  /* 0x000000100a117224 */ /* 0x000fe200078e0211 */
[----:B------:R-:W-:Y:S01]  /*4270*/  BSSY.RECONVERGENT B0, `(.L_x_1296) ;  /* 0x0000026000007945 */ /* 0x000fe20003800200 */
[----:B------:R-:W-:Y:S02]  /*4280*/  LOP3.LUT R18, R4, R13, RZ, 0x3c, !PT ;  /* 0x0000000d04127212 */ /* 0x000fe400078e3cff */
[----:B------:R-:W-:Y:S01]  /*4290*/  IMAD R7, R9, R8, R0 ;  /* 0x0000000809077224 */ /* 0x000fe200078e0200 */
[----:B------:R-:W-:Y:S01]  /*42a0*/  ISETP.GT.U32.AND P0, PT, R10, R17, PT ;  /* 0x000000110a00720c */ /* 0x000fe20003f04070 */
[----:B------:R-:W-:Y:S02]  /*42b0*/  IMAD.MOV.U32 R8, RZ, RZ, RZ ;  /* 0x000000ffff087224 */ /* 0x000fe400078e00ff */
[----:B0-----:R-:W-:-:S10]  /*42c0*/  IMAD R7, R7, UR6, -R14 ;  /* 0x0000000607077c24 */ /* 0x001fd4000f8e0a0e */
[-C--:B------:R-:W-:Y:S02]  /*42d0*/  @!P0 IADD3 R17, PT, PT, R17, -R10.reuse, RZ ;  /* 0x8000000a11118210 */ /* 0x080fe40007ffe0ff */
[----:B------:R-:W-:Y:S02]  /*42e0*/  ISETP.GT.AND P2, PT, R7, -0x1, PT ;  /* 0xffffffff0700780c */ /* 0x000fe40003f44270 */
[----:B------:R-:W-:-:S11]  /*42f0*/  ISETP.GE.U32.AND P1, PT, R17, R10, PT ;  /* 0x0000000a1100720c */ /* 0x000fd60003f26070 */
[----:B------:R-:W-:Y:S05]  /*4300*/  @P2 BRA `(.L_x_1297) ;  /* 0x0000000000702947 */ /* 0x000fea0003800000 */
[----:B------:R-:W0:Y:S01]  /*4310*/  LDC R10, c[0x0][0x440] ;  /* 0x00011000ff0a7b82 */ /* 0x000e220000000800 */
[----:B------:R-:W-:Y:S01]  /*4320*/  IMAD.MOV.U32 R8, RZ, RZ, RZ ;  /* 0x000000ffff087224 */ /* 0x000fe200078e00ff */
[----:B------:R-:W-:Y:S02]  /*4330*/  IABS R20, R7 ;  /* 0x0000000700147213 */ /* 0x000fe40000000000 */
[----:B0-----:R-:W-:-:S04]  /*4340*/  IABS R16, R10 ;  /* 0x0000000a00107213 */ /* 0x001fc80000000000 */
[----:B------:R-:W0:Y:S08]  /*4350*/  I2F.RP R14, R16 ;  /* 0x00000010000e7306 */ /* 0x000e300000209400 */
[----:B0-----:R-:W0:Y:S02]  /*4360*/  MUFU.RCP R14, R14 ;  /* 0x0000000e000e7308 */ /* 0x001e240000001000 */
[----:B0-----:R-:W-:-:S06]  /*4370*/  IADD3 R17, PT, PT, R14, 0xffffffe, RZ ;  /* 0x0ffffffe0e117810 */ /* 0x001fcc0007ffe0ff */
[----:B------:R-:W0:Y:S02]  /*4380*/  F2I.FTZ.U32.TRUNC.NTZ R9, R17 ;  /* 0x0000001100097305 */ /* 0x000e24000021f000 */
[----:B0-----:R-:W-:-:S05]  /*4390*/  IADD3 R19, PT, PT, RZ, -R9, RZ ;  /* 0x80000009ff137210 */ /* 0x001fca0007ffe0ff */
[----:B------:R-:W-:-:S04]  /*43a0*/  IMAD R19, R19, R16, RZ ;  /* 0x0000001013137224 */ /* 0x000fc800078e02ff */
        /* <DEDUP_REMOVED lines=18> */
.L_x_1297:
[----:B------:R-:W-:Y:S05]  /*44d0*/  BSYNC.RECONVERGENT B0 ;  /* 0x0000000000007941 */ /* 0x000fea0003800200 */
.L_x_1296:
[----:B------:R-:W0:Y:S01]  /*44e0*/  LDCU UR6, c[0x0][0x428] ;  /* 0x00008500ff0677ac */ /* 0x000e220008000800 */
[----:B------:R-:W-:Y:S01]  /*44f0*/  @!P0 IADD3 R15, PT, PT, R15, 0x1, RZ ;  /* 0x000000010f0f8810 */ /* 0x000fe20007ffe0ff */
[----:B------:R-:W-:Y:S01]  /*4500*/  VIADD R14, R7, UR5 ;  /* 0x00000005070e7c36 */ /* 0x000fe20008000000 */
[----:B------:R-:W-:Y:S01]  /*4510*/  ISETP.GE.AND P2, PT, R18, RZ, PT ;  /* 0x000000ff1200720c */ /* 0x000fe20003f46270 */
[----:B------:R-:W-:Y:S01]  /*4520*/  BSSY.RECONVERGENT B0, `(.L_x_1298) ;  /* 0x0000029000007945 */ /* 0x000fe20003800200 */
[----:B------:R-:W-:Y:S02]  /*4530*/  @P1 IADD3 R15, PT, PT, R15, 0x1, RZ ;  /* 0x000000010f0f1810 */ /* 0x000fe40007ffe0ff */
[----:B------:R-:W-:Y:S02]  /*4540*/  ISETP.GE.AND P1, PT, R14, -0x1, PT ;  /* 0xffffffff0e00780c */ /* 0x000fe40003f26270 */
[----:B------:R-:W-:Y:S02]  /*4550*/  MOV R10, R15 ;  /* 0x0000000f000a7202 */ /* 0x000fe40000000f00 */
[----:B------:R-:W-:-:S05]  /*4560*/  ISETP.NE.AND P0, PT, R13, RZ, PT ;  /* 0x000000ff0d00720c */ /* 0x000fca0003f05270 */
[----:B------:R-:W-:Y:S01]  /*4570*/  @!P2 IMAD.MOV R10, RZ, RZ, -R10 ;  /* 0x000000ffff0aa224 */ /* 0x000fe200078e0a0a */
[----:B0-----:R-:W-:-:S03]  /*4580*/  MOV R9, UR6 ;  /* 0x0000000600097c02 */ /* 0x001fc60008000f00 */
[----:B------:R-:W-:Y:S05]  /*4590*/  @!P1 BRA `(.L_x_1299) ;  /* 0x0000000000849947 */ /* 0x000fea0003800000 */
        /* <DEDUP_REMOVED lines=29> */
[----:B------:R-:W-:-:S05]  /*4770*/  IMAD R9, R9, R16, R18 ;  /* 0x0000001009097224 */ /* 0x000fca00078e0212 */
[----:B------:R-:W-:Y:S02]  /*4780*/  ISETP.NE.AND P1, PT, R9, RZ, PT ;  /* 0x000000ff0900720c */ /* 0x000fe40003f25270 */
[----:B------:R-:W-:-:S11]  /*4790*/  IADD3 R9, PT, PT, R14, -0x1, RZ ;  /* 0xffffffff0e097810 */ /* 0x000fd60007ffe0ff */
[----:B------:R-:W-:-:S07]  /*47a0*/  @!P1 IADD3 R9, PT, PT, R14, RZ, RZ ;  /* 0x000000ff0e099210 */ /* 0x000fce0007ffe0ff */
.L_x_1299:
[----:B------:R-:W-:Y:S05]  /*47b0*/  BSYNC.RECONVERGENT B0 ;  /* 0x0000000000007941 */ /* 0x000fea0003800200 */
.L_x_1298:
[----:B------:R-:W-:Y:S01]  /*47c0*/  ISETP.GE.AND P1, PT, R5, R6, PT ;  /* 0x000000060500720c */ /* 0x000fe20003f26270 */
[----:B------:R-:W-:Y:S01]  /*47d0*/  BSSY.RECONVERGENT B1, `(.L_x_1300) ;  /* 0x00000a7000017945 */ /* 0x000fe20003800200 */
[----:B------:R-:W-:Y:S01]  /*47e0*/  @!P0 LOP3.LUT R10, RZ, R13, RZ, 0x33, !PT ;  /* 0x0000000dff0a8212 */ /* 0x000fe200078e33ff */
[----:B-----5:R-:W-:-:S04]  /*47f0*/  HADD2.F32 R23, -RZ, R23.H0_H0 ;  /* 0x20000017ff177230 */ /* 0x020fc80000004100 */
[----:B------:R-:W-:-:S06]  /*4800*/  IMAD R11, R2, R11, R10 ;  /* 0x0000000b020b7224 */ /* 0x000fcc00078e020a */
[----:B------:R-:W-:Y:S05]  /*4810*/  @P1 BRA `(.L_x_1301) ;  /* 0x0000000800881947 */ /* 0x000fea0003800000 */
[----:B------:R-:W0:Y:S02]  /*4820*/  LDCU UR6, c[0x0][0x41c] ;  /* 0x00008380ff0677ac */ /* 0x000e240008000800 */
[----:B0-----:R-:W-:-:S07]  /*4830*/  IMAD R12, R11, UR6, R12 ;  /* 0x000000060b0c7c24 */ /* 0x001fce000f8e020c */
.L_x_1309:
        /* <DEDUP_REMOVED lines=14> */
[-C--:B------:R-:W-:Y:S01]  /*4920*/  IADD3 R10, PT, PT, R9, -R8.reuse, RZ ;  /* 0x80000008090a7210 */ /* 0x080fe20007ffe0ff */
[----:B------:R-:W-:Y:S01]  /*4930*/  IMAD.MOV.U32 R21, RZ, RZ, RZ ;  /* 0x000000ffff157224 */ /* 0x000fe200078e00ff */
[----:B------:R-:W-:Y:S02]  /*4940*/  MOV R11, R8 ;  /* 0x00000008000b7202 */ /* 0x000fe40000000f00 */
[----:B------:R-:W-:-:S07]  /*4950*/  LOP3.LUT R10, R10, 0xfffffff8, RZ, 0xc0, !PT ;  /* 0xfffffff80a0a7812 */ /* 0x000fce00078ec0ff */
.L_x_1306:
        /* <DEDUP_REMOVED lines=14> */
[----:B--2---:R-:W-:Y:S02]  /*4a40*/  HADD2.F32 R26, -RZ, R26.H0_H0 ;  /* 0x2000001aff1a7230 */ /* 0x004fe40000004100 */
[----:B----4-:R-:W-:-:S05]  /*4a50*/  HADD2.F32 R27, -RZ, R27.H0_H0 ;  /* 0x2000001bff1b7230 */ /* 0x010fca0000004100 */
[----:B------:R-:W-:Y:S01]  /*4a60*/  FFMA.FTZ R23, R26, R27, R23 ;  /* 0x0000001b1a177223 */ /* 0x000fe20000010017 */
[----:B------:R-:W-:-:S04]  /*4a70*/  IMAD.WIDE R26, R13, 0x2, R16 ;  /* 0x000000020d1a7825 */ /* 0x000fc800078e0210 */
[----:B---3--:R-:W-:Y:S01]  /*4a80*/  HADD2.F32 R29, -RZ, R24.H0_H0 ;  /* 0x20000018ff1d7230 */ /* 0x008fe20000004100 */
[----:B------:R-:W2:Y:S01]  /*4a90*/  LDG.E.U16 R18, desc[UR12][R26.64] ;  /* 0x0000000c1a127981 */ /* 0x000ea2000c1e1500 */
[----:B-----5:R-:W-:Y:S02]  /*4aa0*/  HADD2.F32 R16, -RZ, R25.H0_H0 ;  /* 0x20000019ff107230 */ /* 0x020fe40000004100 */
[----:B------:R-:W-:-:S04]  /*4ab0*/  IMAD.WIDE R24, R13, 0x2, R26 ;  /* 0x000000020d187825 */ /* 0x000fc800078e021a */
[----:B------:R-:W-:Y:S02]  /*4ac0*/  FFMA.FTZ R29, R29, R16, R23 ;  /* 0x000000101d1d7223 */ /* 0x000fe40000010017 */
[----:B------:R-:W3:Y:S04]  /*4ad0*/  LDG.E.U16 R23, desc[UR12][R14.64+0x6] ;  /* 0x0000060c0e177981 */ /* 0x000ee8000c1e1500 */
[----:B------:R-:W4:Y:S01]  /*4ae0*/  LDG.E.U16 R19, desc[UR12][R24.64] ;  /* 0x0000000c18137981 */ /* 0x000f22000c1e1500 */
[----:B------:R-:W-:Y:S02]  /*4af0*/  HADD2.F32 R28, -RZ, R28.H0_H0 ;  /* 0x2000001cff1c7230 */ /* 0x000fe40000004100 */
[----:B------:R-:W-:-:S04]  /*4b00*/  IMAD.WIDE R16, R13, 0x2, R24 ;  /* 0x000000020d107825 */ /* 0x000fc800078e0218 */
[----:B--2---:R-:W-:-:S05]  /*4b10*/  HADD2.F32 R18, -RZ, R18.H0_H0 ;  /* 0x20000012ff127230 */ /* 0x004fca0000004100 */
[----:B------:R-:W-:Y:S01]  /*4b20*/  FFMA.FTZ R29, R28, R18, R29 ;  /* 0x000000121c1d7223 */ /* 0x000fe2000001001d */
[----:B---3--:R-:W-:Y:S02]  /*4b30*/  HADD2.F32 R28, -RZ, R23.H0_H0 ;  /* 0x20000017ff1c7230 */ /* 0x008fe40000004100 */
[----:B----4-:R-:W-:Y:S02]  /*4b40*/  HADD2.F32 R23, -RZ, R19.H0_H0 ;  /* 0x20000013ff177230 */ /* 0x010fe40000004100 */
        /* <DEDUP_REMOVED lines=12> */
[----:B------:R-:W-:-:S04]  /*4c10*/  IADD3 R21, PT, PT, R21, 0x8, RZ ;  /* 0x0000000815157810 */ /* 0x000fc80007ffe0ff */
[----:B------:R-:W-:Y:S01]  /*4c20*/  ISETP.NE.AND P0, PT, R21, R10, PT ;  /* 0x0000000a1500720c */ /* 0x000fe20003f05270 */
[----:B------:R-:W-:Y:S02]  /*4c30*/  VIADD R11, R11, 0x8 ;  /* 0x000000080b0b7836 */ /* 0x000fe40000000000 */
[----:B--2---:R-:W-:Y:S02]  /*4c40*/  HADD2.F32 R16, -RZ, R16.H0_H0 ;  /* 0x20000010ff107230 */ /* 0x004fe40000004100 */
[----:B---3--:R-:W-:Y:S02]  /*4c50*/  HADD2.F32 R23, -RZ, R23.H0_H0 ;  /* 0x20000017ff177230 */ /* 0x008fe40000004100 */
[----:B----4-:R-:W-:-:S03]  /*4c60*/  HADD2.F32 R28, -RZ, R28.H0_H0 ;  /* 0x2000001cff1c7230 */ /* 0x010fc60000004100 */
[----:B------:R-:W-:Y:S01]  /*4c70*/  FFMA.FTZ R16, R23, R16, R29 ;  /* 0x0000001017107223 */ /* 0x000fe2000001001d */
[----:B-----5:R-:W-:Y:S02]  /*4c80*/  HADD2.F32 R14, -RZ, R24.H0_H0 ;  /* 0x20000018ff0e7230 */ /* 0x020fe40000004100 */
[----:B------:R-:W-:Y:S02]  /*4c90*/  HADD2.F32 R13, -RZ, R18.H0_H0 ;  /* 0x20000012ff0d7230 */ /* 0x000fe40000004100 */
[----:B------:R-:W-:-:S03]  /*4ca0*/  HADD2.F32 R18, -RZ, R17.H0_H0 ;  /* 0x20000011ff127230 */ /* 0x000fc60000004100 */
[----:B------:R-:W-:Y:S01]  /*4cb0*/  FFMA.FTZ R13, R13, R28, R16 ;  /* 0x0000001c0d0d7223 */ /* 0x000fe20000010010 */
[----:B------:R-:W-:Y:S02]  /*4cc0*/  HADD2.F32 R16, -RZ, R19.H0_H0 ;  /* 0x20000013ff107230 */ /* 0x000fe40000004100 */
[----:B------:R-:W-:Y:S02]  /*4cd0*/  HADD2.F32 R26, -RZ, R26.H0_H0 ;  /* 0x2000001aff1a7230 */ /* 0x000fe40000004100 */
[----:B------:R-:W-:-:S04]  /*4ce0*/  FFMA.FTZ R13, R18, R14, R13 ;  /* 0x0000000e120d7223 */ /* 0x000fc8000001000d */
[----:B------:R-:W-:Y:S01]  /*4cf0*/  FFMA.FTZ R23, R16, R26, R13 ;  /* 0x0000001a10177223 */ /* 0x000fe2000001000d */
[----:B------:R-:W-:Y:S06]  /*4d00*/  @P0 BRA `(.L_x_1306) ;  /* 0xfffffffc00140947 */ /* 0x000fec000383ffff */
.L_x_1305:
[----:B------:R-:W-:Y:S05]  /*4d10*/  BSYNC.RECONVERGENT B2 ;  /* 0x0000000000027941 */ /* 0x000fea0003800200 */
.L_x_1304:
[----:B------:R-:W-:-:S04]  /*4d20*/  IADD3 R10, PT, PT, R9, -R8, RZ ;  /* 0x80000008090a7210 */ /* 0x000fc80007ffe0ff */
        /* <DEDUP_REMOVED lines=25> */
[----:B------:R-:W-:-:S02]  /*4ec0*/  VIADD R11, R11, 0x4 ;  /* 0x000000040b0b7836 */ /* 0x000fc40000000000 */
[----:B--2---:R-:W-:Y:S02]  /*4ed0*/  HADD2.F32 R24, -RZ, R24.H0_H0 ;  /* 0x20000018ff187230 */ /* 0x004fe40000004100 */
        /* <DEDUP_REMOVED lines=11> */
.L_x_1308:
[----:B------:R-:W-:Y:S05]  /*4f90*/  BSYNC.RECONVERGENT B2 ;  /* 0x0000000000027941 */ /* 0x000fea0003800200 */
.L_x_1307:
        /* <DEDUP_REMOVED lines=29> */
[----:B---3--:R-:W-:Y:S02]  /*5170*/  @P0 HADD2.F32 R21, -RZ, R21.H0_H0 ;  /* 0x20000015ff150230 */ /* 0x008fe40000004100 */
[----:B-----5:R-:W-:Y:S02]  /*5180*/  @P0 HADD2.F32 R10, -RZ, R10.H0_H0 ;  /* 0x2000000aff0a0230 */ /* 0x020fe40000004100 */
[----:B------:R-:W-:-:S03]  /*5190*/  @P0 HADD2.F32 R20, -RZ, R11.H0_H0 ;  /* 0x2000000bff140230 */ /* 0x000fc60000004100 */
[----:B------:R-:W-:Y:S01]  /*51a0*/  @P0 FFMA.FTZ R21, R10, R21, R23 ;  /* 0x000000150a150223 */ /* 0x000fe20000010017 */
[----:B------:R-:W-:-:S05]  /*51b0*/  @P0 HADD2.F32 R13, -RZ, R18.H0_H0 ;  /* 0x20000012ff0d0230 */ /* 0x000fca0000004100 */
[----:B------:R-:W-:Y:S01]  /*51c0*/  @P0 FFMA.FTZ R23, R20, R13, R21 ;  /* 0x0000000d14170223 */ /* 0x000fe20000010015 */
[----:B--2---:R-:W-:Y:S02]  /*51d0*/  @!P1 HADD2.F32 R10, -RZ, R16.H0_H0 ;  /* 0x20000010ff0a9230 */ /* 0x004fe40000004100 */
[----:B----4-:R-:W-:-:S05]  /*51e0*/  @!P1 HADD2.F32 R11, -RZ, R14.H0_H0 ;  /* 0x2000000eff0b9230 */ /* 0x010fca0000004100 */
[----:B------:R-:W-:-:S07]  /*51f0*/  @!P1 FFMA.FTZ R23, R10, R11, R23 ;  /* 0x0000000b0a179223 */ /* 0x000fce0000010017 */
.L_x_1303:
[----:B------:R-:W-:Y:S05]  /*5200*/  BSYNC.RECONVERGENT B0 ;  /* 0x0000000000007941 */ /* 0x000fea0003800200 */
.L_x_1302:
[----:B------:R-:W-:-:S04]  /*5210*/  IADD3 R5, PT, PT, R5, 0x1, RZ ;  /* 0x0000000105057810 */ /* 0x000fc80007ffe0ff */
[----:B------:R-:W-:-:S13]  /*5220*/  ISETP.NE.AND P0, PT, R5, R6, PT ;  /* 0x000000060500720c */ /* 0x000fda0003f05270 */
[----:B------:R-:W-:Y:S05]  /*5230*/  @P0 BRA `(.L_x_1309) ;  /* 0xfffffff400800947 */ /* 0x000fea000383ffff */
.L_x_1301:
[----:B------:R-:W-:Y:S05]  /*5240*/  BSYNC.RECONVERGENT B1 ;  /* 0x0000000000017941 */ /* 0x000fea0003800200 */
.L_x_1300:
        /* <DEDUP_REMOVED lines=16> */
.L_x_1291:
        /* <DEDUP_REMOVED lines=9> */
[----:B0-----:R-:W-:Y:S01]  /*53e0*/  IMAD.MOV.U32 R6, RZ, RZ, RZ ;  /* 0x000000ffff067224 */ /* 0x001fe200078e00ff */
[----:B-1----:R-:W-:-:S05]  /*53f0*/  IADD3 R9, PT, PT, RZ, -R7, RZ ;  /* 0x80000007ff097210 */ /* 0x002fca0007ffe0ff */
        /* <DEDUP_REMOVED lines=11> */
[----:B------:R-:W-:-:S05]  /*54b0*/  @P1 IADD3 R9, PT, PT, R9, 0x1, RZ ;  /* 0x0000000109091810 */ /* 0x000fca0007ffe0ff */
[----:B------:R-:W-:-:S05]  /*54c0*/  IMAD.MOV.U32 R2, RZ, RZ, R9 ;  /* 0x000000ffff027224 */ /* 0x000fca00078e0009 */
[----:B------:R-:W-:Y:S02]  /*54d0*/  @!P2 IADD3 R2, PT, PT, -R2, RZ, RZ ;  /* 0x000000ff0202a210 */ /* 0x000fe40007ffe1ff */
[----:B------:R-:W-:-:S07]  /*54e0*/  @!P0 LOP3.LUT R2, RZ, R4, RZ, 0x33, !PT ;  /* 0x00000004ff028212 */ /* 0x000fce00078e33ff */
.L_x_1329:
        /* <DEDUP_REMOVED lines=17> */
[----:B------:R-:W-:-:S03]  /*5600*/  LOP3.LUT R6, R0, R9, RZ, 0x3c, !PT ;  /* 0x0000000900067212 */ /* 0x000fc600078e3cff */
[----:B------:R-:W-:Y:S01]  /*5610*/  IMAD.MOV.U32 R7, RZ, RZ, R12 ;  /* 0x000000ffff077224 */ /* 0x000fe200078e000c */
[----:B------:R-:W-:Y:S01]  /*5620*/  ISETP.GE.AND P2, PT, R6, RZ, PT ;  /* 0x000000ff0600720c */ /* 0x000fe20003f46270 */
[----:B------:R-:W-:Y:S02]  /*5630*/  IMAD.HI.U32 R8, R11, R4, RZ ;  /* 0x000000040b087227 */ /* 0x000fe400078e00ff */
[----:B------:R-:W0:Y:S03]  /*5640*/  I2F.RP R12, R7 ;  /* 0x00000007000c7306 */ /* 0x000e260000209400 */
[----:B------:R-:W-:-:S05]  /*5650*/  IADD3 R11, PT, PT, -R8, RZ, RZ ;  /* 0x000000ff080b7210 */ /* 0x000fca0007ffe1ff */
        /* <DEDUP_REMOVED lines=10> */
[----:B------:R-:W-:Y:S01]  /*5700*/  @P0 IADD3 R8, PT, PT, R8, 0x1, RZ ;  /* 0x0000000108080810 */ /* 0x000fe20007ffe0ff */
[----:B--2---:R-:W-:-:S03]  /*5710*/  IMAD.MOV.U32 R10, RZ, RZ, RZ ;  /* 0x000000ffff0a7224 */ /* 0x004fc600078e00ff */
[----:B------:R-:W-:Y:S02]  /*5720*/  @!P2 IADD3 R8, PT, PT, -R8, RZ, RZ ;  /* 0x000000ff0808a210 */ /* 0x000fe40007ffe1ff */
[----:B------:R-:W-:Y:S01]  /*5730*/  @!P1 LOP3.LUT R8, RZ, R9, RZ, 0x33, !PT ;  /* 0x00000009ff089212 */ /* 0x000fe200078e33ff */
[----:B---3--:R-:W-:-:S03]  /*5740*/  IMAD.MOV R6, RZ, RZ, -R11 ;  /* 0x000000ffff067224 */ /* 0x008fc600078e0a0b */
[----:B------:R-:W-:Y:S01]  /*5750*/  IABS R12, R8 ;  /* 0x00000008000c7213 */ /* 0x000fe20000000000 */
[----:B------:R-:W-:Y:S01]  /*5760*/  IMAD R13, R6, R7, RZ ;  /* 0x00000007060d7224 */ /* 0x000fe200078e02ff */
[----:B0-----:R-:W-:-:S03]  /*5770*/  IABS R14, R4 ;  /* 0x00000004000e7213 */ /* 0x001fc60000000000 */
[----:B------:R-:W-:Y:S01]  /*5780*/  IMAD.HI.U32 R13, R11, R13, R10 ;  /* 0x0000000d0b0d7227 */ /* 0x000fe200078e000a */
[----:B------:R-:W-:-:S05]  /*5790*/  MOV R6, R14 ;  /* 0x0000000e00067202 */ /* 0x000fca0000000f00 */
[----:B------:R-:W-:Y:S01]  /*57a0*/  IMAD.HI.U32 R10, R13, R12, RZ ;  /* 0x0000000c0d0a7227 */ /* 0x000fe200078e00ff */
[----:B------:R-:W0:Y:S01]  /*57b0*/  I2F.RP R14, R6 ;  /* 0x00000006000e7306 */ /* 0x000e220000209400 */
[----:B------:R-:W2:Y:S03]  /*57c0*/  LDC R13, c[0x0][0x414] ;  /* 0x00010500ff0d7b82 */ /* 0x000ea60000000800 */
        /* <DEDUP_REMOVED lines=8> */
[----:B------:R-:W-:Y:S01]  /*5850*/  LOP3.LUT R7, R8, R5, RZ, 0x3c, !PT ;  /* 0x0000000508077212 */ /* 0x000fe200078e3cff */
[----:B------:R-:W0:Y:S01]  /*5860*/  LDC R14, c[0x0][0x438] ;  /* 0x00010e00ff0e7b82 */ /* 0x000e220000000800 */
[----:B------:R-:W-:Y:S02]  /*5870*/  ISETP.NE.AND P1, PT, R5, RZ, PT ;  /* 0x000000ff0500720c */ /* 0x000fe40003f25270 */
[----:B------:R-:W-:Y:S01]  /*5880*/  ISETP.GE.AND P2, PT, R7, RZ, PT ;  /* 0x000000ff0700720c */ /* 0x000fe20003f46270 */
[----:B------:R-:W3:Y:S06]  /*5890*/  F2I.FTZ.U32.TRUNC.NTZ R11, R11 ;  /* 0x0000000b000b7305 */ /* 0x000eec000021f000 */
[----:B------:R-:W-:-:S05]  /*58a0*/  @P0 IADD3 R10, PT, PT, R10, 0x1, RZ ;  /* 0x000000010a0a0810 */ /* 0x000fca0007ffe0ff */
[----:B------:R-:W-:Y:S02]  /*58b0*/  IMAD.MOV.U32 R7, RZ, RZ, R10 ;  /* 0x000000ffff077224 */ /* 0x000fe400078e000a */
[----:B------:R-:W-:Y:S01]  /*58c0*/  IMAD.MOV.U32 R10, RZ, RZ, RZ ;  /* 0x000000ffff0a7224 */ /* 0x000fe200078e00ff */
[----:B---3--:R-:W-:Y:S02]  /*58d0*/  IADD3 R15, PT, PT, RZ, -R11, RZ ;  /* 0x8000000bff0f7210 */ /* 0x008fe40007ffe0ff */
[----:B------:R-:W-:Y:S02]  /*58e0*/  @!P2 IADD3 R7, PT, PT, -R7, RZ, RZ ;  /* 0x000000ff0707a210 */ /* 0x000fe40007ffe1ff */
[----:B------:R-:W-:Y:S01]  /*58f0*/  @!P1 LOP3.LUT R7, RZ, R5, RZ, 0x33, !PT ;  /* 0x00000005ff079212 */ /* 0x000fe200078e33ff */
[----:B------:R-:W-:-:S03]  /*5900*/  IMAD R15, R15, R6, RZ ;  /* 0x000000060f0f7224 */ /* 0x000fc600078e02ff */
[----:B------:R-:W-:Y:S01]  /*5910*/  IABS R12, R7 ;  /* 0x00000007000c7213 */ /* 0x000fe20000000000 */
[----:B------:R-:W-:-:S03]  /*5920*/  IMAD.HI.U32 R10, R11, R15, R10 ;  /* 0x0000000f0b0a7227 */ /* 0x000fc600078e000a */
[----:B------:R-:W-:-:S05]  /*5930*/  MOV R15, R12 ;  /* 0x0000000c000f7202 */ /* 0x000fca0000000f00 */
        /* <DEDUP_REMOVED lines=12> */
[----:B------:R-:W-:Y:S02]  /*5a00*/  ISETP.GE.AND P2, PT, R6, RZ, PT ;  /* 0x000000ff0600720c */ /* 0x000fe40003f46270 */
[----:B------:R-:W-:Y:S02]  /*5a10*/  IADD3 R6, PT, PT, -R7, RZ, RZ ;  /* 0x000000ff07067210 */ /* 0x000fe40007ffe1ff */
[----:B--2---:R-:W-:-:S03]  /*5a20*/  IADD3 R15, PT, PT, R12, 0xffffffe, RZ ;  /* 0x0ffffffe0c0f7810 */ /* 0x004fc60007ffe0ff */
[----:B------:R-:W-:Y:S02]  /*5a30*/  IMAD R6, R5, R6, R8 ;  /* 0x0000000605067224 */ /* 0x000fe400078e0208 */
[----:B------:R-:W-:Y:S02]  /*5a40*/  @P0 VIADD R11, R11, 0x1 ;  /* 0x000000010b0b0836 */ /* 0x000fe40000000000 */
[----:B-1----:R-:W-:Y:S01]  /*5a50*/  IMAD R12, R6, UR6, -R17 ;  /* 0x00000006060c7c24 */ /* 0x002fe2000f8e0a11 */
[----:B------:R-:W1:Y:S02]  /*5a60*/  F2I.FTZ.U32.TRUNC.NTZ R15, R15 ;  /* 0x0000000f000f7305 */ /* 0x000e64000021f000 */
[----:B------:R-:W-:Y:S02]  /*5a70*/  @!P2 IADD3 R11, PT, PT, -R11, RZ, RZ ;  /* 0x000000ff0b0ba210 */ /* 0x000fe40007ffe1ff */
[----:B------:R-:W-:Y:S02]  /*5a80*/  ISETP.GT.AND P0, PT, R12, -0x1, PT ;  /* 0xffffffff0c00780c */ /* 0x000fe40003f04270 */
[----:B------:R-:W-:-:S05]  /*5a90*/  @!P1 LOP3.LUT R11, RZ, R4, RZ, 0x33, !PT ;  /* 0x00000004ff0b9212 */ /* 0x000fca00078e33ff */
[----:B------:R-:W-:-:S04]  /*5aa0*/  IMAD.MOV R5, RZ, RZ, -R11 ;  /* 0x000000ffff057224 */ /* 0x000fc800078e0a0b */
[----:B------:R-:W-:Y:S02]  /*5ab0*/  IMAD R4, R4, R5, R7 ;  /* 0x0000000504047224 */ /* 0x000fe400078e0207 */
[----:B------:R-:W-:Y:S01]  /*5ac0*/  HFMA2 R5, -RZ, RZ, 0, 0 ;  /* 0x00000000ff057431 */ /* 0x000fe200000001ff */
[----:B-1----:R-:W-:Y:S01]  /*5ad0*/  IADD3 R17, PT, PT, RZ, -R15, RZ ;  /* 0x8000000fff117210 */ /* 0x002fe20007ffe0ff */
[----:B0-----:R-:W-:Y:S06]  /*5ae0*/  @P0 BRA `(.L_x_1312) ;  /* 0x0000000000700947 */ /* 0x001fec0003800000 */
        /* <DEDUP_REMOVED lines=28> */
.L_x_1312:
[----:B------:R-:W-:Y:S05]  /*5cb0*/  BSYNC.RECONVERGENT B0 ;  /* 0x0000000000007941 */ /* 0x000fea0003800200 */
.L_x_1311:
        /* <DEDUP_REMOVED lines=46> */
.L_x_1314:
[----:B------:R-:W-:Y:S05]  /*5fa0*/  BSYNC.RECONVERGENT B0 ;  /* 0x0000000000007941 */ /* 0x000fea0003800200 */
.L_x_1313:
        /* <DEDUP_REMOVED lines=41> */
.L_x_1316:
[----:B------:R-:W-:Y:S05]  /*6240*/  BSYNC.RECONVERGENT B0 ;  /* 0x0000000000007941 */ /* 0x000fea0003800200 */
.L_x_1315:
        /* <DEDUP_REMOVED lines=45> */
.L_x_1318:
[----:B------:R-:W-:Y:S05]  /*6520*/  BSYNC.RECONVERGENT B0 ;  /* 0x0000000000007941 */ /* 0x000fea0003800200 */
.L_x_1317:
[----:B------:R-:W-:Y:S01]  /*6530*/  ISETP.GE.AND P1, PT, R5, R6, PT ;  /* 0x000000060500720c */ /* 0x000fe20003f26270 */
[----:B------:R-:W-:Y:S01]  /*6540*/  BSSY.RECONVERGENT B1, `(.L_x_1319) ;  /* 0x00000a8000017945 */ /* 0x000fe20003800200 */
[----:B------:R-:W-:Y:S01]  /*6550*/  @!P0 LOP3.LUT R10, RZ, R13, RZ, 0x33, !PT ;  /* 0x0000000dff0a8212 */ /* 0x000fe200078e33ff */
[----:B------:R-:W-:-:S04]  /*6560*/  IMAD.MOV.U32 R23, RZ, RZ, RZ ;  /* 0x000000ffff177224 */ /* 0x000fc800078e00ff */
[----:B------:R-:W-:-:S06]  /*6570*/  IMAD R11, R2, R11, R10 ;  /* 0x0000000b020b7224 */ /* 0x000fcc00078e020a */
[----:B------:R-:W-:Y:S05]  /*6580*/  @P1 BRA `(.L_x_1320) ;  /* 0x00000008008c1947 */ /* 0x000fea0003800000 */
[----:B------:R-:W0:Y:S01]  /*6590*/  LDCU UR6, c[0x0][0x41c] ;  /* 0x00008380ff0677ac */ /* 0x000e220008000800 */
[----:B------:R-:W-:Y:S01]  /*65a0*/  MOV R23, RZ ;  /* 0x000000ff00177202 */ /* 0x000fe20000000f00 */
[----:B0-----:R-:W-:-:S07]  /*65b0*/  IMAD R12, R11, UR6, R12 ;  /* 0x000000060b0c7c24 */ /* 0x001fce000f8e020c */
.L_x_1328:
        /* <DEDUP_REMOVED lines=14> */
[----:B------:R-:W-:Y:S01]  /*66a0*/  IADD3 R10, PT, PT, R9, -R8, RZ ;  /* 0x80000008090a7210 */ /* 0x000fe20007ffe0ff */
[----:B------:R-:W-:Y:S02]  /*66b0*/  HFMA2 R21, -RZ, RZ, 0, 0 ;  /* 0x00000000ff157431 */ /* 0x000fe400000001ff */
[----:B------:R-:W-:Y:S01]  /*66c0*/  IMAD.MOV.U32 R11, RZ, RZ, R8 ;  /* 0x000000ffff0b7224 */ /* 0x000fe200078e0008 */
[----:B------:R-:W-:-:S07]  /*66d0*/  LOP3.LUT R10, R10, 0xfffffff8, RZ, 0xc0, !PT ;  /* 0xfffffff80a0a7812 */ /* 0x000fce00078ec0ff */
.L_x_1325:
        /* <DEDUP_REMOVED lines=44> */
[----:B------:R-:W-:Y:S02]  /*69a0*/  ISETP.NE.AND P0, PT, R21, R10, PT ;  /* 0x0000000a1500720c */ /* 0x000fe40003f05270 */
[----:B------:R-:W-:Y:S01]  /*69b0*/  IADD3 R11, PT, PT, R11, 0x8, RZ ;  /* 0x000000080b0b7810 */ /* 0x000fe20007ffe0ff */
        /* <DEDUP_REMOVED lines=13> */
.L_x_1324:
[----:B------:R-:W-:Y:S05]  /*6a90*/  BSYNC.RECONVERGENT B2 ;  /* 0x0000000000027941 */ /* 0x000fea0003800200 */
.L_x_1323:
        /* <DEDUP_REMOVED lines=39> */
.L_x_1327:
[----:B------:R-:W-:Y:S05]  /*6d10*/  BSYNC.RECONVERGENT B2 ;  /* 0x0000000000027941 */ /* 0x000fea0003800200 */
.L_x_1326:
        /* <DEDUP_REMOVED lines=38> */
.L_x_1322:
[----:B------:R-:W-:Y:S05]  /*6f80*/  BSYNC.RECONVERGENT B0 ;  /* 0x0000000000007941 */ /* 0x000fea0003800200 */
.L_x_1321:
[----:B------:R-:W-:-:S04]  /*6f90*/  IADD3 R5, PT, PT, R5, 0x1, RZ ;  /* 0x0000000105057810 */ /* 0x000fc80007ffe0ff */
[----:B------:R-:W-:-:S13]  /*6fa0*/  ISETP.NE.AND P0, PT, R5, R6, PT ;  /* 0x000000060500720c */ /* 0x000fda0003f05270 */
[----:B------:R-:W-:Y:S05]  /*6fb0*/  @P0 BRA `(.L_x_1328) ;  /* 0xfffffff400800947 */ /* 0x000fea000383ffff */
.L_x_1320:
[----:B------:R-:W-:Y:S05]  /*6fc0*/  BSYNC.RECONVERGENT B1 ;  /* 0x0000000000017941 */ /* 0x000fea0003800200 */
.L_x_1319:
        /* <DEDUP_REMOVED lines=16> */
.L_x_1330:
        /* <DEDUP_REMOVED lines=11> */
.L_x_1744:


//--------------------- .text._ZN2at6native51_GLOBAL__N__2c613397_18_DepthwiseConv2d_cu_9959487031conv_depthwise2d_forward_kernelILi1EN3c104HalfEiEEvNS_27GenericPackedTensorAccessorIKT0_Lm4ENS_16DefaultPtrTraitsEiEENS5_IS6_Lm4ES8_iEES9_NS5_IS7_Lm1ES8_iEEbT1_iiiiiiiiiiiiii --------------------------
	.section	.text._ZN2at6native51_GLOBAL__N__2c613397_18_DepthwiseConv2d_cu_9959487031conv_depthwise2d_forward_kernelILi1EN3c104HalfEiEEvNS_27GenericPackedTensorAccessorIKT0_Lm4ENS_16DefaultPtrTraitsEiEENS5_IS6_Lm4ES8_iEES9_NS5_IS7_Lm1ES8_iEEbT1_iiiiiiiiiiiiii,"ax",@progbits
	.align	128
.text._ZN2at6native51_GLOBAL__N__2c613397_18_DepthwiseConv2d_cu_9959487031conv_depthwise2d_forward_kernelILi1EN3c104HalfEiEEvNS_27GenericPackedTensorAccessorIKT0_Lm4ENS_16DefaultPtrTraitsEiEENS5_IS6_Lm4ES8_iEES9_NS5_IS7_Lm1ES8_iEEbT1_iiiiiiiiiiiiii:
        .type           _ZN2at6native51_GLOBAL__N__2c613397_18_DepthwiseConv2d_cu_9959487031conv_depthwise2d_forward_kernelILi1EN3c104HalfEiEEvNS_27GenericPackedTensorAccessorIKT0_Lm4ENS_16DefaultPtrTraitsEiEENS5_IS6_Lm4ES8_iEES9_NS5_IS7_Lm1ES8_iEEbT1_iiiiiiiiiiiiii,@function
        .size           _ZN2at6native51_GLOBAL__N__2c613397_18_DepthwiseConv2d_cu_9959487031conv_depthwise2d_forward_kernelILi1EN3c104HalfEiEEvNS_27GenericPackedTensorAccessorIKT0_Lm4ENS_16DefaultPtrTraitsEiEENS5_IS6_Lm4ES8_iEES9_NS5_IS7_Lm1ES8_iEEbT1_iiiiiiiiiiiiii,(.L_x_1745 - _ZN2at6native51_GLOBAL__N__2c613397_18_DepthwiseConv2d_cu_9959487031conv_depthwise2d_forward_kernelILi1EN3c104HalfEiEEvNS_27GenericPackedTensorAccessorIKT0_Lm4ENS_16DefaultPtrTraitsEiEENS5_IS6_Lm4ES8_iEES9_NS5_IS7_Lm1ES8_iEEbT1_iiiiiiiiiiiiii)
        .other          _ZN2at6native51_GLOBAL__N__2c613397_18_DepthwiseConv2d_cu_9959487031conv_depthwise2d_forward_kernelILi1EN3c104HalfEiEEvNS_27GenericPackedTensorAccessorIKT0_Lm4ENS_16DefaultPtrTraitsEiEENS5_IS6_Lm4ES8_iEES9_NS5_IS7_Lm1ES8_iEEbT1_iiiiiiiiiiiiii,@"STO_CUDA_ENTRY STV_DEFAULT"
_ZN2at6native51_GLOBAL__N__2c613397_18_DepthwiseConv2d_cu_9959487031conv_depthwise2d_forward_kernelILi1EN3c104HalfEiEEvNS_27GenericPackedTensorAccessorIKT0_Lm4ENS_16DefaultPtrTraitsEiEENS5_IS6_Lm4ES8_iEES9_NS5_IS7_Lm1ES8_iEEbT1_iiiiiiiiiiiiii:
        /* <DEDUP_REMOVED lines=59> */
.L_x_1334:
[----:B------:R-:W-:-:S07]  /*03b0*/  MOV R0, 0x3d0 ;  /* 0x000003d000007802 */ /* 0x000fce0000000f00 */
[----:B------:R-:W-:Y:S05]  /*03c0*/  CALL.REL.NOINC `($__internal_49_$__cuda_sm20_div_u64) ;  /* 0x0000006400b47944 */ /* 0x000fea0003c00000 */
[----:B------:R-:W-:Y:S01]  /*03d0*/  MOV R4, R8 ;  /* 0x0000000800047202 */ /* 0x000fe20000000f00 */
[----:B------:R-:W-:-:S07]  /*03e0*/  IMAD.MOV.U32 R5, RZ, RZ, R9 ;  /* 0x000000ffff057224 */ /* 0x000fce00078e0009 */
.L_x_1335:
[----:B------:R-:W-:Y:S05]  /*03f0*/  BSYNC.RECONVERGENT B0 ;  /* 0x0000000000007941 */ /* 0x000fea0003800200 */
.L_x_1333:
        /* <DEDUP_REMOVED lines=106> */
[----:B---3--:R-:W-:Y:S02]  /*0aa0*/  @P1 HADD2.F32 R11, -RZ, R12.H0_H0 ;  /* 0x2000000cff0b1230 */ /* 0x008fe40000004100 */
[----:B--2---:R-:W-:-:S05]  /*0ab0*/  @P1 HADD2.F32 R0, -RZ, R0.H0_H0 ;  /* 0x20000000ff001230 */ /* 0x004fca0000004100 */
[----:B------:R-:W-:Y:S01]  /*0ac0*/  @P1 FFMA.FTZ R5, R0, R11, RZ ;  /* 0x0000000b00051223 */ /* 0x000fe200000100ff */
[----:B-1----:R-:W-:-:S04]  /*0ad0*/  LEA R4, P1, R10, UR10, 0x1 ;  /* 0x0000000a0a047c11 */ /* 0x002fc8000f8208ff */
[----:B------:R-:W-:Y:S02]  /*0ae0*/  F2FP.F16.F32.PACK_AB R0, RZ, R5 ;  /* 0x00000005ff00723e */ /* 0x000fe400000000ff */
[----:B------:R-:W-:-:S05]  /*0af0*/  LEA.HI.X R5, R10, UR11, R7, 0x1, P1 ;  /* 0x0000000b0a057c11 */ /* 0x000fca00088f0c07 */
[----:B------:R0:W-:Y:S01]  /*0b00*/  STG.E.U16 desc[UR8][R4.64], R0 ;  /* 0x0000000004007986 */ /* 0x0001e2000c101508 */
[----:B------:R-:W-:Y:S01]  /*0b10*/  IMAD.MOV.U32 R7, RZ, RZ, R6 ;  /* 0x000000ffff077224 */ /* 0x000fe200078e0006 */
[----:B------:R-:W-:-:S07]  /*0b20*/  MOV R10, R2 ;  /* 0x00000002000a7202 */ /* 0x000fce0000000f00 */
.L_x_1337:
[----:B------:R-:W-:Y:S05]  /*0b30*/  BSYNC.RECONVERGENT B0 ;  /* 0x0000000000007941 */ /* 0x000fea0003800200 */
.L_x_1336:
        /* <DEDUP_REMOVED lines=11> */
[----:B0-----:R-:W-:-:S04]  /*0bf0*/  IMAD.MOV R5, RZ, RZ, -R17 ;  /* 0x000000ffff057224 */ /* 0x001fc800078e0a11 */
[----:B------:R-:W-:-:S04]  /*0c00*/  IMAD R5, R5, R12, RZ ;  /* 0x0000000c05057224 */ /* 0x000fc800078e02ff */
[----:B-123--:R-:W-:-:S07]  /*0c10*/  IMAD.HI.U32 R16, R17, R5, R16 ;  /* 0x0000000511107227 */ /* 0x00efce00078e0010 */
.L_x_1338:
[----:B0-----:R-:W0:Y:S01]  /*0c20*/  LDC R20, c[0x0][0x424] ;  /* 0x00010900ff147b82 */ /* 0x001e220000000800 */
[----:B------:R-:W-:-:S05]  /*0c30*/  IABS R5, R10 ;  /* 0x0000000a00057213 */ /* 0x000fca0000000000 */
[----:B------:R-:W-:Y:S02]  /*0c40*/  IMAD.HI.U32 R16, R16, R5, RZ ;  /* 0x0000000510107227 */ /* 0x000fe400078e00ff */
[----:B------:R-:W1:Y:S03]  /*0c50*/  LDC R21, c[0x0][0x420] ;  /* 0x00010800ff157b82 */ /* 0x000e660000000800 */
[----:B------:R-:W-:-:S05]  /*0c60*/  IADD3 R0, PT, PT, -R16, RZ, RZ ;  /* 0x000000ff10007210 */ /* 0x000fca0007ffe1ff */
        /* <DEDUP_REMOVED lines=15> */
[----:B------:R-:W-:Y:S01]  /*0d60*/  ISETP.GE.U32.AND P0, PT, R5, R12, PT ;  /* 0x0000000c0500720c */ /* 0x000fe20003f06070 */
[----:B0-----:R-:W-:Y:S01]  /*0d70*/  VIADD R4, R6, 0xffffffe ;  /* 0x0ffffffe06047836 */ /* 0x001fe20000000000 */
[----:B------:R-:W-:-:S03]  /*0d80*/  LOP3.LUT R6, RZ, R21, RZ, 0x33, !PT ;  /* 0x00000015ff067212 */ /* 0x000fc600078e33ff */
[----:B------:R0:W1:Y:S08]  /*0d90*/  F2I.FTZ.U32.TRUNC.NTZ R5, R4 ;  /* 0x0000000400057305 */ /* 0x000070000021f000 */
[----:B------:R-:W-:Y:S01]  /*0da0*/  @P0 IADD3 R16, PT, PT, R16, 0x1, RZ ;  /* 0x0000000110100810 */ /* 0x000fe20007ffe0ff */
[----:B0-----:R-:W-:-:S04]  /*0db0*/  IMAD.MOV.U32 R4, RZ, RZ, RZ ;  /* 0x000000ffff047224 */ /* 0x001fc800078e00ff */
[----:B------:R-:W-:Y:S02]  /*0dc0*/  @!P3 IMAD.MOV R16, RZ, RZ, -R16 ;  /* 0x000000ffff10b224 */ /* 0x000fe400078e0a10 */
[----:B-1----:R-:W-:-:S03]  /*0dd0*/  IMAD.MOV R9, RZ, RZ, -R5 ;  /* 0x000000ffff097224 */ /* 0x002fc600078e0a05 */
[----:B------:R-:W-:Y:S01]  /*0de0*/  SEL R15, R6, R16, !P2 ;  /* 0x00000010060f7207 */ /* 0x000fe20005000000 */
[----:B------:R-:W-:-:S03]  /*0df0*/  IMAD R9, R9, R18, RZ ;  /* 0x0000001209097224 */ /* 0x000fc600078e02ff */
[----:B------:R-:W-:Y:S01]  /*0e00*/  IABS R8, R15 ;  /* 0x0000000f00087213 */ /* 0x000fe20000000000 */
[----:B------:R-:W-:Y:S02]  /*0e10*/  IMAD.HI.U32 R0, R5, R9, R4 ;  /* 0x0000000905007227 */ /* 0x000fe400078e0004 */
[----:B------:R-:W0:Y:S01]  /*0e20*/  I2F.RP R9, R19 ;  /* 0x0000001300097306 */ /* 0x000e220000209400 */
[----:B------:R-:W-:-:S05]  /*0e30*/  MOV R5, R8 ;  /* 0x0000000800057202 */ /* 0x000fca0000000f00 */
[----:B------:R-:W-:-:S04]  /*0e40*/  IMAD.HI.U32 R4, R0, R5, RZ ;  /* 0x0000000500047227 */ /* 0x000fc800078e00ff */
[----:B------:R-:W-:-:S04]  /*0e50*/  IMAD.MOV R8, RZ, RZ, -R4 ;  /* 0x000000ffff087224 */ /* 0x000fc800078e0a04 */
[C---:B------:R-:W-:Y:S01]  /*0e60*/  IMAD R5, R18.reuse, R8, R5 ;  /* 0x0000000812057224 */ /* 0x040fe200078e0205 */
[----:B0-----:R-:W0:Y:S04]  /*0e70*/  MUFU.RCP R9, R9 ;  /* 0x0000000900097308 */ /* 0x001e280000001000 */
[----:B------:R-:W-:-:S13]  /*0e80*/  ISETP.GT.U32.AND P1, PT, R18, R5, PT ;  /* 0x000000051200720c */ /* 0x000fda0003f24070 */
[----:B------:R-:W-:Y:S01]  /*0e90*/  @!P1 IMAD.IADD R5, R5, 0x1, -R18 ;  /* 0x0000000105059824 */ /* 0x000fe200078e0a12 */
[----:B------:R-:W-:Y:S01]  /*0ea0*/  @!P1 IADD3 R4, PT, PT, R4, 0x1, RZ ;  /* 0x0000000104049810 */ /* 0x000fe20007ffe0ff */
[----:B0-----:R-:W-:Y:S02]  /*0eb0*/  VIADD R12, R9, 0xffffffe ;  /* 0x0ffffffe090c7836 */ /* 0x001fe40000000000 */
[----:B------:R-:W0:Y:S01]  /*0ec0*/  LDC.64 R8, c[0x0][0x438] ;  /* 0x00010e00ff087b82 */ /* 0x000e220000000a00 */
[----:B------:R-:W-:Y:S01]  /*0ed0*/  ISETP.GE.U32.AND P0, PT, R5, R18, PT ;  /* 0x000000120500720c */ /* 0x000fe20003f06070 */
[----:B------:R1:W2:Y:S01]  /*0ee0*/  F2I.FTZ.U32.TRUNC.NTZ R13, R12 ;  /* 0x0000000c000d7305 */ /* 0x0002a2000021f000 */
[----:B------:R-:W-:-:S04]  /*0ef0*/  LOP3.LUT R5, R15, R20, RZ, 0x3c, !PT ;  /* 0x000000140f057212 */ /* 0x000fc800078e3cff */
[----:B------:R-:W-:Y:S01]  /*0f00*/  ISETP.GE.AND P3, PT, R5, RZ, PT ;  /* 0x000000ff0500720c */ /* 0x000fe20003f66270 */
[----:B-1----:R-:W-:-:S06]  /*0f10*/  HFMA2 R12, -RZ, RZ, 0, 0 ;  /* 0x00000000ff0c7431 */ /* 0x002fcc00000001ff */
[----:B------:R-:W-:Y:S02]  /*0f20*/  @P0 VIADD R4, R4, 0x1 ;  /* 0x0000000104040836 */ /* 0x000fe40000000000 */
[----:B--2---:R-:W-:-:S04]  /*0f30*/  IMAD.MOV R14, RZ, RZ, -R13 ;  /* 0x000000ffff0e7224 */ /* 0x004fc800078e0a0d */
[----:B------:R-:W-:Y:S02]  /*0f40*/  @!P3 IMAD.MOV R4, RZ, RZ, -R4 ;  /* 0x000000ffff04b224 */ /* 0x000fe400078e0a04 */
[----:B------:R-:W-:-:S03]  /*0f50*/  IMAD R23, R14, R19, RZ ;  /* 0x000000130e177224 */ /* 0x000fc600078e02ff */
[----:B------:R-:W-:Y:S01]  /*0f60*/  SEL R16, R22, R4, !P5 ;  /* 0x0000000416107207 */ /* 0x000fe20006800000 */
[----:B------:R-:W-:Y:S01]  /*0f70*/  IMAD.HI.U32 R23, R13, R23, R12 ;  /* 0x000000170d177227 */ /* 0x000fe200078e000c */
[----:B------:R-:W0:Y:S02]  /*0f80*/  LDC.64 R4, c[0x0][0x430] ;  /* 0x00010c00ff047b82 */ /* 0x000e240000000a00 */
[----:B------:R-:W-:Y:S01]  /*0f90*/  IABS R24, R16 ;  /* 0x0000001000187213 */ /* 0x000fe20000000000 */
[----:B------:R-:W-:Y:S01]  /*0fa0*/  IMAD.MOV R14, RZ, RZ, -R16 ;  /* 0x000000ffff0e7224 */ /* 0x000fe200078e0a10 */
[----:B------:R-:W-:Y:S01]  /*0fb0*/  ISETP.GE.AND P4, PT, R16, RZ, PT ;  /* 0x000000ff1000720c */ /* 0x000fe20003f86270 */
[----:B------:R-:W-:Y:S02]  /*0fc0*/  IMAD.MOV R13, RZ, RZ, -R15 ;  /* 0x000000ffff0d7224 */ /* 0x000fe400078e0a0f */
[----:B------:R-:W-:-:S04]  /*0fd0*/  IMAD.HI.U32 R12, R23, R24, RZ ;  /* 0x00000018170c7227 */ /* 0x000fc800078e00ff */
[----:B------:R-:W-:Y:S02]  /*0fe0*/  IMAD.MOV R12, RZ, RZ, -R12 ;  /* 0x000000ffff0c7224 */ /* 0x000fe400078e0a0c */
[----:B------:R-:W-:Y:S02]  /*0ff0*/  IMAD R14, R20, R14, R15 ;  /* 0x0000000e140e7224 */ /* 0x000fe400078e020f */
[----:B------:R-:W-:Y:S02]  /*1000*/  IMAD R13, R21, R13, R10 ;  /* 0x0000000d150d7224 */ /* 0x000fe400078e020a */
[----:B------:R-:W-:-:S05]  /*1010*/  IMAD R24, R19, R12, R24 ;  /* 0x0000000c13187224 */ /* 0x000fca00078e0218 */
[----:B------:R-:W-:Y:S01]  /*1020*/  ISETP.GT.U32.AND P3, PT, R19, R24, PT ;  /* 0x000000181300720c */ /* 0x000fe20003f64070 */
[----:B0-----:R-:W-:Y:S02]  /*1030*/  IMAD R17, R13, R4, -R8 ;  /* 0x000000040d117224 */ /* 0x001fe400078e0a08 */
[----:B------:R-:W-:-:S03]  /*1040*/  IMAD R25, R14, R5, -R9 ;  /* 0x000000050e197224 */ /* 0x000fc600078e0a09 */
[----:B------:R-:W-:Y:S02]  /*1050*/  ISETP.GE.AND P1, PT, R17, UR10, PT ;  /* 0x0000000a11007c0c */ /* 0x000fe4000bf26270 */
[----:B------:R-:W-:Y:S02]  /*1060*/  ISETP.GE.AND P0, PT, R25, UR11, PT ;  /* 0x0000000b19007c0c */ /* 0x000fe4000bf06270 */
[----:B------:R-:W-:Y:S02]  /*1070*/  ISETP.GT.AND P1, PT, R17, -0x1, !P1 ;  /* 0xffffffff1100780c */ /* 0x000fe40004f24270 */
[----:B------:R-:W-:Y:S02]  /*1080*/  ISETP.GT.AND P0, PT, R25, -0x1, !P0 ;  /* 0xffffffff1900780c */ /* 0x000fe40004704270 */
[----:B------:R-:W-:Y:S02]  /*1090*/  @!P3 IADD3 R24, PT, PT, R24, -R19, RZ ;  /* 0x800000131818b210 */ /* 0x000fe40007ffe0ff */
[----:B------:R-:W-:-:S02]  /*10a0*/  PLOP3.LUT P0, PT, P0, P1, PT, 0x80, 0x8 ;  /* 0x000000000008781c */ /* 0x000fc40000703070 */
[----:B------:R-:W-:Y:S02]  /*10b0*/  ISETP.GT.U32.AND P1, PT, R19, R24, PT ;  /* 0x000000181300720c */ /* 0x000fe40003f24070 */
[----:B------:R-:W-:Y:S02]  /*10c0*/  ISETP.NE.AND P3, PT, R2, RZ, PT ;  /* 0x000000ff0200720c */ /* 0x000fe40003f65270 */
[----:B------:R-:W-:-:S07]  /*10d0*/  LOP3.LUT R2, RZ, R2, RZ, 0x33, !PT ;  /* 0x00000002ff027212 */ /* 0x000fce00078e33ff */
[----:B------:R-:W0:Y:S01]  /*10e0*/  @P0 LDC.64 R14, c[0x0][0x380] ;  /* 0x0000e000ff0e0b82 */ /* 0x000e220000000a00 */
[----:B------:R-:W-:Y:S02]  /*10f0*/  @P0 IMAD R16, R16, UR11, R25 ;  /* 0x0000000b10100c24 */ /* 0x000fe4000f8e0219 */
[----:B------:R-:W-:Y:S02]  /*1100*/  @!P1 IMAD.IADD R24, R24, 0x1, -R19 ;  /* 0x0000000118189824 */ /* 0x000fe400078e0a13 */
[----:B------:R-:W-:Y:S02]  /*1110*/  @P0 IMAD R17, R16, UR10, R17 ;  /* 0x0000000a10110c24 */ /* 0x000fe4000f8e0211 */
[----:B------:R-:W-:Y:S01]  /*1120*/  @!P4 IMAD.MOV R24, RZ, RZ, -R24 ;  /* 0x000000ffff18c224 */ /* 0x000fe200078e0a18 */
[----:B------:R-:W1:Y:S04]  /*1130*/  @P0 LDC.64 R12, c[0x0][0x3d0] ;  /* 0x0000f400ff0c0b82 */ /* 0x000e680000000a00 */
        /* <DEDUP_REMOVED lines=10> */
[----:B------:R-:W-:Y:S02]  /*11e0*/  IADD3 R24, P4, PT, R3, R10, RZ ;  /* 0x0000000a03187210 */ /* 0x000fe40007f9e0ff */
[----:B----4-:R-:W-:-:S05]  /*11f0*/  IADD3 R16, PT, PT, RZ, -R17, RZ ;  /* 0x80000011ff107210 */ /* 0x010fca0007ffe0ff */
[----:B------:R-:W-:Y:S02]  /*1200*/  IMAD R27, R16, R11, RZ ;  /* 0x0000000b101b7224 */ /* 0x000fe400078e02ff */
[----:B------:R-:W-:-:S04]  /*1210*/  IMAD.MOV.U32 R16, RZ, RZ, RZ ;  /* 0x000000ffff107224 */ /* 0x000fc800078e00ff */
[----:B------:R-:W-:Y:S01]  /*1220*/  IMAD.HI.U32 R16, R17, R27, R16 ;  /* 0x0000001b11107227 */ /* 0x000fe200078e0010 */
[----:B------:R-:W-:-:S05]  /*1230*/  IABS R17, R24 ;  /* 0x0000001800117213 */ /* 0x000fca0000000000 */
[----:B0-----:R-:W-:-:S04]  /*1240*/  IMAD.HI.U32 R15, R16, R17, RZ ;  /* 0x00000011100f7227 */ /* 0x001fc800078e00ff */
[----:B-1----:R-:W-:-:S04]  /*1250*/  IMAD.MOV R12, RZ, RZ, -R15 ;  /* 0x000000ffff0c7224 */ /* 0x002fc800078e0a0f */
[----:B------:R-:W-:Y:S02]  /*1260*/  IMAD R17, R11, R12, R17 ;  /* 0x0000000c0b117224 */ /* 0x000fe400078e0211 */
[----:B------:R-:W-:-:S05]  /*1270*/  IMAD.MOV.U32 R12, RZ, RZ, R11 ;  /* 0x000000ffff0c7224 */ /* 0x000fca00078e000b */
[----:B------:R-:W-:-:S13]  /*1280*/  ISETP.GT.U32.AND P6, PT, R12, R17, PT ;  /* 0x000000110c00720c */ /* 0x000fda0003fc4070 */
[----:B------:R-:W-:Y:S02]  /*1290*/  @!P6 IADD3 R17, PT, PT, R17, -R11, RZ ;  /* 0x8000000b1111e210 */ /* 0x000fe40007ffe0ff */
[----:B------:R-:W-:Y:S02]  /*12a0*/  LOP3.LUT R11, R24, R21, RZ, 0x3c, !PT ;  /* 0x00000015180b7212 */ /* 0x000fe400078e3cff */
[----:B------:R-:W-:Y:S01]  /*12b0*/  ISETP.GE.U32.AND P1, PT, R17, R12, PT ;  /* 0x0000000c1100720c */ /* 0x000fe20003f26070 */
[----:B------:R-:W-:Y:S01]  /*12c0*/  @!P6 VIADD R15, R15, 0x1 ;  /* 0x000000010f0fe836 */ /* 0x000fe20000000000 */
[----:B------:R-:W-:-:S11]  /*12d0*/  ISETP.GE.AND P6, PT, R11, RZ, PT ;  /* 0x000000ff0b00720c */ /* 0x000fd60003fc6270 */
[----:B------:R-:W-:-:S04]  /*12e0*/  @P1 VIADD R15, R15, 0x1 ;  /* 0x000000010f0f1836 */ /* 0x000fc80000000000 */
[----:B------:R-:W-:-:S05]  /*12f0*/  @!P6 IMAD.MOV R15, RZ, RZ, -R15 ;  /* 0x000000ffff0fe224 */ /* 0x000fca00078e0a0f */
[----:B------:R-:W-:-:S04]  /*1300*/  SEL R11, R6, R15, !P2 ;  /* 0x0000000f060b7207 */ /* 0x000fc80005000000 */
[----:B------:R-:W-:-:S05]  /*1310*/  IABS R15, R11 ;  /* 0x0000000b000f7213 */ /* 0x000fca0000000000 */
[----:B------:R-:W-:-:S05]  /*1320*/  IMAD.HI.U32 R0, R0, R15, RZ ;  /* 0x0000000f00007227 */ /* 0x000fca00078e00ff */
[----:B------:R-:W-:-:S05]  /*1330*/  IADD3 R6, PT, PT, -R0, RZ, RZ ;  /* 0x000000ff00067210 */ /* 0x000fca0007ffe1ff */
[----:B------:R-:W-:-:S05]  /*1340*/  IMAD R15, R18, R6, R15 ;  /* 0x00000006120f7224 */ /* 0x000fca00078e020f */
[----:B------:R-:W-:Y:S02]  /*1350*/  ISETP.GT.U32.AND P2, PT, R18, R15, PT ;  /* 0x0000000f1200720c */ /* 0x000fe40003f44070 */
[----:B------:R-:W-:-:S11]  /*1360*/  LOP3.LUT R6, R11, R20, RZ, 0x3c, !PT ;  /* 0x000000140b067212 */ /* 0x000fd600078e3cff */
[----:B------:R-:W-:-:S05]  /*1370*/  @!P2 IMAD.IADD R15, R15, 0x1, -R18 ;  /* 0x000000010f0fa824 */ /* 0x000fca00078e0a12 */
[----:B------:R-:W-:Y:S02]  /*1380*/  ISETP.GE.U32.AND P1, PT, R15, R18, PT ;  /* 0x000000120f00720c */ /* 0x000fe40003f26070 */
[----:B------:R-:W-:Y:S01]  /*1390*/  ISETP.GE.AND P6, PT, R6, RZ, PT ;  /* 0x000000ff0600720c */ /* 0x000fe20003fc6270 */
[----:B------:R-:W-:-:S10]  /*13a0*/  @!P2 VIADD R0, R0, 0x1 ;  /* 0x000000010000a836 */ /* 0x000fd40000000000 */
[----:B------:R-:W-:-:S05]  /*13b0*/  @P1 VIADD R0, R0, 0x1 ;  /* 0x0000000100001836 */ /* 0x000fca0000000000 */
[----:B------:R-:W-:-:S04]  /*13c0*/  @!P6 IADD3 R0, PT, PT, -R0, RZ, RZ ;  /* 0x000000ff0000e210 */ /* 0x000fc80007ffe1ff */
[----:B------:R-:W-:-:S04]  /*13d0*/  SEL R22, R22, R0, !P5 ;  /* 0x0000000016167207 */ /* 0x000fc80006800000 */
[----:B------:R-:W-:Y:S01]  /*13e0*/  IABS R18, R22 ;  /* 0x0000001600127213 */ /* 0x000fe20000000000 */
[----:B------:R-:W-:-:S04]  /*13f0*/  IMAD.MOV R0, RZ, RZ, -R11 ;  /* 0x000000ffff007224 */ /* 0x000fc800078e0a0b */
[----:B------:R-:W-:-:S04]  /*1400*/  IMAD.HI.U32 R23, R23, R18, RZ ;  /* 0x0000001217177227 */ /* 0x000fc800078e00ff */
[----:B------:R-:W-:Y:S02]  /*1410*/  IMAD.MOV R23, RZ, RZ, -R23 ;  /* 0x000000ffff177224 */ /* 0x000fe400078e0a17 */
        /* <DEDUP_REMOVED lines=11> */
[----:B------:R-:W-:Y:S02]  /*14d0*/  @!P5 IADD3 R0, PT, PT, R0, -R19, RZ ;  /* 0x800000130000d210 */ /* 0x000fe40007ffe0ff */
[----:B------:R-:W-:Y:S02]  /*14e0*/  PLOP3.LUT P1, PT, P1, P2, PT, 0x80, 0x8 ;  /* 0x000000000008781c */ /* 0x000fe40000f25070 */
[----:B------:R-:W-:Y:S02]  /*14f0*/  ISETP.GT.U32.AND P2, PT, R19, R0, PT ;  /* 0x000000001300720c */ /* 0x000fe40003f44070 */
[----:B------:R-:W-:-:S09]  /*1500*/  ISETP.GE.AND P5, PT, R22, RZ, PT ;  /* 0x000000ff1600720c */ /* 0x000fd20003fa6270 */
[----:B------:R-:W0:Y:S02]  /*1510*/  @P1 LDC.64 R4, c[0x0][0x380] ;  /* 0x0000e000ff041b82 */ /* 0x000e240000000a00 */
[----:B------:R-:W-:-:S06]  /*1520*/  @!P2 IMAD.IADD R0, R0, 0x1, -R19 ;  /* 0x000000010000a824 */ /* 0x000fcc00078e0a13 */
[----:B------:R-:W1:Y:S01]  /*1530*/  @P1 LDC.64 R8, c[0x0][0x3d0] ;  /* 0x0000f400ff081b82 */ /* 0x000e620000000a00 */
[----:B------:R-:W-:Y:S02]  /*1540*/  IMAD.MOV.U32 R17, RZ, RZ, R0 ;  /* 0x000000ffff117224 */ /* 0x000fe400078e0000 */
[----:B------:R-:W-:-:S03]  /*1550*/  IMAD.MOV.U32 R11, RZ, RZ, RZ ;  /* 0x000000ffff0b7224 */ /* 0x000fc600078e00ff */
[----:B------:R-:W-:-:S04]  /*1560*/  @!P5 IADD3 R17, PT, PT, -R17, RZ, RZ ;  /* 0x000000ff1111d210 */ /* 0x000fc80007ffe1ff */
[----:B------:R-:W-:-:S05]  /*1570*/  SEL R17, R2, R17, !P3 ;  /* 0x0000001102117207 */ /* 0x000fca0005800000 */
[----:B------:R-:W-:-:S04]  /*1580*/  @P1 IMAD R17, R17, UR5, RZ ;  /* 0x0000000511111c24 */ /* 0x000fc8000f8e02ff */
[----:B-1----:R-:W-:-:S04]  /*1590*/  @P1 IMAD.WIDE R8, R17, 0x2, R8 ;  /* 0x0000000211081825 */ /* 0x002fc800078e0208 */
[----:B--2---:R-:W-:Y:S02]  /*15a0*/  @P0 HADD2.F32 R15, -RZ, R14.H0_H0 ;  /* 0x2000000eff0f0230 */ /* 0x004fe40000004100 */
[----:B---3--:R-:W-:Y:S02]  /*15b0*/  @P0 HADD2.F32 R0, -RZ, R13.H0_H0 ;  /* 0x2000000dff000230 */ /* 0x008fe40000004100 */
[----:B------:R-:W-:-:S03]  /*15c0*/  @P1 IMAD R13, R22, UR11, R21 ;  /* 0x0000000b160d1c24 */ /* 0x000fc6000f8e0215 */
[----:B------:R-:W-:Y:S01]  /*15d0*/  @P0 FFMA.FTZ R11, R0, R15, RZ ;  /* 0x0000000f000b0223 */ /* 0x000fe200000100ff */
[----:B------:R-:W-:Y:S01]  /*15e0*/  LEA R14, P0, R10, UR12, 0x1 ;  /* 0x0000000c0a0e7c11 */ /* 0x000fe2000f8008ff */
[----:B------:R-:W-:-:S03]  /*15f0*/  @P1 IMAD R13, R13, UR10, R6 ;  /* 0x0000000a0d0d1c24 */ /* 0x000fc6000f8e0206 */
[----:B------:R-:W-:Y:S01]  /*1600*/  F2FP.F16.F32.PACK_AB R11, RZ, R11 ;  /* 0x0000000bff0b723e */ /* 0x000fe200000000ff */
[----:B0-----:R-:W-:Y:S01]  /*1610*/  @P1 IMAD.WIDE R4, R13, 0x2, R4 ;  /* 0x000000020d041825 */ /* 0x001fe200078e0204 */
[----:B------:R-:W-:Y:S02]  /*1620*/  LEA.HI.X R15, R10, UR13, R7, 0x1, P0 ;  /* 0x0000000d0a0f7c11 */ /* 0x000fe400080f0c07 */
[----:B------:R-:W-:-:S05]  /*1630*/  PRMT R6, R11, 0x7610, R6 ;  /* 0x000076100b067816 */ /* 0x000fca0000000006 */
[----:B------:R0:W-:Y:S04]  /*1640*/  STG.E.U16 desc[UR8][R14.64], R6 ;  /* 0x000000060e007986 */ /* 0x0001e8000c101508 */
[----:B------:R-:W2:Y:S04]  /*1650*/  @P1 LDG.E.U16 R4, desc[UR8][R4.64] ;  /* 0x0000000804041981 */ /* 0x000ea8000c1e1500 */
[----:B------:R-:W3:Y:S01]  /*1660*/  @P1 LDG.E.U16 R0, desc[UR8][R8.64] ;  /* 0x0000000808001981 */ /* 0x000ee2000c1e1500 */
[----:B------:R-:W-:Y:S01]  /*1670*/  IMAD.MOV.U32 R2, RZ, RZ, RZ ;  /* 0x000000ffff027224 */ /* 0x000fe200078e00ff */
[----:B------:R-:W-:Y:S01]  /*1680*/  LEA R18, P0, R3, R14, 0x1 ;  /* 0x0000000e03127211 */ /* 0x000fe200078008ff */
[----:B------:R-:W-:-:S03]  /*1690*/  IMAD.X R7, RZ, RZ, R7, P4 ;  /* 0x000000ffff077224 */ /* 0x000fc600020e0607 */
[C---:B------:R-:W-:Y:S02]  /*16a0*/  LEA.HI.X R19, R3.reuse, R15, RZ, 0x1, P0 ;  /* 0x0000000f03137211 */ /* 0x040fe400000f0cff */
[----:B------:R-:W-:-:S05]  /*16b0*/  IADD3 R10, P0, PT, R3, R24, RZ ;  /* 0x00000018030a7210 */ /* 0x000fca0007f1e0ff */
[----:B------:R-:W-:Y:S01]  /*16c0*/  IMAD.X R7, RZ, RZ, R7, P0 ;  /* 0x000000ffff077224 */ /* 0x000fe200000e0607 */
[----:B------:R-:W-:-:S04]  /*16d0*/  ISETP.GE.U32.AND P0, PT, R10, UR4, PT ;  /* 0x000000040a007c0c */ /* 0x000fc8000bf06070 */
[----:B------:R-:W-:Y:S01]  /*16e0*/  ISETP.GE.AND.EX P0, PT, R7, UR7, PT, P0 ;  /* 0x0000000707007c0c */ /* 0x000fe2000bf06300 */
[----:B--2---:R-:W-:Y:S02]  /*16f0*/  @P1 HADD2.F32 R11, -RZ, R4.H0_H0 ;  /* 0x20000004ff0b1230 */ /* 0x004fe40000004100 */
[----:B---3--:R-:W-:-:S05]  /*1700*/  @P1 HADD2.F32 R0, -RZ, R0.H0_H0 ;  /* 0x20000000ff001230 */ /* 0x008fca0000004100 */
[----:B------:R-:W-:-:S05]  /*1710*/  @P1 FFMA.FTZ R2, R0, R11, RZ ;  /* 0x0000000b00021223 */ /* 0x000fca00000100ff */
[----:B------:R-:W-:-:S05]  /*1720*/  F2FP.F16.F32.PACK_AB R2, RZ, R2 ;  /* 0x00000002ff02723e */ /* 0x000fca00000000ff */
[----:B------:R0:W-:Y:S01]  /*1730*/  STG.E.U16 desc[UR8][R18.64], R2 ;  /* 0x0000000212007986 */ /* 0x0001e2000c101508 */
[----:B------:R-:W-:Y:S05]  /*1740*/  @!P0 BRA `(.L_x_1338) ;  /* 0xfffffff400348947 */ /* 0x000fea000383ffff */
[----:B------:R-:W-:Y:S05]  /*1750*/  EXIT ;  /* 0x000000000000794d */ /* 0x000fea0003800000 */
.L_x_1332:
[----:B------:R-:W-:Y:S01]  /*1760*/  IADD3 R11, P0, PT, R3, R10, RZ ;  /* 0x0000000a030b7210 */ /* 0x000fe20007f1e0ff */
[----:B------:R-:W-:Y:S03]  /*1770*/  BSSY.RECONVERGENT B0, `(.L_x_1339) ;  /* 0x0000025000007945 */ /* 0x000fe60003800200 */
[----:B------:R-:W-:Y:S02]  /*1780*/  IADD3.X R9, PT, PT, RZ, R7, RZ, P0, !PT ;  /* 0x00000007ff097210 */ /* 0x000fe400007fe4ff */
[C---:B------:R-:W-:Y:S02]  /*1790*/  ISETP.GT.U32.AND P1, PT, R11.reuse, UR10, PT ;  /* 0x0000000a0b007c0c */ /* 0x040fe4000bf24070 */
[----:B------:R-:W-:Y:S02]  /*17a0*/  ISETP.GE.U32.AND P0, PT, R11, UR10, PT ;  /* 0x0000000a0b007c0c */ /* 0x000fe4000bf06070 */
[----:B------:R-:W-:-:S02]  /*17b0*/  ISETP.GT.AND.EX P1, PT, R9, UR7, PT, P1 ;  /* 0x0000000709007c0c */ /* 0x000fc4000bf24310 */
        /* <DEDUP_REMOVED lines=16> */
[----:B------:R-:W-:Y:S01]  /*18c0*/  IMAD.HI.U32 R4, R5, R9, R4 ;  /* 0x0000000905047227 */ /* 0x000fe200078e0004 */
[----:B------:R-:W-:-:S05]  /*18d0*/  MOV R5, RZ ;  /* 0x000000ff00057202 */ /* 0x000fca0000000f00 */
[----:B------:R-:W-:-:S05]  /*18e0*/  IMAD.HI.U32 R4, R4, R11, RZ ;  /* 0x0000000b04047227 */ /* 0x000fca00078e00ff */
        /* <DEDUP_REMOVED lines=9> */
.L_x_1340:
[----:B------:R-:W-:-:S07]  /*1980*/  MOV R0, 0x19a0 ;  /* 0x000019a000007802 */ /* 0x000fce0000000f00 */
[----:B------:R-:W-:Y:S05]  /*1990*/  CALL.REL.NOINC `($__internal_49_$__cuda_sm20_div_u64) ;  /* 0x0000005000407944 */ /* 0x000fea0003c00000 */
[----:B------:R-:W-:Y:S02]  /*19a0*/  IMAD.MOV.U32 R4, RZ, RZ, R8 ;  /* 0x000000ffff047224 */ /* 0x000fe400078e0008 */
[----:B------:R-:W-:-:S07]  /*19b0*/  IMAD.MOV.U32 R5, RZ, RZ, R9 ;  /* 0x000000ffff057224 */ /* 0x000fce00078e0009 */
.L_x_1341:
[----:B------:R-:W-:Y:S05]  /*19c0*/  BSYNC.RECONVERGENT B0 ;  /* 0x0000000000007941 */ /* 0x000fea0003800200 */
.L_x_1339:
        /* <DEDUP_REMOVED lines=10> */
[----:B------:R-:W-:Y:S01]  /*1a70*/  IMAD.MOV.U32 R4, RZ, RZ, RZ ;  /* 0x000000ffff047224 */ /* 0x000fe200078e00ff */
[----:B------:R-:W-:Y:S01]  /*1a80*/  IABS R8, R10 ;  /* 0x0000000a00087213 */ /* 0x000fe20000000000 */
[----:B------:R-:W1:Y:S05]  /*1a90*/  LDCU.64 UR10, c[0x0][0x418] ;  /* 0x00008300ff0a77ac */ /* 0x000e6a0008000a00 */
[----:B------:R-:W2:Y:S01]  /*1aa0*/  LDC R6, c[0x0][0x424] ;  /* 0x00010900ff067b82 */ /* 0x000ea20000000800 */
[----:B0-----:R-:W-:-:S04]  /*1ab0*/  IABS R0, R11 ;  /* 0x0000000b00007213 */ /* 0x001fc80000000000 */
[----:B------:R-:W0:Y:S01]  /*1ac0*/  I2F.RP R2, R0 ;  /* 0x0000000000027306 */ /* 0x000e220000209400 */
[----:B--2---:R-:W-:-:S07]  /*1ad0*/  IABS R12, R6 ;  /* 0x00000006000c7213 */ /* 0x004fce0000000000 */
[----:B0-----:R-:W0:Y:S02]  /*1ae0*/  MUFU.RCP R2, R2 ;  /* 0x0000000200027308 */ /* 0x001e240000001000 */
[----:B0-----:R-:W-:Y:S02]  /*1af0*/  IADD3 R5, PT, PT, R2, 0xffffffe, RZ ;  /* 0x0ffffffe02057810 */ /* 0x001fe40007ffe0ff */
[----:B------:R-:W-:-:S04]  /*1b00*/  LOP3.LUT R2, R10, R11, RZ, 0x3c, !PT ;  /* 0x0000000b0a027212 */ /* 0x000fc800078e3cff */
[----:B------:R-:W0:Y:S01]  /*1b10*/  F2I.FTZ.U32.TRUNC.NTZ R5, R5 ;  /* 0x0000000500057305 */ /* 0x000e22000021f000 */
[----:B------:R-:W-:Y:S01]  /*1b20*/  ISETP.GE.AND P3, PT, R2, RZ, PT ;  /* 0x000000ff0200720c */ /* 0x000fe20003f66270 */
[----:B0-----:R-:W-:-:S04]  /*1b30*/  IMAD.MOV R9, RZ, RZ, -R5 ;  /* 0x000000ffff097224 */ /* 0x001fc800078e0a05 */
[----:B------:R-:W-:-:S04]  /*1b40*/  IMAD R9, R9, R0, RZ ;  /* 0x0000000009097224 */ /* 0x000fc800078e02ff */
        /* <DEDUP_REMOVED lines=13> */
[----:B------:R-:W0:Y:S03]  /*1c20*/  LDC R0, c[0x0][0x410] ;  /* 0x00010400ff007b82 */ /* 0x000e260000000800 */
[----:B------:R2:W3:Y:S08]  /*1c30*/  F2I.FTZ.U32.TRUNC.NTZ R9, R8 ;  /* 0x0000000800097305 */ /* 0x0004f0000021f000 */
[----:B------:R-:W-:Y:S01]  /*1c40*/  @P2 IADD3 R13, PT, PT, R13, 0x1, RZ ;  /* 0x000000010d0d2810 */ /* 0x000fe20007ffe0ff */
[----:B--2---:R-:W-:-:S04]  /*1c50*/  IMAD.MOV.U32 R8, RZ, RZ, RZ ;  /* 0x000000ffff087224 */ /* 0x004fc800078e00ff */
[----:B------:R-:W-:Y:S01]  /*1c60*/  @!P3 IMAD.MOV R13, RZ, RZ, -R13 ;  /* 0x000000ffff0db224 */ /* 0x000fe200078e0a0d */
[----:B------:R-:W-:Y:S01]  /*1c70*/  @!P1 LOP3.LUT R13, RZ, R11, RZ, 0x33, !PT ;  /* 0x0000000bff0d9212 */ /* 0x000fe200078e33ff */
[----:B---3--:R-:W-:-:S03]  /*1c80*/  IMAD.MOV R5, RZ, RZ, -R9 ;  /* 0x000000ffff057224 */ /* 0x008fc600078e0a09 */
[----:B------:R-:W-:Y:S01]  /*1c90*/  IABS R12, R13 ;  /* 0x0000000d000c7213 */ /* 0x000fe20000000000 */
[----:B------:R-:W-:Y:S01]  /*1ca0*/  IMAD R5, R5, R4, RZ ;  /* 0x0000000405057224 */ /* 0x000fe200078e02ff */
[----:B0-----:R-:W-:-:S03]  /*1cb0*/  IABS R2, R0 ;  /* 0x0000000000027213 */ /* 0x001fc60000000000 */
[----:B------:R-:W-:Y:S01]  /*1cc0*/  IMAD.HI.U32 R8, R9, R5, R8 ;  /* 0x0000000509087227 */ /* 0x000fe200078e0008 */
[----:B------:R-:W-:Y:S01]  /*1cd0*/  MOV R5, R12 ;  /* 0x0000000c00057202 */ /* 0x000fe20000000f00 */
[----:B------:R-:W0:Y:S01]  /*1ce0*/  I2F.RP R9, R2 ;  /* 0x0000000200097306 */ /* 0x000e220000209400 */
[----:B------:R-:W-:-:S03]  /*1cf0*/  ISETP.NE.AND P4, PT, R0, RZ, PT ;  /* 0x000000ff0000720c */ /* 0x000fc60003f85270 */
        /* <DEDUP_REMOVED lines=8> */
[----:B------:R-:W-:Y:S01]  /*1d80*/  ISETP.NE.AND P2, PT, R6, RZ, PT ;  /* 0x000000ff0600720c */ /* 0x000fe20003f45270 */
[----:B------:R-:W0:Y:S01]  /*1d90*/  LDC.64 R8, c[0x0][0x430] ;  /* 0x00010c00ff087b82 */ /* 0x000e220000000a00 */
[----:B------:R-:W-:Y:S01]  /*1da0*/  ISETP.GE.U32.AND P1, PT, R5, R4, PT ;  /* 0x000000040500720c */ /* 0x000fe20003f26070 */
[----:B------:R2:W3:Y:S01]  /*1db0*/  F2I.FTZ.U32.TRUNC.NTZ R15, R14 ;  /* 0x0000000e000f7305 */ /* 0x0004e2000021f000 */
[----:B------:R-:W-:-:S04]  /*1dc0*/  LOP3.LUT R4, R13, R6, RZ, 0x3c, !PT ;  /* 0x000000060d047212 */ /* 0x000fc800078e3cff */
[----:B------:R-:W-:Y:S02]  /*1dd0*/  ISETP.GE.AND P3, PT, R4, RZ, PT ;  /* 0x000000ff0400720c */ /* 0x000fe40003f66270 */
[----:B------:R-:W0:Y:S01]  /*1de0*/  LDC.64 R4, c[0x0][0x438] ;  /* 0x00010e00ff047b82 */ /* 0x000e220000000a00 */
[----:B--2---:R-:W-:-:S04]  /*1df0*/  HFMA2 R14, -RZ, RZ, 0, 0 ;  /* 0x00000000ff0e7431 */ /* 0x004fc800000001ff */
[----:B------:R-:W-:Y:S02]  /*1e00*/  @P1 VIADD R12, R12, 0x1 ;  /* 0x000000010c0c1836 */ /* 0x000fe40000000000 */
[----:B---3--:R-:W-:-:S04]  /*1e10*/  IMAD.MOV R17, RZ, RZ, -R15 ;  /* 0x000000ffff117224 */ /* 0x008fc800078e0a0f */
[----:B------:R-:W-:Y:S01]  /*1e20*/  @!P3 IMAD.MOV R12, RZ, RZ, -R12 ;  /* 0x000000ffff0cb224 */ /* 0x000fe200078e0a0c */
[----:B------:R-:W-:Y:S01]  /*1e30*/  @!P2 LOP3.LUT R12, RZ, R6, RZ, 0x33, !PT ;  /* 0x00000006ff0ca212 */ /* 0x000fe200078e33ff */
[----:B------:R-:W-:-:S03]  /*1e40*/  IMAD R17, R17, R2, RZ ;  /* 0x0000000211117224 */ /* 0x000fc600078e02ff */
[----:B------:R-:W-:Y:S01]  /*1e50*/  IABS R16, R12 ;  /* 0x0000000c00107213 */ /* 0x000fe20000000000 */
[----:B------:R-:W-:-:S04]  /*1e60*/  IMAD.HI.U32 R14, R15, R17, R14 ;  /* 0x000000110f0e7227 */ /* 0x000fc800078e000e */
[----:B------:R-:W-:Y:S02]  /*1e70*/  IMAD.MOV.U32 R17, RZ, RZ, R16 ;  /* 0x000000ffff117224 */ /* 0x000fe400078e0010 */
[----:B------:R-:W-:Y:S02]  /*1e80*/  IMAD.MOV R15, RZ, RZ, -R13 ;  /* 0x000000ffff0f7224 */ /* 0x000fe400078e0a0d */
[----:B------:R-:W-:-:S04]  /*1e90*/  IMAD.HI.U32 R14, R14, R17, RZ ;  /* 0x000000110e0e7227 */ /* 0x000fc800078e00ff */
[----:B------:R-:W-:Y:S01]  /*1ea0*/  IMAD.MOV R16, RZ, RZ, -R12 ;  /* 0x000000ffff107224 */ /* 0x000fe200078e0a0c */
[----:B------:R-:W-:Y:S01]  /*1eb0*/  IADD3 R14, PT, PT, -R14, RZ, RZ ;  /* 0x000000ff0e0e7210 */ /* 0x000fe20007ffe1ff */
[----:B------:R-:W-:Y:S02]  /*1ec0*/  IMAD R15, R11, R15, R10 ;  /* 0x0000000f0b0f7224 */ /* 0x000fe400078e020a */
[----:B------:R-:W-:Y:S02]  /*1ed0*/  IMAD R16, R6, R16, R13 ;  /* 0x0000001006107224 */ /* 0x000fe400078e020d */
[----:B------:R-:W-:Y:S02]  /*1ee0*/  IMAD R11, R2, R14, R17 ;  /* 0x0000000e020b7224 */ /* 0x000fe400078e0211 */
[----:B0-----:R-:W-:Y:S02]  /*1ef0*/  IMAD R19, R15, R8, -R4 ;  /* 0x000000080f137224 */ /* 0x001fe400078e0a04 */
[----:B------:R-:W-:Y:S01]  /*1f00*/  IMAD R13, R16, R9, -R5 ;  /* 0x00000009100d7224 */ /* 0x000fe200078e0a05 */
[----:B------:R-:W-:Y:S01]  /*1f10*/  ISETP.GT.U32.AND P3, PT, R2, R11, PT ;  /* 0x0000000b0200720c */ /* 0x000fe20003f64070 */
[----:B------:R-:W0:Y:S01]  /*1f20*/  LDC.64 R8, c[0x0][0x3f8] ;  /* 0x0000fe00ff087b82 */ /* 0x000e220000000a00 */
[----:B-1----:R-:W-:-:S02]  /*1f30*/  ISETP.GE.AND P2, PT, R19, UR10, PT ;  /* 0x0000000a13007c0c */ /* 0x002fc4000bf46270 */
[----:B------:R-:W-:Y:S02]  /*1f40*/  ISETP.GE.AND P1, PT, R13, UR11, PT ;  /* 0x0000000b0d007c0c */ /* 0x000fe4000bf26270 */
[----:B------:R-:W-:Y:S02]  /*1f50*/  ISETP.GT.AND P2, PT, R19, -0x1, !P2 ;  /* 0xffffffff1300780c */ /* 0x000fe40005744270 */
[----:B------:R-:W-:-:S04]  /*1f60*/  ISETP.GT.AND P1, PT, R13, -0x1, !P1 ;  /* 0xffffffff0d00780c */ /* 0x000fc80004f24270 */
[----:B------:R-:W-:Y:S01]  /*1f70*/  PLOP3.LUT P1, PT, P1, P2, PT, 0x80, 0x8 ;  /* 0x000000000008781c */ /* 0x000fe20000f25070 */
[----:B------:R-:W-:Y:S01]  /*1f80*/  @!P3 IMAD.IADD R11, R11, 0x1, -R2 ;  /* 0x000000010b0bb824 */ /* 0x000fe200078e0a02 */
[----:B------:R-:W-:-:S04]  /*1f90*/  ISETP.GE.AND P3, PT, R12, RZ, PT ;  /* 0x000000ff0c00720c */ /* 0x000fc80003f66270 */
[----:B------:R-:W-:-:S07]  /*1fa0*/  ISETP.GT.U32.AND P2, PT, R2, R11, PT ;  /* 0x0000000b0200720c */ /* 0x000fce0003f44070 */
[----:B------:R-:W1:Y:S01]  /*1fb0*/  @P1 LDC.64 R14, c[0x0][0x380] ;  /* 0x0000e000ff0e1b82 */ /* 0x000e620000000a00 */
[----:B------:R-:W-:-:S05]  /*1fc0*/  @P1 IMAD R12, R12, UR11, R13 ;  /* 0x0000000b0c0c1c24 */ /* 0x000fca000f8e020d */
[----:B------:R-:W-:Y:S02]  /*1fd0*/  @!P2 IMAD.IADD R11, R11, 0x1, -R2 ;  /* 0x000000010b0ba824 */ /* 0x000fe400078e0a02 */
[----:B------:R-:W2:Y:S02]  /*1fe0*/  @P1 LDC.64 R4, c[0x0][0x3d0] ;  /* 0x0000f400ff041b82 */ /* 0x000ea40000000a00 */
[----:B------:R-:W-:Y:S02]  /*1ff0*/  IMAD.MOV.U32 R17, RZ, RZ, R11 ;  /* 0x000000ffff117224 */ /* 0x000fe400078e000b */
[----:B------:R-:W-:Y:S01]  /*2000*/  @P1 IMAD R11, R12, UR10, R19 ;  /* 0x0000000a0c0b1c24 */ /* 0x000fe2000f8e0213 */
[----:B------:R-:W3:Y:S02]  /*2010*/  LDCU.64 UR10, c[0x0][0x3a8] ;  /* 0x00007500ff0a77ac */ /* 0x000ee40008000a00 */
[----:B------:R-:W-:Y:S02]  /*2020*/  @!P3 IADD3 R17, PT, PT, -R17, RZ, RZ ;  /* 0x000000ff1111b210 */ /* 0x000fe40007ffe1ff */
[----:B------:R-:W-:-:S05]  /*2030*/  @!P4 LOP3.LUT R17, RZ, R0, RZ, 0x33, !PT ;  /* 0x00000000ff11c212 */ /* 0x000fca00078e33ff */
[----:B------:R-:W-:Y:S02]  /*2040*/  @P1 IMAD R13, R17, UR5, RZ ;  /* 0x00000005110d1c24 */ /* 0x000fe4000f8e02ff */
[----:B-1----:R-:W-:-:S04]  /*2050*/  @P1 IMAD.WIDE R14, R11, 0x2, R14 ;  /* 0x000000020b0e1825 */ /* 0x002fc800078e020e */
[----:B0-----:R-:W-:Y:S02]  /*2060*/  IMAD.WIDE R8, R17, 0x2, R8 ;  /* 0x0000000211087825 */ /* 0x001fe400078e0208 */
[----:B------:R-:W4:Y:S02]  /*2070*/  @P1 LDG.E.U16 R14, desc[UR8][R14.64] ;  /* 0x000000080e0e1981 */ /* 0x000f24000c1e1500 */
[----:B--2---:R-:W-:Y:S02]  /*2080*/  @P1 IMAD.WIDE R4, R13, 0x2, R4 ;  /* 0x000000020d041825 */ /* 0x004fe400078e0204 */
[----:B------:R-:W2:Y:S04]  /*2090*/  LDG.E.U16 R8, desc[UR8][R8.64] ;  /* 0x0000000808087981 */ /* 0x000ea8000c1e1500 */
[----:B------:R-:W5:Y:S01]  /*20a0*/  @P1 LDG.E.U16 R4, desc[UR8][R4.64] ;  /* 0x0000000804041981 */ /* 0x000f62000c1e1500 */
[----:B----4-:R-:W-:-:S02]  /*20b0*/  @P1 HADD2.F32 R2, -RZ, R14.H0_H0 ;  /* 0x2000000eff021230 */ /* 0x010fc40000004100 */
[----:B--2---:R-:W-:Y:S02]  /*20c0*/  HADD2.F32 R0, -RZ, R8.H0_H0 ;  /* 0x20000008ff007230 */ /* 0x004fe40000004100 */
[----:B-----5:R-:W-:-:S05]  /*20d0*/  @P1 HADD2.F32 R11, -RZ, R4.H0_H0 ;  /* 0x20000004ff0b1230 */ /* 0x020fca0000004100 */
[----:B------:R-:W-:Y:S01]  /*20e0*/  @P1 FFMA.FTZ R0, R11, R2, R0 ;  /* 0x000000020b001223 */ /* 0x000fe20000010000 */
[----:B---3--:R-:W-:-:S04]  /*20f0*/  LEA R12, P1, R10, UR10, 0x1 ;  /* 0x0000000a0a0c7c11 */ /* 0x008fc8000f8208ff */
[----:B------:R-:W-:Y:S02]  /*2100*/  F2FP.F16.F32.PACK_AB R0, RZ, R0 ;  /* 0x00000000ff00723e */ /* 0x000fe400000000ff */
[----:B------:R-:W-:-:S05]  /*2110*/  LEA.HI.X R13, R10, UR11, R7, 0x1, P1 ;  /* 0x0000000b0a0d7c11 */ /* 0x000fca00088f0c07 */
[----:B------:R0:W-:Y:S01]  /*2120*/  STG.E.U16 desc[UR8][R12.64], R0 ;  /* 0x000000000c007986 */ /* 0x0001e2000c101508 */
[----:B------:R-:W-:-:S05]  /*2130*/  IADD3 R10, P1, PT, R3, R10, RZ ;  /* 0x0000000a030a7210 */ /* 0x000fca0007f3e0ff */
[----:B------:R-:W-:-:S08]  /*2140*/  IMAD.X R7, RZ, RZ, R7, P1 ;  /* 0x000000ffff077224 */ /* 0x000fd000008e0607 */
.L_x_1343:
[----:B------:R-:W-:Y:S05]  /*2150*/  BSYNC.RECONVERGENT B0 ;  /* 0x0000000000007941 */ /* 0x000fea0003800200 */
.L_x_1342:
        /* <DEDUP_REMOVED lines=10> */
[----:B0-----:R-:W-:Y:S01]  /*2200*/  MOV R8, RZ ;  /* 0x000000ff00087202 */ /* 0x001fe20000000f00 */
[----:B----4-:R-:W-:-:S04]  /*2210*/  IMAD.MOV R5, RZ, RZ, -R9 ;  /* 0x000000ffff057224 */ /* 0x010fc800078e0a09 */
[----:B------:R-:W-:-:S04]  /*2220*/  IMAD R5, R5, R4, RZ ;  /* 0x0000000405057224 */ /* 0x000fc800078e02ff */
[----:B-123--:R-:W-:-:S07]  /*2230*/  IMAD.HI.U32 R2, R9, R5, R8 ;  /* 0x0000000509027227 */ /* 0x00efce00078e0008 */
.L_x_1344:
        /* <DEDUP_REMOVED lines=18> */
[----:B------:R-:W-:Y:S01]  /*2360*/  @!P1 IMAD.IADD R5, R5, 0x1, -R13 ;  /* 0x0000000105059824 */ /* 0x000fe200078e0a0d */
[----:B------:R-:W-:-:S04]  /*2370*/  @!P1 IADD3 R2, PT, PT, R2, 0x1, RZ ;  /* 0x0000000102029810 */ /* 0x000fc80007ffe0ff */
[----:B------:R-:W-:Y:S01]  /*2380*/  ISETP.GE.U32.AND P0, PT, R5, R4, PT ;  /* 0x000000040500720c */ /* 0x000fe20003f06070 */
[----:B0-----:R-:W-:Y:S01]  /*2390*/  VIADD R16, R6, 0xffffffe ;  /* 0x0ffffffe06107836 */ /* 0x001fe20000000000 */
[----:B--2---:R-:W-:-:S03]  /*23a0*/  IABS R5, R11 ;  /* 0x0000000b00057213 */ /* 0x004fc60000000000 */
[----:B------:R0:W2:Y:S01]  /*23b0*/  F2I.FTZ.U32.TRUNC.NTZ R17, R16 ;  /* 0x0000001000117305 */ /* 0x0000a2000021f000 */
[----:B-1----:R-:W-:Y:S02]  /*23c0*/  VIADD R9, R8, 0xffffffe ;  /* 0x0ffffffe08097836 */ /* 0x002fe40000000000 */
[----:B------:R-:W-:-:S05]  /*23d0*/  HFMA2 R8, -RZ, RZ, 0, 0 ;  /* 0x00000000ff087431 */ /* 0x000fca00000001ff */
[----:B------:R-:W-:Y:S01]  /*23e0*/  @P0 VIADD R2, R2, 0x1 ;  /* 0x0000000102020836 */ /* 0x000fe20000000000 */
[----:B------:R-:W-:Y:S01]  /*23f0*/  ISETP.NE.AND P0, PT, R23, RZ, PT ;  /* 0x000000ff1700720c */ /* 0x000fe20003f05270 */
[----:B------:R-:W1:Y:S01]  /*2400*/  F2I.FTZ.U32.TRUNC.NTZ R9, R9 ;  /* 0x0000000900097305 */ /* 0x000e62000021f000 */
[----:B0-----:R-:W-:Y:S02]  /*2410*/  IMAD.MOV.U32 R16, RZ, RZ, RZ ;  /* 0x000000ffff107224 */ /* 0x001fe400078e00ff */
[----:B------:R-:W-:Y:S01]  /*2420*/  @!P2 IADD3 R2, PT, PT, -R2, RZ, RZ ;  /* 0x000000ff0202a210 */ /* 0x000fe20007ffe1ff */
[----:B--2---:R-:W-:-:S03]  /*2430*/  IMAD.MOV R19, RZ, RZ, -R17 ;  /* 0x000000ffff137224 */ /* 0x004fc600078e0a11 */
[----:B------:R-:W-:Y:S01]  /*2440*/  SEL R14, R15, R2, !P0 ;  /* 0x000000020f0e7207 */ /* 0x000fe20004000000 */
[----:B------:R-:W0:Y:S01]  /*2450*/  I2F.RP R18, R5 ;  /* 0x0000000500127306 */ /* 0x000e220000209400 */
[----:B------:R-:W-:Y:S02]  /*2460*/  IMAD R19, R19, R12, RZ ;  /* 0x0000000c13137224 */ /* 0x000fe400078e02ff */
[----:B------:R-:W-:Y:S02]  /*2470*/  IABS R0, R14 ;  /* 0x0000000e00007213 */ /* 0x000fe40000000000 */
[----:B------:R-:W-:-:S04]  /*2480*/  IMAD.HI.U32 R6, R17, R19, R16 ;  /* 0x0000001311067227 */ /* 0x000fc800078e0010 */
[--C-:B-1----:R-:W-:Y:S02]  /*2490*/  IMAD.MOV R2, RZ, RZ, -R9.reuse ;  /* 0x000000ffff027224 */ /* 0x102fe400078e0a09 */
[----:B------:R-:W-:Y:S01]  /*24a0*/  IMAD.MOV.U32 R19, RZ, RZ, R0 ;  /* 0x000000ffff137224 */ /* 0x000fe200078e0000 */
[----:B------:R-:W-:Y:S01]  /*24b0*/  IADD3 R0, P3, PT, R3, R10, RZ ;  /* 0x0000000a03007210 */ /* 0x000fe20007f7e0ff */
[----:B------:R-:W-:Y:S02]  /*24c0*/  IMAD R17, R2, R13, RZ ;  /* 0x0000000d02117224 */ /* 0x000fe400078e02ff */
        /* <DEDUP_REMOVED lines=14> */
[----:B0-----:R-:W-:Y:S01]  /*25b0*/  IADD3 R9, PT, PT, R18, 0xffffffe, RZ ;  /* 0x0ffffffe12097810 */ /* 0x001fe20007ffe0ff */
[----:B------:R-:W-:-:S05]  /*25c0*/  IMAD.MOV.U32 R4, RZ, RZ, R13 ;  /* 0x000000ffff047224 */ /* 0x000fca00078e000d */
[----:B------:R-:W-:Y:S01]  /*25d0*/  ISETP.GT.U32.AND P1, PT, R4, R21, PT ;  /* 0x000000150400720c */ /* 0x000fe20003f24070 */
[----:B------:R-:W0:Y:S04]  /*25e0*/  F2I.FTZ.U32.TRUNC.NTZ R9, R9 ;  /* 0x0000000900097305 */ /* 0x000e28000021f000 */
[----:B------:R-:W-:Y:S02]  /*25f0*/  @!P5 IMAD.IADD R19, R19, 0x1, -R12 ;  /* 0x000000011313d824 */ /* 0x000fe400078e0a0c */
[----:B------:R-:W-:-:S03]  /*2600*/  @!P5 VIADD R16, R16, 0x1 ;  /* 0x000000011010d836 */ /* 0x000fc60000000000 */
[----:B------:R-:W-:-:S03]  /*2610*/  ISETP.GE.U32.AND P2, PT, R19, R12, PT ;  /* 0x0000000c1300720c */ /* 0x000fc60003f46070 */
[----:B------:R-:W-:Y:S02]  /*2620*/  @!P1 IMAD.IADD R21, R21, 0x1, -R13 ;  /* 0x0000000115159824 */ /* 0x000fe400078e0a0d */
[----:B------:R-:W-:Y:S02]  /*2630*/  @!P1 VIADD R17, R17, 0x1 ;  /* 0x0000000111119836 */ /* 0x000fe40000000000 */
[----:B0-----:R-:W-:Y:S01]  /*2640*/  IMAD.MOV R8, RZ, RZ, -R9 ;  /* 0x000000ffff087224 */ /* 0x001fe200078e0a09 */
[----:B------:R-:W-:-:S03]  /*2650*/  ISETP.GE.U32.AND P5, PT, R21, R4, PT ;  /* 0x000000041500720c */ /* 0x000fc60003fa6070 */
[----:B------:R-:W-:Y:S02]  /*2660*/  IMAD R19, R8, R5, RZ ;  /* 0x0000000508137224 */ /* 0x000fe400078e02ff */
[----:B------:R-:W-:Y:S01]  /*2670*/  @P2 IADD3 R16, PT, PT, R16, 0x1, RZ ;  /* 0x0000000110102810 */ /* 0x000fe20007ffe0ff */
[----:B------:R-:W-:Y:S01]  /*2680*/  IMAD.MOV.U32 R8, RZ, RZ, RZ ;  /* 0x000000ffff087224 */ /* 0x000fe200078e00ff */
[----:B------:R-:W-:-:S03]  /*2690*/  ISETP.NE.AND P2, PT, R25, RZ, PT ;  /* 0x000000ff1900720c */ /* 0x000fc60003f45270 */
[----:B------:R-:W-:Y:S02]  /*26a0*/  @!P4 IMAD.MOV R16, RZ, RZ, -R16 ;  /* 0x000000ffff10c224 */ /* 0x000fe400078e0a10 */
[----:B------:R-:W-:Y:S01]  /*26b0*/  IMAD.HI.U32 R9, R9, R19, R8 ;  /* 0x0000001309097227 */ /* 0x000fe200078e0008 */
[----:B------:R-:W-:Y:S01]  /*26c0*/  @P5 IADD3 R17, PT, PT, R17, 0x1, RZ ;  /* 0x0000000111115810 */ /* 0x000fe20007ffe0ff */
[----:B------:R-:W0:Y:S01]  /*26d0*/  LDC.64 R18, c[0x0][0x430] ;  /* 0x00010c00ff127b82 */ /* 0x000e220000000a00 */
[----:B------:R-:W-:-:S03]  /*26e0*/  SEL R13, R22, R16, !P2 ;  /* 0x00000010160d7207 */ /* 0x000fc60005000000 */
[----:B------:R-:W-:Y:S01]  /*26f0*/  IMAD.MOV.U32 R20, RZ, RZ, R17 ;  /* 0x000000ffff147224 */ /* 0x000fe200078e0011 */
[----:B------:R-:W-:-:S03]  /*2700*/  IABS R24, R13 ;  /* 0x0000000d00187213 */ /* 0x000fc60000000000 */
[----:B------:R-:W-:Y:S01]  /*2710*/  @!P6 IMAD.MOV R20, RZ, RZ, -R20 ;  /* 0x000000ffff14e224 */ /* 0x000fe200078e0a14 */
[----:B------:R-:W0:Y:S01]  /*2720*/  LDC.64 R16, c[0x0][0x438] ;  /* 0x00010e00ff107b82 */ /* 0x000e220000000a00 */
[----:B------:R-:W-:-:S03]  /*2730*/  ISETP.GE.AND P6, PT, R13, RZ, PT ;  /* 0x000000ff0d00720c */ /* 0x000fc60003fc6270 */
[----:B------:R-:W-:Y:S01]  /*2740*/  SEL R8, R15, R20, !P0 ;  /* 0x000000140f087207 */ /* 0x000fe20004000000 */
[----:B------:R-:W-:-:S03]  /*2750*/  IMAD.HI.U32 R15, R9, R24, RZ ;  /* 0x00000018090f7227 */ /* 0x000fc600078e00ff */
[----:B------:R-:W-:Y:S02]  /*2760*/  IABS R21, R8 ;  /* 0x0000000800157213 */ /* 0x000fe40000000000 */
[----:B------:R-:W-:-:S03]  /*2770*/  IADD3 R20, PT, PT, -R15, RZ, RZ ;  /* 0x000000ff0f147210 */ /* 0x000fc60007ffe1ff */
[----:B------:R-:W-:Y:S02]  /*2780*/  IMAD.MOV.U32 R15, RZ, RZ, R21 ;  /* 0x000000ffff0f7224 */ /* 0x000fe400078e0015 */
[C---:B------:R-:W-:Y:S02]  /*2790*/  IMAD R24, R5.reuse, R20, R24 ;  /* 0x0000001405187224 */ /* 0x040fe400078e0218 */
[----:B------:R-:W-:Y:S02]  /*27a0*/  IMAD.MOV R20, RZ, RZ, -R14 ;  /* 0x000000ffff147224 */ /* 0x000fe400078e0a0e */
[----:B------:R-:W-:Y:S01]  /*27b0*/  IMAD.MOV R21, RZ, RZ, -R13 ;  /* 0x000000ffff157224 */ /* 0x000fe200078e0a0d */
[----:B------:R-:W-:Y:S01]  /*27c0*/  ISETP.GT.U32.AND P4, PT, R5, R24, PT ;  /* 0x000000180500720c */ /* 0x000fe20003f84070 */
[----:B------:R-:W-:-:S04]  /*27d0*/  IMAD.HI.U32 R6, R6, R15, RZ ;  /* 0x0000000f06067227 */ /* 0x000fc800078e00ff */
[----:B------:R-:W-:Y:S01]  /*27e0*/  IMAD R27, R23, R20, R10 ;  /* 0x00000014171b7224 */ /* 0x000fe200078e020a */
[----:B------:R-:W-:Y:S01]  /*27f0*/  IADD3 R20, PT, PT, -R6, RZ, RZ ;  /* 0x000000ff06147210 */ /* 0x000fe20007ffe1ff */
[----:B------:R-:W-:Y:S02]  /*2800*/  IMAD R26, R25, R21, R14 ;  /* 0x00000015191a7224 */ /* 0x000fe400078e020e */
        /* <DEDUP_REMOVED lines=12> */
[----:B------:R-:W-:Y:S01]  /*28d0*/  ISETP.GE.U32.AND P1, PT, R15, R12, PT ;  /* 0x0000000c0f00720c */ /* 0x000fe20003f26070 */
[----:B------:R-:W-:Y:S01]  /*28e0*/  @!P4 IMAD.IADD R24, R24, 0x1, -R5 ;  /* 0x000000011818c824 */ /* 0x000fe200078e0a05 */
[----:B------:R-:W-:Y:S01]  /*28f0*/  ISETP.NE.AND P4, PT, R11, RZ, PT ;  /* 0x000000ff0b00720c */ /* 0x000fe20003f85270 */
[----:B------:R-:W0:Y:S01]  /*2900*/  @P0 LDC.64 R20, c[0x0][0x380] ;  /* 0x0000e000ff140b82 */ /* 0x000e220000000a00 */
[----:B------:R-:W-:Y:S01]  /*2910*/  @P0 IMAD R15, R13, UR11, R26 ;  /* 0x0000000b0d0f0c24 */ /* 0x000fe2000f8e021a */
[----:B------:R-:W-:Y:S02]  /*2920*/  LOP3.LUT R11, RZ, R11, RZ, 0x33, !PT ;  /* 0x0000000bff0b7212 */ /* 0x000fe400078e33ff */
[----:B------:R-:W-:Y:S01]  /*2930*/  @!P6 IADD3 R24, PT, PT, -R24, RZ, RZ ;  /* 0x000000ff1818e210 */ /* 0x000fe20007ffe1ff */
[----:B------:R-:W-:-:S03]  /*2940*/  @P0 IMAD R27, R15, UR10, R14 ;  /* 0x0000000a0f1b0c24 */ /* 0x000fc6000f8e020e */
        /* <DEDUP_REMOVED lines=14> */
[----:B------:R-:W-:-:S05]  /*2a30*/  @!P6 IMAD.MOV R6, RZ, RZ, -R6 ;  /* 0x000000ffff06e224 */ /* 0x000fca00078e0a06 */
[----:B------:R-:W-:-:S04]  /*2a40*/  SEL R22, R22, R6, !P2 ;  /* 0x0000000616167207 */ /* 0x000fc80005000000 */
[----:B------:R-:W-:Y:S02]  /*2a50*/  IABS R28, R22 ;  /* 0x00000016001c7213 */ /* 0x000fe40000000000 */
[----:B------:R-:W-:-:S03]  /*2a60*/  IADD3 R6, PT, PT, -R8, RZ, RZ ;  /* 0x000000ff08067210 */ /* 0x000fc60007ffe1ff */
[----:B------:R-:W-:-:S04]  /*2a70*/  IMAD.HI.U32 R9, R9, R28, RZ ;  /* 0x0000001c09097227 */ /* 0x000fc800078e00ff */
[----:B0-----:R-:W-:Y:S02]  /*2a80*/  IMAD.MOV R12, RZ, RZ, -R9 ;  /* 0x000000ffff0c7224 */ /* 0x001fe400078e0a09 */
        /* <DEDUP_REMOVED lines=15> */
[----:B------:R-:W0:Y:S08]  /*2b80*/  @P1 LDC.64 R12, c[0x0][0x380] ;  /* 0x0000e000ff0c1b82 */ /* 0x000e300000000a00 */
[----:B------:R-:W1:Y:S01]  /*2b90*/  @P1 LDC.64 R8, c[0x0][0x3d0] ;  /* 0x0000f400ff081b82 */ /* 0x000e620000000a00 */
[----:B------:R-:W-:-:S05]  /*2ba0*/  @!P2 IADD3 R6, PT, PT, R6, -R5, RZ ;  /* 0x800000050606a210 */ /* 0x000fca0007ffe0ff */
[----:B------:R-:W-:-:S05]  /*2bb0*/  @!P5 IMAD.MOV R6, RZ, RZ, -R6 ;  /* 0x000000ffff06d224 */ /* 0x000fca00078e0a06 */
[----:B------:R-:W-:-:S05]  /*2bc0*/  SEL R19, R11, R6, !P4 ;  /* 0x000000060b137207 */ /* 0x000fca0006000000 */
[C---:B------:R-:W-:Y:S02]  /*2bd0*/  @P1 IMAD R11, R19.reuse, UR5, RZ ;  /* 0x00000005130b1c24 */ /* 0x040fe4000f8e02ff */
[----:B------:R-:W-:-:S04]  /*2be0*/  IMAD.WIDE R14, R19, 0x2, R14 ;  /* 0x00000002130e7825 */ /* 0x000fc800078e020e */
[----:B-1----:R-:W-:-:S04]  /*2bf0*/  @P1 IMAD.WIDE R8, R11, 0x2, R8 ;  /* 0x000000020b081825 */ /* 0x002fc800078e0208 */
[----:B---3--:R-:W-:Y:S02]  /*2c00*/  @P0 HADD2.F32 R20, -RZ, R20.H0_H0 ;  /* 0x20000014ff140230 */ /* 0x008fe40000004100 */
[----:B----4-:R-:W-:Y:S02]  /*2c10*/  @P0 HADD2.F32 R5, -RZ, R24.H0_H0 ;  /* 0x20000018ff050230 */ /* 0x010fe40000004100 */
[----:B--2---:R-:W-:-:S05]  /*2c20*/  HADD2.F32 R26, -RZ, R26.H0_H0 ;  /* 0x2000001aff1a7230 */ /* 0x004fca0000004100 */
[----:B------:R-:W-:Y:S01]  /*2c30*/  @P0 FFMA.FTZ R26, R5, R20, R26 ;  /* 0x00000014051a0223 */ /* 0x000fe2000001001a */
[----:B------:R-:W-:Y:S01]  /*2c40*/  @P1 IMAD R5, R22, UR11, R17 ;  /* 0x0000000b16051c24 */ /* 0x000fe2000f8e0211 */
[----:B------:R-:W-:-:S03]  /*2c50*/  LEA R16, P0, R10, UR12, 0x1 ;  /* 0x0000000c0a107c11 */ /* 0x000fc6000f8008ff */
[----:B------:R-:W-:Y:S01]  /*2c60*/  @P1 IMAD R5, R5, UR10, R18 ;  /* 0x0000000a05051c24 */ /* 0x000fe2000f8e0212 */
[----:B------:R-:W-:Y:S02]  /*2c70*/  F2FP.F16.F32.PACK_AB R26, RZ, R26 ;  /* 0x0000001aff1a723e */ /* 0x000fe400000000ff */
[----:B------:R-:W-:Y:S01]  /*2c80*/  LEA.HI.X R17, R10, UR13, R7, 0x1, P0 ;  /* 0x0000000d0a117c11 */ /* 0x000fe200080f0c07 */
[----:B0-----:R-:W-:-:S04]  /*2c90*/  @P1 IMAD.WIDE R12, R5, 0x2, R12 ;  /* 0x00000002050c1825 */ /* 0x001fc800078e020c */
[----:B------:R0:W-:Y:S04]  /*2ca0*/  STG.E.U16 desc[UR8][R16.64], R26 ;  /* 0x0000001a10007986 */ /* 0x0001e8000c101508 */
[----:B------:R-:W2:Y:S04]  /*2cb0*/  @P1 LDG.E.U16 R12, desc[UR8][R12.64] ;  /* 0x000000080c0c1981 */ /* 0x000ea8000c1e1500 */
[----:B------:R-:W3:Y:S04]  /*2cc0*/  LDG.E.U16 R14, desc[UR8][R14.64] ;  /* 0x000000080e0e7981 */ /* 0x000ee8000c1e1500 */
[----:B------:R-:W4:Y:S01]  /*2cd0*/  @P1 LDG.E.U16 R8, desc[UR8][R8.64] ;  /* 0x0000000808081981 */ /* 0x000f22000c1e1500 */
[----:B------:R-:W-:Y:S01]  /*2ce0*/  LEA R18, P0, R3, R16, 0x1 ;  /* 0x0000001003127211 */ /* 0x000fe200078008ff */
[----:B------:R-:W-:-:S03]  /*2cf0*/  IMAD.X R7, RZ, RZ, R7, P3 ;  /* 0x000000ffff077224 */ /* 0x000fc600018e0607 */
[----:B------:R-:W-:Y:S01]  /*2d00*/  LEA.HI.X R19, R3, R17, RZ, 0x1, P0 ;  /* 0x0000001103137211 */ /* 0x000fe200000f0cff */
[----:B--2---:R-:W-:Y:S02]  /*2d10*/  @P1 HADD2.F32 R10, -RZ, R12.H0_H0 ;  /* 0x2000000cff0a1230 */ /* 0x004fe40000004100 */
[----:B---3--:R-:W-:Y:S02]  /*2d20*/  HADD2.F32 R5, -RZ, R14.H0_H0 ;  /* 0x2000000eff057230 */ /* 0x008fe40000004100 */
[----:B----4-:R-:W-:-:S05]  /*2d30*/  @P1 HADD2.F32 R6, -RZ, R8.H0_H0 ;  /* 0x20000008ff061230 */ /* 0x010fca0000004100 */
[----:B------:R-:W-:Y:S01]  /*2d40*/  @P1 FFMA.FTZ R5, R6, R10, R5 ;  /* 0x0000000a06051223 */ /* 0x000fe20000010005 */
[----:B------:R-:W-:-:S04]  /*2d50*/  IADD3 R10, P0, PT, R3, R0, RZ ;  /* 0x00000000030a7210 */ /* 0x000fc80007f1e0ff */
[----:B------:R-:W-:Y:S01]  /*2d60*/  F2FP.F16.F32.PACK_AB R5, RZ, R5 ;  /* 0x00000005ff05723e */ /* 0x000fe200000000ff */
[----:B------:R-:W-:Y:S01]  /*2d70*/  IMAD.X R7, RZ, RZ, R7, P0 ;  /* 0x000000ffff077224 */ /* 0x000fe200000e0607 */
[----:B------:R-:W-:-:S03]  /*2d80*/  ISETP.GE.U32.AND P0, PT, R10, UR4, PT ;  /* 0x000000040a007c0c */ /* 0x000fc6000bf06070 */
[----:B------:R0:W-:Y:S01]  /*2d90*/  STG.E.U16 desc[UR8][R18.64], R5 ;  /* 0x0000000512007986 */ /* 0x0001e2000c101508 */
[----:B------:R-:W-:-:S13]  /*2da0*/  ISETP.GE.AND.EX P0, PT, R7, UR7, PT, P0 ;  /* 0x0000000707007c0c */ /* 0x000fda000bf06300 */
[----:B0-----:R-:W-:Y:S05]  /*2db0*/  @!P0 BRA `(.L_x_1344) ;  /* 0xfffffff400208947 */ /* 0x001fea000383ffff */
[----:B------:R-:W-:Y:S05]  /*2dc0*/  EXIT ;  /* 0x000000000000794d */ /* 0x000fea0003800000 */
.L_x_1331:
[----:B------:R-:W0:Y:S02]  /*2dd0*/  LDCU.U8 UR6, c[0x0][0x408] ;  /* 0x00008100ff0677ac */ /* 0x000e240008000000 */
[----:B0-----:R-:W-:-:S04]  /*2de0*/  UPRMT UR6, UR6, 0x8880, URZ ;  /* 0x0000888006067896 */ /* 0x001fc800080000ff */
[----:B------:R-:W-:-:S09]  /*2df0*/  UISETP.NE.AND UP0, UPT, UR6, URZ, UPT ;  /* 0x000000ff0600728c */ /* 0x000fd2000bf05270 */
[----:B------:R-:W-:Y:S05]  /*2e00*/  BRA.U UP0, `(.L_x_1345) ;  /* 0x0000001d00c47547 */ /* 0x000fea000b800000 */
        /* <DEDUP_REMOVED lines=34> */
.L_x_1347:
[----:B------:R-:W-:-:S07]  /*3030*/  MOV R0, 0x3050 ;  /* 0x0000305000007802 */ /* 0x000fce0000000f00 */
[----:B------:R-:W-:Y:S05]  /*3040*/  CALL.REL.NOINC `($__internal_49_$__cuda_sm20_div_u64) ;  /* 0x0000003800947944 */ /* 0x000fea0003c00000 */
[----:B------:R-:W-:Y:S02]  /*3050*/  IMAD.MOV.U32 R4, RZ, RZ, R8 ;  /* 0x000000ffff047224 */ /* 0x000fe400078e0008 */
[----:B------:R-:W-:-:S07]  /*3060*/  IMAD.MOV.U32 R5, RZ, RZ, R9 ;  /* 0x000000ffff057224 */ /* 0x000fce00078e0009 */
.L_x_1348:
[----:B------:R-:W-:Y:S05]  /*3070*/  BSYNC.RECONVERGENT B0 ;  /* 0x0000000000007941 */ /* 0x000fea0003800200 */
.L_x_1346:
        /* <DEDUP_REMOVED lines=14> */
[----:B0-----:R-:W-:-:S02]  /*3160*/  IADD3 R4, PT, PT, R0, 0xffffffe, RZ ;  /* 0x0ffffffe00047810 */ /* 0x001fc40007ffe0ff */
[----:B-1----:R-:W-:-:S04]  /*3170*/  IABS R0, R14 ;  /* 0x0000000e00007213 */ /* 0x002fc80000000000 */
[----:B------:R0:W1:Y:S08]  /*3180*/  F2I.FTZ.U32.TRUNC.NTZ R5, R4 ;  /* 0x0000000400057305 */ /* 0x000070000021f000 */
[----:B------:R-:W2:Y:S01]  /*3190*/  I2F.RP R13, R0 ;  /* 0x00000000000d7306 */ /* 0x000ea20000209400 */
[----:B0-----:R-:W-:Y:S02]  /*31a0*/  IMAD.MOV.U32 R4, RZ, RZ, RZ ;  /* 0x000000ffff047224 */ /* 0x001fe400078e00ff */
[----:B-1----:R-:W-:-:S04]  /*31b0*/  IMAD.MOV R9, RZ, RZ, -R5 ;  /* 0x000000ffff097224 */ /* 0x002fc800078e0a05 */
[----:B------:R-:W-:-:S04]  /*31c0*/  IMAD R9, R9, R8, RZ ;  /* 0x0000000809097224 */ /* 0x000fc800078e02ff */
[----:B------:R-:W-:Y:S01]  /*31d0*/  IMAD.HI.U32 R9, R5, R9, R4 ;  /* 0x0000000905097227 */ /* 0x000fe200078e0004 */
[----:B--2---:R-:W0:Y:S01]  /*31e0*/  MUFU.RCP R13, R13 ;  /* 0x0000000d000d7308 */ /* 0x004e220000001000 */
[----:B------:R-:W-:-:S04]  /*31f0*/  LOP3.LUT R4, R10, R11, RZ, 0x3c, !PT ;  /* 0x0000000b0a047212 */ /* 0x000fc800078e3cff */
[----:B------:R-:W-:Y:S01]  /*3200*/  IMAD.HI.U32 R15, R9, R12, RZ ;  /* 0x0000000c090f7227 */ /* 0x000fe200078e00ff */
[----:B------:R-:W-:-:S03]  /*3210*/  ISETP.GE.AND P2, PT, R4, RZ, PT ;  /* 0x000000ff0400720c */ /* 0x000fc60003f46270 */
[----:B------:R-:W-:Y:S02]  /*3220*/  IMAD.MOV R5, RZ, RZ, -R15 ;  /* 0x000000ffff057224 */ /* 0x000fe400078e0a0f */
[----:B------:R-:W-:Y:S02]  /*3230*/  IMAD.MOV.U32 R4, RZ, RZ, RZ ;  /* 0x000000ffff047224 */ /* 0x000fe400078e00ff */
[----:B------:R-:W-:Y:S02]  /*3240*/  IMAD R5, R8, R5, R12 ;  /* 0x0000000508057224 */ /* 0x000fe400078e020c */
[----:B0-----:R-:W-:-:S03]  /*3250*/  VIADD R9, R13, 0xffffffe ;  /* 0x0ffffffe0d097836 */ /* 0x001fc60000000000 */
[----:B------:R-:W-:-:S13]  /*3260*/  ISETP.GT.U32.AND P0, PT, R8, R5, PT ;  /* 0x000000050800720c */ /* 0x000fda0003f04070 */
[-C--:B------:R-:W-:Y:S01]  /*3270*/  @!P0 IADD3 R5, PT, PT, R5, -R8.reuse, RZ ;  /* 0x8000000805058210 */ /* 0x080fe20007ffe0ff */
        /* <DEDUP_REMOVED lines=9> */
[----:B------:R-:W-:Y:S01]  /*3310*/  IABS R8, R15 ;  /* 0x0000000f00087213 */ /* 0x000fe20000000000 */
[----:B------:R-:W-:Y:S02]  /*3320*/  IMAD.MOV R16, RZ, RZ, -R15 ;  /* 0x000000ffff107224 */ /* 0x000fe400078e0a0f */
[----:B------:R-:W-:Y:S02]  /*3330*/  IMAD.HI.U32 R4, R5, R13, R4 ;  /* 0x0000000d05047227 */ /* 0x000fe400078e0004 */
[----:B------:R-:W0:Y:S02]  /*3340*/  LDC.64 R12, c[0x0][0x438] ;  /* 0x00010e00ff0c7b82 */ /* 0x000e240000000a00 */
[----:B------:R-:W-:Y:S02]  /*3350*/  IMAD.MOV.U32 R5, RZ, RZ, R8 ;  /* 0x000000ffff057224 */ /* 0x000fe400078e0008 */
[----:B------:R-:W-:Y:S02]  /*3360*/  IMAD R11, R11, R16, R10 ;  /* 0x000000100b0b7224 */ /* 0x000fe400078e020a */
        /* <DEDUP_REMOVED lines=9> */
[----:B------:R-:W-:Y:S01]  /*3400*/  LOP3.LUT R0, R15, R14, RZ, 0x3c, !PT ;  /* 0x0000000e0f007212 */ /* 0x000fe200078e3cff */
[----:B0-----:R-:W-:-:S03]  /*3410*/  IMAD R11, R11, R8, -R12 ;  /* 0x000000080b0b7224 */ /* 0x001fc600078e0a0c */
[----:B------:R-:W-:-:S07]  /*3420*/  ISETP.GE.AND P2, PT, R0, RZ, PT ;  /* 0x000000ff0000720c */ /* 0x000fce0003f46270 */
[----:B------:R-:W-:-:S05]  /*3430*/  @P0 VIADD R4, R4, 0x1 ;  /* 0x0000000104040836 */ /* 0x000fca0000000000 */
[----:B------:R-:W-:Y:S02]  /*3440*/  MOV R0, R4 ;  /* 0x0000000400007202 */ /* 0x000fe40000000f00 */
[----:B------:R-:W0:Y:S03]  /*3450*/  LDC.64 R4, c[0x0][0x418] ;  /* 0x00010600ff047b82 */ /* 0x000e260000000a00 */
[----:B------:R-:W-:Y:S01]  /*3460*/  @!P2 IMAD.MOV R0, RZ, RZ, -R0 ;  /* 0x000000ffff00a224 */ /* 0x000fe200078e0a00 */
[----:B------:R-:W-:-:S05]  /*3470*/  @!P1 LOP3.LUT R0, RZ, R14, RZ, 0x33, !PT ;  /* 0x0000000eff009212 */ /* 0x000fca00078e33ff */
[----:B------:R-:W-:-:S04]  /*3480*/  IMAD.MOV R17, RZ, RZ, -R0 ;  /* 0x000000ffff117224 */ /* 0x000fc800078e0a00 */
[----:B------:R-:W-:-:S04]  /*3490*/  IMAD R14, R14, R17, R15 ;  /* 0x000000110e0e7224 */ /* 0x000fc800078e020f */
[----:B------:R-:W-:Y:S02]  /*34a0*/  IMAD R12, R14, R9, -R13 ;  /* 0x000000090e0c7224 */ /* 0x000fe400078e0a0d */
[----:B------:R-:W-:Y:S01]  /*34b0*/  HFMA2 R13, -RZ, RZ, 0, 0 ;  /* 0x00000000ff0d7431 */ /* 0x000fe200000001ff */
        /* <DEDUP_REMOVED lines=12> */
[----:B0-----:R-:W-:-:S06]  /*3580*/  VIADD R8, R16, 0xffffffe ;  /* 0x0ffffffe10087836 */ /* 0x001fcc0000000000 */
[----:B------:R0:W2:Y:S02]  /*3590*/  F2I.FTZ.U32.TRUNC.NTZ R9, R8 ;  /* 0x0000000800097305 */ /* 0x0000a4000021f000 */
[----:B0-----:R-:W-:Y:S02]  /*35a0*/  IMAD.MOV.U32 R8, RZ, RZ, RZ ;  /* 0x000000ffff087224 */ /* 0x001fe400078e00ff */
[----:B--2---:R-:W-:-:S04]  /*35b0*/  IMAD.MOV R17, RZ, RZ, -R9 ;  /* 0x000000ffff117224 */ /* 0x004fc800078e0a09 */
[----:B------:R-:W-:-:S04]  /*35c0*/  IMAD R17, R17, R14, RZ ;  /* 0x0000000e11117224 */ /* 0x000fc800078e02ff */
[----:B------:R-:W-:Y:S01]  /*35d0*/  IMAD.HI.U32 R18, R9, R17, R8 ;  /* 0x0000001109127227 */ /* 0x000fe200078e0008 */
[----:B------:R-:W-:Y:S02]  /*35e0*/  MOV R9, R19 ;  /* 0x0000001300097202 */ /* 0x000fe40000000f00 */
[----:B-1----:R-:W-:-:S03]  /*35f0*/  IABS R17, R13 ;  /* 0x0000000d00117213 */ /* 0x002fc60000000000 */
        /* <DEDUP_REMOVED lines=8> */
[----:B------:R-:W-:Y:S01]  /*3680*/  @!P1 IMAD.IADD R9, R9, 0x1, -R14 ;  /* 0x0000000109099824 */ /* 0x000fe200078e0a0e */
[----:B------:R-:W-:-:S02]  /*3690*/  @!P1 IADD3 R16, PT, PT, R16, 0x1, RZ ;  /* 0x0000000110109810 */ /* 0x000fc40007ffe0ff */
[----:B------:R-:W-:Y:S02]  /*36a0*/  ISETP.NE.AND P1, PT, R15, RZ, PT ;  /* 0x000000ff0f00720c */ /* 0x000fe40003f25270 */
[----:B------:R-:W-:Y:S01]  /*36b0*/  ISETP.GE.U32.AND P0, PT, R9, R14, PT ;  /* 0x0000000e0900720c */ /* 0x000fe20003f06070 */
[----:B0-----:R-:W-:-:S04]  /*36c0*/  VIADD R8, R18, 0xffffffe ;  /* 0x0ffffffe12087836 */ /* 0x001fc80000000000 */
[----:B------:R0:W1:Y:S08]  /*36d0*/  F2I.FTZ.U32.TRUNC.NTZ R9, R8 ;  /* 0x0000000800097305 */ /* 0x000070000021f000 */
[----:B------:R-:W-:Y:S02]  /*36e0*/  @P0 VIADD R16, R16, 0x1 ;  /* 0x0000000110100836 */ /* 0x000fe40000000000 */
[----:B0-----:R-:W-:-:S02]  /*36f0*/  IMAD.MOV.U32 R8, RZ, RZ, RZ ;  /* 0x000000ffff087224 */ /* 0x001fc400078e00ff */
[----:B------:R-:W-:Y:S01]  /*3700*/  @!P2 IMAD.MOV R16, RZ, RZ, -R16 ;  /* 0x000000ffff10a224 */ /* 0x000fe200078e0a10 */
[----:B------:R-:W-:Y:S01]  /*3710*/  @!P1 LOP3.LUT R16, RZ, R15, RZ, 0x33, !PT ;  /* 0x0000000fff109212 */ /* 0x000fe200078e33ff */
[----:B-1----:R-:W-:-:S03]  /*3720*/  IMAD.MOV R20, RZ, RZ, -R9 ;  /* 0x000000ffff147224 */ /* 0x002fc600078e0a09 */
[----:B------:R-:W-:Y:S01]  /*3730*/  IADD3 R18, PT, PT, -R16, RZ, RZ ;  /* 0x000000ff10127210 */ /* 0x000fe20007ffe1ff */
[----:B------:R-:W-:-:S04]  /*3740*/  IMAD R19, R20, R17, RZ ;  /* 0x0000001114137224 */ /* 0x000fc800078e02ff */
        /* <DEDUP_REMOVED lines=13> */
[-C--:B------:R-:W-:Y:S01]  /*3820*/  @!P2 IADD3 R14, PT, PT, R14, -R17.reuse, RZ ;  /* 0x800000110e0ea210 */ /* 0x080fe20007ffe0ff */
[----:B------:R-:W-:Y:S02]  /*3830*/  @!P2 VIADD R18, R18, 0x1 ;  /* 0x000000011212a836 */ /* 0x000fe40000000000 */
[----:B------:R-:W-:Y:S01]  /*3840*/  @!P4 IMAD.IADD R8, R8, 0x1, -R17 ;  /* 0x000000010808c824 */ /* 0x000fe200078e0a11 */
[-C--:B------:R-:W-:Y:S01]  /*3850*/  ISETP.GE.U32.AND P0, PT, R14, R17.reuse, PT ;  /* 0x000000110e00720c */ /* 0x080fe20003f06070 */
[----:B------:R-:W-:Y:S01]  /*3860*/  @!P4 VIADD R19, R19, 0x1 ;  /* 0x000000011313c836 */ /* 0x000fe20000000000 */
[----:B------:R-:W0:Y:S02]  /*3870*/  LDC.64 R14, c[0x0][0x3d0] ;  /* 0x0000f400ff0e7b82 */ /* 0x000e240000000a00 */
[----:B------:R-:W-:Y:S02]  /*3880*/  ISETP.GE.U32.AND P1, PT, R8, R17, PT ;  /* 0x000000110800720c */ /* 0x000fe40003f26070 */
[----:B------:R-:W-:-:S04]  /*3890*/  LOP3.LUT R8, R0, R13, RZ, 0x3c, !PT ;  /* 0x0000000d00087212 */ /* 0x000fc800078e3cff */
[----:B------:R-:W-:Y:S02]  /*38a0*/  ISETP.GE.AND P5, PT, R8, RZ, PT ;  /* 0x000000ff0800720c */ /* 0x000fe40003fa6270 */
[----:B------:R-:W1:Y:S01]  /*38b0*/  LDC.64 R8, c[0x0][0x380] ;  /* 0x0000e000ff087b82 */ /* 0x000e620000000a00 */
[----:B------:R-:W-:Y:S02]  /*38c0*/  @P0 IADD3 R18, PT, PT, R18, 0x1, RZ ;  /* 0x0000000112120810 */ /* 0x000fe40007ffe0ff */
[----:B------:R-:W-:Y:S02]  /*38d0*/  ISETP.NE.AND P0, PT, R13, RZ, PT ;  /* 0x000000ff0d00720c */ /* 0x000fe40003f05270 */
[----:B------:R-:W-:Y:S01]  /*38e0*/  @P1 VIADD R19, R19, 0x1 ;  /* 0x0000000113131836 */ /* 0x000fe20000000000 */
[----:B------:R-:W-:Y:S01]  /*38f0*/  LOP3.LUT R13, RZ, R13, RZ, 0x33, !PT ;  /* 0x0000000dff0d7212 */ /* 0x000fe200078e33ff */
[----:B------:R-:W-:-:S04]  /*3900*/  @!P3 IMAD.MOV R18, RZ, RZ, -R18 ;  /* 0x000000ffff12b224 */ /* 0x000fc800078e0a12 */
        /* <DEDUP_REMOVED lines=11> */
[----:B--2---:R-:W-:Y:S02]  /*39c0*/  HADD2.F32 R0, -RZ, R0.H0_H0 ;  /* 0x20000000ff007230 */ /* 0x004fe40000004100 */
[----:B---3--:R-:W-:-:S05]  /*39d0*/  HADD2.F32 R13, -RZ, R8.H0_H0 ;  /* 0x20000008ff0d7230 */ /* 0x008fca0000004100 */
[----:B------:R-:W-:-:S07]  /*39e0*/  FFMA.FTZ R13, R0, R13, RZ ;  /* 0x0000000d000d7223 */ /* 0x000fce00000100ff */
.L_x_1352:
[----:B------:R-:W-:Y:S05]  /*39f0*/  BSYNC.RECONVERGENT B1 ;  /* 0x0000000000017941 */ /* 0x000fea0003800200 */
.L_x_1351:
[----:B------:R-:W0:Y:S01]  /*3a00*/  LDCU.64 UR10, c[0x0][0x3a8] ;  /* 0x00007500ff0a77ac */ /* 0x000e220008000a00 */
[----:B------:R-:W-:Y:S02]  /*3a10*/  F2FP.F16.F32.PACK_AB R13, RZ, R13 ;  /* 0x0000000dff0d723e */ /* 0x000fe400000000ff */
[----:B0-----:R-:W-:-:S04]  /*3a20*/  LEA R4, P0, R10, UR10, 0x1 ;  /* 0x0000000a0a047c11 */ /* 0x001fc8000f8008ff */
[----:B------:R-:W-:Y:S02]  /*3a30*/  LEA.HI.X R5, R10, UR11, R7, 0x1, P0 ;  /* 0x0000000b0a057c11 */ /* 0x000fe400080f0c07 */
[----:B------:R-:W-:-:S03]  /*3a40*/  IADD3 R10, P0, PT, R3, R10, RZ ;  /* 0x0000000a030a7210 */ /* 0x000fc60007f1e0ff */
[----:B------:R0:W-:Y:S01]  /*3a50*/  STG.E.U16 desc[UR8][R4.64], R13 ;  /* 0x0000000d04007986 */ /* 0x0001e2000c101508 */
[----:B------:R-:W-:-:S09]  /*3a60*/  IADD3.X R7, PT, PT, RZ, R7, RZ, P0, !PT ;  /* 0x00000007ff077210 */ /* 0x000fd200007fe4ff */
.L_x_1350:
[----:B------:R-:W-:Y:S05]  /*3a70*/  BSYNC.RECONVERGENT B0 ;  /* 0x0000000000007941 */ /* 0x000fea0003800200 */
.L_x_1349:
        /* <DEDUP_REMOVED lines=18> */
[----:B---3--:R-:W-:Y:S02]  /*3ba0*/  VIADD R12, R6, 0xffffffe ;  /* 0x0ffffffe060c7836 */ /* 0x008fe40000000000 */
[----:B0-----:R-:W-:Y:S02]  /*3bb0*/  IMAD.MOV.U32 R8, RZ, RZ, RZ ;  /* 0x000000ffff087224 */ /* 0x001fe400078e00ff */
[----:B----4-:R-:W-:-:S04]  /*3bc0*/  IMAD.MOV R13, RZ, RZ, -R9 ;  /* 0x000000ffff0d7224 */ /* 0x010fc800078e0a09 */
[----:B------:R-:W-:-:S04]  /*3bd0*/  IMAD R13, R13, R0, RZ ;  /* 0x000000000d0d7224 */ /* 0x000fc800078e02ff */
[----:B------:R-:W-:-:S06]  /*3be0*/  IMAD.HI.U32 R13, R9, R13, R8 ;  /* 0x0000000d090d7227 */ /* 0x000fcc00078e0008 */
[----:B------:R-:W-:Y:S02]  /*3bf0*/  IMAD.HI.U32 R8, R13, R2, RZ ;  /* 0x000000020d087227 */ /* 0x000fe400078e00ff */
[----:B------:R0:W3:Y:S03]  /*3c00*/  F2I.FTZ.U32.TRUNC.NTZ R13, R12 ;  /* 0x0000000c000d7305 */ /* 0x0000e6000021f000 */
[----:B------:R-:W-:-:S05]  /*3c10*/  IADD3 R9, PT, PT, -R8, RZ, RZ ;  /* 0x000000ff08097210 */ /* 0x000fca0007ffe1ff */
[----:B------:R-:W-:Y:S02]  /*3c20*/  IMAD R9, R0, R9, R2 ;  /* 0x0000000900097224 */ /* 0x000fe400078e0202 */
[----:B0-----:R-:W-:-:S03]  /*3c30*/  IMAD.MOV.U32 R12, RZ, RZ, RZ ;  /* 0x000000ffff0c7224 */ /* 0x001fc600078e00ff */
[----:B------:R-:W-:-:S13]  /*3c40*/  ISETP.GT.U32.AND P0, PT, R0, R9, PT ;  /* 0x000000090000720c */ /* 0x000fda0003f04070 */
[----:B------:R-:W-:Y:S02]  /*3c50*/  @!P0 IMAD.IADD R9, R9, 0x1, -R0 ;  /* 0x0000000109098824 */ /* 0x000fe400078e0a00 */
[----:B------:R-:W-:Y:S01]  /*3c60*/  @!P0 VIADD R8, R8, 0x1 ;  /* 0x0000000108088836 */ /* 0x000fe20000000000 */
[----:B------:R-:W-:Y:S02]  /*3c70*/  ISETP.NE.AND P0, PT, R5, RZ, PT ;  /* 0x000000ff0500720c */ /* 0x000fe40003f05270 */
[----:B------:R-:W-:Y:S01]  /*3c80*/  ISETP.GE.U32.AND P1, PT, R9, R0, PT ;  /* 0x000000000900720c */ /* 0x000fe20003f26070 */
[----:B---3--:R-:W-:-:S04]  /*3c90*/  IMAD.MOV R0, RZ, RZ, -R13 ;  /* 0x000000ffff007224 */ /* 0x008fc800078e0a0d */
[----:B------:R-:W-:-:S04]  /*3ca0*/  IMAD R9, R0, R11, RZ ;  /* 0x0000000b00097224 */ /* 0x000fc800078e02ff */
[----:B------:R-:W-:-:S04]  /*3cb0*/  IMAD.HI.U32 R6, R13, R9, R12 ;  /* 0x000000090d067227 */ /* 0x000fc800078e000c */
[----:B------:R-:W-:-:S05]  /*3cc0*/  @P1 IADD3 R8, PT, PT, R8, 0x1, RZ ;  /* 0x0000000108081810 */ /* 0x000fca0007ffe0ff */
[----:B------:R-:W-:Y:S01]  /*3cd0*/  @!P2 IMAD.MOV R8, RZ, RZ, -R8 ;  /* 0x000000ffff08a224 */ /* 0x000fe200078e0a08 */
[----:B-12---:R-:W-:-:S07]  /*3ce0*/  @!P0 LOP3.LUT R8, RZ, R5, RZ, 0x33, !PT ;  /* 0x00000005ff088212 */ /* 0x006fce00078e33ff */
.L_x_1357:
        /* <DEDUP_REMOVED lines=15> */
[----:B------:R-:W-:Y:S02]  /*3de0*/  @!P1 IADD3 R14, PT, PT, R14, -R0, RZ ;  /* 0x800000000e0e9210 */ /* 0x000fe40007ffe0ff */
[----:B------:R-:W-:Y:S02]  /*3df0*/  @!P1 IADD3 R15, PT, PT, R15, 0x1, RZ ;  /* 0x000000010f0f9810 */ /* 0x000fe40007ffe0ff */
[----:B------:R-:W-:Y:S01]  /*3e00*/  ISETP.GE.U32.AND P0, PT, R14, R11, PT ;  /* 0x0000000b0e00720c */ /* 0x000fe20003f06070 */
[----:B-1----:R1:W-:Y:S01]  /*3e10*/  MUFU.RCP R16, R12 ;  /* 0x0000000c00107308 */ /* 0x0023e20000001000 */
[----:B------:R-:W-:-:S04]  /*3e20*/  LOP3.LUT R11, R10, R9, RZ, 0x3c, !PT ;  /* 0x000000090a0b7212 */ /* 0x000fc800078e3cff */
[----:B------:R-:W-:Y:S01]  /*3e30*/  ISETP.GE.AND P3, PT, R11, RZ, PT ;  /* 0x000000ff0b00720c */ /* 0x000fe20003f66270 */
[----:B------:R-:W-:Y:S01]  /*3e40*/  IMAD.MOV.U32 R11, RZ, RZ, R0 ;  /* 0x000000ffff0b7224 */ /* 0x000fe200078e0000 */
[----:B0-----:R-:W-:Y:S01]  /*3e50*/  IADD3 R13, PT, PT, R4, 0xffffffe, RZ ;  /* 0x0ffffffe040d7810 */ /* 0x001fe20007ffe0ff */
[----:B-1----:R-:W-:Y:S01]  /*3e60*/  IMAD.MOV.U32 R12, RZ, RZ, RZ ;  /* 0x000000ffff0c7224 */ /* 0x002fe200078e00ff */
[----:B------:R-:W-:-:S03]  /*3e70*/  IADD3 R4, P2, PT, R3, R10, RZ ;  /* 0x0000000a03047210 */ /* 0x000fc60007f5e0ff */
[----:B------:R-:W-:Y:S01]  /*3e80*/  @P0 VIADD R15, R15, 0x1 ;  /* 0x000000010f0f0836 */ /* 0x000fe20000000000 */
[----:B------:R-:W0:Y:S01]  /*3e90*/  F2I.FTZ.U32.TRUNC.NTZ R13, R13 ;  /* 0x0000000d000d7305 */ /* 0x000e22000021f000 */
[----:B------:R-:W-:-:S04]  /*3ea0*/  IABS R18, R4 ;  /* 0x0000000400127213 */ /* 0x000fc80000000000 */
[----:B------:R-:W-:Y:S01]  /*3eb0*/  @!P3 IADD3 R15, PT, PT, -R15, RZ, RZ ;  /* 0x000000ff0f0fb210 */ /* 0x000fe20007ffe1ff */
[----:B0-----:R-:W-:-:S04]  /*3ec0*/  IMAD.MOV R17, RZ, RZ, -R13 ;  /* 0x000000ffff117224 */ /* 0x001fc800078e0a0d */
[----:B------:R-:W-:-:S04]  /*3ed0*/  IMAD R17, R17, R0, RZ ;  /* 0x0000000011117224 */ /* 0x000fc800078e02ff */
[----:B------:R-:W-:-:S04]  /*3ee0*/  IMAD.HI.U32 R6, R13, R17, R12 ;  /* 0x000000110d067227 */ /* 0x000fc800078e000c */
[----:B------:R-:W-:Y:S02]  /*3ef0*/  IMAD.MOV.U32 R17, RZ, RZ, R18 ;  /* 0x000000ffff117224 */ /* 0x000fe400078e0012 */
[----:B------:R-:W-:Y:S02]  /*3f00*/  VIADD R13, R16, 0xffffffe ;  /* 0x0ffffffe100d7836 */ /* 0x000fe40000000000 */
[----:B------:R-:W-:-:S04]  /*3f10*/  IMAD.HI.U32 R14, R6, R17, RZ ;  /* 0x00000011060e7227 */ /* 0x000fc800078e00ff */
[----:B------:R-:W0:Y:S01]  /*3f20*/  F2I.FTZ.U32.TRUNC.NTZ R13, R13 ;  /* 0x0000000d000d7305 */ /* 0x000e22000021f000 */
[----:B------:R-:W-:-:S04]  /*3f30*/  IMAD.MOV R16, RZ, RZ, -R14 ;  /* 0x000000ffff107224 */ /* 0x000fc800078e0a0e */
[----:B------:R-:W-:Y:S01]  /*3f40*/  IMAD R16, R0, R16, R17 ;  /* 0x0000001000107224 */ /* 0x000fe200078e0211 */
[----:B------:R-:W-:-:S04]  /*3f50*/  LOP3.LUT R17, RZ, R9, RZ, 0x33, !PT ;  /* 0x00000009ff117212 */ /* 0x000fc800078e33ff */
[----:B------:R-:W-:Y:S02]  /*3f60*/  ISETP.GT.U32.AND P1, PT, R11, R16, PT ;  /* 0x000000100b00720c */ /* 0x000fe40003f24070 */
[----:B------:R-:W-:Y:S01]  /*3f70*/  SEL R18, R17, R15, !P4 ;  /* 0x0000000f11127207 */ /* 0x000fe20006000000 */
[----:B0-----:R-:W-:-:S04]  /*3f80*/  IMAD.MOV R19, RZ, RZ, -R13 ;  /* 0x000000ffff137224 */ /* 0x001fc800078e0a0d */
[----:B------:R-:W-:Y:S02]  /*3f90*/  IMAD.MOV R22, RZ, RZ, -R18 ;  /* 0x000000ffff167224 */ /* 0x000fe400078e0a12 */
[----:B------:R-:W-:Y:S01]  /*3fa0*/  IMAD R15, R19, R2, RZ ;  /* 0x00000002130f7224 */ /* 0x000fe200078e02ff */
[----:B------:R-:W-:Y:S01]  /*3fb0*/  IABS R19, R18 ;  /* 0x0000001200137213 */ /* 0x000fe20000000000 */
[----:B------:R-:W-:Y:S02]  /*3fc0*/  IMAD R25, R9, R22, R10 ;  /* 0x0000001609197224 */ /* 0x000fe400078e020a */
[----:B------:R-:W-:Y:S01]  /*3fd0*/  @!P1 IMAD.IADD R16, R16, 0x1, -R0 ;  /* 0x0000000110109824 */ /* 0x000fe200078e0a00 */
[----:B------:R-:W-:Y:S01]  /*3fe0*/  LOP3.LUT R0, R4, R9, RZ, 0x3c, !PT ;  /* 0x0000000904007212 */ /* 0x000fe200078e3cff */
[----:B------:R-:W-:-:S03]  /*3ff0*/  IMAD.HI.U32 R12, R13, R15, R12 ;  /* 0x0000000f0d0c7227 */ /* 0x000fc600078e000c */
[----:B------:R-:W-:Y:S01]  /*4000*/  ISETP.GE.U32.AND P0, PT, R16, R11, PT ;  /* 0x0000000b1000720c */ /* 0x000fe20003f06070 */
[----:B------:R-:W-:Y:S01]  /*4010*/  IMAD.MOV.U32 R13, RZ, RZ, R19 ;  /* 0x000000ffff0d7224 */ /* 0x000fe200078e0013 */
[----:B------:R-:W-:Y:S01]  /*4020*/  ISETP.GE.AND P3, PT, R0, RZ, PT ;  /* 0x000000ff0000720c */ /* 0x000fe20003f66270 */
[----:B------:R-:W-:Y:S02]  /*4030*/  @!P1 VIADD R14, R14, 0x1 ;  /* 0x000000010e0e9836 */ /* 0x000fe40000000000 */
[----:B------:R-:W-:-:S05]  /*4040*/  IMAD.HI.U32 R16, R12, R13, RZ ;  /* 0x0000000d0c107227 */ /* 0x000fca00078e00ff */
[----:B------:R-:W-:-:S03]  /*4050*/  IADD3 R0, PT, PT, -R16, RZ, RZ ;  /* 0x000000ff10007210 */ /* 0x000fc60007ffe1ff */
[----:B------:R-:W-:Y:S02]  /*4060*/  @P0 VIADD R14, R14, 0x1 ;  /* 0x000000010e0e0836 */ /* 0x000fe40000000000 */
[----:B------:R-:W-:Y:S02]  /*4070*/  IMAD R13, R2, R0, R13 ;  /* 0x00000000020d7224 */ /* 0x000fe400078e020d */
[----:B------:R-:W-:-:S03]  /*4080*/  @!P3 IMAD.MOV R14, RZ, RZ, -R14 ;  /* 0x000000ffff0eb224 */ /* 0x000fc600078e0a0e */
[----:B------:R-:W-:Y:S02]  /*4090*/  ISETP.GT.U32.AND P1, PT, R2, R13, PT ;  /* 0x0000000d0200720c */ /* 0x000fe40003f24070 */
[----:B------:R-:W-:Y:S02]  /*40a0*/  SEL R0, R17, R14, !P4 ;  /* 0x0000000e11007207 */ /* 0x000fe40006000000 */
[----:B------:R-:W0:Y:S01]  /*40b0*/  LDC.64 R14, c[0x0][0x438] ;  /* 0x00010e00ff0e7b82 */ /* 0x000e220000000a00 */
[----:B------:R-:W-:Y:S02]  /*40c0*/  ISETP.NE.AND P4, PT, R5, RZ, PT ;  /* 0x000000ff0500720c */ /* 0x000fe40003f85270 */
[----:B------:R-:W-:-:S05]  /*40d0*/  IABS R23, R0 ;  /* 0x0000000000177213 */ /* 0x000fca0000000000 */
[----:B------:R-:W-:-:S04]  /*40e0*/  IMAD.HI.U32 R19, R12, R23, RZ ;  /* 0x000000170c137227 */ /* 0x000fc800078e00ff */
[----:B------:R-:W-:Y:S01]  /*40f0*/  @!P1 IMAD.IADD R13, R13, 0x1, -R2 ;  /* 0x000000010d0d9824 */ /* 0x000fe200078e0a02 */
[----:B------:R-:W-:Y:S01]  /*4100*/  IADD3 R12, PT, PT, -R19, RZ, RZ ;  /* 0x000000ff130c7210 */ /* 0x000fe20007ffe1ff */
[----:B------:R-:W-:-:S03]  /*4110*/  @!P1 VIADD R16, R16, 0x1 ;  /* 0x0000000110109836 */ /* 0x000fc60000000000 */
[----:B------:R-:W-:Y:S01]  /*4120*/  ISETP.GE.U32.AND P0, PT, R13, R2, PT ;  /* 0x000000020d00720c */ /* 0x000fe20003f06070 */
[----:B------:R-:W-:Y:S01]  /*4130*/  IMAD R23, R2, R12, R23 ;  /* 0x0000000c02177224 */ /* 0x000fe200078e0217 */
[----:B------:R-:W-:-:S04]  /*4140*/  LOP3.LUT R13, R18, R5, RZ, 0x3c, !PT ;  /* 0x00000005120d7212 */ /* 0x000fc800078e3cff */
[----:B------:R-:W-:Y:S02]  /*4150*/  ISETP.GE.AND P3, PT, R13, RZ, PT ;  /* 0x000000ff0d00720c */ /* 0x000fe40003f66270 */
[----:B------:R-:W0:Y:S05]  /*4160*/  LDC.64 R12, c[0x0][0x430] ;  /* 0x00010c00ff0c7b82 */ /* 0x000e2a0000000a00 */
[----:B------:R-:W-:Y:S01]  /*4170*/  @P0 VIADD R16, R16, 0x1 ;  /* 0x0000000110100836 */ /* 0x000fe20000000000 */
[----:B------:R-:W-:-:S04]  /*4180*/  ISETP.GT.U32.AND P0, PT, R2, R23, PT ;  /* 0x000000170200720c */ /* 0x000fc80003f04070 */
[----:B------:R-:W-:Y:S02]  /*4190*/  MOV R20, R16 ;  /* 0x0000001000147202 */ /* 0x000fe40000000f00 */
[----:B------:R-:W1:Y:S03]  /*41a0*/  LDC.64 R16, c[0x0][0x418] ;  /* 0x00010600ff107b82 */ /* 0x000e660000000a00 */
[----:B------:R-:W-:-:S04]  /*41b0*/  @!P3 IMAD.MOV R20, RZ, RZ, -R20 ;  /* 0x000000ffff14b224 */ /* 0x000fc800078e0a14 */
[----:B------:R-:W-:Y:S01]  /*41c0*/  @!P0 IMAD.IADD R23, R23, 0x1, -R2 ;  /* 0x0000000117178824 */ /* 0x000fe200078e0a02 */
[----:B------:R-:W-:Y:S01]  /*41d0*/  SEL R20, R21, R20, !P4 ;  /* 0x0000001415147207 */ /* 0x000fe20006000000 */
[----:B------:R-:W-:-:S03]  /*41e0*/  @!P0 VIADD R19, R19, 0x1 ;  /* 0x0000000113138836 */ /* 0x000fc60000000000 */
[----:B------:R-:W-:Y:S02]  /*41f0*/  IADD3 R24, PT, PT, -R20, RZ, RZ ;  /* 0x000000ff14187210 */ /* 0x000fe40007ffe1ff */
[----:B------:R-:W-:Y:S01]  /*4200*/  ISETP.GE.U32.AND P5, PT, R23, R2, PT ;  /* 0x000000021700720c */ /* 0x000fe20003fa6070 */
[----:B0-----:R-:W-:Y:S01]  /*4210*/  IMAD R23, R25, R12, -R14 ;  /* 0x0000000c19177224 */ /* 0x001fe200078e0a0e */
[----:B------:R-:W-:Y:S01]  /*4220*/  LOP3.LUT R2, R0, R5, RZ, 0x3c, !PT ;  /* 0x0000000500027212 */ /* 0x000fe200078e3cff */
[----:B------:R-:W-:Y:S02]  /*4230*/  IMAD R22, R5, R24, R18 ;  /* 0x0000001805167224 */ /* 0x000fe400078e0212 */
[----:B------:R-:W-:Y:S01]  /*4240*/  IMAD.MOV.U32 R24, RZ, RZ, RZ ;  /* 0x000000ffff187224 */ /* 0x000fe200078e00ff */
[----:B------:R-:W-:Y:S01]  /*4250*/  ISETP.GE.AND P3, PT, R2, RZ, PT ;  /* 0x000000ff0200720c */ /* 0x000fe20003f66270 */
[----:B------:R-:W-:Y:S01]  /*4260*/  IMAD R22, R22, R13, -R15 ;  /* 0x0000000d16167224 */ /* 0x000fe200078e0a0f */
[----:B-1----:R-:W-:-:S04]  /*4270*/  ISETP.GE.AND P1, PT, R23, R16, PT ;  /* 0x000000101700720c */ /* 0x002fc80003f26270 */
[C---:B------:R-:W-:Y:S02]  /*4280*/  ISETP.GE.AND P0, PT, R22.reuse, R17, PT ;  /* 0x000000111600720c */ /* 0x040fe40003f06270 */
[----:B------:R-:W-:Y:S02]  /*4290*/  ISETP.GT.AND P1, PT, R23, -0x1, !P1 ;  /* 0xffffffff1700780c */ /* 0x000fe40004f24270 */
[----:B------:R-:W-:Y:S02]  /*42a0*/  ISETP.GT.AND P0, PT, R22, -0x1, !P0 ;  /* 0xffffffff1600780c */ /* 0x000fe40004704270 */
[----:B------:R-:W-:Y:S02]  /*42b0*/  @P5 IADD3 R19, PT, PT, R19, 0x1, RZ ;  /* 0x0000000113135810 */ /* 0x000fe40007ffe0ff */
[----:B------:R-:W-:-:S03]  /*42c0*/  PLOP3.LUT P0, PT, P0, P1, PT, 0x80, 0x8 ;  /* 0x000000000008781c */ /* 0x000fc60000703070 */
[----:B------:R-:W-:-:S05]  /*42d0*/  @!P3 IMAD.MOV R19, RZ, RZ, -R19 ;  /* 0x000000ffff13b224 */ /* 0x000fca00078e0a13 */
[----:B------:R-:W-:-:S05]  /*42e0*/  SEL R2, R21, R19, !P4 ;  /* 0x0000001315027207 */ /* 0x000fca0006000000 */
[----:B------:R-:W-:Y:S05]  /*42f0*/  @!P0 BRA `(.L_x_1354) ;  /* 0x0000000400048947 */ /* 0x000fea0003800000 */
[----:B------:R-:W0:Y:S01]  /*4300*/  LDC R21, c[0x0][0x410] ;  /* 0x00010400ff157b82 */ /* 0x000e220000000800 */
[----:B------:R-:W-:Y:S02]  /*4310*/  IABS R26, R20 ;  /* 0x00000014001a7213 */ /* 0x000fe40000000000 */
[----:B0-----:R-:W-:-:S04]  /*4320*/  IABS R25, R21 ;  /* 0x0000001500197213 */ /* 0x001fc80000000000 */
[----:B------:R-:W0:Y:S08]  /*4330*/  I2F.RP R24, R25 ;  /* 0x0000001900187306 */ /* 0x000e300000209400 */
[----:B0-----:R-:W0:Y:S02]  /*4340*/  MUFU.RCP R24, R24 ;  /* 0x0000001800187308 */ /* 0x001e240000001000 */
[----:B0-----:R-:W-:-:S02]  /*4350*/  IADD3 R27, PT, PT, R24, 0xffffffe, RZ ;  /* 0x0ffffffe181b7810 */ /* 0x001fc40007ffe0ff */
        /* <DEDUP_REMOVED lines=18> */
[----:B------:R-:W-:-:S05]  /*4480*/  @P0 IADD3 R18, PT, PT, R18, 0x1, RZ ;  /* 0x0000000112120810 */ /* 0x000fca0007ffe0ff */
[----:B------:R-:W-:Y:S02]  /*4490*/  IMAD.MOV.U32 R25, RZ, RZ, R18 ;  /* 0x000000ffff197224 */ /* 0x000fe400078e0012 */
[----:B------:R-:W-:Y:S01]  /*44a0*/  HFMA2 R18, -RZ, RZ, 0, 0 ;  /* 0x00000000ff127431 */ /* 0x000fe200000001ff */
[----:B0-----:R-:W0:Y:S02]  /*44b0*/  MUFU.RCP R27, R27 ;  /* 0x0000001b001b7308 */ /* 0x001e240000001000 */
[----:B------:R-:W-:Y:S02]  /*44c0*/  @!P3 IADD3 R25, PT, PT, -R25, RZ, RZ ;  /* 0x000000ff1919b210 */ /* 0x000fe40007ffe1ff */
[----:B------:R-:W-:Y:S01]  /*44d0*/  @!P1 LOP3.LUT R25, RZ, R21, RZ, 0x33, !PT ;  /* 0x00000015ff199212 */ /* 0x000fe200078e33ff */
[----:B0-----:R-:W-:-:S04]  /*44e0*/  VIADD R19, R27, 0xffffffe ;  /* 0x0ffffffe1b137836 */ /* 0x001fc80000000000 */
[----:B------:R-:W-:Y:S02]  /*44f0*/  IMAD.MOV R27, RZ, RZ, -R25 ;  /* 0x000000ffff1b7224 */ /* 0x000fe400078e0a19 */
[----:B------:R-:W0:Y:S02]  /*4500*/  F2I.FTZ.U32.TRUNC.NTZ R19, R19 ;  /* 0x0000001300137305 */ /* 0x000e24000021f000 */
[----:B------:R-:W-:Y:S02]  /*4510*/  IMAD R27, R21, R27, R20 ;  /* 0x0000001b151b7224 */ /* 0x000fe400078e0214 */
        /* <DEDUP_REMOVED lines=20> */
[----:B------:R-:W0:Y:S03]  /*4660*/  LDC.64 R18, c[0x0][0x380] ;  /* 0x0000e000ff127b82 */ /* 0x000e260000000a00 */
[----:B------:R-:W-:Y:S02]  /*4670*/  @!P3 IADD3 R26, PT, PT, -R26, RZ, RZ ;  /* 0x000000ff1a1ab210 */ /* 0x000fe40007ffe1ff */
[----:B------:R-:W-:-:S05]  /*4680*/  @!P1 LOP3.LUT R26, RZ, R24, RZ, 0x33, !PT ;  /* 0x00000018ff1a9212 */ /* 0x000fca00078e33ff */
[----:B------:R-:W-:-:S04]  /*4690*/  IMAD R25, R8, R25, R26 ;  /* 0x0000001908197224 */ /* 0x000fc800078e021a */
[----:B------:R-:W-:-:S04]  /*46a0*/  IMAD R25, R25, R17, R22 ;  /* 0x0000001119197224 */ /* 0x000fc800078e0216 */
[----:B------:R-:W-:-:S04]  /*46b0*/  IMAD R25, R25, R16, R23 ;  /* 0x0000001019197224 */ /* 0x000fc800078e0217 */
[----:B0-----:R-:W-:-:S06]  /*46c0*/  IMAD.WIDE R18, R25, 0x2, R18 ;  /* 0x0000000219127825 */ /* 0x001fcc00078e0212 */
[----:B------:R-:W3:Y:S01]  /*46d0*/  LDG.E.U16 R18, desc[UR8][R18.64] ;  /* 0x0000000812127981 */ /* 0x000ee2000c1e1500 */
[----:B--2---:R-:W-:Y:S02]  /*46e0*/  HADD2.F32 R22, -RZ, R20.H0_H0 ;  /* 0x20000014ff167230 */ /* 0x004fe40000004100 */
[----:B---3--:R-:W-:-:S05]  /*46f0*/  HADD2.F32 R23, -RZ, R18.H0_H0 ;  /* 0x20000012ff177230 */ /* 0x008fca0000004100 */
[----:B------:R-:W-:-:S07]  /*4700*/  FFMA.FTZ R24, R22, R23, RZ ;  /* 0x0000001716187223 */ /* 0x000fce00000100ff */
.L_x_1354:
[----:B------:R-:W-:Y:S05]  /*4710*/  BSYNC.RECONVERGENT B0 ;  /* 0x0000000000007941 */ /* 0x000fea0003800200 */
.L_x_1353:
[----:B------:R-:W-:Y:S01]  /*4720*/  IMAD.MOV R19, RZ, RZ, -R0 ;  /* 0x000000ffff137224 */ /* 0x000fe200078e0a00 */
[C---:B------:R-:W-:Y:S01]  /*4730*/  LEA R18, P0, R10.reuse, UR10, 0x1 ;  /* 0x0000000a0a127c11 */ /* 0x040fe2000f8008ff */
[----:B------:R-:W-:Y:S01]  /*4740*/  IMAD.MOV R20, RZ, RZ, -R2 ;  /* 0x000000ffff147224 */ /* 0x000fe200078e0a02 */
[----:B------:R-:W-:Y:S01]  /*4750*/  F2FP.F16.F32.PACK_AB R24, RZ, R24 ;  /* 0x00000018ff18723e */ /* 0x000fe200000000ff */
        /* <DEDUP_REMOVED lines=24> */
[----:B0-----:R-:W-:Y:S01]  /*48e0*/  IMAD.MOV.U32 R12, RZ, RZ, RZ ;  /* 0x000000ffff0c7224 */ /* 0x001fe200078e00ff */
[----:B-1----:R-:W-:-:S05]  /*48f0*/  IADD3 R21, PT, PT, RZ, -R13, RZ ;  /* 0x8000000dff157210 */ /* 0x002fca0007ffe0ff */
[----:B------:R-:W-:-:S04]  /*4900*/  IMAD R21, R21, R14, RZ ;  /* 0x0000000e15157224 */ /* 0x000fc800078e02ff */
[----:B------:R-:W-:-:S04]  /*4910*/  IMAD.HI.U32 R20, R13, R21, R12 ;  /* 0x000000150d147227 */ /* 0x000fc800078e000c */
        /* <DEDUP_REMOVED lines=9> */
[----:B------:R-:W-:Y:S01]  /*49b0*/  @!P1 IMAD.IADD R13, R13, 0x1, -R14 ;  /* 0x000000010d0d9824 */ /* 0x000fe200078e0a0e */
[----:B------:R-:W-:Y:S02]  /*49c0*/  @!P1 IADD3 R21, PT, PT, R21, 0x1, RZ ;  /* 0x0000000115159810 */ /* 0x000fe40007ffe0ff */
[----:B------:R-:W-:Y:S02]  /*49d0*/  ISETP.NE.AND P1, PT, R15, RZ, PT ;  /* 0x000000ff0f00720c */ /* 0x000fe40003f25270 */
[----:B------:R-:W-:Y:S01]  /*49e0*/  ISETP.GE.U32.AND P0, PT, R13, R14, PT ;  /* 0x0000000e0d00720c */ /* 0x000fe20003f06070 */
[----:B0-----:R-:W-:-:S06]  /*49f0*/  VIADD R13, R20, 0xffffffe ;  /* 0x0ffffffe140d7836 */ /* 0x001fcc0000000000 */
[----:B------:R-:W0:Y:S06]  /*4a00*/  F2I.FTZ.U32.TRUNC.NTZ R13, R13 ;  /* 0x0000000d000d7305 */ /* 0x000e2c000021f000 */
[----:B------:R-:W-:-:S04]  /*4a10*/  @P0 VIADD R21, R21, 0x1 ;  /* 0x0000000115150836 */ /* 0x000fc80000000000 */
[----:B------:R-:W-:Y:S01]  /*4a20*/  @!P2 IMAD.MOV R21, RZ, RZ, -R21 ;  /* 0x000000ffff15a224 */ /* 0x000fe200078e0a15 */
[----:B------:R-:W-:Y:S02]  /*4a30*/  @!P1 LOP3.LUT R21, RZ, R15, RZ, 0x33, !PT ;  /* 0x0000000fff159212 */ /* 0x000fe400078e33ff */
[----:B0-----:R-:W-:-:S03]  /*4a40*/  IADD3 R23, PT, PT, RZ, -R13, RZ ;  /* 0x8000000dff177210 */ /* 0x001fc60007ffe0ff */
[----:B------:R-:W-:-:S04]  /*4a50*/  IMAD.MOV R12, RZ, RZ, -R21 ;  /* 0x000000ffff0c7224 */ /* 0x000fc800078e0a15 */
[----:B------:R-:W-:Y:S02]  /*4a60*/  IMAD R2, R15, R12, R2 ;  /* 0x0000000c0f027224 */ /* 0x000fe400078e0202 */
[----:B------:R-:W-:Y:S02]  /*4a70*/  IMAD R15, R23, R10, RZ ;  /* 0x0000000a170f7224 */ /* 0x000fe400078e02ff */
[----:B------:R-:W-:Y:S01]  /*4a80*/  IMAD.MOV.U32 R12, RZ, RZ, RZ ;  /* 0x000000ffff0c7224 */ /* 0x000fe200078e00ff */
[----:B------:R-:W-:-:S03]  /*4a90*/  IABS R14, R2 ;  /* 0x00000002000e7213 */ /* 0x000fc60000000000 */
[----:B------:R-:W-:Y:S01]  /*4aa0*/  IMAD.HI.U32 R12, R13, R15, R12 ;  /* 0x0000000f0d0c7227 */ /* 0x000fe200078e000c */
[----:B------:R-:W-:-:S05]  /*4ab0*/  MOV R13, R14 ;  /* 0x0000000e000d7202 */ /* 0x000fca0000000f00 */
        /* <DEDUP_REMOVED lines=8> */
[----:B------:R-:W-:Y:S01]  /*4b40*/  LOP3.LUT R10, R2, R9, RZ, 0x3c, !PT ;  /* 0x00000009020a7212 */ /* 0x000fe200078e3cff */
[----:B------:R-:W0:Y:S03]  /*4b50*/  LDC.64 R12, c[0x0][0x3d0] ;  /* 0x0000f400ff0c7b82 */ /* 0x000e260000000a00 */
[----:B------:R-:W-:-:S07]  /*4b60*/  ISETP.GE.AND P2, PT, R10, RZ, PT ;  /* 0x000000ff0a00720c */ /* 0x000fce0003f46270 */
[----:B------:R-:W-:-:S04]  /*4b70*/  @P0 VIADD R14, R14, 0x1 ;  /* 0x000000010e0e0836 */ /* 0x000fc80000000000 */
[----:B------:R-:W-:Y:S02]  /*4b80*/  IMAD.MOV.U32 R10, RZ, RZ, R14 ;  /* 0x000000ffff0a7224 */ /* 0x000fe400078e000e */
[----:B------:R-:W1:Y:S03]  /*4b90*/  LDC.64 R14, c[0x0][0x380] ;  /* 0x0000e000ff0e7b82 */ /* 0x000e660000000a00 */
[----:B------:R-:W-:Y:S02]  /*4ba0*/  @!P2 IADD3 R10, PT, PT, -R10, RZ, RZ ;  /* 0x000000ff0a0aa210 */ /* 0x000fe40007ffe1ff */
        /* <DEDUP_REMOVED lines=9> */
[----:B--2---:R-:W-:Y:S02]  /*4c40*/  HADD2.F32 R0, -RZ, R0.H0_H0 ;  /* 0x20000000ff007230 */ /* 0x004fe40000004100 */
[----:B---3--:R-:W-:-:S05]  /*4c50*/  HADD2.F32 R9, -RZ, R14.H0_H0 ;  /* 0x2000000eff097230 */ /* 0x008fca0000004100 */
[----:B------:R-:W-:-:S07]  /*4c60*/  FFMA.FTZ R9, R0, R9, RZ ;  /* 0x0000000900097223 */ /* 0x000fce00000100ff */
.L_x_1356:
[----:B------:R-:W-:Y:S05]  /*4c70*/  BSYNC.RECONVERGENT B0 ;  /* 0x0000000000007941 */ /* 0x000fea0003800200 */
.L_x_1355:
[C---:B------:R-:W-:Y:S02]  /*4c80*/  LEA R12, P0, R3.reuse, R18, 0x1 ;  /* 0x00000012030c7211 */ /* 0x040fe400078008ff */
[----:B------:R-:W-:Y:S02]  /*4c90*/  F2FP.F16.F32.PACK_AB R9, RZ, R9 ;  /* 0x00000009ff09723e */ /* 0x000fe400000000ff */
[C---:B------:R-:W-:Y:S02]  /*4ca0*/  LEA.HI.X R13, R3.reuse, R19, RZ, 0x1, P0 ;  /* 0x00000013030d7211 */ /* 0x040fe400000f0cff */
[----:B------:R-:W-:-:S03]  /*4cb0*/  IADD3 R10, P0, PT, R3, R4, RZ ;  /* 0x00000004030a7210 */ /* 0x000fc60007f1e0ff */
[----:B------:R0:W-:Y:S02]  /*4cc0*/  STG.E.U16 desc[UR8][R12.64], R9 ;  /* 0x000000090c007986 */ /* 0x0001e4000c101508 */
[----:B------:R-:W-:Y:S01]  /*4cd0*/  IMAD.X R7, RZ, RZ, R7, P0 ;  /* 0x000000ffff077224 */ /* 0x000fe200000e0607 */
[----:B------:R-:W-:-:S04]  /*4ce0*/  ISETP.GE.U32.AND P0, PT, R10, UR4, PT ;  /* 0x000000040a007c0c */ /* 0x000fc8000bf06070 */
[----:B------:R-:W-:-:S13]  /*4cf0*/  ISETP.GE.AND.EX P0, PT, R7, UR7, PT, P0 ;  /* 0x0000000707007c0c */ /* 0x000fda000bf06300 */
[----:B0-----:R-:W-:Y:S05]  /*4d00*/  @!P0 BRA `(.L_x_1357) ;  /* 0xffffffec00f88947 */ /* 0x001fea000383ffff */
[----:B------:R-:W-:Y:S05]  /*4d10*/  EXIT ;  /* 0x000000000000794d */ /* 0x000fea0003800000 */
.L_x_1345:
        /* <DEDUP_REMOVED lines=24> */
[----:B------:R-:W-:-:S05]  /*4ea0*/  IMAD.HI.U32 R4, R4, R11, RZ ;  /* 0x0000000b04047227 */ /* 0x000fca00078e00ff */
[----:B------:R-:W-:-:S05]  /*4eb0*/  IADD3 R0, PT, PT, -R4, RZ, RZ ;  /* 0x000000ff04007210 */ /* 0x000fca0007ffe1ff */
        /* <DEDUP_REMOVED lines=8> */
.L_x_1359:
[----:B------:R-:W-:-:S07]  /*4f40*/  MOV R0, 0x4f60 ;  /* 0x00004f6000007802 */ /* 0x000fce0000000f00 */
[----:B------:R-:W-:Y:S05]  /*4f50*/  CALL.REL.NOINC `($__internal_49_$__cuda_sm20_div_u64) ;  /* 0x0000001800d07944 */ /* 0x000fea0003c00000 */
[----:B------:R-:W-:Y:S01]  /*4f60*/  IMAD.MOV.U32 R4, RZ, RZ, R8 ;  /* 0x000000ffff047224 */ /* 0x000fe200078e0008 */
[----:B------:R-:W-:-:S07]  /*4f70*/  MOV R5, R9 ;  /* 0x0000000900057202 */ /* 0x000fce0000000f00 */
.L_x_1360:
[----:B------:R-:W-:Y:S05]  /*4f80*/  BSYNC.RECONVERGENT B0 ;  /* 0x0000000000007941 */ /* 0x000fea0003800200 */
.L_x_1358:
        /* <DEDUP_REMOVED lines=21> */
[----:B0-----:R-:W-:Y:S01]  /*50e0*/  IMAD.MOV.U32 R4, RZ, RZ, RZ ;  /* 0x000000ffff047224 */ /* 0x001fe200078e00ff */
[----:B--2---:R-:W-:-:S05]  /*50f0*/  IADD3 R9, PT, PT, RZ, -R5, RZ ;  /* 0x80000005ff097210 */ /* 0x004fca0007ffe0ff */
[----:B------:R-:W-:Y:S01]  /*5100*/  IMAD R9, R9, R6, RZ ;  /* 0x0000000609097224 */ /* 0x000fe200078e02ff */
[----:B----4-:R-:W0:Y:S03]  /*5110*/  MUFU.RCP R12, R12 ;  /* 0x0000000c000c7308 */ /* 0x010e260000001000 */
[----:B------:R-:W-:Y:S01]  /*5120*/  IMAD.HI.U32 R9, R5, R9, R4 ;  /* 0x0000000905097227 */ /* 0x000fe200078e0004 */
[----:B------:R-:W-:-:S04]  /*5130*/  LOP3.LUT R4, R10, R11, RZ, 0x3c, !PT ;  /* 0x0000000b0a047212 */ /* 0x000fc800078e3cff */
[----:B------:R-:W-:Y:S01]  /*5140*/  ISETP.GE.AND P3, PT, R4, RZ, PT ;  /* 0x000000ff0400720c */ /* 0x000fe20003f66270 */
[----:B------:R-:W-:-:S04]  /*5150*/  IMAD.HI.U32 R15, R9, R8, RZ ;  /* 0x00000008090f7227 */ /* 0x000fc800078e00ff */
[----:B------:R-:W-:Y:S02]  /*5160*/  HFMA2 R4, -RZ, RZ, 0, 0 ;  /* 0x00000000ff047431 */ /* 0x000fe400000001ff */
[----:B------:R-:W-:-:S04]  /*5170*/  IMAD.MOV R5, RZ, RZ, -R15 ;  /* 0x000000ffff057224 */ /* 0x000fc800078e0a0f */
[----:B------:R-:W-:Y:S02]  /*5180*/  IMAD R5, R6, R5, R8 ;  /* 0x0000000506057224 */ /* 0x000fe400078e0208 */
[----:B0-----:R-:W-:-:S03]  /*5190*/  VIADD R8, R12, 0xffffffe ;  /* 0x0ffffffe0c087836 */ /* 0x001fc60000000000 */
[----:B------:R-:W-:-:S13]  /*51a0*/  ISETP.GT.U32.AND P1, PT, R6, R5, PT ;  /* 0x000000050600720c */ /* 0x000fda0003f24070 */
[-C--:B------:R-:W-:Y:S01]  /*51b0*/  @!P1 IADD3 R5, PT, PT, R5, -R6.reuse, RZ ;  /* 0x8000000605059210 */ /* 0x080fe20007ffe0ff */
        /* <DEDUP_REMOVED lines=11> */
[----:B------:R-:W-:-:S04]  /*5270*/  IMAD.HI.U32 R4, R5, R9, R4 ;  /* 0x0000000905047227 */ /* 0x000fc800078e0004 */
[----:B------:R-:W-:Y:S02]  /*5280*/  IMAD.MOV.U32 R5, RZ, RZ, R8 ;  /* 0x000000ffff057224 */ /* 0x000fe400078e0008 */
[----:B------:R-:W0:Y:S02]  /*5290*/  I2F.RP R8, R6 ;  /* 0x0000000600087306 */ /* 0x000e240000209400 */
[----:B------:R-:W-:-:S04]  /*52a0*/  IMAD.HI.U32 R14, R4, R5, RZ ;  /* 0x00000005040e7227 */ /* 0x000fc800078e00ff */
[----:B------:R-:W-:-:S04]  /*52b0*/  IMAD.MOV R4, RZ, RZ, -R14 ;  /* 0x000000ffff047224 */ /* 0x000fc800078e0a0e */
[C---:B------:R-:W-:Y:S01]  /*52c0*/  IMAD R5, R0.reuse, R4, R5 ;  /* 0x0000000400057224 */ /* 0x040fe200078e0205 */
[----:B------:R-:W-:Y:S01]  /*52d0*/  LOP3.LUT R4, R15, R2, RZ, 0x3c, !PT ;  /* 0x000000020f047212 */ /* 0x000fe200078e3cff */
[----:B0-----:R-:W0:Y:S03]  /*52e0*/  MUFU.RCP R8, R8 ;  /* 0x0000000800087308 */ /* 0x001e260000001000 */
[----:B------:R-:W-:Y:S02]  /*52f0*/  ISETP.GT.U32.AND P2, PT, R0, R5, PT ;  /* 0x000000050000720c */ /* 0x000fe40003f44070 */
[----:B------:R-:W-:Y:S02]  /*5300*/  ISETP.GE.AND P3, PT, R4, RZ, PT ;  /* 0x000000ff0400720c */ /* 0x000fe40003f66270 */
[----:B------:R-:W-:-:S09]  /*5310*/  MOV R4, RZ ;  /* 0x000000ff00047202 */ /* 0x000fd20000000f00 */
[-C--:B------:R-:W-:Y:S01]  /*5320*/  @!P2 IADD3 R5, PT, PT, R5, -R0.reuse, RZ ;  /* 0x800000000505a210 */ /* 0x080fe20007ffe0ff */
[----:B------:R-:W-:Y:S01]  /*5330*/  @!P2 VIADD R14, R14, 0x1 ;  /* 0x000000010e0ea836 */ /* 0x000fe20000000000 */
[----:B------:R-:W-:Y:S01]  /*5340*/  ISETP.NE.AND P2, PT, R2, RZ, PT ;  /* 0x000000ff0200720c */ /* 0x000fe20003f45270 */
[----:B0-----:R-:W-:Y:S01]  /*5350*/  VIADD R9, R8, 0xffffffe ;  /* 0x0ffffffe08097836 */ /* 0x001fe20000000000 */
[----:B------:R-:W-:Y:S02]  /*5360*/  ISETP.GE.U32.AND P1, PT, R5, R0, PT ;  /* 0x000000000500720c */ /* 0x000fe40003f26070 */
[----:B------:R-:W0:Y:S01]  /*5370*/  LDC R0, c[0x0][0x414] ;  /* 0x00010500ff007b82 */ /* 0x000e220000000800 */
[----:B------:R-:W2:Y:S10]  /*5380*/  F2I.FTZ.U32.TRUNC.NTZ R5, R9 ;  /* 0x0000000900057305 */ /* 0x000eb4000021f000 */
[----:B------:R-:W-:Y:S01]  /*5390*/  @P1 IADD3 R14, PT, PT, R14, 0x1, RZ ;  /* 0x000000010e0e1810 */ /* 0x000fe20007ffe0ff */
[----:B--2---:R-:W-:-:S04]  /*53a0*/  IMAD.MOV R17, RZ, RZ, -R5 ;  /* 0x000000ffff117224 */ /* 0x004fc800078e0a05 */
[----:B------:R-:W-:Y:S01]  /*53b0*/  @!P3 IMAD.MOV R14, RZ, RZ, -R14 ;  /* 0x000000ffff0eb224 */ /* 0x000fe200078e0a0e */
[----:B------:R-:W-:Y:S01]  /*53c0*/  @!P2 LOP3.LUT R14, RZ, R2, RZ, 0x33, !PT ;  /* 0x00000002ff0ea212 */ /* 0x000fe200078e33ff */
[----:B------:R-:W-:-:S03]  /*53d0*/  IMAD R9, R17, R6, RZ ;  /* 0x0000000611097224 */ /* 0x000fc600078e02ff */
[----:B------:R-:W-:Y:S01]  /*53e0*/  IABS R8, R14 ;  /* 0x0000000e00087213 */ /* 0x000fe20000000000 */
[----:B------:R-:W-:Y:S01]  /*53f0*/  IMAD.HI.U32 R4, R5, R9, R4 ;  /* 0x0000000905047227 */ /* 0x000fe200078e0004 */
[----:B0-----:R-:W-:-:S03]  /*5400*/  IABS R19, R0 ;  /* 0x0000000000137213 */ /* 0x001fc60000000000 */
        /* <DEDUP_REMOVED lines=9> */
[-C--:B------:R-:W-:Y:S01]  /*54a0*/  @!P2 IADD3 R5, PT, PT, R5, -R6.reuse, RZ ;  /* 0x800000060505a210 */ /* 0x080fe20007ffe0ff */
[----:B------:R-:W-:Y:S01]  /*54b0*/  @!P2 VIADD R12, R12, 0x1 ;  /* 0x000000010c0ca836 */ /* 0x000fe20000000000 */
[----:B------:R-:W-:Y:S02]  /*54c0*/  ISETP.NE.AND P2, PT, R13, RZ, PT ;  /* 0x000000ff0d00720c */ /* 0x000fe40003f45270 */
[----:B------:R-:W-:Y:S01]  /*54d0*/  ISETP.GE.U32.AND P1, PT, R5, R6, PT ;  /* 0x000000060500720c */ /* 0x000fe20003f26070 */
[----:B0-----:R-:W-:-:S06]  /*54e0*/  VIADD R5, R8, 0xffffffe ;  /* 0x0ffffffe08057836 */ /* 0x001fcc0000000000 */
[----:B------:R-:W0:Y:S06]  /*54f0*/  F2I.FTZ.U32.TRUNC.NTZ R5, R5 ;  /* 0x0000000500057305 */ /* 0x000e2c000021f000 */
[----:B------:R-:W-:-:S05]  /*5500*/  @P1 IADD3 R12, PT, PT, R12, 0x1, RZ ;  /* 0x000000010c0c1810 */ /* 0x000fca0007ffe0ff */
[----:B------:R-:W-:Y:S01]  /*5510*/  @!P3 IMAD.MOV R12, RZ, RZ, -R12 ;  /* 0x000000ffff0cb224 */ /* 0x000fe200078e0a0c */
[----:B------:R-:W-:Y:S01]  /*5520*/  @!P2 LOP3.LUT R12, RZ, R13, RZ, 0x33, !PT ;  /* 0x0000000dff0ca212 */ /* 0x000fe200078e33ff */
[----:B0-----:R-:W-:-:S03]  /*5530*/  IMAD.MOV R4, RZ, RZ, -R5 ;  /* 0x000000ffff047224 */ /* 0x001fc600078e0a05 */
[----:B------:R-:W-:Y:S01]  /*5540*/  IADD3 R17, PT, PT, -R12, RZ, RZ ;  /* 0x000000ff0c117210 */ /* 0x000fe20007ffe1ff */
[----:B------:R-:W-:-:S04]  /*5550*/  IMAD R9, R4, R19, RZ ;  /* 0x0000001304097224 */ /* 0x000fc800078e02ff */
[C-C-:B------:R-:W-:Y:S01]  /*5560*/  IMAD R17, R13.reuse, R17, R14.reuse ;  /* 0x000000110d117224 */ /* 0x140fe200078e020e */
[----:B------:R-:W-:Y:S01]  /*5570*/  LOP3.LUT R13, R13, R0, RZ, 0x3c, !PT ;  /* 0x000000000d0d7212 */ /* 0x000fe200078e3cff */
[----:B------:R-:W-:Y:S02]  /*5580*/  IMAD.MOV.U32 R4, RZ, RZ, RZ ;  /* 0x000000ffff047224 */ /* 0x000fe400078e00ff */
[----:B------:R-:W-:Y:S01]  /*5590*/  IMAD.MOV R14, RZ, RZ, -R14 ;  /* 0x000000ffff0e7224 */ /* 0x000fe200078e0a0e */
[----:B------:R-:W-:Y:S01]  /*55a0*/  IABS R20, R17 ;  /* 0x0000001100147213 */ /* 0x000fe20000000000 */
[----:B------:R-:W-:Y:S02]  /*55b0*/  IMAD.HI.U32 R21, R5, R9, R4 ;  /* 0x0000000905157227 */ /* 0x000fe400078e0004 */
[----:B------:R-:W0:Y:S02]  /*55c0*/  LDC.64 R4, c[0x0][0x430] ;  /* 0x00010c00ff047b82 */ /* 0x000e240000000a00 */
[----:B------:R-:W-:-:S02]  /*55d0*/  IMAD R14, R2, R14, R15 ;  /* 0x0000000e020e7224 */ /* 0x000fc400078e020f */
        /* <DEDUP_REMOVED lines=49> */
[----:B--2---:R-:W-:Y:S02]  /*58f0*/  HADD2.F32 R0, -RZ, R14.H0_H0 ;  /* 0x2000000eff007230 */ /* 0x004fe40000004100 */
[----:B---3--:R-:W-:Y:S02]  /*5900*/  @P1 HADD2.F32 R11, -RZ, R4.H0_H0 ;  /* 0x20000004ff0b1230 */ /* 0x008fe40000004100 */
[----:B----4-:R-:W-:-:S05]  /*5910*/  @P1 HADD2.F32 R2, -RZ, R8.H0_H0 ;  /* 0x20000008ff021230 */ /* 0x010fca0000004100 */
[----:B------:R-:W-:Y:S01]  /*5920*/  @P1 FFMA.FTZ R0, R11, R2, R0 ;  /* 0x000000020b001223 */ /* 0x000fe20000010000 */
[----:B-1----:R-:W-:-:S04]  /*5930*/  LEA R12, P1, R10, UR10, 0x1 ;  /* 0x0000000a0a0c7c11 */ /* 0x002fc8000f8208ff */
[----:B------:R-:W-:Y:S02]  /*5940*/  F2FP.F16.F32.PACK_AB R0, RZ, R0 ;  /* 0x00000000ff00723e */ /* 0x000fe400000000ff */
[----:B------:R-:W-:-:S05]  /*5950*/  LEA.HI.X R13, R10, UR11, R7, 0x1, P1 ;  /* 0x0000000b0a0d7c11 */ /* 0x000fca00088f0c07 */
[----:B------:R0:W-:Y:S01]  /*5960*/  STG.E.U16 desc[UR8][R12.64], R0 ;  /* 0x000000000c007986 */ /* 0x0001e2000c101508 */
[----:B------:R-:W-:-:S05]  /*5970*/  IADD3 R10, P1, PT, R3, R10, RZ ;  /* 0x0000000a030a7210 */ /* 0x000fca0007f3e0ff */
[----:B------:R-:W-:-:S08]  /*5980*/  IMAD.X R7, RZ, RZ, R7, P1 ;  /* 0x000000ffff077224 */ /* 0x000fd000008e0607 */
.L_x_1362:
[----:B------:R-:W-:Y:S05]  /*5990*/  BSYNC.RECONVERGENT B0 ;  /* 0x0000000000007941 */ /* 0x000fea0003800200 */
.L_x_1361:
        /* <DEDUP_REMOVED lines=38> */
.L_x_1363:
        /* <DEDUP_REMOVED lines=34> */
[----:B-1----:R-:W-:Y:S02]  /*5e20*/  HFMA2 R12, -RZ, RZ, 0, 0 ;  /* 0x00000000ff0c7431 */ /* 0x002fe400000001ff */
        /* <DEDUP_REMOVED lines=8> */
[----:B------:R-:W-:-:S04]  /*5eb0*/  IMAD.HI.U32 R12, R13, R23, R12 ;  /* 0x000000170d0c7227 */ /* 0x000fc800078e000c */
[----:B------:R-:W-:Y:S02]  /*5ec0*/  IMAD.MOV R4, RZ, RZ, -R11 ;  /* 0x000000ffff047224 */ /* 0x000fe400078e0a0b */
[----:B------:R-:W-:-:S04]  /*5ed0*/  IMAD.HI.U32 R18, R12, R20, RZ ;  /* 0x000000140c127227 */ /* 0x000fc800078e00ff */
[----:B------:R-:W-:Y:S01]  /*5ee0*/  IMAD R13, R6, R4, R21 ;  /* 0x00000004060d7224 */ /* 0x000fe200078e0215 */
[----:B------:R-:W-:Y:S01]  /*5ef0*/  IADD3 R21, PT, PT, -R18, RZ, RZ ;  /* 0x000000ff12157210 */ /* 0x000fe20007ffe1ff */
[----:B------:R-:W-:-:S04]  /*5f00*/  IMAD.MOV.U32 R4, RZ, RZ, R6 ;  /* 0x000000ffff047224 */ /* 0x000fc800078e0006 */
[----:B------:R-:W-:Y:S01]  /*5f10*/  IMAD R20, R15, R21, R20 ;  /* 0x000000150f147224 */ /* 0x000fe200078e0214 */
[----:B------:R-:W-:-:S04]  /*5f20*/  ISETP.GT.U32.AND P4, PT, R4, R13, PT ;  /* 0x0000000d0400720c */ /* 0x000fc80003f84070 */
[----:B------:R-:W-:-:S09]  /*5f30*/  ISETP.GT.U32.AND P1, PT, R15, R20, PT ;  /* 0x000000140f00720c */ /* 0x000fd20003f24070 */
[----:B------:R-:W-:Y:S01]  /*5f40*/  @!P4 IMAD.IADD R13, R13, 0x1, -R6 ;  /* 0x000000010d0dc824 */ /* 0x000fe200078e0a06 */
[----:B------:R-:W-:Y:S01]  /*5f50*/  LOP3.LUT R6, R0, R17, RZ, 0x3c, !PT ;  /* 0x0000001100067212 */ /* 0x000fe200078e3cff */
[----:B------:R-:W-:Y:S02]  /*5f60*/  @!P4 VIADD R11, R11, 0x1 ;  /* 0x000000010b0bc836 */ /* 0x000fe40000000000 */
[----:B------:R-:W-:Y:S01]  /*5f70*/  @!P1 IMAD.IADD R20, R20, 0x1, -R15 ;  /* 0x0000000114149824 */ /* 0x000fe200078e0a0f */
[----:B------:R-:W-:Y:S01]  /*5f80*/  ISETP.GE.U32.AND P5, PT, R13, R4, PT ;  /* 0x000000040d00720c */ /* 0x000fe20003fa6070 */
[----:B------:R-:W-:Y:S01]  /*5f90*/  @!P1 VIADD R18, R18, 0x1 ;  /* 0x0000000112129836 */ /* 0x000fe20000000000 */
[----:B------:R-:W-:Y:S02]  /*5fa0*/  ISETP.GE.AND P2, PT, R6, RZ, PT ;  /* 0x000000ff0600720c */ /* 0x000fe40003f46270 */
[----:B-1----:R-:W-:Y:S02]  /*5fb0*/  IADD3 R13, PT, PT, R22, 0xffffffe, RZ ;  /* 0x0ffffffe160d7810 */ /* 0x002fe40007ffe0ff */
[----:B------:R-:W-:-:S02]  /*5fc0*/  ISETP.GE.U32.AND P4, PT, R20, R15, PT ;  /* 0x0000000f1400720c */ /* 0x000fc40003f86070 */
[----:B------:R-:W-:Y:S02]  /*5fd0*/  LOP3.LUT R6, R8, R19, RZ, 0x3c, !PT ;  /* 0x0000001308067212 */ /* 0x000fe400078e3cff */
[----:B------:R-:W1:Y:S03]  /*5fe0*/  F2I.FTZ.U32.TRUNC.NTZ R13, R13 ;  /* 0x0000000d000d7305 */ /* 0x000e66000021f000 */
[----:B------:R-:W-:Y:S01]  /*5ff0*/  @P5 VIADD R11, R11, 0x1 ;  /* 0x000000010b0b5836 */ /* 0x000fe20000000000 */
[----:B------:R-:W-:-:S04]  /*6000*/  ISETP.GE.AND P5, PT, R6, RZ, PT ;  /* 0x000000ff0600720c */ /* 0x000fc80003fa6270 */
[----:B------:R-:W-:Y:S01]  /*6010*/  @!P2 IADD3 R11, PT, PT, -R11, RZ, RZ ;  /* 0x000000ff0b0ba210 */ /* 0x000fe20007ffe1ff */
[----:B------:R-:W-:-:S03]  /*6020*/  @P4 VIADD R18, R18, 0x1 ;  /* 0x0000000112124836 */ /* 0x000fc60000000000 */
[----:B------:R-:W-:Y:S01]  /*6030*/  SEL R16, R16, R11, !P0 ;  /* 0x0000000b10107207 */ /* 0x000fe20004000000 */
[----:B------:R-:W-:Y:S01]  /*6040*/  IMAD.MOV.U32 R21, RZ, RZ, R18 ;  /* 0x000000ffff157224 */ /* 0x000fe200078e0012 */
[----:B------:R-:W-:Y:S02]  /*6050*/  ISETP.NE.AND P0, PT, R19, RZ, PT ;  /* 0x000000ff1300720c */ /* 0x000fe40003f05270 */
[----:B------:R-:W-:Y:S01]  /*6060*/  IABS R11, R16 ;  /* 0x00000010000b7213 */ /* 0x000fe20000000000 */
[----:B------:R-:W-:Y:S01]  /*6070*/  @!P5 IMAD.MOV R21, RZ, RZ, -R21 ;  /* 0x000000ffff15d224 */ /* 0x000fe200078e0a15 */
[----:B-1----:R-:W-:Y:S02]  /*6080*/  IADD3 R23, PT, PT, RZ, -R13, RZ ;  /* 0x8000000dff177210 */ /* 0x002fe40007ffe0ff */
[----:B------:R-:W-:Y:S01]  /*6090*/  LOP3.LUT R18, RZ, R19, RZ, 0x33, !PT ;  /* 0x00000013ff127212 */ /* 0x000fe200078e33ff */
[----:B------:R-:W-:Y:S01]  /*60a0*/  IMAD.HI.U32 R20, R12, R11, RZ ;  /* 0x0000000b0c147227 */ /* 0x000fe200078e00ff */
[----:B------:R-:W-:-:S02]  /*60b0*/  MOV R12, RZ ;  /* 0x000000ff000c7202 */ /* 0x000fc40000000f00 */
[----:B------:R-:W-:Y:S01]  /*60c0*/  SEL R6, R18, R21, !P0 ;  /* 0x0000001512067207 */ /* 0x000fe20004000000 */
[----:B------:R-:W-:Y:S02]  /*60d0*/  IMAD R23, R23, R14, RZ ;  /* 0x0000000e17177224 */ /* 0x000fe400078e02ff */
[----:B------:R-:W-:Y:S01]  /*60e0*/  IMAD.MOV R22, RZ, RZ, -R20 ;  /* 0x000000ffff167224 */ /* 0x000fe200078e0a14 */
[----:B------:R-:W-:Y:S01]  /*60f0*/  IABS R21, R6 ;  /* 0x0000000600157213 */ /* 0x000fe20000000000 */
[----:B------:R-:W-:Y:S01]  /*6100*/  IMAD.HI.U32 R12, R13, R23, R12 ;  /* 0x000000170d0c7227 */ /* 0x000fe200078e000c */
[----:B0-----:R-:W-:-:S03]  /*6110*/  IABS R13, R26 ;  /* 0x0000001a000d7213 */ /* 0x001fc60000000000 */
[C---:B------:R-:W-:Y:S02]  /*6120*/  IMAD R22, R15.reuse, R22, R11 ;  /* 0x000000160f167224 */ /* 0x040fe400078e020b */
        /* <DEDUP_REMOVED lines=104> */
[----:B------:R-:W-:Y:S02]  /*67b0*/  ISETP.GE.AND P2, PT, R28, UR11, PT ;  /* 0x0000000b1c007c0c */ /* 0x000fe4000bf46270 */
[----:B------:R-:W-:-:S05]  /*67c0*/  ISETP.GT.AND P1, PT, R25, -0x1, !P1 ;  /* 0xffffffff1900780c */ /* 0x000fca0004f24270 */
[----:B------:R-:W-:Y:S01]  /*67d0*/  @!P6 IMAD.IADD R12, R12, 0x1, -R11 ;  /* 0x000000010c0ce824 */ /* 0x000fe200078e0a0b */
[----:B------:R-:W-:Y:S02]  /*67e0*/  ISETP.GT.AND P2, PT, R28, -0x1, !P2 ;  /* 0xffffffff1c00780c */ /* 0x000fe40005744270 */
[----:B------:R-:W-:Y:S02]  /*67f0*/  LOP3.LUT R26, R9, R26, RZ, 0x3c, !PT ;  /* 0x0000001a091a7212 */ /* 0x000fe400078e3cff */
[----:B------:R-:W-:Y:S02]  /*6800*/  ISETP.GE.U32.AND P5, PT, R12, R11, PT ;  /* 0x0000000b0c00720c */ /* 0x000fe40003fa6070 */
[----:B------:R-:W-:Y:S02]  /*6810*/  PLOP3.LUT P1, PT, P2, P1, PT, 0x80, 0x8 ;  /* 0x000000000008781c */ /* 0x000fe40001723070 */
[----:B------:R-:W-:Y:S01]  /*6820*/  ISETP.GE.AND P2, PT, R26, RZ, PT ;  /* 0x000000ff1a00720c */ /* 0x000fe20003f46270 */
[----:B------:R-:W-:-:S08]  /*6830*/  @!P6 VIADD R24, R24, 0x1 ;  /* 0x000000011818e836 */ /* 0x000fd00000000000 */
[----:B------:R-:W-:Y:S02]  /*6840*/  @P5 IADD3 R24, PT, PT, R24, 0x1, RZ ;  /* 0x0000000118185810 */ /* 0x000fe40007ffe0ff */
[----:B------:R-:W0:Y:S03]  /*6850*/  @P1 LDC.64 R14, c[0x0][0x3d0] ;  /* 0x0000f400ff0e1b82 */ /* 0x000e260000000a00 */
[----:B------:R-:W-:-:S05]  /*6860*/  @!P2 IMAD.MOV R24, RZ, RZ, -R24 ;  /* 0x000000ffff18a224 */ /* 0x000fca00078e0a18 */
[----:B------:R-:W5:Y:S01]  /*6870*/  @P1 LDC.64 R12, c[0x0][0x380] ;  /* 0x0000e000ff0c1b82 */ /* 0x000f620000000a00 */
[----:B------:R-:W-:-:S05]  /*6880*/  SEL R8, R8, R24, !P4 ;  /* 0x0000001808087207 */ /* 0x000fca0006000000 */
[----:B-1----:R-:W-:-:S04]  /*6890*/  IMAD R19, R5, R6, R8 ;  /* 0x0000000605137224 */ /* 0x002fc800078e0208 */
[----:B------:R-:W-:-:S04]  /*68a0*/  @P1 IMAD R28, R19, UR11, R28 ;  /* 0x0000000b131c1c24 */ /* 0x000fc8000f8e021c */
[----:B------:R-:W-:Y:S02]  /*68b0*/  @P1 IMAD R25, R28, UR10, R25 ;  /* 0x0000000a1c191c24 */ /* 0x000fe4000f8e0219 */
[----:B------:R-:W-:-:S04]  /*68c0*/  IMAD.WIDE R16, R9, 0x2, R16 ;  /* 0x0000000209107825 */ /* 0x000fc800078e0210 */
[----:B-----5:R-:W-:-:S04]  /*68d0*/  @P1 IMAD.WIDE R12, R25, 0x2, R12 ;  /* 0x00000002190c1825 */ /* 0x020fc800078e020c */
[----:B--2---:R-:W-:Y:S02]  /*68e0*/  HADD2.F32 R20, -RZ, R20.H0_H0 ;  /* 0x20000014ff147230 */ /* 0x004fe40000004100 */
[----:B---3--:R-:W-:Y:S02]  /*68f0*/  @P0 HADD2.F32 R11, -RZ, R18.H0_H0 ;  /* 0x20000012ff0b0230 */ /* 0x008fe40000004100 */
[----:B----4-:R-:W-:-:S05]  /*6900*/  @P0 HADD2.F32 R22, -RZ, R22.H0_H0 ;  /* 0x20000016ff160230 */ /* 0x010fca0000004100 */
[----:B------:R-:W-:Y:S01]  /*6910*/  @P0 FFMA.FTZ R20, R11, R22, R20 ;  /* 0x000000160b140223 */ /* 0x000fe20000010014 */
[----:B------:R-:W-:Y:S01]  /*6920*/  LEA R18, P0, R10, UR12, 0x1 ;  /* 0x0000000c0a127c11 */ /* 0x000fe2000f8008ff */
[----:B------:R-:W-:-:S03]  /*6930*/  IMAD R11, R9, UR5, RZ ;  /* 0x00000005090b7c24 */ /* 0x000fc6000f8e02ff */
[----:B------:R-:W-:Y:S01]  /*6940*/  F2FP.F16.F32.PACK_AB R20, RZ, R20 ;  /* 0x00000014ff14723e */ /* 0x000fe200000000ff */
[----:B0-----:R-:W-:Y:S01]  /*6950*/  @P1 IMAD.WIDE R14, R11, 0x2, R14 ;  /* 0x000000020b0e1825 */ /* 0x001fe200078e020e */
[----:B------:R-:W-:-:S05]  /*6960*/  LEA.HI.X R19, R10, UR13, R7, 0x1, P0 ;  /* 0x0000000d0a137c11 */ /* 0x000fca00080f0c07 */
[----:B------:R0:W-:Y:S04]  /*6970*/  STG.E.U16 desc[UR8][R18.64], R20 ;  /* 0x0000001412007986 */ /* 0x0001e8000c101508 */
[----:B------:R-:W2:Y:S04]  /*6980*/  LDG.E.U16 R16, desc[UR8][R16.64] ;  /* 0x0000000810107981 */ /* 0x000ea8000c1e1500 */
[----:B------:R-:W3:Y:S04]  /*6990*/  @P1 LDG.E.U16 R14, desc[UR8][R14.64] ;  /* 0x000000080e0e1981 */ /* 0x000ee8000c1e1500 */
[----:B------:R-:W4:Y:S01]  /*69a0*/  @P1 LDG.E.U16 R12, desc[UR8][R12.64] ;  /* 0x000000080c0c1981 */ /* 0x000f22000c1e1500 */
[----:B------:R-:W-:-:S02]  /*69b0*/  IMAD.X R7, RZ, RZ, R7, P3 ;  /* 0x000000ffff077224 */ /* 0x000fc400018e0607 */
[----:B--2---:R-:W-:Y:S02]  /*69c0*/  HADD2.F32 R6, -RZ, R16.H0_H0 ;  /* 0x20000010ff067230 */ /* 0x004fe40000004100 */
[----:B---3--:R-:W-:Y:S02]  /*69d0*/  @P1 HADD2.F32 R9, -RZ, R14.H0_H0 ;  /* 0x2000000eff091230 */ /* 0x008fe40000004100 */
[----:B----4-:R-:W-:-:S05]  /*69e0*/  @P1 HADD2.F32 R8, -RZ, R12.H0_H0 ;  /* 0x2000000cff081230 */ /* 0x010fca0000004100 */
[----:B------:R-:W-:Y:S01]  /*69f0*/  @P1 FFMA.FTZ R6, R9, R8, R6 ;  /* 0x0000000809061223 */ /* 0x000fe20000010006 */
[----:B------:R-:W-:-:S04]  /*6a00*/  LEA R8, P0, R3, R18, 0x1 ;  /* 0x0000001203087211 */ /* 0x000fc800078008ff */
[----:B------:R-:W-:Y:S02]  /*6a10*/  F2FP.F16.F32.PACK_AB R6, RZ, R6 ;  /* 0x00000006ff06723e */ /* 0x000fe400000000ff */
        /* <DEDUP_REMOVED lines=8> */
        .weak           $__internal_49_$__cuda_sm20_div_u64
        .type           $__internal_49_$__cuda_sm20_div_u64,@function
        .size           $__internal_49_$__cuda_sm20_div_u64,(.L_x_1745 - $__internal_49_$__cuda_sm20_div_u64)
$__internal_49_$__cuda_sm20_div_u64:
        /* <DEDUP_REMOVED lines=69> */
[----:B------:R-:W-:Y:S06]  /*6ef0*/  RET.REL.NODEC R4 `(_ZN2at6native51_GLOBAL__N__2c613397_18_DepthwiseConv2d_cu_9959487031conv_depthwise2d_forward_kernelILi1EN3c104HalfEiEEvNS_27GenericPackedTensorAccessorIKT0_Lm4ENS_16DefaultPtrTraitsEiEENS5_IS6_Lm4ES8_iEES9_NS5_IS7_Lm1ES8_iEEbT1_iiiiiiiiiiiiii) ;  /* 0xffffff9004407950 */ /* 0x000fec0003c3ffff */
.L_x_1364:
        /* <DEDUP_REMOVED lines=16> */
.L_x_1745:


//--------------------- .text._ZN2at6native51_GLOBAL__N__2c613397_18_DepthwiseConv2d_cu_9959487031conv_depthwise2d_forward_kernelILi3EN3c104HalfEiEEvNS_27GenericPackedTensorAccessorIKT0_Lm4ENS_16DefaultPtrTraitsEiEENS5_IS6_Lm4ES8_iEES9_NS5_IS7_Lm1ES8_iEEbT1_iiiiiiiiiiiiii --------------------------
	.section	.text._ZN2at6native51_GLOBAL__N__2c613397_18_DepthwiseConv2d_cu_9959487031conv_depthwise2d_forward_kernelILi3EN3c104HalfEiEEvNS_27GenericPackedTensorAccessorIKT0_Lm4ENS_16DefaultPtrTraitsEiEENS5_IS6_Lm4ES8_iEES9_NS5_IS7_Lm1ES8_iEEbT1_iiiiiiiiiiiiii,"ax",@progbits
	.align	128
.text._ZN2at6native51_GLOBAL__N__2c613397_18_DepthwiseConv2d_cu_9959487031conv_depthwise2d_forward_kernelILi3EN3c104HalfEiEEvNS_27GenericPackedTensorAccessorIKT0_Lm4ENS_16DefaultPtrTraitsEiEENS5_IS6_Lm4ES8_iEES9_NS5_IS7_Lm1ES8_iEEbT1_iiiiiiiiiiiiii:
        .type           _ZN2at6native51_GLOBAL__N__2c613397_18_DepthwiseConv2d_cu_9959487031conv_depthwise2d_forward_kernelILi3EN3c104HalfEiEEvNS_27GenericPackedTensorAccessorIKT0_Lm4ENS_16DefaultPtrTraitsEiEENS5_IS6_Lm4ES8_iEES9_NS5_IS7_Lm1ES8_iEEbT1_iiiiiiiiiiiiii,@function
        .size           _ZN2at6native51_GLOBAL__N__2c613397_18_DepthwiseConv2d_cu_9959487031conv_depthwise2d_forward_kernelILi3EN3c104HalfEiEEvNS_27GenericPackedTensorAccessorIKT0_Lm4ENS_16DefaultPtrTraitsEiEENS5_IS6_Lm4ES8_iEES9_NS5_IS7_Lm1ES8_iEEbT1_iiiiiiiiiiiiii,(.L_x_1747 - _ZN2at6native51_GLOBAL__N__2c613397_18_DepthwiseConv2d_cu_9959487031conv_depthwise2d_forward_kernelILi3EN3c104HalfEiEEvNS_27GenericPackedTensorAccessorIKT0_Lm4ENS_16DefaultPtrTraitsEiEENS5_IS6_Lm4ES8_iEES9_NS5_IS7_Lm1ES8_iEEbT1_iiiiiiiiiiiiii)
        .other          _ZN2at6native51_GLOBAL__N__2c613397_18_DepthwiseConv2d_cu_9959487031conv_depthwise2d_forward_kernelILi3EN3c104HalfEiEEvNS_27GenericPackedTensorAccessorIKT0_Lm4ENS_16DefaultPtrTraitsEiEENS5_IS6_Lm4ES8_iEES9_NS5_IS7_Lm1ES8_iEEbT1_iiiiiiiiiiiiii,@"STO_CUDA_ENTRY STV_DEFAULT"
_ZN2at6native51_GLOBAL__N__2c613397_18_DepthwiseConv2d_cu_9959487031conv_depthwise2d_forward_kernelILi3EN3c104HalfEiEEvNS_27GenericPackedTensorAccessorIKT0_Lm4ENS_16DefaultPtrTraitsEiEENS5_IS6_Lm4ES8_iEES9_NS5_IS7_Lm1ES8_iEEbT1_iiiiiiiiiiiiii:
        /* <DEDUP_REMOVED lines=44> */
.L_x_1367:
[----:B0-----:R-:W-:Y:S01]  /*02c0*/  IABS R16, R7 ;  /* 0x0000000700107213 */ /* 0x001fe20000000000 */
[----:B------:R-:W0:Y:S01]  /*02d0*/  LDC.64 R20, c[0x0][0x430] ;  /* 0x00010c00ff147b82 */ /* 0x000e220000000a00 */
[----:B------:R-:W-:Y:S02]  /*02e0*/  IABS R15, R11 ;  /* 0x0000000b000f7213 */ /* 0x000fe40000000000 */
[----:B------:R-:W1:Y:S01]  /*02f0*/  I2F.RP R17, R16 ;  /* 0x0000001000117306 */ /* 0x000e620000209400 */
[----:B------:R-:W-:Y:S02]  /*0300*/  IABS R14, R6 ;  /* 0x00000006000e7213 */ /* 0x000fe40000000000 */
[----:B------:R-:W-:-:S04]  /*0310*/  IMAD.HI.U32 R18, R0, R15, RZ ;  /* 0x0000000f00127227 */ /* 0x000fc800078e00ff */
[----:B------:R-:W-:-:S04]  /*0320*/  IMAD.MOV R10, RZ, RZ, -R18 ;  /* 0x000000ffff0a7224 */ /* 0x000fc800078e0a12 */
[----:B------:R-:W-:Y:S01]  /*0330*/  IMAD R15, R14, R10, R15 ;  /* 0x0000000a0e0f7224 */ /* 0x000fe200078e020f */
[----:B------:R-:W-:Y:S01]  /*0340*/  LOP3.LUT R10, R11, R6, RZ, 0x3c, !PT ;  /* 0x000000060b0a7212 */ /* 0x000fe200078e3cff */
[----:B-1----:R-:W1:Y:S03]  /*0350*/  MUFU.RCP R17, R17 ;  /* 0x0000001100117308 */ /* 0x002e660000001000 */
[----:B------:R-:W-:Y:S02]  /*0360*/  ISETP.GT.U32.AND P1, PT, R2, R15, PT ;  /* 0x0000000f0200720c */ /* 0x000fe40003f24070 */
[----:B------:R-:W-:Y:S02]  /*0370*/  ISETP.GE.AND P2, PT, R10, RZ, PT ;  /* 0x000000ff0a00720c */ /* 0x000fe40003f46270 */
[----:B------:R-:W-:-:S09]  /*0380*/  IABS R10, R5 ;  /* 0x00000005000a7213 */ /* 0x000fd20000000000 */
[----:B------:R-:W-:Y:S02]  /*0390*/  @!P1 IADD3 R15, PT, PT, R15, -R14, RZ ;  /* 0x8000000e0f0f9210 */ /* 0x000fe40007ffe0ff */
[----:B------:R-:W-:Y:S01]  /*03a0*/  @!P1 IADD3 R18, PT, PT, R18, 0x1, RZ ;  /* 0x0000000112129810 */ /* 0x000fe20007ffe0ff */
[----:B-1----:R-:W-:Y:S01]  /*03b0*/  VIADD R14, R17, 0xffffffe ;  /* 0x0ffffffe110e7836 */ /* 0x002fe20000000000 */
[----:B------:R-:W-:Y:S02]  /*03c0*/  ISETP.GE.U32.AND P0, PT, R15, R2, PT ;  /* 0x000000020f00720c */ /* 0x000fe40003f06070 */
[----:B------:R-:W-:Y:S01]  /*03d0*/  ISETP.NE.AND P1, PT, R6, RZ, PT ;  /* 0x000000ff0600720c */ /* 0x000fe20003f25270 */
[----:B------:R1:W2:Y:S02]  /*03e0*/  F2I.FTZ.U32.TRUNC.NTZ R15, R14 ;  /* 0x0000000e000f7305 */ /* 0x0002a4000021f000 */
[----:B-1----:R-:W-:-:S08]  /*03f0*/  HFMA2 R14, -RZ, RZ, 0, 0 ;  /* 0x00000000ff0e7431 */ /* 0x002fd000000001ff */
[----:B------:R-:W-:-:S04]  /*0400*/  @P0 VIADD R18, R18, 0x1 ;  /* 0x0000000112120836 */ /* 0x000fc80000000000 */
[----:B------:R-:W-:Y:S01]  /*0410*/  @!P2 IMAD.MOV R18, RZ, RZ, -R18 ;  /* 0x000000ffff12a224 */ /* 0x000fe200078e0a12 */
[----:B--2---:R-:W-:Y:S02]  /*0420*/  IADD3 R17, PT, PT, RZ, -R15, RZ ;  /* 0x8000000fff117210 */ /* 0x004fe40007ffe0ff */
[----:B------:R-:W-:-:S03]  /*0430*/  @!P1 LOP3.LUT R18, RZ, R6, RZ, 0x33, !PT ;  /* 0x00000006ff129212 */ /* 0x000fc600078e33ff */
[----:B------:R-:W-:Y:S01]  /*0440*/  IMAD R17, R17, R16, RZ ;  /* 0x0000001011117224 */ /* 0x000fe200078e02ff */
[----:B------:R-:W-:-:S03]  /*0450*/  IABS R19, R18 ;  /* 0x0000001200137213 */ /* 0x000fc60000000000 */
[----:B------:R-:W-:-:S04]  /*0460*/  IMAD.HI.U32 R14, R15, R17, R14 ;  /* 0x000000110f0e7227 */ /* 0x000fc800078e000e */
[----:B------:R-:W-:Y:S02]  /*0470*/  IMAD.MOV.U32 R15, RZ, RZ, R19 ;  /* 0x000000ffff0f7224 */ /* 0x000fe400078e0013 */
[----:B------:R-:W1:Y:S02]  /*0480*/  I2F.RP R19, R10 ;  /* 0x0000000a00137306 */ /* 0x000e640000209400 */
[----:B------:R-:W-:-:S05]  /*0490*/  IMAD.HI.U32 R22, R14, R15, RZ ;  /* 0x0000000f0e167227 */ /* 0x000fca00078e00ff */
[----:B------:R-:W-:-:S05]  /*04a0*/  IADD3 R14, PT, PT, -R22, RZ, RZ ;  /* 0x000000ff160e7210 */ /* 0x000fca0007ffe1ff */
[----:B------:R-:W-:Y:S01]  /*04b0*/  IMAD R15, R16, R14, R15 ;  /* 0x0000000e100f7224 */ /* 0x000fe200078e020f */
[----:B------:R-:W-:Y:S01]  /*04c0*/  LOP3.LUT R14, R18, R7, RZ, 0x3c, !PT ;  /* 0x00000007120e7212 */ /* 0x000fe200078e3cff */
[----:B-1----:R-:W1:Y:S03]  /*04d0*/  MUFU.RCP R19, R19 ;  /* 0x0000001300137308 */ /* 0x002e660000001000 */
[----:B------:R-:W-:Y:S02]  /*04e0*/  ISETP.GT.U32.AND P1, PT, R16, R15, PT ;  /* 0x0000000f1000720c */ /* 0x000fe40003f24070 */
[----:B------:R-:W-:-:S11]  /*04f0*/  ISETP.GE.AND P2, PT, R14, RZ, PT ;  /* 0x000000ff0e00720c */ /* 0x000fd60003f46270 */
[----:B------:R-:W-:Y:S01]  /*0500*/  @!P1 IMAD.IADD R15, R15, 0x1, -R16 ;  /* 0x000000010f0f9824 */ /* 0x000fe200078e0a10 */
[----:B-1----:R-:W-:Y:S01]  /*0510*/  IADD3 R17, PT, PT, R19, 0xffffffe, RZ ;  /* 0x0ffffffe13117810 */ /* 0x002fe20007ffe0ff */
[----:B------:R-:W-:Y:S01]  /*0520*/  @!P1 VIADD R22, R22, 0x1 ;  /* 0x0000000116169836 */ /* 0x000fe20000000000 */
[----:B------:R-:W-:Y:S02]  /*0530*/  ISETP.NE.AND P1, PT, R7, RZ, PT ;  /* 0x000000ff0700720c */ /* 0x000fe40003f25270 */
[----:B------:R-:W-:Y:S01]  /*0540*/  ISETP.GE.U32.AND P0, PT, R15, R16, PT ;  /* 0x000000100f00720c */ /* 0x000fe20003f06070 */
[----:B------:R-:W-:Y:S01]  /*0550*/  IMAD.MOV.U32 R16, RZ, RZ, RZ ;  /* 0x000000ffff107224 */ /* 0x000fe200078e00ff */
[----:B------:R-:W1:Y:S01]  /*0560*/  F2I.FTZ.U32.TRUNC.NTZ R17, R17 ;  /* 0x0000001100117305 */ /* 0x000e62000021f000 */
[----:B------:R-:W0:Y:S10]  /*0570*/  LDC.64 R14, c[0x0][0x438] ;  /* 0x00010e00ff0e7b82 */ /* 0x000e340000000a00 */
[----:B------:R-:W-:Y:S01]  /*0580*/  @P0 IADD3 R22, PT, PT, R22, 0x1, RZ ;  /* 0x0000000116160810 */ /* 0x000fe20007ffe0ff */
[----:B-1----:R-:W-:-:S03]  /*0590*/  IMAD.MOV R19, RZ, RZ, -R17 ;  /* 0x000000ffff137224 */ /* 0x002fc600078e0a11 */
[----:B------:R-:W-:Y:S02]  /*05a0*/  @!P2 IADD3 R22, PT, PT, -R22, RZ, RZ ;  /* 0x000000ff1616a210 */ /* 0x000fe40007ffe1ff */
[----:B------:R-:W-:Y:S01]  /*05b0*/  @!P1 LOP3.LUT R22, RZ, R7, RZ, 0x33, !PT ;  /* 0x00000007ff169212 */ /* 0x000fe200078e33ff */
[----:B------:R-:W-:-:S03]  /*05c0*/  IMAD R19, R19, R10, RZ ;  /* 0x0000000a13137224 */ /* 0x000fc600078e02ff */
[----:B------:R-:W-:Y:S01]  /*05d0*/  IABS R23, R22 ;  /* 0x0000001600177213 */ /* 0x000fe20000000000 */
[----:B------:R-:W-:Y:S01]  /*05e0*/  IMAD.HI.U32 R16, R17, R19, R16 ;  /* 0x0000001311107227 */ /* 0x000fe200078e0010 */
[C---:B------:R-:W-:Y:S02]  /*05f0*/  IADD3 R19, PT, PT, -R22.reuse, RZ, RZ ;  /* 0x000000ff16137210 */ /* 0x040fe40007ffe1ff */
[----:B------:R-:W-:Y:S01]  /*0600*/  ISETP.GE.AND P5, PT, R22, RZ, PT ;  /* 0x000000ff1600720c */ /* 0x000fe20003fa6270 */
[----:B------:R-:W-:Y:S02]  /*0610*/  IMAD.MOV R17, RZ, RZ, -R18 ;  /* 0x000000ffff117224 */ /* 0x000fe400078e0a12 */
[----:B------:R-:W-:-:S04]  /*0620*/  IMAD.HI.U32 R16, R16, R23, RZ ;  /* 0x0000001710107227 */ /* 0x000fc800078e00ff */
[----:B------:R-:W-:Y:S01]  /*0630*/  IMAD R18, R7, R19, R18 ;  /* 0x0000001307127224 */ /* 0x000fe200078e0212 */
[----:B------:R-:W-:Y:S01]  /*0640*/  IADD3 R16, PT, PT, -R16, RZ, RZ ;  /* 0x000000ff10107210 */ /* 0x000fe20007ffe1ff */
[----:B------:R-:W-:Y:S02]  /*0650*/  IMAD R17, R6, R17, R11 ;  /* 0x0000001106117224 */ /* 0x000fe400078e020b */
[----:B0-----:R-:W-:Y:S02]  /*0660*/  IMAD R21, R18, R21, -R15 ;  /* 0x0000001512157224 */ /* 0x001fe400078e0a0f */
[----:B------:R-:W-:Y:S02]  /*0670*/  IMAD R19, R10, R16, R23 ;  /* 0x000000100a137224 */ /* 0x000fe400078e0217 */
[----:B------:R-:W-:Y:S01]  /*0680*/  IMAD R29, R17, R20, -R14 ;  /* 0x00000014111d7224 */ /* 0x000fe200078e0a0e */
[----:B------:R-:W-:Y:S01]  /*0690*/  ISETP.GE.AND P4, PT, R21, UR11, PT ;  /* 0x0000000b15007c0c */ /* 0x000fe2000bf86270 */
[----:B------:R-:W-:Y:S01]  /*06a0*/  IMAD R20, R22, UR11, R21 ;  /* 0x0000000b16147c24 */ /* 0x000fe2000f8e0215 */
[----:B------:R-:W-:-:S02]  /*06b0*/  ISETP.GT.U32.AND P0, PT, R10, R19, PT ;  /* 0x000000130a00720c */ /* 0x000fc40003f04070 */
[----:B------:R-:W-:Y:S02]  /*06c0*/  ISETP.GE.AND P2, PT, R29, UR10, PT ;  /* 0x0000000a1d007c0c */ /* 0x000fe4000bf46270 */
[----:B------:R-:W-:Y:S02]  /*06d0*/  ISETP.GT.AND P4, PT, R21, -0x1, !P4 ;  /* 0xffffffff1500780c */ /* 0x000fe40006784270 */
[C---:B------:R-:W-:Y:S02]  /*06e0*/  ISETP.GT.AND P2, PT, R29.reuse, -0x1, !P2 ;  /* 0xffffffff1d00780c */ /* 0x040fe40005744270 */
[----:B------:R-:W-:Y:S02]  /*06f0*/  IADD3 R25, PT, PT, R29, UR5, RZ ;  /* 0x000000051d197c10 */ /* 0x000fe4000fffe0ff */
[----:B------:R-:W-:-:S03]  /*0700*/  PLOP3.LUT P3, PT, P4, P2, PT, 0x80, 0x8 ;  /* 0x000000000008781c */ /* 0x000fc60002765070 */
[----:B------:R-:W-:Y:S01]  /*0710*/  @!P0 IMAD.IADD R19, R19, 0x1, -R10 ;  /* 0x0000000113138824 */ /* 0x000fe200078e0a0a */
[----:B------:R-:W-:-:S04]  /*0720*/  ISETP.NE.AND P0, PT, R5, RZ, PT ;  /* 0x000000ff0500720c */ /* 0x000fc80003f05270 */
[----:B------:R-:W-:-:S05]  /*0730*/  ISETP.GT.U32.AND P1, PT, R10, R19, PT ;  /* 0x000000130a00720c */ /* 0x000fca0003f24070 */
[----:B------:R-:W0:Y:S01]  /*0740*/  @P3 LDC.64 R16, c[0x0][0x380] ;  /* 0x0000e000ff103b82 */ /* 0x000e220000000a00 */
[----:B------:R-:W-:-:S07]  /*0750*/  @P3 IMAD R23, R20, UR10, R29 ;  /* 0x0000000a14173c24 */ /* 0x000fce000f8e021d */
[----:B------:R-:W-:Y:S02]  /*0760*/  @!P1 IADD3 R19, PT, PT, R19, -R10, RZ ;  /* 0x8000000a13139210 */ /* 0x000fe40007ffe0ff */
[----:B------:R-:W-:-:S03]  /*0770*/  ISETP.GE.AND P1, PT, R25, UR10, PT ;  /* 0x0000000a19007c0c */ /* 0x000fc6000bf26270 */
[----:B------:R-:W-:Y:S01]  /*0780*/  @!P5 IMAD.MOV R19, RZ, RZ, -R19 ;  /* 0x000000ffff13d224 */ /* 0x000fe200078e0a13 */
[----:B------:R-:W-:-:S05]  /*0790*/  @!P0 LOP3.LUT R19, RZ, R5, RZ, 0x33, !PT ;  /* 0x00000005ff138212 */ /* 0x000fca00078e33ff */
[C---:B------:R-:W-:Y:S02]  /*07a0*/  IMAD R15, R19.reuse, UR4, RZ ;  /* 0x00000004130f7c24 */ /* 0x040fe4000f8e02ff */
[----:B------:R-:W-:-:S04]  /*07b0*/  IMAD.WIDE R18, R19, 0x2, R12 ;  /* 0x0000000213127825 */ /* 0x000fc800078e020c */
[----:B0-----:R-:W-:Y:S01]  /*07c0*/  @P3 IMAD.WIDE R16, R23, 0x2, R16 ;  /* 0x0000000217103825 */ /* 0x001fe200078e0210 */
[----:B------:R-:W-:Y:S01]  /*07d0*/  ISETP.GT.AND P1, PT, R25, -0x1, !P1 ;  /* 0xffffffff1900780c */ /* 0x000fe20004f24270 */
[----:B------:R0:W2:Y:S02]  /*07e0*/  LDG.E.U16 R18, desc[UR8][R18.64] ;  /* 0x0000000812127981 */ /* 0x0000a4000c1e1500 */
[----:B------:R-:W-:Y:S02]  /*07f0*/  IMAD.WIDE R14, R15, 0x2, R8 ;  /* 0x000000020f0e7825 */ /* 0x000fe400078e0208 */
[----:B------:R-:W3:Y:S01]  /*0800*/  @P3 LDG.E.U16 R16, desc[UR8][R16.64] ;  /* 0x0000000810103981 */ /* 0x000ee2000c1e1500 */
[----:B------:R-:W-:-:S03]  /*0810*/  PLOP3.LUT P6, PT, P4, P1, PT, 0x80, 0x8 ;  /* 0x000000000008781c */ /* 0x000fc600027c3070 */
[----:B------:R-:W4:Y:S10]  /*0820*/  @P3 LDG.E.U16 R26, desc[UR8][R14.64] ;  /* 0x000000080e1a3981 */ /* 0x000f34000c1e1500 */
[----:B------:R-:W1:Y:S01]  /*0830*/  @P6 LDC.64 R22, c[0x0][0x380] ;  /* 0x0000e000ff166b82 */ /* 0x000e620000000a00 */
[----:B------:R-:W-:Y:S01]  /*0840*/  @P6 IMAD R27, R20, UR10, R25 ;  /* 0x0000000a141b6c24 */ /* 0x000fe2000f8e0219 */
[----:B------:R-:W5:Y:S03]  /*0850*/  @P6 LDG.E.U16 R24, desc[UR8][R14.64+0x2] ;  /* 0x000002080e186981 */ /* 0x000f66000c1e1500 */
[----:B-1----:R-:W-:-:S06]  /*0860*/  @P6 IMAD.WIDE R22, R27, 0x2, R22 ;  /* 0x000000021b166825 */ /* 0x002fcc00078e0216 */
[----:B------:R-:W5:Y:S01]  /*0870*/  @P6 LDG.E.U16 R22, desc[UR8][R22.64] ;  /* 0x0000000816166981 */ /* 0x000f62000c1e1500 */
[----:B------:R-:W-:-:S05]  /*0880*/  VIADD R27, R25, UR5 ;  /* 0x00000005191b7c36 */ /* 0x000fca0008000000 */
[----:B------:R-:W-:-:S04]  /*0890*/  ISETP.GE.AND P0, PT, R27, UR10, PT ;  /* 0x0000000a1b007c0c */ /* 0x000fc8000bf06270 */
[----:B------:R-:W-:-:S04]  /*08a0*/  ISETP.GT.AND P0, PT, R27, -0x1, !P0 ;  /* 0xffffffff1b00780c */ /* 0x000fc80004704270 */
[----:B------:R-:W-:Y:S02]  /*08b0*/  PLOP3.LUT P4, PT, P4, P0, PT, 0x80, 0x8 ;  /* 0x000000000008781c */ /* 0x000fe40002781070 */
[----:B------:R-:W-:-:S11]  /*08c0*/  IADD3 R21, PT, PT, R21, UR6, RZ ;  /* 0x0000000615157c10 */ /* 0x000fd6000fffe0ff */
[C---:B0-----:R-:W-:Y:S01]  /*08d0*/  @P4 IMAD R19, R20.reuse, UR10, R27 ;  /* 0x0000000a14134c24 */ /* 0x041fe2000f8e021b */
[----:B------:R-:W5:Y:S01]  /*08e0*/  @P4 LDG.E.U16 R23, desc[UR8][R14.64+0x4] ;  /* 0x000004080e174981 */ /* 0x000f62000c1e1500 */
[----:B------:R-:W-:Y:S02]  /*08f0*/  VIADD R20, R20, UR6 ;  /* 0x0000000614147c36 */ /* 0x000fe40008000000 */
[----:B--2---:R-:W-:Y:S02]  /*0900*/  HADD2.F32 R10, -RZ, R18.H0_H0 ;  /* 0x20000012ff0a7230 */ /* 0x004fe40000004100 */
[----:B---3--:R-:W-:Y:S02]  /*0910*/  @P3 HADD2.F32 R16, -RZ, R16.H0_H0 ;  /* 0x20000010ff103230 */ /* 0x008fe40000004100 */
[----:B----4-:R-:W-:-:S05]  /*0920*/  @P3 HADD2.F32 R17, -RZ, R26.H0_H0 ;  /* 0x2000001aff113230 */ /* 0x010fca0000004100 */
        /* <DEDUP_REMOVED lines=8> */
[----:B-----5:R-:W-:Y:S02]  /*09b0*/  @P6 HADD2.F32 R24, -RZ, R24.H0_H0 ;  /* 0x20000018ff186230 */ /* 0x020fe40000004100 */
[----:B------:R-:W-:-:S05]  /*09c0*/  @P6 HADD2.F32 R22, -RZ, R22.H0_H0 ;  /* 0x20000016ff166230 */ /* 0x000fca0000004100 */
[----:B------:R-:W-:Y:S01]  /*09d0*/  @P6 FFMA.FTZ R10, R24, R22, R10 ;  /* 0x00000016180a6223 */ /* 0x000fe2000001000a */
[----:B------:R-:W-:Y:S01]  /*09e0*/  @P5 IMAD R22, R20, UR10, R29 ;  /* 0x0000000a14165c24 */ /* 0x000fe2000f8e021d */
[----:B------:R-:W3:Y:S03]  /*09f0*/  @P5 LDG.E.U16 R24, desc[UR8][R14.64+0x6] ;  /* 0x000006080e185981 */ /* 0x000ee6000c1e1500 */
[----:B0-----:R-:W-:-:S06]  /*0a00*/  @P5 IMAD.WIDE R18, R22, 0x2, R18 ;  /* 0x0000000216125825 */ /* 0x001fcc00078e0212 */
[----:B------:R3:W4:Y:S01]  /*0a10*/  @P5 LDG.E.U16 R18, desc[UR8][R18.64] ;  /* 0x0000000812125981 */ /* 0x000722000c1e1500 */
[----:B------:R-:W-:Y:S02]  /*0a20*/  PLOP3.LUT P6, PT, P3, P1, PT, 0x80, 0x8 ;  /* 0x000000000008781c */ /* 0x000fe40001fc3070 */
[----:B------:R-:W-:Y:S01]  /*0a30*/  PLOP3.LUT P3, PT, P3, P0, PT, 0x80, 0x8 ;  /* 0x000000000008781c */ /* 0x000fe20001f61070 */
[----:B------:R-:W-:Y:S01]  /*0a40*/  @P4 HADD2.F32 R23, -RZ, R23.H0_H0 ;  /* 0x20000017ff174230 */ /* 0x000fe20000004100 */
[----:B------:R-:W-:-:S09]  /*0a50*/  IADD3 R21, PT, PT, R21, UR6, RZ ;  /* 0x0000000615157c10 */ /* 0x000fd2000fffe0ff */
[----:B------:R-:W5:Y:S01]  /*0a60*/  @P6 LDG.E.U16 R26, desc[UR8][R14.64+0x8] ;  /* 0x000008080e1a6981 */ /* 0x000f62000c1e1500 */
[----:B--2---:R-:W-:-:S05]  /*0a70*/  @P4 HADD2.F32 R16, -RZ, R16.H0_H0 ;  /* 0x20000010ff104230 */ /* 0x004fca0000004100 */
[----:B------:R-:W-:Y:S02]  /*0a80*/  @P4 FFMA.FTZ R10, R23, R16, R10 ;  /* 0x00000010170a4223 */ /* 0x000fe4000001000a */
[----:B------:R-:W0:Y:S01]  /*0a90*/  @P6 LDC.64 R16, c[0x0][0x380] ;  /* 0x0000e000ff106b82 */ /* 0x000e220000000a00 */
[----:B------:R-:W-:Y:S01]  /*0aa0*/  ISETP.GE.AND P4, PT, R21, UR11, PT ;  /* 0x0000000b15007c0c */ /* 0x000fe2000bf86270 */
[----:B---3--:R-:W-:-:S03]  /*0ab0*/  @P5 HADD2.F32 R19, -RZ, R24.H0_H0 ;  /* 0x20000018ff135230 */ /* 0x008fc60000004100 */
[----:B------:R-:W-:-:S03]  /*0ac0*/  ISETP.GT.AND P4, PT, R21, -0x1, !P4 ;  /* 0xffffffff1500780c */ /* 0x000fc60006784270 */
[----:B------:R-:W1:Y:S01]  /*0ad0*/  @P3 LDC.64 R22, c[0x0][0x380] ;  /* 0x0000e000ff163b82 */ /* 0x000e620000000a00 */
[----:B------:R-:W-:Y:S02]  /*0ae0*/  PLOP3.LUT P2, PT, P4, P2, PT, 0x80, 0x8 ;  /* 0x000000000008781c */ /* 0x000fe40002745070 */
[----:B------:R-:W-:Y:S02]  /*0af0*/  PLOP3.LUT P1, PT, P4, P1, PT, 0x80, 0x8 ;  /* 0x000000000008781c */ /* 0x000fe40002723070 */
[----:B------:R-:W-:Y:S01]  /*0b00*/  PLOP3.LUT P0, PT, P4, P0, PT, 0x80, 0x8 ;  /* 0x000000000008781c */ /* 0x000fe20002701070 */
[----:B----4-:R-:W-:-:S05]  /*0b10*/  @P5 HADD2.F32 R18, -RZ, R18.H0_H0 ;  /* 0x20000012ff125230 */ /* 0x010fca0000004100 */
[----:B------:R-:W-:Y:S01]  /*0b20*/  @P5 FFMA.FTZ R10, R19, R18, R10 ;  /* 0x00000012130a5223 */ /* 0x000fe2000001000a */
[----:B------:R-:W-:-:S06]  /*0b30*/  @P6 IMAD R19, R20, UR10, R25 ;  /* 0x0000000a14136c24 */ /* 0x000fcc000f8e0219 */
        /* <DEDUP_REMOVED lines=22> */
[----:B-----5:R-:W-:Y:S02]  /*0ca0*/  @P6 HADD2.F32 R29, -RZ, R26.H0_H0 ;  /* 0x2000001aff1d6230 */ /* 0x020fe40000004100 */
[----:B---3--:R-:W-:-:S05]  /*0cb0*/  @P6 HADD2.F32 R24, -RZ, R24.H0_H0 ;  /* 0x20000018ff186230 */ /* 0x008fca0000004100 */
[----:B------:R-:W-:Y:S01]  /*0cc0*/  @P6 FFMA.FTZ R10, R29, R24, R10 ;  /* 0x000000181d0a6223 */ /* 0x000fe2000001000a */
[----:B--2---:R-:W-:Y:S02]  /*0cd0*/  @P0 HADD2.F32 R15, -RZ, R28.H0_H0 ;  /* 0x2000001cff0f0230 */ /* 0x004fe40000004100 */
[----:B------:R-:W-:Y:S02]  /*0ce0*/  @P3 HADD2.F32 R22, -RZ, R22.H0_H0 ;  /* 0x20000016ff163230 */ /* 0x000fe40000004100 */
[----:B----4-:R-:W-:Y:S02]  /*0cf0*/  @P1 HADD2.F32 R23, -RZ, R23.H0_H0 ;  /* 0x20000017ff171230 */ /* 0x010fe40000004100 */
[----:B------:R-:W-:Y:S02]  /*0d00*/  @P2 HADD2.F32 R20, -RZ, R20.H0_H0 ;  /* 0x20000014ff142230 */ /* 0x000fe40000004100 */
[----:B------:R-:W-:-:S05]  /*0d10*/  @P3 HADD2.F32 R25, -RZ, R25.H0_H0 ;  /* 0x20000019ff193230 */ /* 0x000fca0000004100 */
[----:B------:R-:W-:Y:S01]  /*0d20*/  @P3 FFMA.FTZ R10, R25, R22, R10 ;  /* 0x00000016190a3223 */ /* 0x000fe2000001000a */
[----:B------:R-:W-:Y:S02]  /*0d30*/  @P2 HADD2.F32 R27, -RZ, R27.H0_H0 ;  /* 0x2000001bff1b2230 */ /* 0x000fe40000004100 */
[----:B------:R-:W-:-:S03]  /*0d40*/  @P1 HADD2.F32 R16, -RZ, R16.H0_H0 ;  /* 0x20000010ff101230 */ /* 0x000fc60000004100 */
[----:B------:R-:W-:Y:S01]  /*0d50*/  @P2 FFMA.FTZ R10, R27, R20, R10 ;  /* 0x000000141b0a2223 */ /* 0x000fe2000001000a */
[----:B------:R-:W-:-:S03]  /*0d60*/  @P0 HADD2.F32 R18, -RZ, R18.H0_H0 ;  /* 0x20000012ff120230 */ /* 0x000fc60000004100 */
[----:B------:R-:W-:-:S04]  /*0d70*/  @P1 FFMA.FTZ R10, R23, R16, R10 ;  /* 0x00000010170a1223 */ /* 0x000fc8000001000a */
[----:B------:R-:W-:Y:S01]  /*0d80*/  @P0 FFMA.FTZ R10, R15, R18, R10 ;  /* 0x000000120f0a0223 */ /* 0x000fe2000001000a */
[----:B------:R-:W-:-:S04]  /*0d90*/  LEA R14, P0, R11, UR12, 0x1 ;  /* 0x0000000c0b0e7c11 */ /* 0x000fc8000f8008ff */
[----:B------:R-:W-:Y:S02]  /*0da0*/  F2FP.F16.F32.PACK_AB R10, RZ, R10 ;  /* 0x0000000aff0a723e */ /* 0x000fe400000000ff */
        /* <DEDUP_REMOVED lines=8> */
.L_x_1366:
        /* <DEDUP_REMOVED lines=19> */
.L_x_1368:
[----:B------:R-:W-:Y:S02]  /*0f60*/  IABS R13, R11 ;  /* 0x0000000b000d7213 */ /* 0x000fe40000000000 */
[----:B------:R-:W-:Y:S02]  /*0f70*/  IABS R14, R7 ;  /* 0x00000007000e7213 */ /* 0x000fe40000000000 */
        /* <DEDUP_REMOVED lines=8> */
[----:B------:R-:W-:Y:S01]  /*1000*/  ISETP.GE.AND P2, PT, R12, RZ, PT ;  /* 0x000000ff0c00720c */ /* 0x000fe20003f46270 */
[----:B------:R-:W-:-:S10]  /*1010*/  IMAD.MOV.U32 R12, RZ, RZ, RZ ;  /* 0x000000ffff0c7224 */ /* 0x000fd400078e00ff */
[----:B------:R-:W-:Y:S02]  /*1020*/  @!P1 IMAD.IADD R13, R13, 0x1, -R16 ;  /* 0x000000010d0d9824 */ /* 0x000fe400078e0a10 */
[----:B------:R-:W-:Y:S01]  /*1030*/  @!P1 VIADD R10, R10, 0x1 ;  /* 0x000000010a0a9836 */ /* 0x000fe20000000000 */
[----:B------:R-:W-:Y:S02]  /*1040*/  ISETP.NE.AND P1, PT, R6, RZ, PT ;  /* 0x000000ff0600720c */ /* 0x000fe40003f25270 */
[----:B0-----:R-:W-:Y:S02]  /*1050*/  IADD3 R16, PT, PT, R15, 0xffffffe, RZ ;  /* 0x0ffffffe0f107810 */ /* 0x001fe40007ffe0ff */
[----:B------:R-:W-:Y:S02]  /*1060*/  ISETP.GE.U32.AND P0, PT, R13, R2, PT ;  /* 0x000000020d00720c */ /* 0x000fe40003f06070 */
[----:B------:R0:W1:Y:S02]  /*1070*/  F2I.FTZ.U32.TRUNC.NTZ R13, R16 ;  /* 0x00000010000d7305 */ /* 0x000064000021f000 */
[----:B0-----:R-:W-:-:S09]  /*1080*/  IABS R16, R5 ;  /* 0x0000000500107213 */ /* 0x001fd20000000000 */
[----:B------:R-:W-:Y:S01]  /*1090*/  @P0 IADD3 R10, PT, PT, R10, 0x1, RZ ;  /* 0x000000010a0a0810 */ /* 0x000fe20007ffe0ff */
[----:B-1----:R-:W-:-:S03]  /*10a0*/  IMAD.MOV R15, RZ, RZ, -R13 ;  /* 0x000000ffff0f7224 */ /* 0x002fc600078e0a0d */
[----:B------:R-:W-:Y:S02]  /*10b0*/  @!P2 IADD3 R10, PT, PT, -R10, RZ, RZ ;  /* 0x000000ff0a0aa210 */ /* 0x000fe40007ffe1ff */
[----:B------:R-:W-:Y:S01]  /*10c0*/  @!P1 LOP3.LUT R10, RZ, R6, RZ, 0x33, !PT ;  /* 0x00000006ff0a9212 */ /* 0x000fe200078e33ff */
[----:B------:R-:W-:-:S03]  /*10d0*/  IMAD R15, R15, R14, RZ ;  /* 0x0000000e0f0f7224 */ /* 0x000fc600078e02ff */
[----:B------:R-:W-:Y:S01]  /*10e0*/  IABS R17, R10 ;  /* 0x0000000a00117213 */ /* 0x000fe20000000000 */
[----:B------:R-:W-:Y:S01]  /*10f0*/  IMAD.HI.U32 R12, R13, R15, R12 ;  /* 0x0000000f0d0c7227 */ /* 0x000fe200078e000c */
[----:B------:R-:W-:Y:S01]  /*1100*/  IADD3 R18, PT, PT, -R10, RZ, RZ ;  /* 0x000000ff0a127210 */ /* 0x000fe20007ffe1ff */
[----:B------:R-:W0:Y:S01]  /*1110*/  I2F.RP R15, R16 ;  /* 0x00000010000f7306 */ /* 0x000e220000209400 */
[----:B------:R-:W-:-:S03]  /*1120*/  MOV R13, R17 ;  /* 0x00000011000d7202 */ /* 0x000fc60000000f00 */
[----:B------:R-:W-:Y:S02]  /*1130*/  IMAD R27, R6, R18, R11 ;  /* 0x00000012061b7224 */ /* 0x000fe400078e020b */
[----:B------:R-:W-:-:S04]  /*1140*/  IMAD.HI.U32 R21, R12, R13, RZ ;  /* 0x0000000d0c157227 */ /* 0x000fc800078e00ff */
[----:B------:R-:W-:-:S04]  /*1150*/  IMAD.MOV R12, RZ, RZ, -R21 ;  /* 0x000000ffff0c7224 */ /* 0x000fc800078e0a15 */
[----:B------:R-:W-:Y:S01]  /*1160*/  IMAD R13, R14, R12, R13 ;  /* 0x0000000c0e0d7224 */ /* 0x000fe200078e020d */
[----:B0-----:R-:W0:Y:S01]  /*1170*/  MUFU.RCP R15, R15 ;  /* 0x0000000f000f7308 */ /* 0x001e220000001000 */
[----:B------:R-:W-:-:S03]  /*1180*/  LOP3.LUT R12, R10, R7, RZ, 0x3c, !PT ;  /* 0x000000070a0c7212 */ /* 0x000fc600078e3cff */
[----:B------:R-:W-:Y:S02]  /*1190*/  ISETP.GT.U32.AND P1, PT, R14, R13, PT ;  /* 0x0000000d0e00720c */ /* 0x000fe40003f24070 */
[----:B------:R-:W-:Y:S01]  /*11a0*/  ISETP.GE.AND P2, PT, R12, RZ, PT ;  /* 0x000000ff0c00720c */ /* 0x000fe20003f46270 */
[----:B------:R-:W-:-:S10]  /*11b0*/  HFMA2 R12, -RZ, RZ, 0, 0 ;  /* 0x00000000ff0c7431 */ /* 0x000fd400000001ff */
[-C--:B------:R-:W-:Y:S01]  /*11c0*/  @!P1 IADD3 R13, PT, PT, R13, -R14.reuse, RZ ;  /* 0x8000000e0d0d9210 */ /* 0x080fe20007ffe0ff */
[----:B0-----:R-:W-:Y:S01]  /*11d0*/  VIADD R17, R15, 0xffffffe ;  /* 0x0ffffffe0f117836 */ /* 0x001fe20000000000 */
[----:B------:R-:W-:Y:S02]  /*11e0*/  @!P1 IADD3 R21, PT, PT, R21, 0x1, RZ ;  /* 0x0000000115159810 */ /* 0x000fe40007ffe0ff */
[----:B------:R-:W-:Y:S02]  /*11f0*/  ISETP.GE.U32.AND P0, PT, R13, R14, PT ;  /* 0x0000000e0d00720c */ /* 0x000fe40003f06070 */
[----:B------:R-:W0:Y:S01]  /*1200*/  F2I.FTZ.U32.TRUNC.NTZ R13, R17 ;  /* 0x00000011000d7305 */ /* 0x000e22000021f000 */
[----:B------:R-:W-:-:S10]  /*1210*/  ISETP.NE.AND P1, PT, R7, RZ, PT ;  /* 0x000000ff0700720c */ /* 0x000fd40003f25270 */
        /* <DEDUP_REMOVED lines=11> */
[----:B------:R-:W-:-:S04]  /*12d0*/  IMAD.MOV R17, RZ, RZ, -R17 ;  /* 0x000000ffff117224 */ /* 0x000fc800078e0a11 */
[----:B------:R-:W-:Y:S02]  /*12e0*/  IMAD R17, R16, R17, R19 ;  /* 0x0000001110117224 */ /* 0x000fe400078e0213 */
[----:B------:R-:W-:-:S03]  /*12f0*/  IMAD.MOV R19, RZ, RZ, -R21 ;  /* 0x000000ffff137224 */ /* 0x000fc600078e0a15 */
[----:B------:R-:W-:Y:S01]  /*1300*/  ISETP.GT.U32.AND P0, PT, R16, R17, PT ;  /* 0x000000111000720c */ /* 0x000fe20003f04070 */
[----:B------:R-:W-:-:S12]  /*1310*/  IMAD R10, R7, R19, R10 ;  /* 0x00000013070a7224 */ /* 0x000fd800078e020a */
[----:B------:R-:W-:Y:S01]  /*1320*/  @!P0 IADD3 R17, PT, PT, R17, -R16, RZ ;  /* 0x8000001011118210 */ /* 0x000fe20007ffe0ff */
[----:B0-----:R-:W-:Y:S02]  /*1330*/  IMAD R27, R27, R12, -R14 ;  /* 0x0000000c1b1b7224 */ /* 0x001fe400078e0a0e */
[----:B------:R-:W-:Y:S01]  /*1340*/  IMAD R10, R10, R13, -R15 ;  /* 0x0000000d0a0a7224 */ /* 0x000fe200078e0a0f */
[----:B------:R-:W-:Y:S01]  /*1350*/  ISETP.GT.U32.AND P0, PT, R16, R17, PT ;  /* 0x000000111000720c */ /* 0x000fe20003f04070 */
[C---:B------:R-:W-:Y:S01]  /*1360*/  VIADD R23, R27.reuse, UR5 ;  /* 0x000000051b177c36 */ /* 0x040fe20008000000 */
[----:B------:R-:W-:Y:S01]  /*1370*/  ISETP.GE.AND P3, PT, R27, UR10, PT ;  /* 0x0000000a1b007c0c */ /* 0x000fe2000bf66270 */
[----:B------:R-:W-:Y:S01]  /*1380*/  IMAD R20, R21, UR11, R10 ;  /* 0x0000000b15147c24 */ /* 0x000fe2000f8e020a */
[----:B------:R-:W-:Y:S01]  /*1390*/  ISETP.GE.AND P4, PT, R10, UR11, PT ;  /* 0x0000000b0a007c0c */ /* 0x000fe2000bf86270 */
[----:B------:R-:W-:Y:S01]  /*13a0*/  VIADD R25, R23, UR5 ;  /* 0x0000000517197c36 */ /* 0x000fe20008000000 */
[----:B------:R-:W-:-:S02]  /*13b0*/  ISETP.GT.AND P3, PT, R27, -0x1, !P3 ;  /* 0xffffffff1b00780c */ /* 0x000fc40005f64270 */
[----:B------:R-:W-:Y:S02]  /*13c0*/  ISETP.GT.AND P4, PT, R10, -0x1, !P4 ;  /* 0xffffffff0a00780c */ /* 0x000fe40006784270 */
[C---:B------:R-:W-:Y:S02]  /*13d0*/  ISETP.GE.AND P1, PT, R23.reuse, UR10, PT ;  /* 0x0000000a17007c0c */ /* 0x040fe4000bf26270 */
[----:B------:R-:W-:Y:S02]  /*13e0*/  PLOP3.LUT P5, PT, P4, P3, PT, 0x80, 0x8 ;  /* 0x000000000008781c */ /* 0x000fe400027a7070 */
[----:B------:R-:W-:Y:S02]  /*13f0*/  ISETP.GT.AND P1, PT, R23, -0x1, !P1 ;  /* 0xffffffff1700780c */ /* 0x000fe40004f24270 */
[----:B------:R-:W-:Y:S02]  /*1400*/  @!P0 IADD3 R17, PT, PT, R17, -R16, RZ ;  /* 0x8000001011118210 */ /* 0x000fe40007ffe0ff */
[----:B------:R-:W-:-:S02]  /*1410*/  PLOP3.LUT P6, PT, P4, P1, PT, 0x80, 0x8 ;  /* 0x000000000008781c */ /* 0x000fc400027c3070 */
[----:B------:R-:W-:Y:S02]  /*1420*/  MOV R12, R17 ;  /* 0x00000011000c7202 */ /* 0x000fe40000000f00 */
[----:B------:R-:W-:-:S03]  /*1430*/  ISETP.GE.AND P0, PT, R25, UR10, PT ;  /* 0x0000000a19007c0c */ /* 0x000fc6000bf06270 */
[----:B------:R-:W0:Y:S01]  /*1440*/  @P5 LDC.64 R18, c[0x0][0x380] ;  /* 0x0000e000ff125b82 */ /* 0x000e220000000a00 */
[----:B------:R-:W-:Y:S01]  /*1450*/  @!P2 IMAD.MOV R12, RZ, RZ, -R12 ;  /* 0x000000ffff0ca224 */ /* 0x000fe200078e0a0c */
[----:B------:R-:W-:Y:S01]  /*1460*/  ISETP.NE.AND P2, PT, R5, RZ, PT ;  /* 0x000000ff0500720c */ /* 0x000fe20003f45270 */
[C---:B------:R-:W-:Y:S01]  /*1470*/  @P5 IMAD R21, R20.reuse, UR10, R27 ;  /* 0x0000000a14155c24 */ /* 0x040fe2000f8e021b */
[----:B------:R-:W-:Y:S02]  /*1480*/  ISETP.GT.AND P0, PT, R25, -0x1, !P0 ;  /* 0xffffffff1900780c */ /* 0x000fe40004704270 */
[----:B------:R-:W-:Y:S02]  /*1490*/  @P6 IMAD R29, R20, UR10, R23 ;  /* 0x0000000a141d6c24 */ /* 0x000fe4000f8e0217 */
[----:B------:R-:W1:Y:S01]  /*14a0*/  @P6 LDC.64 R16, c[0x0][0x380] ;  /* 0x0000e000ff106b82 */ /* 0x000e620000000a00 */
[----:B------:R-:W-:-:S06]  /*14b0*/  PLOP3.LUT P4, PT, P4, P0, PT, 0x80, 0x8 ;  /* 0x000000000008781c */ /* 0x000fcc0002781070 */
[----:B------:R-:W-:-:S05]  /*14c0*/  @!P2 LOP3.LUT R12, RZ, R5, RZ, 0x33, !PT ;  /* 0x00000005ff0ca212 */ /* 0x000fca00078e33ff */
[----:B------:R-:W-:Y:S02]  /*14d0*/  IMAD R13, R12, UR4, RZ ;  /* 0x000000040c0d7c24 */ /* 0x000fe4000f8e02ff */
[----:B------:R-:W2:Y:S01]  /*14e0*/  @P4 LDC.64 R14, c[0x0][0x380] ;  /* 0x0000e000ff0e4b82 */ /* 0x000ea20000000a00 */
        /* <DEDUP_REMOVED lines=11> */
[----:B------:R-:W-:Y:S01]  /*15a0*/  IADD3 R26, PT, PT, R10, UR6, RZ ;  /* 0x000000060a1a7c10 */ /* 0x000fe2000fffe0ff */
[----:B------:R-:W-:-:S03]  /*15b0*/  HFMA2 R10, -RZ, RZ, 0, 0 ;  /* 0x00000000ff0a7431 */ /* 0x000fc600000001ff */
[----:B------:R-:W-:-:S04]  /*15c0*/  ISETP.GE.AND P2, PT, R26, UR11, PT ;  /* 0x0000000b1a007c0c */ /* 0x000fc8000bf46270 */
[C---:B------:R-:W-:Y:S01]  /*15d0*/  ISETP.GT.AND P2, PT, R26.reuse, -0x1, !P2 ;  /* 0xffffffff1a00780c */ /* 0x040fe20005744270 */
[----:B------:R-:W-:Y:S01]  /*15e0*/  VIADD R26, R26, UR6 ;  /* 0x000000061a1a7c36 */ /* 0x000fe20008000000 */
[----:B------:R-:W-:Y:S01]  /*15f0*/  IADD3 R20, PT, PT, R20, UR6, RZ ;  /* 0x0000000614147c10 */ /* 0x000fe2000fffe0ff */
[----:B---3--:R-:W-:Y:S02]  /*1600*/  @P5 HADD2.F32 R19, -RZ, R18.H0_H0 ;  /* 0x20000012ff135230 */ /* 0x008fe40000004100 */
[----:B----4-:R-:W-:Y:S02]  /*1610*/  @P5 HADD2.F32 R18, -RZ, R21.H0_H0 ;  /* 0x20000015ff125230 */ /* 0x010fe40000004100 */
[----:B-----5:R-:W-:-:S03]  /*1620*/  @P6 HADD2.F32 R16, -RZ, R16.H0_H0 ;  /* 0x20000010ff106230 */ /* 0x020fc60000004100 */
[----:B------:R-:W-:Y:S01]  /*1630*/  @P5 FFMA.FTZ R10, R18, R19, RZ ;  /* 0x00000013120a5223 */ /* 0x000fe200000100ff */
[----:B------:R-:W-:Y:S01]  /*1640*/  PLOP3.LUT P5, PT, P2, P3, PT, 0x80, 0x8 ;  /* 0x000000000008781c */ /* 0x000fe200017a7070 */
[----:B------:R-:W-:-:S05]  /*1650*/  @P6 HADD2.F32 R17, -RZ, R22.H0_H0 ;  /* 0x20000016ff116230 */ /* 0x000fca0000004100 */
[----:B------:R-:W-:Y:S01]  /*1660*/  @P6 FFMA.FTZ R10, R17, R16, R10 ;  /* 0x00000010110a6223 */ /* 0x000fe2000001000a */
[----:B------:R-:W-:Y:S02]  /*1670*/  PLOP3.LUT P6, PT, P2, P1, PT, 0x80, 0x8 ;  /* 0x000000000008781c */ /* 0x000fe400017c3070 */
[----:B------:R-:W-:-:S04]  /*1680*/  PLOP3.LUT P2, PT, P2, P0, PT, 0x80, 0x8 ;  /* 0x000000000008781c */ /* 0x000fc80001741070 */
[----:B------:R-:W0:Y:S01]  /*1690*/  @P5 LDC.64 R16, c[0x0][0x380] ;  /* 0x0000e000ff105b82 */ /* 0x000e220000000a00 */
[----:B--2---:R-:W-:Y:S02]  /*16a0*/  @P4 HADD2.F32 R14, -RZ, R14.H0_H0 ;  /* 0x2000000eff0e4230 */ /* 0x004fe40000004100 */
[----:B------:R-:W-:-:S05]  /*16b0*/  @P4 HADD2.F32 R15, -RZ, R24.H0_H0 ;  /* 0x20000018ff0f4230 */ /* 0x000fca0000004100 */
[----:B------:R-:W1:Y:S01]  /*16c0*/  @P6 LDC.64 R28, c[0x0][0x380] ;  /* 0x0000e000ff1c6b82 */ /* 0x000e620000000a00 */
[----:B------:R-:W-:Y:S01]  /*16d0*/  @P4 FFMA.FTZ R10, R15, R14, R10 ;  /* 0x0000000e0f0a4223 */ /* 0x000fe2000001000a */
[----:B------:R-:W-:-:S04]  /*16e0*/  ISETP.GE.AND P4, PT, R26, UR11, PT ;  /* 0x0000000b1a007c0c */ /* 0x000fc8000bf86270 */
[----:B------:R-:W-:Y:S02]  /*16f0*/  ISETP.GT.AND P4, PT, R26, -0x1, !P4 ;  /* 0xffffffff1a00780c */ /* 0x000fe40006784270 */
[----:B------:R-:W2:Y:S02]  /*1700*/  @P2 LDC.64 R18, c[0x0][0x380] ;  /* 0x0000e000ff122b82 */ /* 0x000ea40000000a00 */
[----:B------:R-:W-:Y:S02]  /*1710*/  PLOP3.LUT P3, PT, P4, P3, PT, 0x80, 0x8 ;  /* 0x000000000008781c */ /* 0x000fe40002767070 */
[----:B------:R-:W-:Y:S02]  /*1720*/  PLOP3.LUT P1, PT, P4, P1, PT, 0x80, 0x8 ;  /* 0x000000000008781c */ /* 0x000fe40002723070 */
[----:B------:R-:W-:Y:S01]  /*1730*/  PLOP3.LUT P0, PT, P4, P0, PT, 0x80, 0x8 ;  /* 0x000000000008781c */ /* 0x000fe20002701070 */
[C---:B------:R-:W-:Y:S01]  /*1740*/  @P5 IMAD R15, R20.reuse, UR10, R27 ;  /* 0x0000000a140f5c24 */ /* 0x040fe2000f8e021b */
[----:B------:R-:W-:-:S03]  /*1750*/  IADD3 R14, PT, PT, R20, UR6, RZ ;  /* 0x00000006140e7c10 */ /* 0x000fc6000fffe0ff */
        /* <DEDUP_REMOVED lines=18> */
[----:B------:R-:W2:Y:S02]  /*1880*/  @P6 LDG.E.U16 R25, desc[UR8][R12.64+0x8] ;  /* 0x000008080c196981 */ /* 0x000ea4000c1e1500 */
[----:B------:R-:W-:Y:S02]  /*1890*/  @P1 IMAD.WIDE R20, R23, 0x2, R20 ;  /* 0x0000000217141825 */ /* 0x000fe400078e0214 */
[----:B------:R-:W2:Y:S04]  /*18a0*/  @P2 LDG.E.U16 R16, desc[UR8][R12.64+0xa] ;  /* 0x00000a080c102981 */ /* 0x000ea8000c1e1500 */
[----:B------:R0:W2:Y:S04]  /*18b0*/  @P3 LDG.E.U16 R14, desc[UR8][R14.64] ;  /* 0x000000080e0e3981 */ /* 0x0000a8000c1e1500 */
[----:B------:R-:W2:Y:S04]  /*18c0*/  @P3 LDG.E.U16 R17, desc[UR8][R12.64+0xc] ;  /* 0x00000c080c113981 */ /* 0x000ea8000c1e1500 */
[----:B------:R-:W2:Y:S04]  /*18d0*/  @P1 LDG.E.U16 R20, desc[UR8][R20.64] ;  /* 0x0000000814141981 */ /* 0x000ea8000c1e1500 */
[----:B------:R-:W2:Y:S04]  /*18e0*/  @P1 LDG.E.U16 R23, desc[UR8][R12.64+0xe] ;  /* 0x00000e080c171981 */ /* 0x000ea8000c1e1500 */
[----:B------:R-:W2:Y:S01]  /*18f0*/  @P0 LDG.E.U16 R26, desc[UR8][R26.64] ;  /* 0x000000081a1a0981 */ /* 0x000ea2000c1e1500 */
[----:B---3--:R-:W-:-:S02]  /*1900*/  @P5 HADD2.F32 R22, -RZ, R22.H0_H0 ;  /* 0x20000016ff165230 */ /* 0x008fc40000004100 */
[----:B----4-:R-:W-:Y:S02]  /*1910*/  @P6 HADD2.F32 R24, -RZ, R24.H0_H0 ;  /* 0x20000018ff186230 */ /* 0x010fe40000004100 */
[----:B-----5:R-:W-:Y:S02]  /*1920*/  @P2 HADD2.F32 R18, -RZ, R18.H0_H0 ;  /* 0x20000012ff122230 */ /* 0x020fe40000004100 */
[----:B--2---:R-:W-:-:S05]  /*1930*/  @P5 HADD2.F32 R19, -RZ, R19.H0_H0 ;  /* 0x20000013ff135230 */ /* 0x004fca0000004100 */
[----:B------:R-:W-:Y:S01]  /*1940*/  @P5 FFMA.FTZ R10, R19, R22, R10 ;  /* 0x00000016130a5223 */ /* 0x000fe2000001000a */
[----:B------:R-:W-:Y:S02]  /*1950*/  @P6 HADD2.F32 R25, -RZ, R25.H0_H0 ;  /* 0x20000019ff196230 */ /* 0x000fe40000004100 */
[----:B0-----:R-:W-:-:S03]  /*1960*/  @P2 HADD2.F32 R15, -RZ, R16.H0_H0 ;  /* 0x20000010ff0f2230 */ /* 0x001fc60000004100 */
[----:B------:R-:W-:Y:S01]  /*1970*/  @P6 FFMA.FTZ R10, R25, R24, R10 ;  /* 0x00000018190a6223 */ /* 0x000fe2000001000a */
[----:B------:R-:W-:-:S03]  /*1980*/  @P3 HADD2.F32 R14, -RZ, R14.H0_H0 ;  /* 0x2000000eff0e3230 */ /* 0x000fc60000004100 */
[----:B------:R-:W-:Y:S01]  /*1990*/  @P2 FFMA.FTZ R10, R15, R18, R10 ;  /* 0x000000120f0a2223 */ /* 0x000fe2000001000a */
[----:B------:R-:W-:Y:S02]  /*19a0*/  @P3 HADD2.F32 R17, -RZ, R17.H0_H0 ;  /* 0x20000011ff113230 */ /* 0x000fe40000004100 */
[----:B------:R-:W-:-:S03]  /*19b0*/  @P1 HADD2.F32 R20, -RZ, R20.H0_H0 ;  /* 0x20000014ff141230 */ /* 0x000fc60000004100 */
[----:B------:R-:W-:Y:S01]  /*19c0*/  @P3 FFMA.FTZ R10, R17, R14, R10 ;  /* 0x0000000e110a3223 */ /* 0x000fe2000001000a */
[----:B------:R-:W-:Y:S02]  /*19d0*/  @P1 HADD2.F32 R23, -RZ, R23.H0_H0 ;  /* 0x20000017ff171230 */ /* 0x000fe40000004100 */
[----:B------:R-:W-:Y:S02]  /*19e0*/  @P0 HADD2.F32 R13, -RZ, R28.H0_H0 ;  /* 0x2000001cff0d0230 */ /* 0x000fe40000004100 */
[----:B------:R-:W-:Y:S02]  /*19f0*/  @P0 HADD2.F32 R26, -RZ, R26.H0_H0 ;  /* 0x2000001aff1a0230 */ /* 0x000fe40000004100 */
[----:B------:R-:W-:-:S04]  /*1a00*/  @P1 FFMA.FTZ R10, R23, R20, R10 ;  /* 0x00000014170a1223 */ /* 0x000fc8000001000a */
[----:B------:R-:W-:Y:S01]  /*1a10*/  @P0 FFMA.FTZ R10, R13, R26, R10 ;  /* 0x0000001a0d0a0223 */ /* 0x000fe2000001000a */
[----:B------:R-:W-:-:S04]  /*1a20*/  LEA R12, P0, R11, UR12, 0x1 ;  /* 0x0000000c0b0c7c11 */ /* 0x000fc8000f8008ff */
[----:B------:R-:W-:Y:S02]  /*1a30*/  LEA.HI.X R13, R11, UR13, R3, 0x1, P0 ;  /* 0x0000000d0b0d7c11 */ /* 0x000fe400080f0c03 */
[----:B------:R-:W-:Y:S02]  /*1a40*/  F2FP.F16.F32.PACK_AB R10, RZ, R10 ;  /* 0x0000000aff0a723e */ /* 0x000fe400000000ff */
[----:B------:R-:W-:-:S03]  /*1a50*/  IADD3 R11, P0, PT, R4, R11, RZ ;  /* 0x0000000b040b7210 */ /* 0x000fc60007f1e0ff */
[----:B------:R0:W-:Y:S02]  /*1a60*/  STG.E.U16 desc[UR8][R12.64], R10 ;  /* 0x0000000a0c007986 */ /* 0x0001e4000c101508 */
[----:B------:R-:W-:Y:S01]  /*1a70*/  IMAD.X R3, RZ, RZ, R3, P0 ;  /* 0x000000ffff037224 */ /* 0x000fe200000e0603 */
[----:B------:R-:W-:-:S04]  /*1a80*/  ISETP.GE.U32.AND P0, PT, R11, UR14, PT ;  /* 0x0000000e0b007c0c */ /* 0x000fc8000bf06070 */
[----:B------:R-:W-:-:S13]  /*1a90*/  ISETP.GE.AND.EX P0, PT, R3, UR7, PT, P0 ;  /* 0x0000000703007c0c */ /* 0x000fda000bf06300 */
[----:B0-----:R-:W-:Y:S05]  /*1aa0*/  @!P0 BRA `(.L_x_1368) ;  /* 0xfffffff4002c8947 */ /* 0x001fea000383ffff */
[----:B------:R-:W-:Y:S05]  /*1ab0*/  EXIT ;  /* 0x000000000000794d */ /* 0x000fea0003800000 */
.L_x_1365:
        /* <DEDUP_REMOVED lines=17> */
[----:B0-----:R-:W-:Y:S01]  /*1bd0*/  HFMA2 R6, -RZ, RZ, 0, 0 ;  /* 0x00000000ff067431 */ /* 0x001fe200000001ff */
[----:B--2---:R-:W-:-:S05]  /*1be0*/  IADD3 R5, PT, PT, RZ, -R7, RZ ;  /* 0x80000007ff057210 */ /* 0x004fca0007ffe0ff */
[----:B------:R-:W-:Y:S01]  /*1bf0*/  IMAD.MOV.U32 R2, RZ, RZ, R5 ;  /* 0x000000ffff027224 */ /* 0x000fe200078e0005 */
[----:B------:R-:W-:-:S03]  /*1c00*/  MOV R5, R8 ;  /* 0x0000000800057202 */ /* 0x000fc60000000f00 */
        /* <DEDUP_REMOVED lines=16> */
[-C--:B------:R-:W-:Y:S01]  /*1d10*/  @!P1 IADD3 R0, PT, PT, R0, -R9.reuse, RZ ;  /* 0x8000000900009210 */ /* 0x080fe20007ffe0ff */
[----:B------:R-:W-:Y:S01]  /*1d20*/  @!P1 VIADD R10, R10, 0x1 ;  /* 0x000000010a0a9836 */ /* 0x000fe20000000000 */
[----:B------:R-:W-:Y:S01]  /*1d30*/  ISETP.NE.AND P1, PT, R16, RZ, PT ;  /* 0x000000ff1000720c */ /* 0x000fe20003f25270 */
[----:B------:R-:W0:Y:S01]  /*1d40*/  F2I.FTZ.U32.TRUNC.NTZ R17, R17 ;  /* 0x0000001100117305 */ /* 0x000e22000021f000 */
[----:B------:R-:W-:Y:S01]  /*1d50*/  ISETP.GE.U32.AND P0, PT, R0, R9, PT ;  /* 0x000000090000720c */ /* 0x000fe20003f06070 */
[----:B------:R-:W1:Y:S08]  /*1d60*/  LDC R8, c[0x0][0x424] ;  /* 0x00010900ff087b82 */ /* 0x000e700000000800 */
[----:B------:R-:W1:Y:S04]  /*1d70*/  LDC R9, c[0x0][0x414] ;  /* 0x00010500ff097b82 */ /* 0x000e680000000800 */
[----:B------:R-:W-:-:S02]  /*1d80*/  @P0 IADD3 R10, PT, PT, R10, 0x1, RZ ;  /* 0x000000010a0a0810 */ /* 0x000fc40007ffe0ff */
[----:B0-----:R-:W-:-:S03]  /*1d90*/  IADD3 R0, PT, PT, RZ, -R17, RZ ;  /* 0x80000011ff007210 */ /* 0x001fc60007ffe0ff */
[----:B------:R-:W-:Y:S01]  /*1da0*/  @!P2 IMAD.MOV R10, RZ, RZ, -R10 ;  /* 0x000000ffff0aa224 */ /* 0x000fe200078e0a0a */
[----:B------:R-:W-:Y:S01]  /*1db0*/  @!P1 LOP3.LUT R10, RZ, R16, RZ, 0x33, !PT ;  /* 0x00000010ff0a9212 */ /* 0x000fe200078e33ff */
[----:B------:R-:W-:Y:S01]  /*1dc0*/  IMAD R19, R0, R5, RZ ;  /* 0x0000000500137224 */ /* 0x000fe200078e02ff */
[----:B------:R-:W-:-:S05]  /*1dd0*/  MOV R16, RZ ;  /* 0x000000ff00107202 */ /* 0x000fca0000000f00 */
[----:B--234-:R-:W-:-:S07]  /*1de0*/  IMAD.HI.U32 R2, R17, R19, R16 ;  /* 0x0000001311027227 */ /* 0x01cfce00078e0010 */
.L_x_1370:
[----:B-1----:R-:W-:Y:S02]  /*1df0*/  IABS R0, R8 ;  /* 0x0000000800007213 */ /* 0x002fe40000000000 */
[----:B------:R-:W-:Y:S02]  /*1e00*/  IABS R17, R11 ;  /* 0x0000000b00117213 */ /* 0x000fe40000000000 */
[----:B------:R-:W0:Y:S01]  /*1e10*/  I2F.RP R18, R0 ;  /* 0x0000000000127306 */ /* 0x000e220000209400 */
[----:B------:R-:W-:Y:S02]  /*1e20*/  IABS R19, R6 ;  /* 0x0000000600137213 */ /* 0x000fe40000000000 */
[----:B------:R-:W-:Y:S01]  /*1e30*/  IMAD.HI.U32 R23, R2, R17, RZ ;  /* 0x0000001102177227 */ /* 0x000fe200078e00ff */
[----:B------:R-:W-:-:S04]  /*1e40*/  ISETP.NE.AND P6, PT, R9, RZ, PT ;  /* 0x000000ff0900720c */ /* 0x000fc80003fc5270 */
[----:B------:R-:W-:-:S05]  /*1e50*/  IADD3 R16, PT, PT, -R23, RZ, RZ ;  /* 0x000000ff17107210 */ /* 0x000fca0007ffe1ff */
[----:B------:R-:W-:Y:S01]  /*1e60*/  IMAD R16, R19, R16, R17 ;  /* 0x0000001013107224 */ /* 0x000fe200078e0211 */
[----:B0-----:R-:W0:Y:S04]  /*1e70*/  MUFU.RCP R18, R18 ;  /* 0x0000001200127308 */ /* 0x001e280000001000 */
[----:B------:R-:W-:-:S13]  /*1e80*/  ISETP.GT.U32.AND P1, PT, R5, R16, PT ;  /* 0x000000100500720c */ /* 0x000fda0003f24070 */
[----:B------:R-:W-:Y:S01]  /*1e90*/  @!P1 IMAD.IADD R16, R16, 0x1, -R19 ;  /* 0x0000000110109824 */ /* 0x000fe200078e0a13 */
[----:B0-----:R-:W-:Y:S02]  /*1ea0*/  IADD3 R17, PT, PT, R18, 0xffffffe, RZ ;  /* 0x0ffffffe12117810 */ /* 0x001fe40007ffe0ff */
[----:B------:R-:W-:Y:S02]  /*1eb0*/  @!P1 IADD3 R23, PT, PT, R23, 0x1, RZ ;  /* 0x0000000117179810 */ /* 0x000fe40007ffe0ff */
[----:B------:R-:W-:Y:S02]  /*1ec0*/  ISETP.GE.U32.AND P0, PT, R16, R5, PT ;  /* 0x000000051000720c */ /* 0x000fe40003f06070 */
[----:B------:R-:W-:Y:S01]  /*1ed0*/  LOP3.LUT R16, R11, R6, RZ, 0x3c, !PT ;  /* 0x000000060b107212 */ /* 0x000fe200078e3cff */
[----:B------:R-:W0:Y:S01]  /*1ee0*/  F2I.FTZ.U32.TRUNC.NTZ R17, R17 ;  /* 0x0000001100117305 */ /* 0x000e22000021f000 */
[----:B------:R-:W-:Y:S02]  /*1ef0*/  ISETP.NE.AND P1, PT, R6, RZ, PT ;  /* 0x000000ff0600720c */ /* 0x000fe40003f25270 */
[----:B------:R-:W-:Y:S01]  /*1f00*/  ISETP.GE.AND P2, PT, R16, RZ, PT ;  /* 0x000000ff1000720c */ /* 0x000fe20003f46270 */
[----:B------:R-:W-:Y:S01]  /*1f10*/  IMAD.MOV.U32 R16, RZ, RZ, RZ ;  /* 0x000000ffff107224 */ /* 0x000fe200078e00ff */
[----:B------:R-:W-:-:S05]  /*1f20*/  IABS R18, R7 ;  /* 0x0000000700127213 */ /* 0x000fca0000000000 */
[----:B------:R-:W-:Y:S01]  /*1f30*/  @P0 VIADD R23, R23, 0x1 ;  /* 0x0000000117170836 */ /* 0x000fe20000000000 */
[----:B0-----:R-:W-:-:S05]  /*1f40*/  IADD3 R19, PT, PT, RZ, -R17, RZ ;  /* 0x80000011ff137210 */ /* 0x001fca0007ffe0ff */
[----:B------:R-:W-:Y:S02]  /*1f50*/  @!P2 IADD3 R23, PT, PT, -R23, RZ, RZ ;  /* 0x000000ff1717a210 */ /* 0x000fe40007ffe1ff */
[----:B------:R-:W-:Y:S01]  /*1f60*/  @!P1 LOP3.LUT R23, RZ, R6, RZ, 0x33, !PT ;  /* 0x00000006ff179212 */ /* 0x000fe200078e33ff */
[----:B------:R-:W-:-:S03]  /*1f70*/  IMAD R19, R19, R0, RZ ;  /* 0x0000000013137224 */ /* 0x000fc600078e02ff */
[----:B------:R-:W-:Y:S01]  /*1f80*/  IABS R20, R23 ;  /* 0x0000001700147213 */ /* 0x000fe20000000000 */
[----:B------:R-:W-:Y:S02]  /*1f90*/  IMAD.HI.U32 R16, R17, R19, R16 ;  /* 0x0000001311107227 */ /* 0x000fe400078e0010 */
[----:B------:R-:W0:Y:S01]  /*1fa0*/  I2F.RP R19, R18 ;  /* 0x0000001200137306 */ /* 0x000e220000209400 */
[----:B------:R-:W-:-:S05]  /*1fb0*/  MOV R17, R20 ;  /* 0x0000001400117202 */ /* 0x000fca0000000f00 */
[----:B------:R-:W-:-:S05]  /*1fc0*/  IMAD.HI.U32 R20, R16, R17, RZ ;  /* 0x0000001110147227 */ /* 0x000fca00078e00ff */
[----:B------:R-:W-:Y:S01]  /*1fd0*/  IADD3 R16, PT, PT, -R20, RZ, RZ ;  /* 0x000000ff14107210 */ /* 0x000fe20007ffe1ff */
[----:B0-----:R-:W0:Y:S04]  /*1fe0*/  MUFU.RCP R19, R19 ;  /* 0x0000001300137308 */ /* 0x001e280000001000 */
[----:B------:R-:W-:-:S05]  /*1ff0*/  IMAD R17, R0, R16, R17 ;  /* 0x0000001000117224 */ /* 0x000fca00078e0211 */
[----:B------:R-:W-:Y:S02]  /*2000*/  ISETP.GT.U32.AND P1, PT, R0, R17, PT ;  /* 0x000000110000720c */ /* 0x000fe40003f24070 */
[----:B0-----:R-:W-:-:S11]  /*2010*/  IADD3 R16, PT, PT, R19, 0xffffffe, RZ ;  /* 0x0ffffffe13107810 */ /* 0x001fd60007ffe0ff */
[----:B------:R-:W-:Y:S01]  /*2020*/  @!P1 IMAD.IADD R17, R17, 0x1, -R0 ;  /* 0x0000000111119824 */ /* 0x000fe200078e0a00 */
[----:B------:R-:W-:Y:S02]  /*2030*/  @!P1 IADD3 R20, PT, PT, R20, 0x1, RZ ;  /* 0x0000000114149810 */ /* 0x000fe40007ffe0ff */
[----:B------:R-:W-:Y:S02]  /*2040*/  ISETP.NE.AND P1, PT, R8, RZ, PT ;  /* 0x000000ff0800720c */ /* 0x000fe40003f25270 */
[----:B------:R-:W-:Y:S02]  /*2050*/  ISETP.GE.U32.AND P0, PT, R17, R0, PT ;  /* 0x000000001100720c */ /* 0x000fe40003f06070 */
[----:B------:R-:W-:Y:S01]  /*2060*/  LOP3.LUT R0, R23, R8, RZ, 0x3c, !PT ;  /* 0x0000000817007212 */ /* 0x000fe200078e3cff */
[----:B------:R0:W1:Y:S03]  /*2070*/  F2I.FTZ.U32.TRUNC.NTZ R17, R16 ;  /* 0x0000001000117305 */ /* 0x000066000021f000 */
[----:B------:R-:W-:Y:S01]  /*2080*/  ISETP.GE.AND P2, PT, R0, RZ, PT ;  /* 0x000000ff0000720c */ /* 0x000fe20003f46270 */
[----:B0-----:R-:W-:-:S06]  /*2090*/  IMAD.MOV.U32 R16, RZ, RZ, RZ ;  /* 0x000000ffff107224 */ /* 0x001fcc00078e00ff */
[----:B------:R-:W-:Y:S01]  /*20a0*/  @P0 VIADD R20, R20, 0x1 ;  /* 0x0000000114140836 */ /* 0x000fe20000000000 */
[----:B-1----:R-:W-:-:S05]  /*20b0*/  IADD3 R19, PT, PT, RZ, -R17, RZ ;  /* 0x80000011ff137210 */ /* 0x002fca0007ffe0ff */
        /* <DEDUP_REMOVED lines=15> */
[----:B------:R-:W-:-:S09]  /*21b0*/  MOV R16, RZ ;  /* 0x000000ff00107202 */ /* 0x000fd20000000f00 */
[----:B------:R-:W-:Y:S01]  /*21c0*/  @!P1 IMAD.IADD R17, R17, 0x1, -R18 ;  /* 0x0000000111119824 */ /* 0x000fe200078e0a12 */
[----:B------:R-:W-:Y:S02]  /*21d0*/  @!P1 IADD3 R21, PT, PT, R21, 0x1, RZ ;  /* 0x0000000115159810 */ /* 0x000fe40007ffe0ff */
[----:B------:R-:W-:Y:S02]  /*21e0*/  ISETP.NE.AND P1, PT, R7, RZ, PT ;  /* 0x000000ff0700720c */ /* 0x000fe40003f25270 */
[----:B------:R-:W-:Y:S02]  /*21f0*/  ISETP.GE.U32.AND P0, PT, R17, R18, PT ;  /* 0x000000121100720c */ /* 0x000fe40003f06070 */
[----:B0-----:R-:W-:-:S06]  /*2200*/  IADD3 R17, PT, PT, R19, 0xffffffe, RZ ;  /* 0x0ffffffe13117810 */ /* 0x001fcc0007ffe0ff */
[----:B------:R-:W0:Y:S05]  /*2210*/  F2I.FTZ.U32.TRUNC.NTZ R17, R17 ;  /* 0x0000001100117305 */ /* 0x000e2a000021f000 */
[----:B------:R-:W-:-:S05]  /*2220*/  @P0 VIADD R21, R21, 0x1 ;  /* 0x0000000115150836 */ /* 0x000fca0000000000 */
[----:B------:R-:W-:Y:S02]  /*2230*/  @!P2 IADD3 R21, PT, PT, -R21, RZ, RZ ;  /* 0x000000ff1515a210 */ /* 0x000fe40007ffe1ff */
[----:B------:R-:W-:Y:S02]  /*2240*/  @!P1 LOP3.LUT R21, RZ, R7, RZ, 0x33, !PT ;  /* 0x00000007ff159212 */ /* 0x000fe400078e33ff */
[----:B0-----:R-:W-:-:S03]  /*2250*/  IADD3 R19, PT, PT, RZ, -R17, RZ ;  /* 0x80000011ff137210 */ /* 0x001fc60007ffe0ff */
[----:B------:R-:W-:Y:S02]  /*2260*/  IMAD.MOV R26, RZ, RZ, -R21 ;  /* 0x000000ffff1a7224 */ /* 0x000fe400078e0a15 */
[----:B------:R-:W-:Y:S02]  /*2270*/  IMAD R19, R19, R0, RZ ;  /* 0x0000000013137224 */ /* 0x000fe400078e02ff */
[----:B------:R-:W-:Y:S02]  /*2280*/  IMAD R26, R7, R26, R20 ;  /* 0x0000001a071a7224 */ /* 0x000fe400078e0214 */
[----:B------:R-:W-:Y:S02]  /*2290*/  IMAD.HI.U32 R22, R17, R19, R16 ;  /* 0x0000001311167227 */ /* 0x000fe400078e0010 */
[----:B------:R-:W0:Y:S01]  /*22a0*/  LDC.64 R16, c[0x0][0x430] ;  /* 0x00010c00ff107b82 */ /* 0x000e220000000a00 */
[----:B------:R-:W-:Y:S01]  /*22b0*/  IABS R25, R26 ;  /* 0x0000001a00197213 */ /* 0x000fe20000000000 */
[----:B------:R-:W-:-:S04]  /*22c0*/  IMAD.MOV R20, RZ, RZ, -R20 ;  /* 0x000000ffff147224 */ /* 0x000fc800078e0a14 */
[----:B------:R-:W-:Y:S02]  /*22d0*/  IMAD.HI.U32 R22, R22, R25, RZ ;  /* 0x0000001916167227 */ /* 0x000fe400078e00ff */
[----:B------:R-:W0:Y:S02]  /*22e0*/  LDC.64 R18, c[0x0][0x438] ;  /* 0x00010e00ff127b82 */ /* 0x000e240000000a00 */
[----:B------:R-:W-:Y:S01]  /*22f0*/  IMAD R20, R8, R20, R23 ;  /* 0x0000001408147224 */ /* 0x000fe200078e0217 */
[----:B------:R-:W-:Y:S02]  /*2300*/  IADD3 R24, PT, PT, -R22, RZ, RZ ;  /* 0x000000ff16187210 */ /* 0x000fe40007ffe1ff */
[----:B------:R-:W-:-:S03]  /*2310*/  IADD3 R23, PT, PT, -R23, RZ, RZ ;  /* 0x000000ff17177210 */ /* 0x000fc60007ffe1ff */
[----:B------:R-:W-:Y:S02]  /*2320*/  IMAD R25, R0, R24, R25 ;  /* 0x0000001800197224 */ /* 0x000fe400078e0219 */
[----:B------:R-:W-:-:S03]  /*2330*/  IMAD R23, R6, R23, R11 ;  /* 0x0000001706177224 */ /* 0x000fc600078e020b */
[----:B------:R-:W-:Y:S01]  /*2340*/  ISETP.GT.U32.AND P0, PT, R0, R25, PT ;  /* 0x000000190000720c */ /* 0x000fe20003f04070 */
[----:B0-----:R-:W-:Y:S02]  /*2350*/  IMAD R23, R23, R16, -R18 ;  /* 0x0000001017177224 */ /* 0x001fe400078e0a12 */
[----:B------:R-:W-:-:S10]  /*2360*/  IMAD R20, R20, R17, -R19 ;  /* 0x0000001114147224 */ /* 0x000fd400078e0a13 */
[-C--:B------:R-:W-:Y:S01]  /*2370*/  @!P0 IADD3 R25, PT, PT, R25, -R0.reuse, RZ ;  /* 0x8000000019198210 */ /* 0x080fe20007ffe0ff */
[----:B------:R-:W-:Y:S01]  /*2380*/  @!P0 VIADD R22, R22, 0x1 ;  /* 0x0000000116168836 */ /* 0x000fe20000000000 */
[C---:B------:R-:W-:Y:S02]  /*2390*/  ISETP.GE.AND P2, PT, R23.reuse, UR10, PT ;  /* 0x0000000a17007c0c */ /* 0x040fe4000bf46270 */
[C---:B------:R-:W-:Y:S02]  /*23a0*/  ISETP.GE.AND P3, PT, R20.reuse, UR11, PT ;  /* 0x0000000b14007c0c */ /* 0x040fe4000bf66270 */
[----:B------:R-:W-:Y:S02]  /*23b0*/  ISETP.GT.AND P2, PT, R23, -0x1, !P2 ;  /* 0xffffffff1700780c */ /* 0x000fe40005744270 */
[----:B------:R-:W-:Y:S02]  /*23c0*/  ISETP.GT.AND P3, PT, R20, -0x1, !P3 ;  /* 0xffffffff1400780c */ /* 0x000fe40005f64270 */
[----:B------:R-:W-:-:S02]  /*23d0*/  ISETP.GE.U32.AND P1, PT, R25, R0, PT ;  /* 0x000000001900720c */ /* 0x000fc40003f26070 */
[----:B------:R-:W-:Y:S02]  /*23e0*/  PLOP3.LUT P4, PT, P3, P2, PT, 0x80, 0x8 ;  /* 0x000000000008781c */ /* 0x000fe40001f85070 */
[----:B------:R-:W-:Y:S02]  /*23f0*/  LOP3.LUT R0, R26, R9, RZ, 0x3c, !PT ;  /* 0x000000091a007212 */ /* 0x000fe400078e3cff */
[----:B------:R-:W-:Y:S02]  /*2400*/  IADD3 R25, PT, PT, R23, UR5, RZ ;  /* 0x0000000517197c10 */ /* 0x000fe4000fffe0ff */
[----:B------:R-:W-:Y:S02]  /*2410*/  ISETP.GE.AND P5, PT, R0, RZ, PT ;  /* 0x000000ff0000720c */ /* 0x000fe40003fa6270 */
[----:B------:R-:W-:-:S03]  /*2420*/  ISETP.GE.AND P0, PT, R25, UR10, PT ;  /* 0x0000000a19007c0c */ /* 0x000fc6000bf06270 */
[----:B------:R-:W-:Y:S02]  /*2430*/  @P1 IADD3 R22, PT, PT, R22, 0x1, RZ ;  /* 0x0000000116161810 */ /* 0x000fe40007ffe0ff */
[----:B------:R-:W0:Y:S01]  /*2440*/  @P4 LDC.64 R16, c[0x0][0x380] ;  /* 0x0000e000ff104b82 */ /* 0x000e220000000a00 */
[----:B------:R-:W-:-:S05]  /*2450*/  ISETP.GT.AND P0, PT, R25, -0x1, !P0 ;  /* 0xffffffff1900780c */ /* 0x000fca0004704270 */
        /* <DEDUP_REMOVED lines=22> */
[----:B--2---:R-:W-:Y:S02]  /*25c0*/  @P4 HADD2.F32 R24, -RZ, R24.H0_H0 ;  /* 0x20000018ff184230 */ /* 0x004fe40000004100 */
[----:B---3--:R-:W-:Y:S02]  /*25d0*/  HADD2.F32 R0, -RZ, R27.H0_H0 ;  /* 0x2000001bff007230 */ /* 0x008fe40000004100 */
[----:B----4-:R-:W-:-:S05]  /*25e0*/  @P4 HADD2.F32 R19, -RZ, R26.H0_H0 ;  /* 0x2000001aff134230 */ /* 0x010fca0000004100 */
[----:B------:R-:W-:-:S03]  /*25f0*/  @P4 FFMA.FTZ R0, R19, R24, R0 ;  /* 0x0000001813004223 */ /* 0x000fc60000010000 */
[----:B------:R-:W0:Y:S01]  /*2600*/  @P3 LDC.64 R18, c[0x0][0x380] ;  /* 0x0000e000ff123b82 */ /* 0x000e220000000a00 */
[----:B------:R-:W2:Y:S01]  /*2610*/  @P3 LDG.E.U16 R24, desc[UR8][R16.64+0x4] ;  /* 0x0000040810183981 */ /* 0x000ea2000c1e1500 */
[----:B-----5:R-:W-:Y:S02]  /*2620*/  @P5 HADD2.F32 R29, -RZ, R29.H0_H0 ;  /* 0x2000001dff1d5230 */ /* 0x020fe40000004100 */
[----:B------:R-:W-:-:S05]  /*2630*/  @P5 HADD2.F32 R27, -RZ, R28.H0_H0 ;  /* 0x2000001cff1b5230 */ /* 0x000fca0000004100 */
        /* <DEDUP_REMOVED lines=11> */
[----:B--2---:R-:W-:Y:S02]  /*26f0*/  @P3 HADD2.F32 R29, -RZ, R24.H0_H0 ;  /* 0x20000018ff1d3230 */ /* 0x004fe40000004100 */
[----:B---3--:R-:W-:Y:S02]  /*2700*/  @P3 HADD2.F32 R24, -RZ, R26.H0_H0 ;  /* 0x2000001aff183230 */ /* 0x008fe40000004100 */
[----:B-1----:R-:W-:-:S04]  /*2710*/  @P6 IMAD.WIDE R26, R27, 0x2, R18 ;  /* 0x000000021b1a6825 */ /* 0x002fc800078e0212 */
[----:B------:R-:W-:Y:S02]  /*2720*/  @P3 FFMA.FTZ R0, R29, R24, R0 ;  /* 0x000000181d003223 */ /* 0x000fe40000010000 */
[----:B------:R-:W2:Y:S04]  /*2730*/  @P6 LDG.E.U16 R24, desc[UR8][R16.64+0x6] ;  /* 0x0000060810186981 */ /* 0x000ea8000c1e1500 */
[----:B------:R-:W3:Y:S01]  /*2740*/  @P6 LDG.E.U16 R26, desc[UR8][R26.64] ;  /* 0x000000081a1a6981 */ /* 0x000ee2000c1e1500 */
[----:B------:R-:W-:-:S13]  /*2750*/  PLOP3.LUT P5, PT, P4, P0, PT, 0x80, 0x8 ;  /* 0x000000000008781c */ /* 0x000fda00027a1070 */
[----:B------:R-:W0:Y:S01]  /*2760*/  @P5 LDC.64 R18, c[0x0][0x380] ;  /* 0x0000e000ff125b82 */ /* 0x000e220000000a00 */
[----:B--2---:R-:W-:Y:S02]  /*2770*/  @P6 HADD2.F32 R29, -RZ, R24.H0_H0 ;  /* 0x20000018ff1d6230 */ /* 0x004fe40000004100 */
[----:B---3--:R-:W-:-:S05]  /*2780*/  @P6 HADD2.F32 R24, -RZ, R26.H0_H0 ;  /* 0x2000001aff186230 */ /* 0x008fca0000004100 */
        /* <DEDUP_REMOVED lines=14> */
[----:B--2---:R-:W-:Y:S02]  /*2870*/  @P5 HADD2.F32 R27, -RZ, R24.H0_H0 ;  /* 0x20000018ff1b5230 */ /* 0x004fe40000004100 */
[----:B---3--:R-:W-:-:S05]  /*2880*/  @P5 HADD2.F32 R20, -RZ, R18.H0_H0 ;  /* 0x20000012ff145230 */ /* 0x008fca0000004100 */
[----:B------:R-:W-:Y:S02]  /*2890*/  @P5 FFMA.FTZ R0, R27, R20, R0 ;  /* 0x000000141b005223 */ /* 0x000fe40000010000 */
[----:B------:R-:W1:Y:S01]  /*28a0*/  @P4 LDC.64 R26, c[0x0][0x380] ;  /* 0x0000e000ff1a4b82 */ /* 0x000e620000000a00 */
[----:B------:R-:W-:Y:S02]  /*28b0*/  IADD3 R20, PT, PT, R22, UR6, RZ ;  /* 0x0000000616147c10 */ /* 0x000fe4000fffe0ff */
        /* <DEDUP_REMOVED lines=17> */
[----:B--2---:R-:W-:Y:S02]  /*29d0*/  @P4 HADD2.F32 R25, -RZ, R22.H0_H0 ;  /* 0x20000016ff194230 */ /* 0x004fe40000004100 */
[----:B---3--:R-:W-:-:S05]  /*29e0*/  @P4 HADD2.F32 R27, -RZ, R27.H0_H0 ;  /* 0x2000001bff1b4230 */ /* 0x008fca0000004100 */
[----:B------:R-:W-:Y:S01]  /*29f0*/  @P4 FFMA.FTZ R0, R25, R27, R0 ;  /* 0x0000001b19004223 */ /* 0x000fe20000010000 */
[----:B----4-:R-:W-:Y:S02]  /*2a00*/  @P0 HADD2.F32 R17, -RZ, R26.H0_H0 ;  /* 0x2000001aff110230 */ /* 0x010fe40000004100 */
[----:B-----5:R-:W-:Y:S02]  /*2a10*/  @P2 HADD2.F32 R23, -RZ, R23.H0_H0 ;  /* 0x20000017ff172230 */ /* 0x020fe40000004100 */
[----:B------:R-:W-:-:S05]  /*2a20*/  @P2 HADD2.F32 R24, -RZ, R24.H0_H0 ;  /* 0x20000018ff182230 */ /* 0x000fca0000004100 */
[----:B------:R-:W-:Y:S01]  /*2a30*/  @P2 FFMA.FTZ R0, R23, R24, R0 ;  /* 0x0000001817002223 */ /* 0x000fe20000010000 */
[----:B------:R-:W-:Y:S02]  /*2a40*/  @P1 HADD2.F32 R23, -RZ, R28.H0_H0 ;  /* 0x2000001cff171230 */ /* 0x000fe40000004100 */
[----:B------:R-:W-:Y:S02]  /*2a50*/  @P0 HADD2.F32 R16, -RZ, R20.H0_H0 ;  /* 0x20000014ff100230 */ /* 0x000fe40000004100 */
[----:B------:R-:W-:-:S03]  /*2a60*/  @P1 HADD2.F32 R20, -RZ, R18.H0_H0 ;  /* 0x20000012ff141230 */ /* 0x000fc60000004100 */
[----:B------:R-:W-:Y:S01]  /*2a70*/  @P0 FFMA.FTZ R0, R17, R16, R0 ;  /* 0x0000001011000223 */ /* 0x000fe20000010000 */
[----:B------:R-:W-:-:S03]  /*2a80*/  LEA R16, P0, R11, UR12, 0x1 ;  /* 0x0000000c0b107c11 */ /* 0x000fc6000f8008ff */
[----:B------:R-:W-:Y:S01]  /*2a90*/  @P1 FFMA.FTZ R0, R23, R20, R0 ;  /* 0x0000001417001223 */ /* 0x000fe20000010000 */
[----:B------:R-:W-:Y:S02]  /*2aa0*/  LEA.HI.X R17, R11, UR13, R3, 0x1, P0 ;  /* 0x0000000d0b117c11 */ /* 0x000fe400080f0c03 */
[----:B------:R-:W-:Y:S02]  /*2ab0*/  IADD3 R11, P0, PT, R4, R11, RZ ;  /* 0x0000000b040b7210 */ /* 0x000fe40007f1e0ff */
[----:B------:R-:W-:-:S03]  /*2ac0*/  F2FP.F16.F32.PACK_AB R0, RZ, R0 ;  /* 0x00000000ff00723e */ /* 0x000fc600000000ff */
[----:B------:R-:W-:Y:S01]  /*2ad0*/  IMAD.X R3, RZ, RZ, R3, P0 ;  /* 0x000000ffff037224 */ /* 0x000fe200000e0603 */
[----:B------:R-:W-:Y:S01]  /*2ae0*/  ISETP.GE.U32.AND P0, PT, R11, UR14, PT ;  /* 0x0000000e0b007c0c */ /* 0x000fe2000bf06070 */
[----:B------:R0:W-:Y:S03]  /*2af0*/  STG.E.U16 desc[UR8][R16.64], R0 ;  /* 0x0000000010007986 */ /* 0x0001e6000c101508 */
[----:B------:R-:W-:-:S13]  /*2b00*/  ISETP.GE.AND.EX P0, PT, R3, UR7, PT, P0 ;  /* 0x0000000703007c0c */ /* 0x000fda000bf06300 */
[----:B0-----:R-:W-:Y:S05]  /*2b10*/  @!P0 BRA `(.L_x_1370) ;  /* 0xfffffff000b48947 */ /* 0x001fea000383ffff */
[----:B------:R-:W-:Y:S05]  /*2b20*/  EXIT ;  /* 0x000000000000794d */ /* 0x000fea0003800000 */
.L_x_1369:
        /* <DEDUP_REMOVED lines=13> */
[----:B--2---:R-:W-:Y:S02]  /*2c00*/  IADD3 R6, PT, PT, R5, 0xffffffe, RZ ;  /* 0x0ffffffe05067810 */ /* 0x004fe40007ffe0ff */
[----:B----4-:R-:W-:-:S05]  /*2c10*/  IABS R5, R13 ;  /* 0x0000000d00057213 */ /* 0x010fca0000000000 */
[----:B------:R2:W4:Y:S01]  /*2c20*/  F2I.FTZ.U32.TRUNC.NTZ R7, R6 ;  /* 0x0000000600077305 */ /* 0x000522000021f000 */
[----:B------:R-:W-:-:S04]  /*2c30*/  LOP3.LUT R13, R13, R16, RZ, 0x3c, !PT ;  /* 0x000000100d0d7212 */ /* 0x000fc800078e3cff */
[----:B------:R-:W-:Y:S02]  /*2c40*/  ISETP.GE.AND P2, PT, R13, RZ, PT ;  /* 0x000000ff0d00720c */ /* 0x000fe40003f46270 */
[----:B------:R-:W1:Y:S01]  /*2c50*/  LDC.64 R12, c[0x0][0x3d0] ;  /* 0x0000f400ff0c7b82 */ /* 0x000e620000000a00 */
[----:B0-----:R-:W0:Y:S01]  /*2c60*/  MUFU.RCP R10, R10 ;  /* 0x0000000a000a7308 */ /* 0x001e220000001000 */
[----:B--2---:R-:W-:Y:S01]  /*2c70*/  IMAD.MOV.U32 R6, RZ, RZ, RZ ;  /* 0x000000ffff067224 */ /* 0x004fe200078e00ff */
[----:B----4-:R-:W-:-:S05]  /*2c80*/  IADD3 R9, PT, PT, RZ, -R7, RZ ;  /* 0x80000007ff097210 */ /* 0x010fca0007ffe0ff */
[----:B------:R-:W-:-:S04]  /*2c90*/  IMAD R9, R9, R0, RZ ;  /* 0x0000000009097224 */ /* 0x000fc800078e02ff */
[----:B------:R-:W-:Y:S01]  /*2ca0*/  IMAD.HI.U32 R9, R7, R9, R6 ;  /* 0x0000000907097227 */ /* 0x000fe200078e0006 */
[----:B0-----:R-:W-:Y:S01]  /*2cb0*/  IADD3 R14, PT, PT, R10, 0xffffffe, RZ ;  /* 0x0ffffffe0a0e7810 */ /* 0x001fe20007ffe0ff */
[----:B------:R-:W0:Y:S03]  /*2cc0*/  LDC R7, c[0x0][0x424] ;  /* 0x00010900ff077b82 */ /* 0x000e260000000800 */
[----:B------:R2:W4:Y:S01]  /*2cd0*/  F2I.FTZ.U32.TRUNC.NTZ R15, R14 ;  /* 0x0000000e000f7305 */ /* 0x000522000021f000 */
[----:B------:R-:W-:-:S05]  /*2ce0*/  IMAD.HI.U32 R8, R9, R5, RZ ;  /* 0x0000000509087227 */ /* 0x000fca00078e00ff */
[----:B------:R-:W-:Y:S01]  /*2cf0*/  IADD3 R6, PT, PT, -R8, RZ, RZ ;  /* 0x000000ff08067210 */ /* 0x000fe20007ffe1ff */
[----:B--2---:R-:W-:-:S04]  /*2d00*/  HFMA2 R14, -RZ, RZ, 0, 0 ;  /* 0x00000000ff0e7431 */ /* 0x004fc800000001ff */
[C---:B------:R-:W-:Y:S02]  /*2d10*/  IMAD R5, R0.reuse, R6, R5 ;  /* 0x0000000600057224 */ /* 0x040fe400078e0205 */
[----:B------:R-:W2:Y:S01]  /*2d20*/  LDC R6, c[0x0][0x420] ;  /* 0x00010800ff067b82 */ /* 0x000ea20000000800 */
[----:B----4-:R-:W-:Y:S02]  /*2d30*/  IMAD.MOV R9, RZ, RZ, -R15 ;  /* 0x000000ffff097224 */ /* 0x010fe400078e0a0f */
[----:B------:R-:W-:Y:S02]  /*2d40*/  ISETP.GT.U32.AND P0, PT, R0, R5, PT ;  /* 0x000000050000720c */ /* 0x000fe40003f04070 */
[----:B------:R-:W-:-:S04]  /*2d50*/  IMAD R9, R9, R2, RZ ;  /* 0x0000000209097224 */ /* 0x000fc800078e02ff */
[----:B------:R-:W-:-:S07]  /*2d60*/  IMAD.HI.U32 R10, R15, R9, R14 ;  /* 0x000000090f0a7227 */ /* 0x000fce00078e000e */
[----:B------:R-:W-:Y:S01]  /*2d70*/  @!P0 IMAD.IADD R5, R5, 0x1, -R0 ;  /* 0x0000000105058824 */ /* 0x000fe200078e0a00 */
[----:B------:R-:W-:-:S04]  /*2d80*/  @!P0 IADD3 R8, PT, PT, R8, 0x1, RZ ;  /* 0x0000000108088810 */ /* 0x000fc80007ffe0ff */
[----:B------:R-:W-:Y:S02]  /*2d90*/  ISETP.GE.U32.AND P1, PT, R5, R0, PT ;  /* 0x000000000500720c */ /* 0x000fe40003f26070 */
[----:B------:R-:W4:Y:S01]  /*2da0*/  LDC R5, c[0x0][0x410] ;  /* 0x00010400ff057b82 */ /* 0x000f220000000800 */
[----:B-1----:R-:W-:-:S04]  /*2db0*/  LEA R0, P0, R11, UR10, 0x1 ;  /* 0x0000000a0b007c11 */ /* 0x002fc8000f8008ff */
[----:B------:R-:W-:-:S06]  /*2dc0*/  LEA.HI.X R9, R11, UR11, R3, 0x1, P0 ;  /* 0x0000000b0b097c11 */ /* 0x000fcc00080f0c03 */
[----:B------:R-:W-:-:S04]  /*2dd0*/  @P1 IADD3 R8, PT, PT, R8, 0x1, RZ ;  /* 0x0000000108081810 */ /* 0x000fc80007ffe0ff */
[----:B------:R-:W-:Y:S02]  /*2de0*/  @!P2 IADD3 R8, PT, PT, -R8, RZ, RZ ;  /* 0x000000ff0808a210 */ /* 0x000fe40007ffe1ff */
[----:B0--3--:R-:W-:-:S07]  /*2df0*/  @!P3 LOP3.LUT R8, RZ, R16, RZ, 0x33, !PT ;  /* 0x00000010ff08b212 */ /* 0x009fce00078e33ff */
.L_x_1371:
[----:B------:R-:W-:Y:S01]  /*2e00*/  IABS R17, R7 ;  /* 0x0000000700117213 */ /* 0x000fe20000000000 */
[----:B------:R-:W0:Y:S01]  /*2e10*/  LDC R21, c[0x0][0x414] ;  /* 0x00010500ff157b82 */ /* 0x000e220000000800 */
[----:B------:R-:W-:Y:S02]  /*2e20*/  IABS R15, R11 ;  /* 0x0000000b000f7213 */ /* 0x000fe40000000000 */
[----:B------:R-:W1:Y:S01]  /*2e30*/  I2F.RP R19, R17 ;  /* 0x0000001100137306 */ /* 0x000e620000209400 */
[----:B--2---:R-:W-:Y:S02]  /*2e40*/  IABS R16, R6 ;  /* 0x0000000600107213 */ /* 0x004fe40000000000 */
[----:B------:R-:W-:Y:S01]  /*2e50*/  IMAD.HI.U32 R18, R10, R15, RZ ;  /* 0x0000000f0a127227 */ /* 0x000fe200078e00ff */
[----:B------:R-:W-:-:S03]  /*2e60*/  IADD3 R25, PT, PT, -R6, RZ, RZ ;  /* 0x000000ff06197210 */ /* 0x000fc60007ffe1ff */
[----:B------:R-:W-:-:S04]  /*2e70*/  IMAD.MOV R14, RZ, RZ, -R18 ;  /* 0x000000ffff0e7224 */ /* 0x000fc800078e0a12 */
[----:B------:R-:W-:Y:S01]  /*2e80*/  IMAD R15, R16, R14, R15 ;  /* 0x0000000e100f7224 */ /* 0x000fe200078e020f */
[----:B------:R-:W-:Y:S01]  /*2e90*/  LOP3.LUT R14, R11, R6, RZ, 0x3c, !PT ;  /* 0x000000060b0e7212 */ /* 0x000fe200078e3cff */
[----:B-1----:R-:W1:Y:S03]  /*2ea0*/  MUFU.RCP R19, R19 ;  /* 0x0000001300137308 */ /* 0x002e660000001000 */
[----:B------:R-:W-:Y:S02]  /*2eb0*/  ISETP.GT.U32.AND P1, PT, R2, R15, PT ;  /* 0x0000000f0200720c */ /* 0x000fe40003f24070 */
[----:B------:R-:W-:Y:S02]  /*2ec0*/  ISETP.GE.AND P2, PT, R14, RZ, PT ;  /* 0x000000ff0e00720c */ /* 0x000fe40003f46270 */
[----:B0-----:R-:W-:-:S09]  /*2ed0*/  ISETP.NE.AND P5, PT, R21, RZ, PT ;  /* 0x000000ff1500720c */ /* 0x001fd20003fa5270 */
[----:B------:R-:W-:Y:S01]  /*2ee0*/  @!P1 IADD3 R15, PT, PT, R15, -R16, RZ ;  /* 0x800000100f0f9210 */ /* 0x000fe20007ffe0ff */
[----:B------:R-:W-:Y:S01]  /*2ef0*/  @!P1 VIADD R18, R18, 0x1 ;  /* 0x0000000112129836 */ /* 0x000fe20000000000 */
[----:B------:R-:W-:Y:S02]  /*2f00*/  ISETP.NE.AND P1, PT, R6, RZ, PT ;  /* 0x000000ff0600720c */ /* 0x000fe40003f25270 */
[----:B-1----:R-:W-:Y:S02]  /*2f10*/  IADD3 R16, PT, PT, R19, 0xffffffe, RZ ;  /* 0x0ffffffe13107810 */ /* 0x002fe40007ffe0ff */
[----:B------:R-:W-:Y:S02]  /*2f20*/  ISETP.GE.U32.AND P0, PT, R15, R2, PT ;  /* 0x000000020f00720c */ /* 0x000fe40003f06070 */
[----:B------:R4:W0:Y:S02]  /*2f30*/  F2I.FTZ.U32.TRUNC.NTZ R15, R16 ;  /* 0x00000010000f7305 */ /* 0x000824000021f000 */
[----:B----4-:R-:W-:-:S09]  /*2f40*/  IABS R16, R5 ;  /* 0x0000000500107213 */ /* 0x010fd20000000000 */
[----:B------:R-:W-:Y:S01]  /*2f50*/  @P0 IADD3 R18, PT, PT, R18, 0x1, RZ ;  /* 0x0000000112120810 */ /* 0x000fe20007ffe0ff */
[----:B------:R-:W1:Y:S01]  /*2f60*/  I2F.RP R22, R16 ;  /* 0x0000001000167306 */ /* 0x000e620000209400 */
[----:B0-----:R-:W-:-:S03]  /*2f70*/  IADD3 R14, PT, PT, RZ, -R15, RZ ;  /* 0x8000000fff0e7210 */ /* 0x001fc60007ffe0ff */
[----:B------:R-:W-:Y:S01]  /*2f80*/  @!P2 IMAD.MOV R18, RZ, RZ, -R18 ;  /* 0x000000ffff12a224 */ /* 0x000fe200078e0a12 */
[----:B------:R-:W-:Y:S01]  /*2f90*/  @!P1 LOP3.LUT R18, RZ, R6, RZ, 0x33, !PT ;  /* 0x00000006ff129212 */ /* 0x000fe200078e33ff */
[----:B------:R-:W-:Y:S01]  /*2fa0*/  IMAD R19, R14, R17, RZ ;  /* 0x000000110e137224 */ /* 0x000fe200078e02ff */
[----:B------:R-:W-:Y:S02]  /*2fb0*/  MOV R14, RZ ;  /* 0x000000ff000e7202 */ /* 0x000fe40000000f00 */
[----:B------:R-:W-:-:S03]  /*2fc0*/  IABS R20, R18 ;  /* 0x0000001200147213 */ /* 0x000fc60000000000 */
[----:B------:R-:W-:Y:S01]  /*2fd0*/  IMAD.HI.U32 R19, R15, R19, R14 ;  /* 0x000000130f137227 */ /* 0x000fe200078e000e */
[----:B------:R-:W-:Y:S01]  /*2fe0*/  MOV R14, R20 ;  /* 0x00000014000e7202 */ /* 0x000fe20000000f00 */
[----:B-1----:R-:W0:Y:S04]  /*2ff0*/  MUFU.RCP R22, R22 ;  /* 0x0000001600167308 */ /* 0x002e280000001000 */
[----:B------:R-:W-:-:S04]  /*3000*/  IMAD.HI.U32 R20, R19, R14, RZ ;  /* 0x0000000e13147227 */ /* 0x000fc800078e00ff */
[----:B------:R-:W-:-:S04]  /*3010*/  IMAD.MOV R15, RZ, RZ, -R20 ;  /* 0x000000ffff0f7224 */ /* 0x000fc800078e0a14 */
[----:B------:R-:W-:-:S05]  /*3020*/  IMAD R14, R17, R15, R14 ;  /* 0x0000000f110e7224 */ /* 0x000fca00078e020e */
[----:B------:R-:W-:Y:S02]  /*3030*/  ISETP.GT.U32.AND P1, PT, R17, R14, PT ;  /* 0x0000000e1100720c */ /* 0x000fe40003f24070 */
[----:B0-----:R-:W-:-:S06]  /*3040*/  IADD3 R15, PT, PT, R22, 0xffffffe, RZ ;  /* 0x0ffffffe160f7810 */ /* 0x001fcc0007ffe0ff */
[----:B------:R-:W0:Y:S05]  /*3050*/  F2I.FTZ.U32.TRUNC.NTZ R15, R15 ;  /* 0x0000000f000f7305 */ /* 0x000e2a000021f000 */
[-C--:B------:R-:W-:Y:S01]  /*3060*/  @!P1 IADD3 R14, PT, PT, R14, -R17.reuse, RZ ;  /* 0x800000110e0e9210 */ /* 0x080fe20007ffe0ff */
[----:B------:R-:W-:Y:S01]  /*3070*/  @!P1 VIADD R20, R20, 0x1 ;  /* 0x0000000114149836 */ /* 0x000fe20000000000 */
[----:B------:R-:W-:Y:S02]  /*3080*/  ISETP.NE.AND P1, PT, R7, RZ, PT ;  /* 0x000000ff0700720c */ /* 0x000fe40003f25270 */
[----:B------:R-:W-:Y:S02]  /*3090*/  ISETP.GE.U32.AND P0, PT, R14, R17, PT ;  /* 0x000000110e00720c */ /* 0x000fe40003f06070 */
[----:B------:R-:W-:-:S04]  /*30a0*/  LOP3.LUT R14, R18, R7, RZ, 0x3c, !PT ;  /* 0x00000007120e7212 */ /* 0x000fc800078e3cff */
[----:B------:R-:W-:Y:S02]  /*30b0*/  ISETP.GE.AND P2, PT, R14, RZ, PT ;  /* 0x000000ff0e00720c */ /* 0x000fe40003f46270 */
[----:B0-----:R-:W-:Y:S02]  /*30c0*/  IADD3 R17, PT, PT, RZ, -R15, RZ ;  /* 0x8000000fff117210 */ /* 0x001fe40007ffe0ff */
[----:B------:R-:W-:-:S03]  /*30d0*/  MOV R14, RZ ;  /* 0x000000ff000e7202 */ /* 0x000fc60000000f00 */
[----:B------:R-:W-:Y:S01]  /*30e0*/  @P0 IADD3 R20, PT, PT, R20, 0x1, RZ ;  /* 0x0000000114140810 */ /* 0x000fe20007ffe0ff */
[----:B------:R-:W-:-:S04]  /*30f0*/  IMAD R17, R17, R16, RZ ;  /* 0x0000001011117224 */ /* 0x000fc800078e02ff */
[----:B------:R-:W-:-:S04]  /*3100*/  IMAD.HI.U32 R14, R15, R17, R14 ;  /* 0x000000110f0e7227 */ /* 0x000fc800078e000e */
[----:B------:R-:W-:Y:S01]  /*3110*/  @!P2 IMAD.MOV R20, RZ, RZ, -R20 ;  /* 0x000000ffff14a224 */ /* 0x000fe200078e0a14 */
[----:B------:R-:W-:-:S04]  /*3120*/  @!P1 LOP3.LUT R20, RZ, R7, RZ, 0x33, !PT ;  /* 0x00000007ff149212 */ /* 0x000fc800078e33ff */
[----:B------:R-:W-:-:S04]  /*3130*/  IABS R19, R20 ;  /* 0x0000001400137213 */ /* 0x000fc80000000000 */
        /* <DEDUP_REMOVED lines=9> */
[----:B0-----:R-:W0:Y:S10]  /*31d0*/  MUFU.RCP R17, R17 ;  /* 0x0000001100117308 */ /* 0x001e340000001000 */
[----:B------:R-:W-:Y:S01]  /*31e0*/  @!P1 IADD3 R15, PT, PT, R15, -R16, RZ ;  /* 0x800000100f0f9210 */ /* 0x000fe20007ffe0ff */
[----:B------:R-:W-:Y:S01]  /*31f0*/  @!P1 VIADD R23, R23, 0x1 ;  /* 0x0000000117179836 */ /* 0x000fe20000000000 */
[----:B------:R-:W-:-:S02]  /*3200*/  ISETP.NE.AND P1, PT, R5, RZ, PT ;  /* 0x000000ff0500720c */ /* 0x000fc40003f25270 */
[----:B------:R-:W-:Y:S02]  /*3210*/  ISETP.GE.U32.AND P0, PT, R15, R16, PT ;  /* 0x000000100f00720c */ /* 0x000fe40003f06070 */
[----:B0-----:R-:W-:-:S06]  /*3220*/  IADD3 R15, PT, PT, R17, 0xffffffe, RZ ;  /* 0x0ffffffe110f7810 */ /* 0x001fcc0007ffe0ff */
[----:B------:R-:W0:Y:S05]  /*3230*/  F2I.FTZ.U32.TRUNC.NTZ R15, R15 ;  /* 0x0000000f000f7305 */ /* 0x000e2a000021f000 */
[----:B------:R-:W-:-:S04]  /*3240*/  @P0 IADD3 R23, PT, PT, R23, 0x1, RZ ;  /* 0x0000000117170810 */ /* 0x000fc80007ffe0ff */
[----:B------:R-:W-:Y:S02]  /*3250*/  @!P2 IADD3 R23, PT, PT, -R23, RZ, RZ ;  /* 0x000000ff1717a210 */ /* 0x000fe40007ffe1ff */
[----:B------:R-:W-:-:S04]  /*3260*/  @!P1 LOP3.LUT R23, RZ, R5, RZ, 0x33, !PT ;  /* 0x00000005ff179212 */ /* 0x000fc800078e33ff */
[----:B------:R-:W-:Y:S01]  /*3270*/  IADD3 R26, PT, PT, -R23, RZ, RZ ;  /* 0x000000ff171a7210 */ /* 0x000fe20007ffe1ff */
[----:B0-----:R-:W-:-:S04]  /*3280*/  IMAD.MOV R14, RZ, RZ, -R15 ;  /* 0x000000ffff0e7224 */ /* 0x001fc800078e0a0f */
[----:B------:R-:W-:Y:S01]  /*3290*/  IMAD R17, R14, R19, RZ ;  /* 0x000000130e117224 */ /* 0x000fe200078e02ff */
[----:B------:R-:W-:Y:S01]  /*32a0*/  MOV R14, RZ ;  /* 0x000000ff000e7202 */ /* 0x000fe20000000f00 */
[----:B------:R-:W-:Y:S01]  /*32b0*/  IMAD R26, R5, R26, R20 ;  /* 0x0000001a051a7224 */ /* 0x000fe200078e0214 */
[----:B------:R-:W-:-:S03]  /*32c0*/  IADD3 R20, PT, PT, -R20, RZ, RZ ;  /* 0x000000ff14147210 */ /* 0x000fc60007ffe1ff */
[----:B------:R-:W-:Y:S01]  /*32d0*/  IMAD.HI.U32 R17, R15, R17, R14 ;  /* 0x000000110f117227 */ /* 0x000fe200078e000e */
[----:B------:R-:W-:Y:S01]  /*32e0*/  IABS R28, R26 ;  /* 0x0000001a001c7213 */ /* 0x000fe20000000000 */
[----:B------:R-:W0:Y:S02]  /*32f0*/  LDC.64 R14, c[0x0][0x430] ;  /* 0x00010c00ff0e7b82 */ /* 0x000e240000000a00 */
[----:B------:R-:W-:Y:S02]  /*3300*/  IMAD R20, R7, R20, R18 ;  /* 0x0000001407147224 */ /* 0x000fe400078e0212 */
[----:B------:R-:W-:-:S04]  /*3310*/  IMAD.HI.U32 R24, R17, R28, RZ ;  /* 0x0000001c11187227 */ /* 0x000fc800078e00ff */
[----:B------:R-:W0:Y:S01]  /*3320*/  LDC.64 R16, c[0x0][0x438] ;  /* 0x00010e00ff107b82 */ /* 0x000e220000000a00 */
[----:B------:R-:W-:-:S04]  /*3330*/  IMAD.MOV R22, RZ, RZ, -R24 ;  /* 0x000000ffff167224 */ /* 0x000fc800078e0a18 */
[----:B------:R-:W-:Y:S02]  /*3340*/  IMAD R28, R19, R22, R28 ;  /* 0x00000016131c7224 */ /* 0x000fe400078e021c */
[----:B------:R-:W-:-:S03]  /*3350*/  IMAD R22, R18, R25, RZ ;  /* 0x0000001912167224 */ /* 0x000fc600078e02ff */
[----:B------:R-:W-:Y:S01]  /*3360*/  ISETP.GT.U32.AND P1, PT, R19, R28, PT ;  /* 0x0000001c1300720c */ /* 0x000fe20003f24070 */
[----:B------:R-:W-:-:S12]  /*3370*/  IMAD.IADD R25, R22, 0x1, R11 ;  /* 0x0000000116197824 */ /* 0x000fd800078e020b */
[----:B------:R-:W-:Y:S01]  /*3380*/  @!P1 IADD3 R28, PT, PT, R28, -R19, RZ ;  /* 0x800000131c1c9210 */ /* 0x000fe20007ffe0ff */
        /* <DEDUP_REMOVED lines=13> */
[----:B------:R-:W-:Y:S02]  /*3460*/  @!P1 IADD3 R24, PT, PT, R24, 0x1, RZ ;  /* 0x0000000118189810 */ /* 0x000fe40007ffe0ff */
[----:B------:R-:W-:Y:S02]  /*3470*/  ISETP.GE.AND P1, PT, R29, UR12, PT ;  /* 0x0000000c1d007c0c */ /* 0x000fe4000bf26270 */
[----:B------:R-:W-:-:S02]  /*3480*/  @P0 IADD3 R24, PT, PT, R24, 0x1, RZ ;  /* 0x0000000118180810 */ /* 0x000fc40007ffe0ff */
[----:B------:R-:W-:-:S03]  /*3490*/  ISETP.GT.AND P1, PT, R29, -0x1, !P1 ;  /* 0xffffffff1d00780c */ /* 0x000fc60004f24270 */
[----:B------:R-:W-:Y:S02]  /*34a0*/  @!P6 IADD3 R24, PT, PT, -R24, RZ, RZ ;  /* 0x000000ff1818e210 */ /* 0x000fe40007ffe1ff */
[----:B------:R-:W0:Y:S01]  /*34b0*/  @P4 LDC.64 R18, c[0x0][0x380] ;  /* 0x0000e000ff124b82 */ /* 0x000e220000000a00 */
[----:B------:R-:W-:Y:S02]  /*34c0*/  @!P5 LOP3.LUT R24, RZ, R21, RZ, 0x33, !PT ;  /* 0x00000015ff18d212 */ /* 0x000fe400078e33ff */
        /* <DEDUP_REMOVED lines=12> */
[----:B------:R-:W-:Y:S01]  /*3590*/  VIADD R27, R29, UR5 ;  /* 0x000000051d1b7c36 */ /* 0x000fe20008000000 */
[----:B0-----:R-:W-:-:S04]  /*35a0*/  IADD3 R19, PT, PT, R20, UR6, RZ ;  /* 0x0000000614137c10 */ /* 0x001fc8000fffe0ff */
[----:B------:R-:W-:-:S04]  /*35b0*/  ISETP.GE.AND P0, PT, R27, UR12, PT ;  /* 0x0000000c1b007c0c */ /* 0x000fc8000bf06270 */
[----:B------:R-:W-:-:S04]  /*35c0*/  ISETP.GT.AND P0, PT, R27, -0x1, !P0 ;  /* 0xffffffff1b00780c */ /* 0x000fc80004704270 */
[----:B------:R-:W-:Y:S01]  /*35d0*/  PLOP3.LUT P3, PT, P3, P0, PT, 0x80, 0x8 ;  /* 0x000000000008781c */ /* 0x000fe20001f61070 */
[----:B--2---:R-:W-:Y:S02]  /*35e0*/  @P4 HADD2.F32 R21, -RZ, R21.H0_H0 ;  /* 0x20000015ff154230 */ /* 0x004fe40000004100 */
[----:B---3--:R-:W-:Y:S01]  /*35f0*/  @P4 HADD2.F32 R26, -RZ, R18.H0_H0 ;  /* 0x20000012ff1a4230 */ /* 0x008fe20000004100 */
[----:B------:R-:W-:-:S04]  /*3600*/  MOV R18, RZ ;  /* 0x000000ff00127202 */ /* 0x000fc80000000f00 */
[----:B------:R-:W-:Y:S01]  /*3610*/  @P4 FFMA.FTZ R18, R21, R26, RZ ;  /* 0x0000001a15124223 */ /* 0x000fe200000100ff */
[----:B------:R-:W-:-:S04]  /*3620*/  ISETP.GE.AND P4, PT, R19, UR13, PT ;  /* 0x0000000d13007c0c */ /* 0x000fc8000bf86270 */
[----:B------:R-:W0:Y:S01]  /*3630*/  @P3 LDC.64 R20, c[0x0][0x380] ;  /* 0x0000e000ff143b82 */ /* 0x000e220000000a00 */
[----:B------:R-:W-:Y:S01]  /*3640*/  ISETP.GT.AND P4, PT, R19, -0x1, !P4 ;  /* 0xffffffff1300780c */ /* 0x000fe20006784270 */
[----:B----4-:R-:W-:-:S03]  /*3650*/  @P6 HADD2.F32 R23, -RZ, R23.H0_H0 ;  /* 0x20000017ff176230 */ /* 0x010fc60000004100 */
[----:B------:R-:W-:Y:S01]  /*3660*/  PLOP3.LUT P5, PT, P4, P2, PT, 0x80, 0x8 ;  /* 0x000000000008781c */ /* 0x000fe200027a5070 */
[----:B-----5:R-:W-:-:S05]  /*3670*/  @P6 HADD2.F32 R16, -RZ, R16.H0_H0 ;  /* 0x20000010ff106230 */ /* 0x020fca0000004100 */
[----:B------:R-:W-:Y:S01]  /*3680*/  @P6 FFMA.FTZ R18, R23, R16, R18 ;  /* 0x0000001017126223 */ /* 0x000fe20000010012 */
[----:B------:R-:W-:-:S06]  /*3690*/  @P3 IMAD R23, R24, UR12, R27 ;  /* 0x0000000c18173c24 */ /* 0x000fcc000f8e021b */
        /* <DEDUP_REMOVED lines=12> */
[----:B0-----:R-:W-:Y:S02]  /*3760*/  @P6 IMAD R21, R26, UR12, R29 ;  /* 0x0000000c1a156c24 */ /* 0x001fe4000f8e021d */
[----:B---3--:R-:W-:Y:S02]  /*3770*/  @P3 HADD2.F32 R23, -RZ, R23.H0_H0 ;  /* 0x20000017ff173230 */ /* 0x008fe40000004100 */
[----:B----4-:R-:W-:-:S05]  /*3780*/  @P3 HADD2.F32 R24, -RZ, R20.H0_H0 ;  /* 0x20000014ff183230 */ /* 0x010fca0000004100 */
[----:B------:R-:W-:Y:S01]  /*3790*/  @P3 FFMA.FTZ R18, R23, R24, R18 ;  /* 0x0000001817123223 */ /* 0x000fe20000010012 */
[C---:B------:R-:W-:Y:S01]  /*37a0*/  ISETP.GE.AND P3, PT, R19.reuse, UR13, PT ;  /* 0x0000000d13007c0c */ /* 0x040fe2000bf66270 */
[----:B------:R-:W0:Y:S03]  /*37b0*/  @P6 LDC.64 R24, c[0x0][0x380] ;  /* 0x0000e000ff186b82 */ /* 0x000e260000000a00 */
[----:B------:R-:W-:-:S04]  /*37c0*/  ISETP.GT.AND P3, PT, R19, -0x1, !P3 ;  /* 0xffffffff1300780c */ /* 0x000fc80005f64270 */
[----:B------:R-:W-:Y:S02]  /*37d0*/  PLOP3.LUT P2, PT, P3, P2, PT, 0x80, 0x8 ;  /* 0x000000000008781c */ /* 0x000fe40001f45070 */
[----:B------:R-:W-:Y:S02]  /*37e0*/  PLOP3.LUT P1, PT, P3, P1, PT, 0x80, 0x8 ;  /* 0x000000000008781c */ /* 0x000fe40001f23070 */
[----:B------:R-:W-:Y:S01]  /*37f0*/  PLOP3.LUT P0, PT, P3, P0, PT, 0x80, 0x8 ;  /* 0x000000000008781c */ /* 0x000fe20001f01070 */
[----:B--2---:R-:W-:Y:S01]  /*3800*/  @P5 HADD2.F32 R17, -RZ, R28.H0_H0 ;  /* 0x2000001cff115230 */ /* 0x004fe20000004100 */
[C---:B------:R-:W-:Y:S01]  /*3810*/  IADD3 R20, PT, PT, R26.reuse, UR6, RZ ;  /* 0x000000061a147c10 */ /* 0x040fe2000fffe0ff */
[----:B-----5:R-:W-:Y:S02]  /*3820*/  @P5 HADD2.F32 R16, -RZ, R16.H0_H0 ;  /* 0x20000010ff105230 */ /* 0x020fe40000004100 */
[----:B------:R-:W-:-:S03]  /*3830*/  @P4 IMAD R19, R26, UR12, R27 ;  /* 0x0000000c1a134c24 */ /* 0x000fc6000f8e021b */
[----:B------:R-:W-:Y:S01]  /*3840*/  @P5 FFMA.FTZ R18, R17, R16, R18 ;  /* 0x0000001011125223 */ /* 0x000fe20000010012 */
        /* <DEDUP_REMOVED lines=22> */
[----:B0-----:R-:W-:Y:S02]  /*39b0*/  IMAD.MOV.U32 R14, RZ, RZ, R0 ;  /* 0x000000ffff0e7224 */ /* 0x001fe400078e0000 */
[----:B---3--:R-:W-:Y:S02]  /*39c0*/  @P0 HADD2.F32 R15, -RZ, R28.H0_H0 ;  /* 0x2000001cff0f0230 */ /* 0x008fe40000004100 */
[----:B----4-:R-:W-:Y:S02]  /*39d0*/  @P6 HADD2.F32 R19, -RZ, R19.H0_H0 ;  /* 0x20000013ff136230 */ /* 0x010fe40000004100 */
[----:B-----5:R-:W-:Y:S02]  /*39e0*/  @P4 HADD2.F32 R22, -RZ, R22.H0_H0 ;  /* 0x20000016ff164230 */ /* 0x020fe40000004100 */
[----:B--2---:R-:W-:-:S05]  /*39f0*/  @P6 HADD2.F32 R24, -RZ, R24.H0_H0 ;  /* 0x20000018ff186230 */ /* 0x004fca0000004100 */
[----:B------:R-:W-:Y:S01]  /*3a00*/  @P6 FFMA.FTZ R18, R24, R19, R18 ;  /* 0x0000001318126223 */ /* 0x000fe20000010012 */
[----:B------:R-:W-:Y:S02]  /*3a10*/  @P4 HADD2.F32 R25, -RZ, R25.H0_H0 ;  /* 0x20000019ff194230 */ /* 0x000fe40000004100 */
[----:B------:R-:W-:Y:S02]  /*3a20*/  @P2 HADD2.F32 R19, -RZ, R26.H0_H0 ;  /* 0x2000001aff132230 */ /* 0x000fe40000004100 */
[----:B------:R-:W-:Y:S02]  /*3a30*/  @P2 HADD2.F32 R23, -RZ, R23.H0_H0 ;  /* 0x20000017ff172230 */ /* 0x000fe40000004100 */
[----:B------:R-:W-:-:S04]  /*3a40*/  @P4 FFMA.FTZ R18, R25, R22, R18 ;  /* 0x0000001619124223 */ /* 0x000fc80000010012 */
[----:B------:R-:W-:Y:S01]  /*3a50*/  @P2 FFMA.FTZ R18, R19, R23, R18 ;  /* 0x0000001713122223 */ /* 0x000fe20000010012 */
[----:B------:R-:W-:Y:S02]  /*3a60*/  @P1 HADD2.F32 R27, -RZ, R27.H0_H0 ;  /* 0x2000001bff1b1230 */ /* 0x000fe40000004100 */
[----:B------:R-:W-:Y:S02]  /*3a70*/  @P0 HADD2.F32 R16, -RZ, R16.H0_H0 ;  /* 0x20000010ff100230 */ /* 0x000fe40000004100 */
[----:B------:R-:W-:-:S05]  /*3a80*/  @P1 HADD2.F32 R29, -RZ, R29.H0_H0 ;  /* 0x2000001dff1d1230 */ /* 0x000fca0000004100 */
[----:B------:R-:W-:-:S04]  /*3a90*/  @P1 FFMA.FTZ R18, R27, R29, R18 ;  /* 0x0000001d1b121223 */ /* 0x000fc80000010012 */
[----:B------:R-:W-:Y:S01]  /*3aa0*/  @P0 FFMA.FTZ R18, R15, R16, R18 ;  /* 0x000000100f120223 */ /* 0x000fe20000010012 */
[----:B------:R-:W-:Y:S02]  /*3ab0*/  MOV R15, R9 ;  /* 0x00000009000f7202 */ /* 0x000fe40000000f00 */
[----:B------:R-:W-:Y:S02]  /*3ac0*/  IADD3 R11, P0, PT, R4, R11, RZ ;  /* 0x0000000b040b7210 */ /* 0x000fe40007f1e0ff */
[----:B------:R-:W-:Y:S02]  /*3ad0*/  F2FP.F16.F32.PACK_AB R18, RZ, R18 ;  /* 0x00000012ff12723e */ /* 0x000fe400000000ff */
[----:B------:R-:W-:Y:S02]  /*3ae0*/  IADD3.X R3, PT, PT, RZ, R3, RZ, P0, !PT ;  /* 0x00000003ff037210 */ /* 0x000fe400007fe4ff */
[----:B------:R-:W-:Y:S01]  /*3af0*/  ISETP.GE.U32.AND P0, PT, R11, UR14, PT ;  /* 0x0000000e0b007c0c */ /* 0x000fe2000bf06070 */
[----:B------:R0:W-:Y:S03]  /*3b00*/  STG.E.U16 desc[UR8][R14.64], R18 ;  /* 0x000000120e007986 */ /* 0x0001e6000c101508 */
[----:B------:R-:W-:-:S02]  /*3b10*/  ISETP.GE.AND.EX P0, PT, R3, UR7, PT, P0 ;  /* 0x0000000703007c0c */ /* 0x000fc4000bf06300 */
[----:B------:R-:W-:-:S04]  /*3b20*/  LEA R0, P1, R4, R0, 0x1 ;  /* 0x0000000004007211 */ /* 0x000fc800078208ff */
[----:B------:R-:W-:-:S07]  /*3b30*/  LEA.HI.X R9, R4, R9, RZ, 0x1, P1 ;  /* 0x0000000904097211 */ /* 0x000fce00008f0cff */
[----:B0-----:R-:W-:Y:S05]  /*3b40*/  @!P0 BRA `(.L_x_1371) ;  /* 0xfffffff000ac8947 */ /* 0x001fea000383ffff */
[----:B------:R-:W-:Y:S05]  /*3b50*/  EXIT ;  /* 0x000000000000794d */ /* 0x000fea0003800000 */
.L_x_1372:
        /* <DEDUP_REMOVED lines=10> */
.L_x_1747:


//--------------------- .text._ZN2at6native51_GLOBAL__N__2c613397_18_DepthwiseConv2d_cu_9959487031conv_depthwise2d_forward_kernelILi5EN3c104HalfEiEEvNS_27GenericPackedTensorAccessorIKT0_Lm4ENS_16DefaultPtrTraitsEiEENS5_IS6_Lm4ES8_iEES9_NS5_IS7_Lm1ES8_iEEbT1_iiiiiiiiiiiiii --------------------------
	.section	.text._ZN2at6native51_GLOBAL__N__2c613397_18_DepthwiseConv2d_cu_9959487031conv_depthwise2d_forward_kernelILi5EN3c104HalfEiEEvNS_27GenericPackedTensorAccessorIKT0_Lm4ENS_16DefaultPtrTraitsEiEENS5_IS6_Lm4ES8_iEES9_NS5_IS7_Lm1ES8_iEEbT1_iiiiiiiiiiiiii,"ax",@progbits
	.align	128
.text._ZN2at6native51_GLOBAL__N__2c613397_18_DepthwiseConv2d_cu_9959487031conv_depthwise2d_forward_kernelILi5EN3c104HalfEiEEvNS_27GenericPackedTensorAccessorIKT0_Lm4ENS_16DefaultPtrTraitsEiEENS5_IS6_Lm4ES8_iEES9_NS5_IS7_Lm1ES8_iEEbT1_iiiiiiiiiiiiii:
        .type           _ZN2at6native51_GLOBAL__N__2c613397_18_DepthwiseConv2d_cu_9959487031conv_depthwise2d_forward_kernelILi5EN3c104HalfEiEEvNS_27GenericPackedTensorAccessorIKT0_Lm4ENS_16DefaultPtrTraitsEiEENS5_IS6_Lm4ES8_iEES9_NS5_IS7_Lm1ES8_iEEbT1_iiiiiiiiiiiiii,@function
        .size           _ZN2at6native51_GLOBAL__N__2c613397_18_DepthwiseConv2d_cu_9959487031conv_depthwise2d_forward_kernelILi5EN3c104HalfEiEEvNS_27GenericPackedTensorAccessorIKT0_Lm4ENS_16DefaultPtrTraitsEiEENS5_IS6_Lm4ES8_iEES9_NS5_IS7_Lm1ES8_iEEbT1_iiiiiiiiiiiiii,(.L_x_1748 - _ZN2at6native51_GLOBAL__N__2c613397_18_DepthwiseConv2d_cu_9959487031conv_depthwise2d_forward_kernelILi5EN3c104HalfEiEEvNS_27GenericPackedTensorAccessorIKT0_Lm4ENS_16DefaultPtrTraitsEiEENS5_IS6_Lm4ES8_iEES9_NS5_IS7_Lm1ES8_iEEbT1_iiiiiiiiiiiiii)
        .other          _ZN2at6native51_GLOBAL__N__2c613397_18_DepthwiseConv2d_cu_9959487031conv_depthwise2d_forward_kernelILi5EN3c104HalfEiEEvNS_27GenericPackedTensorAccessorIKT0_Lm4ENS_16DefaultPtrTraitsEiEENS5_IS6_Lm4ES8_iEES9_NS5_IS7_Lm1ES8_iEEbT1_iiiiiiiiiiiiii,@"STO_CUDA_ENTRY STV_DEFAULT"
_ZN2at6native51_GLOBAL__N__2c613397_18_DepthwiseConv2d_cu_9959487031conv_depthwise2d_forward_kernelILi5EN3c104HalfEiEEvNS_27GenericPackedTensorAccessorIKT0_Lm4ENS_16DefaultPtrTraitsEiEENS5_IS6_Lm4ES8_iEES9_NS5_IS7_Lm1ES8_iEEbT1_iiiiiiiiiiiiii:
        /* <DEDUP_REMOVED lines=13> */
[----:B------:R-:W-:Y:S01]  /*00d0*/  MOV R8, R2 ;  /* 0x0000000200087202 */ /* 0x000fe20000000f00 */
        /* <DEDUP_REMOVED lines=26> */
[----:B-----5:R-:W-:Y:S02]  /*0280*/  MOV R14, RZ ;  /* 0x000000ff000e7202 */ /* 0x020fe40000000f00 */
[----:B--2---:R-:W-:-:S05]  /*0290*/  IADD3 R9, PT, PT, RZ, -R15, RZ ;  /* 0x8000000fff097210 */ /* 0x004fca0007ffe0ff */
[----:B------:R-:W-:-:S04]  /*02a0*/  IMAD R9, R9, R2, RZ ;  /* 0x0000000209097224 */ /* 0x000fc800078e02ff */
[----:B01-34-:R-:W-:-:S07]  /*02b0*/  IMAD.HI.U32 R0, R15, R9, R14 ;  /* 0x000000090f007227 */ /* 0x01bfce00078e000e */
.L_x_1375:
[----:B------:R-:W-:Y:S02]  /*02c0*/  IABS R16, R6 ;  /* 0x0000000600107213 */ /* 0x000fe40000000000 */
[----:B------:R-:W-:Y:S02]  /*02d0*/  IABS R9, R8 ;  /* 0x0000000800097213 */ /* 0x000fe40000000000 */
[----:B------:R-:W0:Y:S01]  /*02e0*/  I2F.RP R17, R16 ;  /* 0x0000001000117306 */ /* 0x000e220000209400 */
[----:B------:R-:W-:Y:S02]  /*02f0*/  IABS R18, R7 ;  /* 0x0000000700127213 */ /* 0x000fe40000000000 */
[----:B------:R-:W-:-:S05]  /*0300*/  IMAD.HI.U32 R21, R0, R9, RZ ;  /* 0x0000000900157227 */ /* 0x000fca00078e00ff */
[----:B------:R-:W-:-:S05]  /*0310*/  IADD3 R14, PT, PT, -R21, RZ, RZ ;  /* 0x000000ff150e7210 */ /* 0x000fca0007ffe1ff */
[----:B------:R-:W-:Y:S01]  /*0320*/  IMAD R9, R18, R14, R9 ;  /* 0x0000000e12097224 */ /* 0x000fe200078e0209 */
[----:B0-----:R-:W0:Y:S04]  /*0330*/  MUFU.RCP R17, R17 ;  /* 0x0000001100117308 */ /* 0x001e280000001000 */
[----:B------:R-:W-:-:S13]  /*0340*/  ISETP.GT.U32.AND P1, PT, R2, R9, PT ;  /* 0x000000090200720c */ /* 0x000fda0003f24070 */
[----:B------:R-:W-:Y:S02]  /*0350*/  @!P1 IADD3 R9, PT, PT, R9, -R18, RZ ;  /* 0x8000001209099210 */ /* 0x000fe40007ffe0ff */
[----:B0-----:R-:W-:Y:S02]  /*0360*/  IADD3 R14, PT, PT, R17, 0xffffffe, RZ ;  /* 0x0ffffffe110e7810 */ /* 0x001fe40007ffe0ff */
[----:B------:R-:W-:Y:S02]  /*0370*/  ISETP.GE.U32.AND P0, PT, R9, R2, PT ;  /* 0x000000020900720c */ /* 0x000fe40003f06070 */
[----:B------:R0:W1:Y:S01]  /*0380*/  F2I.FTZ.U32.TRUNC.NTZ R15, R14 ;  /* 0x0000000e000f7305 */ /* 0x000062000021f000 */
[----:B------:R-:W-:Y:S02]  /*0390*/  LOP3.LUT R9, R8, R7, RZ, 0x3c, !PT ;  /* 0x0000000708097212 */ /* 0x000fe400078e3cff */
[----:B------:R-:W-:Y:S02]  /*03a0*/  @!P1 IADD3 R21, PT, PT, R21, 0x1, RZ ;  /* 0x0000000115159810 */ /* 0x000fe40007ffe0ff */
[----:B------:R-:W-:-:S02]  /*03b0*/  ISETP.GE.AND P2, PT, R9, RZ, PT ;  /* 0x000000ff0900720c */ /* 0x000fc40003f46270 */
[----:B------:R-:W-:Y:S01]  /*03c0*/  ISETP.NE.AND P1, PT, R7, RZ, PT ;  /* 0x000000ff0700720c */ /* 0x000fe20003f25270 */
[----:B0-----:R-:W-:Y:S01]  /*03d0*/  HFMA2 R14, -RZ, RZ, 0, 0 ;  /* 0x00000000ff0e7431 */ /* 0x001fe200000001ff */
[----:B------:R-:W-:Y:S02]  /*03e0*/  IABS R9, R4 ;  /* 0x0000000400097213 */ /* 0x000fe40000000000 */
[----:B------:R-:W-:Y:S02]  /*03f0*/  @P0 IADD3 R21, PT, PT, R21, 0x1, RZ ;  /* 0x0000000115150810 */ /* 0x000fe40007ffe0ff */
[----:B-1----:R-:W-:-:S05]  /*0400*/  IADD3 R17, PT, PT, RZ, -R15, RZ ;  /* 0x8000000fff117210 */ /* 0x002fca0007ffe0ff */
        /* <DEDUP_REMOVED lines=15> */
[-C--:B------:R-:W-:Y:S01]  /*0500*/  @!P1 IADD3 R15, PT, PT, R15, -R16.reuse, RZ ;  /* 0x800000100f0f9210 */ /* 0x080fe20007ffe0ff */
[----:B------:R0:W1:Y:S01]  /*0510*/  F2I.FTZ.U32.TRUNC.NTZ R19, R18 ;  /* 0x0000001200137305 */ /* 0x000062000021f000 */
[----:B------:R-:W-:Y:S02]  /*0520*/  @!P1 IADD3 R25, PT, PT, R25, 0x1, RZ ;  /* 0x0000000119199810 */ /* 0x000fe40007ffe0ff */
[----:B------:R-:W-:Y:S02]  /*0530*/  ISETP.GE.U32.AND P0, PT, R15, R16, PT ;  /* 0x000000100f00720c */ /* 0x000fe40003f06070 */
[----:B------:R-:W-:Y:S01]  /*0540*/  ISETP.NE.AND P1, PT, R6, RZ, PT ;  /* 0x000000ff0600720c */ /* 0x000fe20003f25270 */
[----:B------:R-:W2:Y:S01]  /*0550*/  LDC.64 R14, c[0x0][0x430] ;  /* 0x00010c00ff0e7b82 */ /* 0x000ea20000000a00 */
[----:B0-----:R-:W-:-:S07]  /*0560*/  HFMA2 R18, -RZ, RZ, 0, 0 ;  /* 0x00000000ff127431 */ /* 0x001fce00000001ff */
[----:B------:R-:W2:Y:S01]  /*0570*/  LDC.64 R16, c[0x0][0x438] ;  /* 0x00010e00ff107b82 */ /* 0x000ea20000000a00 */
[----:B-1----:R-:W-:Y:S02]  /*0580*/  IADD3 R20, PT, PT, RZ, -R19, RZ ;  /* 0x80000013ff147210 */ /* 0x002fe40007ffe0ff */
[----:B------:R-:W-:-:S03]  /*0590*/  @P0 IADD3 R25, PT, PT, R25, 0x1, RZ ;  /* 0x0000000119190810 */ /* 0x000fc60007ffe0ff */
[----:B------:R-:W-:Y:S01]  /*05a0*/  IMAD R23, R20, R9, RZ ;  /* 0x0000000914177224 */ /* 0x000fe200078e02ff */
[----:B------:R-:W-:Y:S02]  /*05b0*/  @!P2 IADD3 R25, PT, PT, -R25, RZ, RZ ;  /* 0x000000ff1919a210 */ /* 0x000fe40007ffe1ff */
[----:B------:R-:W-:Y:S01]  /*05c0*/  @!P1 LOP3.LUT R25, RZ, R6, RZ, 0x33, !PT ;  /* 0x00000006ff199212 */ /* 0x000fe200078e33ff */
[----:B------:R-:W-:-:S03]  /*05d0*/  IMAD.HI.U32 R18, R19, R23, R18 ;  /* 0x0000001713127227 */ /* 0x000fc600078e0012 */
[----:B------:R-:W-:Y:S02]  /*05e0*/  IABS R20, R25 ;  /* 0x0000001900147213 */ /* 0x000fe40000000000 */
[C---:B------:R-:W-:Y:S02]  /*05f0*/  IADD3 R19, PT, PT, -R25.reuse, RZ, RZ ;  /* 0x000000ff19137210 */ /* 0x040fe40007ffe1ff */
[----:B------:R-:W-:Y:S01]  /*0600*/  ISETP.GE.AND P4, PT, R25, RZ, PT ;  /* 0x000000ff1900720c */ /* 0x000fe20003f86270 */
[----:B------:R-:W-:-:S05]  /*0610*/  IMAD.HI.U32 R18, R18, R20, RZ ;  /* 0x0000001412127227 */ /* 0x000fca00078e00ff */
[----:B------:R-:W-:Y:S02]  /*0620*/  IADD3 R22, PT, PT, -R18, RZ, RZ ;  /* 0x000000ff12167210 */ /* 0x000fe40007ffe1ff */
[----:B------:R-:W-:-:S03]  /*0630*/  IADD3 R18, PT, PT, -R21, RZ, RZ ;  /* 0x000000ff15127210 */ /* 0x000fc60007ffe1ff */
        /* <DEDUP_REMOVED lines=8> */
[----:B------:R-:W-:Y:S02]  /*06c0*/  ISETP.GT.AND P3, PT, R29, -0x1, !P3 ;  /* 0xffffffff1d00780c */ /* 0x000fe40005f64270 */
[----:B------:R-:W-:Y:S02]  /*06d0*/  ISETP.GT.AND P6, PT, R18, -0x1, !P6 ;  /* 0xffffffff1200780c */ /* 0x000fe400077c4270 */
[----:B------:R-:W-:Y:S02]  /*06e0*/  @!P0 IADD3 R20, PT, PT, R20, -R9, RZ ;  /* 0x8000000914148210 */ /* 0x000fe40007ffe0ff */
[----:B------:R-:W-:-:S02]  /*06f0*/  PLOP3.LUT P2, PT, P6, P3, PT, 0x80, 0x8 ;  /* 0x000000000008781c */ /* 0x000fc40003747070 */
[----:B------:R-:W-:Y:S02]  /*0700*/  ISETP.GT.U32.AND P1, PT, R9, R20, PT ;  /* 0x000000140900720c */ /* 0x000fe40003f24070 */
[----:B------:R-:W-:-:S04]  /*0710*/  IADD3 R23, PT, PT, R29, UR5, RZ ;  /* 0x000000051d177c10 */ /* 0x000fc8000fffe0ff */
[----:B------:R-:W-:-:S04]  /*0720*/  ISETP.GE.AND P0, PT, R23, UR10, PT ;  /* 0x0000000a17007c0c */ /* 0x000fc8000bf06270 */
[----:B------:R-:W-:Y:S01]  /*0730*/  ISETP.GT.AND P0, PT, R23, -0x1, !P0 ;  /* 0xffffffff1700780c */ /* 0x000fe20004704270 */
[----:B------:R-:W0:Y:S02]  /*0740*/  @P2 LDC.64 R26, c[0x0][0x380] ;  /* 0x0000e000ff1a2b82 */ /* 0x000e240000000a00 */
[----:B------:R-:W-:Y:S02]  /*0750*/  @!P1 IADD3 R20, PT, PT, R20, -R9, RZ ;  /* 0x8000000914149210 */ /* 0x000fe40007ffe0ff */
[----:B------:R-:W-:Y:S02]  /*0760*/  PLOP3.LUT P5, PT, P6, P0, PT, 0x80, 0x8 ;  /* 0x000000000008781c */ /* 0x000fe400037a1070 */
[----:B------:R-:W-:Y:S02]  /*0770*/  ISETP.NE.AND P1, PT, R4, RZ, PT ;  /* 0x000000ff0400720c */ /* 0x000fe40003f25270 */
[----:B------:R-:W-:Y:S01]  /*0780*/  MOV R9, R20 ;  /* 0x0000001400097202 */ /* 0x000fe20000000f00 */
[----:B------:R-:W-:-:S03]  /*0790*/  IMAD R20, R25, UR11, R18 ;  /* 0x0000000b19147c24 */ /* 0x000fc6000f8e0212 */
[----:B------:R-:W-:Y:S01]  /*07a0*/  @!P4 IADD3 R9, PT, PT, -R9, RZ, RZ ;  /* 0x000000ff0909c210 */ /* 0x000fe20007ffe1ff */
[----:B------:R-:W-:-:S04]  /*07b0*/  @P2 IMAD R19, R20, UR10, R29 ;  /* 0x0000000a14132c24 */ /* 0x000fc8000f8e021d */
[----:B------:R-:W1:Y:S02]  /*07c0*/  @P5 LDC.64 R16, c[0x0][0x380] ;  /* 0x0000e000ff105b82 */ /* 0x000e640000000a00 */
[----:B------:R-:W-:-:S05]  /*07d0*/  @!P1 LOP3.LUT R9, RZ, R4, RZ, 0x33, !PT ;  /* 0x00000004ff099212 */ /* 0x000fca00078e33ff */
[----:B------:R-:W-:Y:S02]  /*07e0*/  IMAD R15, R9, UR4, RZ ;  /* 0x00000004090f7c24 */ /* 0x000fe4000f8e02ff */
[----:B0-----:R-:W-:-:S04]  /*07f0*/  @P2 IMAD.WIDE R26, R19, 0x2, R26 ;  /* 0x00000002131a2825 */ /* 0x001fc800078e021a */
[----:B------:R-:W-:Y:S02]  /*0800*/  IMAD.WIDE R24, R9, 0x2, R12 ;  /* 0x0000000209187825 */ /* 0x000fe400078e020c */
[----:B------:R0:W2:Y:S02]  /*0810*/  @P2 LDG.E.U16 R9, desc[UR8][R26.64] ;  /* 0x000000081a092981 */ /* 0x0000a4000c1e1500 */
[----:B------:R-:W-:Y:S02]  /*0820*/  IMAD.WIDE R14, R15, 0x2, R10 ;  /* 0x000000020f0e7825 */ /* 0x000fe400078e020a */
[----:B------:R-:W3:Y:S04]  /*0830*/  LDG.E.U16 R24, desc[UR8][R24.64] ;  /* 0x0000000818187981 */ /* 0x000ee8000c1e1500 */
        /* <DEDUP_REMOVED lines=10> */
[----:B--2---:R-:W-:Y:S02]  /*08e0*/  @P2 HADD2.F32 R25, -RZ, R9.H0_H0 ;  /* 0x20000009ff192230 */ /* 0x004fe40000004100 */
[----:B---3--:R-:W-:Y:S02]  /*08f0*/  HADD2.F32 R9, -RZ, R24.H0_H0 ;  /* 0x20000018ff097230 */ /* 0x008fe40000004100 */
[----:B----4-:R-:W-:-:S05]  /*0900*/  @P2 HADD2.F32 R22, -RZ, R22.H0_H0 ;  /* 0x20000016ff162230 */ /* 0x010fca0000004100 */
[----:B------:R-:W-:Y:S01]  /*0910*/  @P2 FFMA.FTZ R9, R22, R25, R9 ;  /* 0x0000001916092223 */ /* 0x000fe20000010009 */
[----:B------:R-:W-:-:S04]  /*0920*/  @P1 IMAD R22, R20, UR10, R27 ;  /* 0x0000000a14161c24 */ /* 0x000fc8000f8e021b */
[----:B0-----:R-:W-:-:S04]  /*0930*/  @P1 IMAD.WIDE R16, R22, 0x2, R16 ;  /* 0x0000000216101825 */ /* 0x001fc800078e0210 */
[----:B-----5:R-:W-:Y:S02]  /*0940*/  @P5 HADD2.F32 R24, -RZ, R19.H0_H0 ;  /* 0x20000013ff185230 */ /* 0x020fe40000004100 */
[----:B------:R-:W-:Y:S01]  /*0950*/  @P5 HADD2.F32 R22, -RZ, R21.H0_H0 ;  /* 0x20000015ff165230 */ /* 0x000fe20000004100 */
[----:B------:R0:W2:Y:S04]  /*0960*/  @P1 LDG.E.U16 R19, desc[UR8][R16.64] ;  /* 0x0000000810131981 */ /* 0x0000a8000c1e1500 */
[----:B------:R-:W3:Y:S01]  /*0970*/  @P1 LDG.E.U16 R21, desc[UR8][R14.64+0x4] ;  /* 0x000004080e151981 */ /* 0x000ee2000c1e1500 */
        /* <DEDUP_REMOVED lines=10> */
[----:B--2---:R-:W-:Y:S02]  /*0a20*/  @P1 HADD2.F32 R19, -RZ, R19.H0_H0 ;  /* 0x20000013ff131230 */ /* 0x004fe40000004100 */
[----:B---3--:R-:W-:Y:S01]  /*0a30*/  @P1 HADD2.F32 R26, -RZ, R21.H0_H0 ;  /* 0x20000015ff1a1230 */ /* 0x008fe20000004100 */
[----:B------:R-:W-:-:S04]  /*0a40*/  IADD3 R21, PT, PT, R25, UR5, RZ ;  /* 0x0000000519157c10 */ /* 0x000fc8000fffe0ff */
        /* <DEDUP_REMOVED lines=9> */
[----:B-----5:R-:W-:Y:S02]  /*0ae0*/  @P5 HADD2.F32 R24, -RZ, R24.H0_H0 ;  /* 0x20000018ff185230 */ /* 0x020fe40000004100 */
[----:B----4-:R-:W-:Y:S01]  /*0af0*/  @P5 HADD2.F32 R22, -RZ, R22.H0_H0 ;  /* 0x20000016ff165230 */ /* 0x010fe20000004100 */
[----:B------:R-:W-:-:S04]  /*0b00*/  IADD3 R18, PT, PT, R18, UR6, RZ ;  /* 0x0000000612127c10 */ /* 0x000fc8000fffe0ff */
[----:B------:R-:W-:Y:S01]  /*0b10*/  @P5 FFMA.FTZ R9, R22, R24, R9 ;  /* 0x0000001816095223 */ /* 0x000fe20000010009 */
[----:B------:R-:W-:-:S04]  /*0b20*/  ISETP.GE.AND P5, PT, R18, UR11, PT ;  /* 0x0000000b12007c0c */ /* 0x000fc8000bfa6270 */
[----:B------:R-:W-:Y:S02]  /*0b30*/  ISETP.GT.AND P5, PT, R18, -0x1, !P5 ;  /* 0xffffffff1200780c */ /* 0x000fe40006fa4270 */
[----:B------:R-:W-:Y:S01]  /*0b40*/  IADD3 R20, PT, PT, R20, UR6, RZ ;  /* 0x0000000614147c10 */ /* 0x000fe2000fffe0ff */
[----:B--2---:R-:W-:Y:S02]  /*0b50*/  @P6 HADD2.F32 R22, -RZ, R19.H0_H0 ;  /* 0x20000013ff166230 */ /* 0x004fe40000004100 */
[----:B---3--:R-:W-:-:S05]  /*0b60*/  @P6 HADD2.F32 R24, -RZ, R16.H0_H0 ;  /* 0x20000010ff186230 */ /* 0x008fca0000004100 */
[----:B------:R-:W-:Y:S01]  /*0b70*/  @P6 FFMA.FTZ R9, R22, R24, R9 ;  /* 0x0000001816096223 */ /* 0x000fe20000010009 */
[----:B------:R-:W-:-:S13]  /*0b80*/  PLOP3.LUT P6, PT, P5, P3, PT, 0x80, 0x8 ;  /* 0x000000000008781c */ /* 0x000fda0002fc7070 */
[----:B------:R-:W0:Y:S01]  /*0b90*/  @P6 LDC.64 R16, c[0x0][0x380] ;  /* 0x0000e000ff106b82 */ /* 0x000e220000000a00 */
[----:B------:R-:W-:-:S04]  /*0ba0*/  @P6 IMAD R19, R20, UR10, R29 ;  /* 0x0000000a14136c24 */ /* 0x000fc8000f8e021d */
[----:B0-----:R-:W-:Y:S02]  /*0bb0*/  @P6 IMAD.WIDE R16, R19, 0x2, R16 ;  /* 0x0000000213106825 */ /* 0x001fe400078e0210 */
[----:B------:R-:W2:Y:S04]  /*0bc0*/  @P6 LDG.E.U16 R19, desc[UR8][R14.64+0xa] ;  /* 0x00000a080e136981 */ /* 0x000ea8000c1e1500 */
[----:B------:R-:W3:Y:S01]  /*0bd0*/  @P6 LDG.E.U16 R16, desc[UR8][R16.64] ;  /* 0x0000000810106981 */ /* 0x000ee2000c1e1500 */
        /* <DEDUP_REMOVED lines=8> */
[----:B------:R-:W3:Y:S02]  /*0c60*/  @P6 LDG.E.U16 R22, desc[UR8][R16.64] ;  /* 0x0000000810166981 */ /* 0x000ee4000c1e1500 */
[----:B---3--:R-:W-:Y:S02]  /*0c70*/  @P6 HADD2.F32 R24, -RZ, R22.H0_H0 ;  /* 0x20000016ff186230 */ /* 0x008fe40000004100 */
[----:B--2---:R-:W-:-:S05]  /*0c80*/  @P6 HADD2.F32 R22, -RZ, R19.H0_H0 ;  /* 0x20000013ff166230 */ /* 0x004fca0000004100 */
        /* <DEDUP_REMOVED lines=18> */
[----:B---3--:R-:W-:Y:S02]  /*0db0*/  @P6 HADD2.F32 R24, -RZ, R22.H0_H0 ;  /* 0x20000016ff186230 */ /* 0x008fe40000004100 */
[----:B--2---:R-:W-:Y:S02]  /*0dc0*/  @P6 HADD2.F32 R22, -RZ, R19.H0_H0 ;  /* 0x20000013ff166230 */ /* 0x004fe40000004100 */
[----:B------:R-:W-:-:S04]  /*0dd0*/  @P5 IMAD R19, R20, UR10, R21 ;  /* 0x0000000a14135c24 */ /* 0x000fc8000f8e0215 */
[----:B0-----:R-:W-:-:S04]  /*0de0*/  @P5 IMAD.WIDE R16, R19, 0x2, R16 ;  /* 0x0000000213105825 */ /* 0x001fc800078e0210 */
[----:B------:R-:W-:Y:S01]  /*0df0*/  @P6 FFMA.FTZ R9, R22, R24, R9 ;  /* 0x0000001816096223 */ /* 0x000fe20000010009 */
[----:B------:R-:W2:Y:S04]  /*0e00*/  @P5 LDG.E.U16 R19, desc[UR8][R14.64+0x12] ;  /* 0x000012080e135981 */ /* 0x000ea8000c1e1500 */
[----:B------:R-:W3:Y:S01]  /*0e10*/  @P5 LDG.E.U16 R22, desc[UR8][R16.64] ;  /* 0x0000000810165981 */ /* 0x000ee2000c1e1500 */
[----:B------:R-:W-:-:S04]  /*0e20*/  IADD3 R18, PT, PT, R18, UR6, RZ ;  /* 0x0000000612127c10 */ /* 0x000fc8000fffe0ff */
[----:B------:R-:W-:-:S04]  /*0e30*/  ISETP.GE.AND P6, PT, R18, UR11, PT ;  /* 0x0000000b12007c0c */ /* 0x000fc8000bfc6270 */
[----:B------:R-:W-:Y:S02]  /*0e40*/  ISETP.GT.AND P6, PT, R18, -0x1, !P6 ;  /* 0xffffffff1200780c */ /* 0x000fe400077c4270 */
[----:B------:R-:W-:Y:S01]  /*0e50*/  IADD3 R20, PT, PT, R20, UR6, RZ ;  /* 0x0000000614147c10 */ /* 0x000fe2000fffe0ff */
        /* <DEDUP_REMOVED lines=93> */
[----:B------:R0:W3:Y:S01]  /*1430*/  @P5 LDG.E.U16 R22, desc[UR8][R16.64] ;  /* 0x0000000810165981 */ /* 0x0000e2000c1e1500 */
[----:B------:R-:W-:-:S04]  /*1440*/  IADD3 R18, PT, PT, R18, UR6, RZ ;  /* 0x0000000612127c10 */ /* 0x000fc8000fffe0ff */
[----:B------:R-:W-:-:S04]  /*1450*/  ISETP.GE.AND P6, PT, R18, UR11, PT ;  /* 0x0000000b12007c0c */ /* 0x000fc8000bfc6270 */
[----:B------:R-:W-:-:S04]  /*1460*/  ISETP.GT.AND P6, PT, R18, -0x1, !P6 ;  /* 0xffffffff1200780c */ /* 0x000fc800077c4270 */
[----:B------:R-:W-:Y:S02]  /*1470*/  PLOP3.LUT P3, PT, P6, P3, PT, 0x80, 0x8 ;  /* 0x000000000008781c */ /* 0x000fe40003767070 */
[----:B------:R-:W-:-:S11]  /*1480*/  PLOP3.LUT P0, PT, P6, P0, PT, 0x80, 0x8 ;  /* 0x000000000008781c */ /* 0x000fd60003701070 */
[----:B0-----:R-:W0:Y:S01]  /*1490*/  @P3 LDC.64 R16, c[0x0][0x380] ;  /* 0x0000e000ff103b82 */ /* 0x001e220000000a00 */
[----:B------:R-:W-:Y:S02]  /*14a0*/  IADD3 R20, PT, PT, R20, UR6, RZ ;  /* 0x0000000614147c10 */ /* 0x000fe4000fffe0ff */
        /* <DEDUP_REMOVED lines=15> */
[----:B--2---:R-:W-:-:S02]  /*15a0*/  @P5 HADD2.F32 R18, -RZ, R19.H0_H0 ;  /* 0x20000013ff125230 */ /* 0x004fc40000004100 */
[----:B---3--:R-:W-:-:S05]  /*15b0*/  @P5 HADD2.F32 R22, -RZ, R22.H0_H0 ;  /* 0x20000016ff165230 */ /* 0x008fca0000004100 */
        /* <DEDUP_REMOVED lines=13> */
[----:B-----5:R-:W-:Y:S02]  /*1690*/  @P3 HADD2.F32 R29, -RZ, R24.H0_H0 ;  /* 0x20000018ff1d3230 */ /* 0x020fe40000004100 */
[----:B----4-:R-:W-:Y:S02]  /*16a0*/  @P4 HADD2.F32 R28, -RZ, R28.H0_H0 ;  /* 0x2000001cff1c4230 */ /* 0x010fe40000004100 */
[----:B------:R-:W-:Y:S02]  /*16b0*/  @P2 HADD2.F32 R20, -RZ, R20.H0_H0 ;  /* 0x20000014ff142230 */ /* 0x000fe40000004100 */
[----:B-1----:R-:W-:Y:S02]  /*16c0*/  @P2 HADD2.F32 R16, -RZ, R16.H0_H0 ;  /* 0x20000010ff102230 */ /* 0x002fe40000004100 */
[----:B--2---:R-:W-:Y:S02]  /*16d0*/  @P3 HADD2.F32 R24, -RZ, R27.H0_H0 ;  /* 0x2000001bff183230 */ /* 0x004fe40000004100 */
[----:B------:R-:W-:-:S02]  /*16e0*/  @P0 HADD2.F32 R27, -RZ, R26.H0_H0 ;  /* 0x2000001aff1b0230 */ /* 0x000fc40000004100 */
[----:B------:R-:W-:Y:S02]  /*16f0*/  @P0 HADD2.F32 R26, -RZ, R25.H0_H0 ;  /* 0x20000019ff1a0230 */ /* 0x000fe40000004100 */
[----:B------:R-:W-:Y:S01]  /*1700*/  @P3 FFMA.FTZ R9, R24, R29, R9 ;  /* 0x0000001d18093223 */ /* 0x000fe20000010009 */
[----:B------:R-:W-:-:S03]  /*1710*/  @P4 HADD2.F32 R22, -RZ, R22.H0_H0 ;  /* 0x20000016ff164230 */ /* 0x000fc60000004100 */
[----:B------:R-:W-:Y:S01]  /*1720*/  @P0 FFMA.FTZ R9, R26, R27, R9 ;  /* 0x0000001b1a090223 */ /* 0x000fe20000010009 */
[----:B------:R-:W-:-:S03]  /*1730*/  @P1 HADD2.F32 R14, -RZ, R17.H0_H0 ;  /* 0x20000011ff0e1230 */ /* 0x000fc60000004100 */
[----:B------:R-:W-:Y:S01]  /*1740*/  @P4 FFMA.FTZ R9, R28, R22, R9 ;  /* 0x000000161c094223 */ /* 0x000fe20000010009 */
[----:B---3--:R-:W-:-:S03]  /*1750*/  @P1 HADD2.F32 R18, -RZ, R18.H0_H0 ;  /* 0x20000012ff121230 */ /* 0x008fc60000004100 */
        /* <DEDUP_REMOVED lines=10> */
[----:B0-----:R-:W-:Y:S05]  /*1800*/  @!P0 BRA `(.L_x_1375) ;  /* 0xffffffe800ac8947 */ /* 0x001fea000383ffff */
[----:B------:R-:W-:Y:S05]  /*1810*/  EXIT ;  /* 0x000000000000794d */ /* 0x000fea0003800000 */
.L_x_1374:
        /* <DEDUP_REMOVED lines=13> */
[----:B-----5:R-:W-:-:S06]  /*18f0*/  IADD3 R12, PT, PT, R0, 0xffffffe, RZ ;  /* 0x0ffffffe000c7810 */ /* 0x020fcc0007ffe0ff */
[----:B------:R5:W2:Y:S02]  /*1900*/  F2I.FTZ.U32.TRUNC.NTZ R13, R12 ;  /* 0x0000000c000d7305 */ /* 0x000aa4000021f000 */
[----:B-----5:R-:W-:Y:S01]  /*1910*/  HFMA2 R12, -RZ, RZ, 0, 0 ;  /* 0x00000000ff0c7431 */ /* 0x020fe200000001ff */
[----:B--2---:R-:W-:-:S05]  /*1920*/  IADD3 R9, PT, PT, RZ, -R13, RZ ;  /* 0x8000000dff097210 */ /* 0x004fca0007ffe0ff */
[----:B------:R-:W-:-:S04]  /*1930*/  IMAD R9, R9, R2, RZ ;  /* 0x0000000209097224 */ /* 0x000fc800078e02ff */
[----:B01-34-:R-:W-:-:S07]  /*1940*/  IMAD.HI.U32 R0, R13, R9, R12 ;  /* 0x000000090d007227 */ /* 0x01bfce00078e000c */
.L_x_1376:
[----:B------:R-:W-:Y:S01]  /*1950*/  IABS R14, R6 ;  /* 0x00000006000e7213 */ /* 0x000fe20000000000 */
[----:B------:R-:W0:Y:S01]  /*1960*/  LDC.64 R22, c[0x0][0x430] ;  /* 0x00010c00ff167b82 */ /* 0x000e220000000a00 */
[----:B------:R-:W-:Y:S02]  /*1970*/  IABS R9, R8 ;  /* 0x0000000800097213 */ /* 0x000fe40000000000 */
[----:B------:R-:W1:Y:S01]  /*1980*/  I2F.RP R17, R14 ;  /* 0x0000000e00117306 */ /* 0x000e620000209400 */
[----:B------:R-:W-:Y:S02]  /*1990*/  IABS R16, R7 ;  /* 0x0000000700107213 */ /* 0x000fe40000000000 */
[----:B------:R-:W-:-:S05]  /*19a0*/  IMAD.HI.U32 R15, R0, R9, RZ ;  /* 0x00000009000f7227 */ /* 0x000fca00078e00ff */
[----:B------:R-:W-:-:S05]  /*19b0*/  IADD3 R12, PT, PT, -R15, RZ, RZ ;  /* 0x000000ff0f0c7210 */ /* 0x000fca0007ffe1ff */
[----:B------:R-:W-:Y:S01]  /*19c0*/  IMAD R9, R16, R12, R9 ;  /* 0x0000000c10097224 */ /* 0x000fe200078e0209 */
[----:B-1----:R-:W1:Y:S04]  /*19d0*/  MUFU.RCP R17, R17 ;  /* 0x0000001100117308 */ /* 0x002e680000001000 */
[----:B------:R-:W-:-:S13]  /*19e0*/  ISETP.GT.U32.AND P1, PT, R2, R9, PT ;  /* 0x000000090200720c */ /* 0x000fda0003f24070 */
[----:B------:R-:W-:Y:S02]  /*19f0*/  @!P1 IADD3 R9, PT, PT, R9, -R16, RZ ;  /* 0x8000001009099210 */ /* 0x000fe40007ffe0ff */
[----:B-1----:R-:W-:Y:S02]  /*1a00*/  IADD3 R12, PT, PT, R17, 0xffffffe, RZ ;  /* 0x0ffffffe110c7810 */ /* 0x002fe40007ffe0ff */
[----:B------:R-:W-:Y:S02]  /*1a10*/  ISETP.GE.U32.AND P0, PT, R9, R2, PT ;  /* 0x000000020900720c */ /* 0x000fe40003f06070 */
[----:B------:R-:W-:Y:S01]  /*1a20*/  LOP3.LUT R9, R8, R7, RZ, 0x3c, !PT ;  /* 0x0000000708097212 */ /* 0x000fe200078e3cff */
[----:B------:R1:W2:Y:S01]  /*1a30*/  F2I.FTZ.U32.TRUNC.NTZ R13, R12 ;  /* 0x0000000c000d7305 */ /* 0x0002a2000021f000 */
[----:B------:R-:W-:Y:S02]  /*1a40*/  @!P1 IADD3 R15, PT, PT, R15, 0x1, RZ ;  /* 0x000000010f0f9810 */ /* 0x000fe40007ffe0ff */
[----:B------:R-:W-:-:S02]  /*1a50*/  ISETP.GE.AND P2, PT, R9, RZ, PT ;  /* 0x000000ff0900720c */ /* 0x000fc40003f46270 */
[----:B------:R-:W-:Y:S02]  /*1a60*/  ISETP.NE.AND P1, PT, R7, RZ, PT ;  /* 0x000000ff0700720c */ /* 0x000fe40003f25270 */
[----:B------:R-:W-:Y:S02]  /*1a70*/  IABS R9, R4 ;  /* 0x0000000400097213 */ /* 0x000fe40000000000 */
[----:B-1----:R-:W-:Y:S02]  /*1a80*/  MOV R12, RZ ;  /* 0x000000ff000c7202 */ /* 0x002fe40000000f00 */
[----:B------:R-:W-:Y:S02]  /*1a90*/  @P0 IADD3 R15, PT, PT, R15, 0x1, RZ ;  /* 0x000000010f0f0810 */ /* 0x000fe40007ffe0ff */
[----:B--2---:R-:W-:-:S03]  /*1aa0*/  IADD3 R17, PT, PT, RZ, -R13, RZ ;  /* 0x8000000dff117210 */ /* 0x004fc60007ffe0ff */
[----:B------:R-:W-:Y:S02]  /*1ab0*/  @!P2 IADD3 R15, PT, PT, -R15, RZ, RZ ;  /* 0x000000ff0f0fa210 */ /* 0x000fe40007ffe1ff */
[----:B------:R-:W-:Y:S01]  /*1ac0*/  @!P1 LOP3.LUT R15, RZ, R7, RZ, 0x33, !PT ;  /* 0x00000007ff0f9212 */ /* 0x000fe200078e33ff */
[----:B------:R-:W-:-:S03]  /*1ad0*/  IMAD R17, R17, R14, RZ ;  /* 0x0000000e11117224 */ /* 0x000fc600078e02ff */
[----:B------:R-:W-:Y:S01]  /*1ae0*/  IABS R16, R15 ;  /* 0x0000000f00107213 */ /* 0x000fe20000000000 */
[----:B------:R-:W-:-:S03]  /*1af0*/  IMAD.HI.U32 R12, R13, R17, R12 ;  /* 0x000000110d0c7227 */ /* 0x000fc600078e000c */
[----:B------:R-:W-:Y:S02]  /*1b00*/  MOV R13, R16 ;  /* 0x00000010000d7202 */ /* 0x000fe40000000f00 */
[----:B------:R-:W1:Y:S03]  /*1b10*/  I2F.RP R16, R9 ;  /* 0x0000000900107306 */ /* 0x000e660000209400 */
[----:B------:R-:W-:-:S05]  /*1b20*/  IMAD.HI.U32 R19, R12, R13, RZ ;  /* 0x0000000d0c137227 */ /* 0x000fca00078e00ff */
[----:B------:R-:W-:-:S05]  /*1b30*/  IADD3 R12, PT, PT, -R19, RZ, RZ ;  /* 0x000000ff130c7210 */ /* 0x000fca0007ffe1ff */
[C---:B------:R-:W-:Y:S01]  /*1b40*/  IMAD R13, R14.reuse, R12, R13 ;  /* 0x0000000c0e0d7224 */ /* 0x040fe200078e020d */
[----:B------:R-:W-:Y:S01]  /*1b50*/  LOP3.LUT R12, R15, R6, RZ, 0x3c, !PT ;  /* 0x000000060f0c7212 */ /* 0x000fe200078e3cff */
[----:B-1----:R-:W1:Y:S03]  /*1b60*/  MUFU.RCP R16, R16 ;  /* 0x0000001000107308 */ /* 0x002e660000001000 */
[----:B------:R-:W-:Y:S02]  /*1b70*/  ISETP.GT.U32.AND P1, PT, R14, R13, PT ;  /* 0x0000000d0e00720c */ /* 0x000fe40003f24070 */
[----:B------:R-:W-:-:S11]  /*1b80*/  ISETP.GE.AND P2, PT, R12, RZ, PT ;  /* 0x000000ff0c00720c */ /* 0x000fd60003f46270 */
[-C--:B------:R-:W-:Y:S02]  /*1b90*/  @!P1 IADD3 R13, PT, PT, R13, -R14.reuse, RZ ;  /* 0x8000000e0d0d9210 */ /* 0x080fe40007ffe0ff */
[----:B-1----:R-:W-:Y:S02]  /*1ba0*/  IADD3 R17, PT, PT, R16, 0xffffffe, RZ ;  /* 0x0ffffffe10117810 */ /* 0x002fe40007ffe0ff */
[----:B------:R-:W-:Y:S02]  /*1bb0*/  ISETP.GE.U32.AND P0, PT, R13, R14, PT ;  /* 0x0000000e0d00720c */ /* 0x000fe40003f06070 */
[----:B------:R-:W1:Y:S01]  /*1bc0*/  F2I.FTZ.U32.TRUNC.NTZ R13, R17 ;  /* 0x00000011000d7305 */ /* 0x000e62000021f000 */
[----:B------:R-:W-:Y:S02]  /*1bd0*/  @!P1 IADD3 R19, PT, PT, R19, 0x1, RZ ;  /* 0x0000000113139810 */ /* 0x000fe40007ffe0ff */
[----:B------:R-:W-:Y:S02]  /*1be0*/  ISETP.NE.AND P1, PT, R6, RZ, PT ;  /* 0x000000ff0600720c */ /* 0x000fe40003f25270 */
[----:B------:R-:W-:-:S05]  /*1bf0*/  IADD3 R16, PT, PT, -R15, RZ, RZ ;  /* 0x000000ff0f107210 */ /* 0x000fca0007ffe1ff */
[----:B------:R-:W-:Y:S01]  /*1c00*/  IMAD R21, R7, R16, R8 ;  /* 0x0000001007157224 */ /* 0x000fe200078e0208 */
[----:B------:R-:W-:Y:S02]  /*1c10*/  @P0 IADD3 R19, PT, PT, R19, 0x1, RZ ;  /* 0x0000000113130810 */ /* 0x000fe40007ffe0ff */
[----:B-1----:R-:W-:Y:S02]  /*1c20*/  IADD3 R12, PT, PT, RZ, -R13, RZ ;  /* 0x8000000dff0c7210 */ /* 0x002fe40007ffe0ff */
[----:B------:R-:W-:Y:S02]  /*1c30*/  @!P2 IADD3 R19, PT, PT, -R19, RZ, RZ ;  /* 0x000000ff1313a210 */ /* 0x000fe40007ffe1ff */
[----:B------:R-:W-:Y:S01]  /*1c40*/  @!P1 LOP3.LUT R19, RZ, R6, RZ, 0x33, !PT ;  /* 0x00000006ff139212 */ /* 0x000fe200078e33ff */
[----:B------:R-:W-:Y:S01]  /*1c50*/  IMAD R17, R12, R9, RZ ;  /* 0x000000090c117224 */ /* 0x000fe200078e02ff */
[----:B------:R-:W-:Y:S02]  /*1c60*/  MOV R12, RZ ;  /* 0x000000ff000c7202 */ /* 0x000fe40000000f00 */
[----:B------:R-:W-:-:S02]  /*1c70*/  IABS R14, R19 ;  /* 0x00000013000e7213 */ /* 0x000fc40000000000 */
[----:B------:R-:W-:Y:S01]  /*1c80*/  ISETP.GE.AND P5, PT, R19, RZ, PT ;  /* 0x000000ff1300720c */ /* 0x000fe20003fa6270 */
[----:B------:R-:W-:-:S06]  /*1c90*/  IMAD.HI.U32 R17, R13, R17, R12 ;  /* 0x000000110d117227 */ /* 0x000fcc00078e000c */
[----:B------:R-:W-:Y:S01]  /*1ca0*/  IMAD.HI.U32 R12, R17, R14, RZ ;  /* 0x0000000e110c7227 */ /* 0x000fe200078e00ff */
[----:B------:R-:W-:-:S04]  /*1cb0*/  IADD3 R17, PT, PT, -R19, RZ, RZ ;  /* 0x000000ff13117210 */ /* 0x000fc80007ffe1ff */
[----:B------:R-:W-:Y:S01]  /*1cc0*/  IADD3 R12, PT, PT, -R12, RZ, RZ ;  /* 0x000000ff0c0c7210 */ /* 0x000fe20007ffe1ff */
[----:B------:R-:W-:-:S04]  /*1cd0*/  IMAD R18, R6, R17, R15 ;  /* 0x0000001106127224 */ /* 0x000fc800078e020f */
[C---:B------:R-:W-:Y:S02]  /*1ce0*/  IMAD R14, R9.reuse, R12, R14 ;  /* 0x0000000c090e7224 */ /* 0x040fe400078e020e */
[----:B------:R-:W0:Y:S03]  /*1cf0*/  LDC.64 R12, c[0x0][0x438] ;  /* 0x00010e00ff0c7b82 */ /* 0x000e260000000a00 */
[----:B------:R-:W-:-:S13]  /*1d00*/  ISETP.GT.U32.AND P0, PT, R9, R14, PT ;  /* 0x0000000e0900720c */ /* 0x000fda0003f04070 */
[----:B------:R-:W-:-:S04]  /*1d10*/  @!P0 IADD3 R14, PT, PT, R14, -R9, RZ ;  /* 0x800000090e0e8210 */ /* 0x000fc80007ffe0ff */
[----:B------:R-:W-:Y:S01]  /*1d20*/  ISETP.GT.U32.AND P1, PT, R9, R14, PT ;  /* 0x0000000e0900720c */ /* 0x000fe20003f24070 */
[----:B0-----:R-:W-:Y:S02]  /*1d30*/  IMAD R22, R21, R22, -R12 ;  /* 0x0000001615167224 */ /* 0x001fe400078e0a0c */
[----:B------:R-:W-:-:S03]  /*1d40*/  IMAD R18, R18, R23, -R13 ;  /* 0x0000001712127224 */ /* 0x000fc600078e0a0d */
[----:B------:R-:W-:Y:S01]  /*1d50*/  ISETP.GE.AND P0, PT, R22, UR10, PT ;  /* 0x0000000a16007c0c */ /* 0x000fe2000bf06270 */
[----:B------:R-:W-:Y:S01]  /*1d60*/  IMAD R19, R19, UR11, R18 ;  /* 0x0000000b13137c24 */ /* 0x000fe2000f8e0212 */
[----:B------:R-:W-:Y:S02]  /*1d70*/  ISETP.GE.AND P6, PT, R18, UR11, PT ;  /* 0x0000000b12007c0c */ /* 0x000fe4000bfc6270 */
[----:B------:R-:W-:-:S03]  /*1d80*/  IADD3 R20, PT, PT, R22, UR5, RZ ;  /* 0x0000000516147c10 */ /* 0x000fc6000fffe0ff */
[----:B------:R-:W-:Y:S02]  /*1d90*/  @!P1 IADD3 R14, PT, PT, R14, -R9, RZ ;  /* 0x800000090e0e9210 */ /* 0x000fe40007ffe0ff */
[----:B------:R-:W-:Y:S02]  /*1da0*/  ISETP.NE.AND P1, PT, R4, RZ, PT ;  /* 0x000000ff0400720c */ /* 0x000fe40003f25270 */
[----:B------:R-:W-:Y:S02]  /*1db0*/  ISETP.GT.AND P0, PT, R22, -0x1, !P0 ;  /* 0xffffffff1600780c */ /* 0x000fe40004704270 */
[----:B------:R-:W-:Y:S02]  /*1dc0*/  ISETP.GT.AND P6, PT, R18, -0x1, !P6 ;  /* 0xffffffff1200780c */ /* 0x000fe400077c4270 */
[C---:B------:R-:W-:Y:S02]  /*1dd0*/  ISETP.GE.AND P4, PT, R20.reuse, UR10, PT ;  /* 0x0000000a14007c0c */ /* 0x040fe4000bf86270 */
[----:B------:R-:W-:-:S02]  /*1de0*/  IADD3 R23, PT, PT, R20, UR5, RZ ;  /* 0x0000000514177c10 */ /* 0x000fc4000fffe0ff */
[----:B------:R-:W-:Y:S02]  /*1df0*/  MOV R9, R14 ;  /* 0x0000000e00097202 */ /* 0x000fe40000000f00 */
[----:B------:R-:W-:Y:S02]  /*1e00*/  PLOP3.LUT P2, PT, P6, P0, PT, 0x80, 0x8 ;  /* 0x000000000008781c */ /* 0x000fe40003741070 */
[----:B------:R-:W-:Y:S02]  /*1e10*/  ISETP.GT.AND P4, PT, R20, -0x1, !P4 ;  /* 0xffffffff1400780c */ /* 0x000fe40006784270 */
[----:B------:R-:W-:Y:S02]  /*1e20*/  ISETP.GE.AND P3, PT, R23, UR10, PT ;  /* 0x0000000a17007c0c */ /* 0x000fe4000bf66270 */
[----:B------:R-:W-:Y:S02]  /*1e30*/  @!P5 IADD3 R9, PT, PT, -R9, RZ, RZ ;  /* 0x000000ff0909d210 */ /* 0x000fe40007ffe1ff */
[----:B------:R-:W-:-:S02]  /*1e40*/  PLOP3.LUT P5, PT, P6, P4, PT, 0x80, 0x8 ;  /* 0x000000000008781c */ /* 0x000fc400037a9070 */
[----:B------:R-:W-:Y:S02]  /*1e50*/  ISETP.GT.AND P3, PT, R23, -0x1, !P3 ;  /* 0xffffffff1700780c */ /* 0x000fe40005f64270 */
[----:B------:R-:W-:Y:S01]  /*1e60*/  @!P1 LOP3.LUT R9, RZ, R4, RZ, 0x33, !PT ;  /* 0x00000004ff099212 */ /* 0x000fe200078e33ff */
[----:B------:R-:W0:Y:S01]  /*1e70*/  @P2 LDC.64 R24, c[0x0][0x380] ;  /* 0x0000e000ff182b82 */ /* 0x000e220000000a00 */
[----:B------:R-:W-:Y:S01]  /*1e80*/  PLOP3.LUT P1, PT, P6, P3, PT, 0x80, 0x8 ;  /* 0x000000000008781c */ /* 0x000fe20003727070 */
[----:B------:R-:W-:Y:S02]  /*1e90*/  @P2 IMAD R21, R19, UR10, R22 ;  /* 0x0000000a13152c24 */ /* 0x000fe4000f8e0216 */
[----:B------:R-:W-:-:S04]  /*1ea0*/  IMAD R13, R9, UR4, RZ ;  /* 0x00000004090d7c24 */ /* 0x000fc8000f8e02ff */
[----:B------:R-:W1:Y:S01]  /*1eb0*/  @P5 LDC.64 R16, c[0x0][0x380] ;  /* 0x0000e000ff105b82 */ /* 0x000e620000000a00 */
[----:B------:R-:W-:Y:S02]  /*1ec0*/  @P5 IMAD R9, R19, UR10, R20 ;  /* 0x0000000a13095c24 */ /* 0x000fe4000f8e0214 */
[----:B------:R-:W-:-:S05]  /*1ed0*/  IMAD.WIDE R12, R13, 0x2, R10 ;  /* 0x000000020d0c7825 */ /* 0x000fca00078e020a */
[----:B------:R-:W2:Y:S01]  /*1ee0*/  @P1 LDC.64 R14, c[0x0][0x380] ;  /* 0x0000e000ff0e1b82 */ /* 0x000ea20000000a00 */
[----:B------:R-:W3:Y:S04]  /*1ef0*/  @P5 LDG.E.U16 R26, desc[UR8][R12.64+0x2] ;  /* 0x000002080c1a5981 */ /* 0x000ee8000c1e1500 */
[----:B------:R-:W4:Y:S01]  /*1f00*/  @P1 LDG.E.U16 R27, desc[UR8][R12.64+0x4] ;  /* 0x000004080c1b1981 */ /* 0x000f22000c1e1500 */
[----:B0-----:R-:W-:-:S03]  /*1f10*/  @P2 IMAD.WIDE R24, R21, 0x2, R24 ;  /* 0x0000000215182825 */ /* 0x001fc600078e0218 */
[----:B------:R-:W5:Y:S04]  /*1f20*/  @P2 LDG.E.U16 R21, desc[UR8][R12.64] ;  /* 0x000000080c152981 */ /* 0x000f68000c1e1500 */
[----:B------:R-:W4:Y:S01]  /*1f30*/  @P2 LDG.E.U16 R24, desc[UR8][R24.64] ;  /* 0x0000000818182981 */ /* 0x000f22000c1e1500 */
[----:B-1----:R-:W-:-:S04]  /*1f40*/  @P5 IMAD.WIDE R16, R9, 0x2, R16 ;  /* 0x0000000209105825 */ /* 0x002fc800078e0210 */
[----:B------:R-:W-:Y:S02]  /*1f50*/  @P1 IMAD R9, R19, UR10, R23 ;  /* 0x0000000a13091c24 */ /* 0x000fe4000f8e0217 */
[----:B------:R-:W4:Y:S02]  /*1f60*/  @P5 LDG.E.U16 R16, desc[UR8][R16.64] ;  /* 0x0000000810105981 */ /* 0x000f24000c1e1500 */
[----:B--2---:R-:W-:-:S06]  /*1f70*/  @P1 IMAD.WIDE R14, R9, 0x2, R14 ;  /* 0x00000002090e1825 */ /* 0x004fcc00078e020e */
[----:B------:R-:W2:Y:S01]  /*1f80*/  @P1 LDG.E.U16 R14, desc[UR8][R14.64] ;  /* 0x000000080e0e1981 */ /* 0x000ea2000c1e1500 */
[----:B------:R-:W-:Y:S01]  /*1f90*/  MOV R9, RZ ;  /* 0x000000ff00097202 */ /* 0x000fe20000000f00 */
[----:B---3--:R-:W-:Y:S02]  /*1fa0*/  @P5 HADD2.F32 R26, -RZ, R26.H0_H0 ;  /* 0x2000001aff1a5230 */ /* 0x008fe40000004100 */
[----:B-----5:R-:W-:Y:S02]  /*1fb0*/  @P2 HADD2.F32 R21, -RZ, R21.H0_H0 ;  /* 0x20000015ff152230 */ /* 0x020fe40000004100 */
[----:B----4-:R-:W-:Y:S01]  /*1fc0*/  @P2 HADD2.F32 R28, -RZ, R24.H0_H0 ;  /* 0x20000018ff1c2230 */ /* 0x010fe20000004100 */
[----:B------:R-:W-:-:S04]  /*1fd0*/  IADD3 R24, PT, PT, R23, UR5, RZ ;  /* 0x0000000517187c10 */ /* 0x000fc8000fffe0ff */
[----:B------:R-:W-:Y:S01]  /*1fe0*/  @P2 FFMA.FTZ R9, R21, R28, RZ ;  /* 0x0000001c15092223 */ /* 0x000fe200000100ff */
[----:B------:R-:W-:Y:S01]  /*1ff0*/  ISETP.GE.AND P2, PT, R24, UR10, PT ;  /* 0x0000000a18007c0c */ /* 0x000fe2000bf46270 */
[----:B------:R-:W-:-:S03]  /*2000*/  @P5 HADD2.F32 R21, -RZ, R16.H0_H0 ;  /* 0x20000010ff155230 */ /* 0x000fc60000004100 */
[----:B------:R-:W-:Y:S02]  /*2010*/  ISETP.GT.AND P2, PT, R24, -0x1, !P2 ;  /* 0xffffffff1800780c */ /* 0x000fe40005744270 */
[----:B------:R-:W-:Y:S01]  /*2020*/  @P5 FFMA.FTZ R9, R26, R21, R9 ;  /* 0x000000151a095223 */ /* 0x000fe20000010009 */
[----:B--2---:R-:W-:Y:S02]  /*2030*/  @P1 HADD2.F32 R15, -RZ, R14.H0_H0 ;  /* 0x2000000eff0f1230 */ /* 0x004fe40000004100 */
[----:B------:R-:W-:Y:S01]  /*2040*/  @P1 HADD2.F32 R14, -RZ, R27.H0_H0 ;  /* 0x2000001bff0e1230 */ /* 0x000fe20000004100 */
[----:B------:R-:W-:Y:S02]  /*2050*/  IADD3 R21, PT, PT, R24, UR5, RZ ;  /* 0x0000000518157c10 */ /* 0x000fe4000fffe0ff */
[----:B------:R-:W-:Y:S02]  /*2060*/  PLOP3.LUT P5, PT, P6, P2, PT, 0x80, 0x8 ;  /* 0x000000000008781c */ /* 0x000fe400037a5070 */
[----:B------:R-:W-:Y:S01]  /*2070*/  @P1 FFMA.FTZ R9, R14, R15, R9 ;  /* 0x0000000f0e091223 */ /* 0x000fe20000010009 */
[----:B------:R-:W-:-:S04]  /*2080*/  ISETP.GE.AND P1, PT, R21, UR10, PT ;  /* 0x0000000a15007c0c */ /* 0x000fc8000bf26270 */
[----:B------:R-:W-:-:S04]  /*2090*/  ISETP.GT.AND P1, PT, R21, -0x1, !P1 ;  /* 0xffffffff1500780c */ /* 0x000fc80004f24270 */
[----:B------:R-:W-:Y:S02]  /*20a0*/  PLOP3.LUT P6, PT, P6, P1, PT, 0x80, 0x8 ;  /* 0x000000000008781c */ /* 0x000fe400037c3070 */
[----:B------:R-:W0:Y:S11]  /*20b0*/  @P5 LDC.64 R16, c[0x0][0x380] ;  /* 0x0000e000ff105b82 */ /* 0x000e360000000a00 */
[----:B------:R-:W1:Y:S01]  /*20c0*/  @P6 LDC.64 R14, c[0x0][0x380] ;  /* 0x0000e000ff0e6b82 */ /* 0x000e620000000a00 */
[C---:B------:R-:W-:Y:S01]  /*20d0*/  @P5 IMAD R25, R19.reuse, UR10, R24 ;  /* 0x0000000a13195c24 */ /* 0x040fe2000f8e0218 */
[----:B------:R-:W2:Y:S01]  /*20e0*/  @P6 LDG.E.U16 R28, desc[UR8][R12.64+0x8] ;  /* 0x000008080c1c6981 */ /* 0x000ea2000c1e1500 */
[----:B------:R-:W-:-:S02]  /*20f0*/  @P6 IMAD R27, R19, UR10, R21 ;  /* 0x0000000a131b6c24 */ /* 0x000fc4000f8e0215 */
[----:B0-----:R-:W-:Y:S02]  /*2100*/  @P5 IMAD.WIDE R16, R25, 0x2, R16 ;  /* 0x0000000219105825 */ /* 0x001fe400078e0210 */
[----:B------:R-:W3:Y:S04]  /*2110*/  @P5 LDG.E.U16 R25, desc[UR8][R12.64+0x6] ;  /* 0x000006080c195981 */ /* 0x000ee8000c1e1500 */
[----:B------:R-:W4:Y:S01]  /*2120*/  @P5 LDG.E.U16 R16, desc[UR8][R16.64] ;  /* 0x0000000810105981 */ /* 0x000f22000c1e1500 */
[----:B-1----:R-:W-:-:S06]  /*2130*/  @P6 IMAD.WIDE R14, R27, 0x2, R14 ;  /* 0x000000021b0e6825 */ /* 0x002fcc00078e020e */
[----:B------:R-:W5:Y:S01]  /*2140*/  @P6 LDG.E.U16 R14, desc[UR8][R14.64] ;  /* 0x000000080e0e6981 */ /* 0x000f62000c1e1500 */
[----:B------:R-:W-:Y:S02]  /*2150*/  IADD3 R18, PT, PT, R18, UR6, RZ ;  /* 0x0000000612127c10 */ /* 0x000fe4000fffe0ff */
[----:B------:R-:W-:Y:S01]  /*2160*/  IADD3 R19, PT, PT, R19, UR6, RZ ;  /* 0x0000000613137c10 */ /* 0x000fe2000fffe0ff */
[----:B--2---:R-:W-:Y:S02]  /*2170*/  @P6 HADD2.F32 R28, -RZ, R28.H0_H0 ;  /* 0x2000001cff1c6230 */ /* 0x004fe40000004100 */
[----:B---3--:R-:W-:Y:S02]  /*2180*/  @P5 HADD2.F32 R26, -RZ, R25.H0_H0 ;  /* 0x20000019ff1a5230 */ /* 0x008fe40000004100 */
[----:B----4-:R-:W-:-:S05]  /*2190*/  @P5 HADD2.F32 R27, -RZ, R16.H0_H0 ;  /* 0x20000010ff1b5230 */ /* 0x010fca0000004100 */
[----:B------:R-:W-:Y:S01]  /*21a0*/  @P5 FFMA.FTZ R9, R26, R27, R9 ;  /* 0x0000001b1a095223 */ /* 0x000fe20000010009 */
[----:B------:R-:W-:Y:S01]  /*21b0*/  ISETP.GE.AND P5, PT, R18, UR11, PT ;  /* 0x0000000b12007c0c */ /* 0x000fe2000bfa6270 */
[----:B-----5:R-:W-:-:S03]  /*21c0*/  @P6 HADD2.F32 R16, -RZ, R14.H0_H0 ;  /* 0x2000000eff106230 */ /* 0x020fc60000004100 */
[----:B------:R-:W-:Y:S02]  /*21d0*/  ISETP.GT.AND P5, PT, R18, -0x1, !P5 ;  /* 0xffffffff1200780c */ /* 0x000fe40006fa4270 */
[----:B------:R-:W-:Y:S02]  /*21e0*/  @P6 FFMA.FTZ R9, R28, R16, R9 ;  /* 0x000000101c096223 */ /* 0x000fe40000010009 */
        /* <DEDUP_REMOVED lines=99> */
[----:B------:R-:W-:-:S05]  /*2820*/  IADD3 R27, PT, PT, R19, UR6, RZ ;  /* 0x00000006131b7c10 */ /* 0x000fca000fffe0ff */
        /* <DEDUP_REMOVED lines=31> */
[----:B------:R-:W-:Y:S02]  /*2a20*/  IADD3 R18, PT, PT, R18, UR6, RZ ;  /* 0x0000000612127c10 */ /* 0x000fe4000fffe0ff */
[----:B------:R-:W-:Y:S02]  /*2a30*/  PLOP3.LUT P5, PT, P5, P1, PT, 0x80, 0x8 ;  /* 0x000000000008781c */ /* 0x000fe40002fa3070 */
[----:B------:R-:W-:-:S11]  /*2a40*/  IADD3 R25, PT, PT, R27, UR6, RZ ;  /* 0x000000061b197c10 */ /* 0x000fd6000fffe0ff */
[----:B------:R-:W-:Y:S01]  /*2a50*/  @P5 IMAD R27, R27, UR10, R21 ;  /* 0x0000000a1b1b5c24 */ /* 0x000fe2000f8e0215 */
[----:B------:R-:W4:Y:S01]  /*2a60*/  @P5 LDG.E.U16 R28, desc[UR8][R12.64+0x26] ;  /* 0x000026080c1c5981 */ /* 0x000f22000c1e1500 */
[----:B--2---:R-:W-:Y:S02]  /*2a70*/  @P6 HADD2.F32 R16, -RZ, R19.H0_H0 ;  /* 0x20000013ff106230 */ /* 0x004fe40000004100 */
[----:B---3--:R-:W-:Y:S02]  /*2a80*/  @P6 HADD2.F32 R17, -RZ, R14.H0_H0 ;  /* 0x2000000eff116230 */ /* 0x008fe40000004100 */
[----:B------:R-:W0:Y:S03]  /*2a90*/  @P5 LDC.64 R14, c[0x0][0x380] ;  /* 0x0000e000ff0e5b82 */ /* 0x000e260000000a00 */
        /* <DEDUP_REMOVED lines=35> */
[----:B------:R-:W-:Y:S02]  /*2cd0*/  @P5 HADD2.F32 R28, -RZ, R28.H0_H0 ;  /* 0x2000001cff1c5230 */ /* 0x000fe40000004100 */
[----:B---3--:R-:W-:-:S05]  /*2ce0*/  @P5 HADD2.F32 R14, -RZ, R14.H0_H0 ;  /* 0x2000000eff0e5230 */ /* 0x008fca0000004100 */
[----:B------:R-:W-:Y:S01]  /*2cf0*/  @P5 FFMA.FTZ R9, R28, R14, R9 ;  /* 0x0000000e1c095223 */ /* 0x000fe20000010009 */
[----:B-----5:R-:W-:Y:S02]  /*2d00*/  @P4 HADD2.F32 R14, -RZ, R15.H0_H0 ;  /* 0x2000000fff0e4230 */ /* 0x020fe40000004100 */
[----:B------:R-:W-:Y:S02]  /*2d10*/  @P0 HADD2.F32 R29, -RZ, R16.H0_H0 ;  /* 0x20000010ff1d0230 */ /* 0x000fe40000004100 */
[----:B--2---:R-:W-:Y:S02]  /*2d20*/  @P4 HADD2.F32 R26, -RZ, R26.H0_H0 ;  /* 0x2000001aff1a4230 */ /* 0x004fe40000004100 */
[----:B------:R-:W-:-:S05]  /*2d30*/  @P0 HADD2.F32 R16, -RZ, R25.H0_H0 ;  /* 0x20000019ff100230 */ /* 0x000fca0000004100 */
[----:B------:R-:W-:Y:S01]  /*2d40*/  @P0 FFMA.FTZ R9, R16, R29, R9 ;  /* 0x0000001d10090223 */ /* 0x000fe20000010009 */
[----:B------:R-:W-:-:S03]  /*2d50*/  @P3 HADD2.F32 R16, -RZ, R17.H0_H0 ;  /* 0x20000011ff103230 */ /* 0x000fc60000004100 */
[----:B------:R-:W-:Y:S01]  /*2d60*/  @P4 FFMA.FTZ R9, R14, R26, R9 ;  /* 0x0000001a0e094223 */ /* 0x000fe20000010009 */
[----:B------:R-:W-:Y:S02]  /*2d70*/  @P3 HADD2.F32 R20, -RZ, R20.H0_H0 ;  /* 0x20000014ff143230 */ /* 0x000fe40000004100 */
[----:B----4-:R-:W-:-:S03]  /*2d80*/  @P2 HADD2.F32 R24, -RZ, R24.H0_H0 ;  /* 0x20000018ff182230 */ /* 0x010fc60000004100 */
[----:B------:R-:W-:Y:S01]  /*2d90*/  @P3 FFMA.FTZ R9, R16, R20, R9 ;  /* 0x0000001410093223 */ /* 0x000fe20000010009 */
[----:B------:R-:W-:Y:S02]  /*2da0*/  @P2 HADD2.F32 R18, -RZ, R18.H0_H0 ;  /* 0x20000012ff122230 */ /* 0x000fe40000004100 */
[----:B------:R-:W-:Y:S02]  /*2db0*/  @P1 HADD2.F32 R22, -RZ, R22.H0_H0 ;  /* 0x20000016ff161230 */ /* 0x000fe40000004100 */
[----:B------:R-:W-:Y:S02]  /*2dc0*/  @P1 HADD2.F32 R12, -RZ, R27.H0_H0 ;  /* 0x2000001bff0c1230 */ /* 0x000fe40000004100 */
        /* <DEDUP_REMOVED lines=12> */
.L_x_1373:
        /* <DEDUP_REMOVED lines=17> */
[----:B--2---:R-:W-:Y:S02]  /*2fa0*/  MOV R6, RZ ;  /* 0x000000ff00067202 */ /* 0x004fe40000000f00 */
[----:B-----5:R-:W-:-:S05]  /*2fb0*/  IADD3 R2, PT, PT, RZ, -R7, RZ ;  /* 0x80000007ff027210 */ /* 0x020fca0007ffe0ff */
[----:B------:R-:W-:Y:S01]  /*2fc0*/  IMAD R9, R2, R11, RZ ;  /* 0x0000000b02097224 */ /* 0x000fe200078e02ff */
[----:B0-----:R-:W-:-:S03]  /*2fd0*/  IABS R2, R13 ;  /* 0x0000000d00027213 */ /* 0x001fc60000000000 */
[----:B------:R-:W-:Y:S02]  /*2fe0*/  IMAD.HI.U32 R7, R7, R9, R6 ;  /* 0x0000000907077227 */ /* 0x000fe400078e0006 */
[----:B------:R-:W0:Y:S04]  /*2ff0*/  LDC R6, c[0x0][0x414] ;  /* 0x00010500ff067b82 */ /* 0x000e280000000800 */
[----:B------:R-:W-:-:S04]  /*3000*/  IMAD.HI.U32 R9, R7, R2, RZ ;  /* 0x0000000207097227 */ /* 0x000fc800078e00ff */
[----:B------:R-:W2:Y:S01]  /*3010*/  LDC R7, c[0x0][0x420] ;  /* 0x00010800ff077b82 */ /* 0x000ea20000000800 */
[----:B------:R-:W-:-:S05]  /*3020*/  IADD3 R0, PT, PT, -R9, RZ, RZ ;  /* 0x000000ff09007210 */ /* 0x000fca0007ffe1ff */
[----:B------:R-:W-:Y:S01]  /*3030*/  IMAD R0, R11, R0, R2 ;  /* 0x000000000b007224 */ /* 0x000fe200078e0202 */
[----:B------:R-:W-:Y:S02]  /*3040*/  LOP3.LUT R2, R13, R10, RZ, 0x3c, !PT ;  /* 0x0000000a0d027212 */ /* 0x000fe400078e3cff */
[----:B------:R-:W0:Y:S02]  /*3050*/  LDC.64 R12, c[0x0][0x3d0] ;  /* 0x0000f400ff0c7b82 */ /* 0x000e240000000a00 */
[----:B------:R-:W-:Y:S02]  /*3060*/  ISETP.GT.U32.AND P1, PT, R11, R0, PT ;  /* 0x000000000b00720c */ /* 0x000fe40003f24070 */
[----:B------:R-:W-:-:S04]  /*3070*/  ISETP.GE.AND P2, PT, R2, RZ, PT ;  /* 0x000000ff0200720c */ /* 0x000fc80003f46270 */
[----:B------:R-:W0:Y:S07]  /*3080*/  LDC R2, c[0x0][0x410] ;  /* 0x00010400ff027b82 */ /* 0x000e2e0000000800 */
[-C--:B------:R-:W-:Y:S02]  /*3090*/  @!P1 IADD3 R0, PT, PT, R0, -R11.reuse, RZ ;  /* 0x8000000b00009210 */ /* 0x080fe40007ffe0ff */
[----:B------:R-:W-:Y:S02]  /*30a0*/  @!P1 IADD3 R9, PT, PT, R9, 0x1, RZ ;  /* 0x0000000109099810 */ /* 0x000fe40007ffe0ff */
[----:B------:R-:W-:-:S02]  /*30b0*/  ISETP.GE.U32.AND P0, PT, R0, R11, PT ;  /* 0x0000000b0000720c */ /* 0x000fc40003f06070 */
[----:B------:R-:W-:Y:S02]  /*30c0*/  ISETP.NE.AND P1, PT, R10, RZ, PT ;  /* 0x000000ff0a00720c */ /* 0x000fe40003f25270 */
[----:B----4-:R-:W-:-:S09]  /*30d0*/  IABS R0, R14 ;  /* 0x0000000e00007213 */ /* 0x010fd20000000000 */
[----:B------:R-:W-:-:S04]  /*30e0*/  @P0 IADD3 R9, PT, PT, R9, 0x1, RZ ;  /* 0x0000000109090810 */ /* 0x000fc80007ffe0ff */
[----:B------:R-:W-:Y:S02]  /*30f0*/  @!P2 IADD3 R9, PT, PT, -R9, RZ, RZ ;  /* 0x000000ff0909a210 */ /* 0x000fe40007ffe1ff */
[----:B-1-3--:R-:W-:-:S07]  /*3100*/  @!P1 LOP3.LUT R9, RZ, R10, RZ, 0x33, !PT ;  /* 0x0000000aff099212 */ /* 0x00afce00078e33ff */
.L_x_1378:
        /* <DEDUP_REMOVED lines=9> */
[----:B-1----:R-:W-:Y:S01]  /*31a0*/  HFMA2 R10, -RZ, RZ, 0, 0 ;  /* 0x00000000ff0a7431 */ /* 0x002fe200000001ff */
[----:B----4-:R-:W-:-:S05]  /*31b0*/  IADD3 R17, PT, PT, RZ, -R11, RZ ;  /* 0x8000000bff117210 */ /* 0x010fca0007ffe0ff */
[----:B------:R-:W-:-:S04]  /*31c0*/  IMAD R17, R17, R0, RZ ;  /* 0x0000000011117224 */ /* 0x000fc800078e02ff */
[----:B------:R-:W-:Y:S01]  /*31d0*/  IMAD.HI.U32 R16, R11, R17, R10 ;  /* 0x000000110b107227 */ /* 0x000fe200078e000a */
[----:B--2---:R-:W-:Y:S01]  /*31e0*/  IABS R11, R7 ;  /* 0x00000007000b7213 */ /* 0x004fe20000000000 */
[----:B------:R-:W1:Y:S04]  /*31f0*/  I2F.RP R17, R14 ;  /* 0x0000000e00117306 */ /* 0x000e680000209400 */
[----:B------:R-:W-:Y:S01]  /*3200*/  IMAD.HI.U32 R19, R16, R15, RZ ;  /* 0x0000000f10137227 */ /* 0x000fe200078e00ff */
[----:B------:R-:W-:-:S04]  /*3210*/  MOV R16, R11 ;  /* 0x0000000b00107202 */ /* 0x000fc80000000f00 */
[----:B------:R-:W-:-:S05]  /*3220*/  IADD3 R10, PT, PT, -R19, RZ, RZ ;  /* 0x000000ff130a7210 */ /* 0x000fca0007ffe1ff */
[----:B------:R-:W-:Y:S01]  /*3230*/  IMAD R11, R16, R10, R15 ;  /* 0x0000000a100b7224 */ /* 0x000fe200078e020f */
[----:B-1----:R-:W1:Y:S01]  /*3240*/  MUFU.RCP R17, R17 ;  /* 0x0000001100117308 */ /* 0x002e620000001000 */
[----:B------:R-:W-:-:S03]  /*3250*/  LOP3.LUT R10, R8, R7, RZ, 0x3c, !PT ;  /* 0x00000007080a7212 */ /* 0x000fc600078e3cff */
[----:B------:R-:W-:Y:S02]  /*3260*/  ISETP.GT.U32.AND P1, PT, R0, R11, PT ;  /* 0x0000000b0000720c */ /* 0x000fe40003f24070 */
[----:B------:R-:W-:Y:S01]  /*3270*/  ISETP.GE.AND P2, PT, R10, RZ, PT ;  /* 0x000000ff0a00720c */ /* 0x000fe20003f46270 */
[----:B------:R-:W-:-:S10]  /*3280*/  HFMA2 R10, -RZ, RZ, 0, 0 ;  /* 0x00000000ff0a7431 */ /* 0x000fd400000001ff */
[----:B------:R-:W-:Y:S02]  /*3290*/  @!P1 IADD3 R11, PT, PT, R11, -R16, RZ ;  /* 0x800000100b0b9210 */ /* 0x000fe40007ffe0ff */
[----:B-1----:R-:W-:Y:S02]  /*32a0*/  IADD3 R15, PT, PT, R17, 0xffffffe, RZ ;  /* 0x0ffffffe110f7810 */ /* 0x002fe40007ffe0ff */
[----:B------:R-:W-:Y:S02]  /*32b0*/  ISETP.GE.U32.AND P0, PT, R11, R0, PT ;  /* 0x000000000b00720c */ /* 0x000fe40003f06070 */
[----:B------:R1:W2:Y:S01]  /*32c0*/  F2I.FTZ.U32.TRUNC.NTZ R11, R15 ;  /* 0x0000000f000b7305 */ /* 0x0002a2000021f000 */
[----:B------:R-:W-:Y:S02]  /*32d0*/  @!P1 IADD3 R19, PT, PT, R19, 0x1, RZ ;  /* 0x0000000113139810 */ /* 0x000fe40007ffe0ff */
[----:B------:R-:W-:Y:S02]  /*32e0*/  ISETP.NE.AND P1, PT, R7, RZ, PT ;  /* 0x000000ff0700720c */ /* 0x000fe40003f25270 */
[----:B-1----:R-:W-:-:S06]  /*32f0*/  IABS R15, R2 ;  /* 0x00000002000f7213 */ /* 0x002fcc0000000000 */
[----:B------:R-:W-:Y:S02]  /*3300*/  @P0 IADD3 R19, PT, PT, R19, 0x1, RZ ;  /* 0x0000000113130810 */ /* 0x000fe40007ffe0ff */
[----:B--2---:R-:W-:Y:S02]  /*3310*/  IADD3 R17, PT, PT, RZ, -R11, RZ ;  /* 0x8000000bff117210 */ /* 0x004fe40007ffe0ff */
        /* <DEDUP_REMOVED lines=16> */
[----:B------:R-:W-:Y:S01]  /*3420*/  ISETP.GE.U32.AND P0, PT, R11, R14, PT ;  /* 0x0000000e0b00720c */ /* 0x000fe20003f06070 */
[----:B------:R-:W1:Y:S01]  /*3430*/  I2F.RP R16, R18 ;  /* 0x0000001200107306 */ /* 0x000e620000209400 */
[----:B------:R-:W-:Y:S02]  /*3440*/  @!P1 IADD3 R21, PT, PT, R21, 0x1, RZ ;  /* 0x0000000115159810 */ /* 0x000fe40007ffe0ff */
[----:B------:R-:W-:-:S05]  /*3450*/  ISETP.NE.AND P1, PT, R4, RZ, PT ;  /* 0x000000ff0400720c */ /* 0x000fca0003f25270 */
[----:B------:R-:W2:Y:S04]  /*3460*/  F2I.FTZ.U32.TRUNC.NTZ R11, R17 ;  /* 0x00000011000b7305 */ /* 0x000ea8000021f000 */
[----:B------:R-:W-:-:S04]  /*3470*/  @P0 IADD3 R21, PT, PT, R21, 0x1, RZ ;  /* 0x0000000115150810 */ /* 0x000fc80007ffe0ff */
[----:B------:R-:W-:Y:S01]  /*3480*/  @!P2 IADD3 R21, PT, PT, -R21, RZ, RZ ;  /* 0x000000ff1515a210 */ /* 0x000fe20007ffe1ff */
[----:B-1----:R-:W1:Y:S01]  /*3490*/  MUFU.RCP R16, R16 ;  /* 0x0000001000107308 */ /* 0x002e620000001000 */
[----:B------:R-:W-:-:S04]  /*34a0*/  @!P1 LOP3.LUT R21, RZ, R4, RZ, 0x33, !PT ;  /* 0x00000004ff159212 */ /* 0x000fc800078e33ff */
[----:B------:R-:W-:Y:S02]  /*34b0*/  IABS R14, R21 ;  /* 0x00000015000e7213 */ /* 0x000fe40000000000 */
[----:B--2---:R-:W-:-:S05]  /*34c0*/  IADD3 R10, PT, PT, RZ, -R11, RZ ;  /* 0x8000000bff0a7210 */ /* 0x004fca0007ffe0ff */
[----:B------:R-:W-:Y:S02]  /*34d0*/  IMAD R17, R10, R15, RZ ;  /* 0x0000000f0a117224 */ /* 0x000fe400078e02ff */
[----:B------:R-:W-:-:S05]  /*34e0*/  HFMA2 R10, -RZ, RZ, 0, 0 ;  /* 0x00000000ff0a7431 */ /* 0x000fca00000001ff */
[----:B------:R-:W-:Y:S01]  /*34f0*/  IMAD.HI.U32 R17, R11, R17, R10 ;  /* 0x000000110b117227 */ /* 0x000fe200078e000a */
[----:B------:R-:W-:-:S05]  /*3500*/  MOV R10, R14 ;  /* 0x0000000e000a7202 */ /* 0x000fca0000000f00 */
[----:B------:R-:W-:-:S05]  /*3510*/  IMAD.HI.U32 R14, R17, R10, RZ ;  /* 0x0000000a110e7227 */ /* 0x000fca00078e00ff */
[----:B------:R-:W-:-:S05]  /*3520*/  IADD3 R11, PT, PT, -R14, RZ, RZ ;  /* 0x000000ff0e0b7210 */ /* 0x000fca0007ffe1ff */
[----:B------:R-:W-:Y:S01]  /*3530*/  IMAD R10, R15, R11, R10 ;  /* 0x0000000b0f0a7224 */ /* 0x000fe200078e020a */
[----:B-1----:R-:W-:-:S04]  /*3540*/  IADD3 R11, PT, PT, R16, 0xffffffe, RZ ;  /* 0x0ffffffe100b7810 */ /* 0x002fc80007ffe0ff */
[----:B------:R-:W-:Y:S02]  /*3550*/  ISETP.GT.U32.AND P1, PT, R15, R10, PT ;  /* 0x0000000a0f00720c */ /* 0x000fe40003f24070 */
[----:B------:R-:W1:Y:S11]  /*3560*/  F2I.FTZ.U32.TRUNC.NTZ R11, R11 ;  /* 0x0000000b000b7305 */ /* 0x000e76000021f000 */
[----:B------:R-:W-:-:S02]  /*3570*/  @!P1 IADD3 R10, PT, PT, R10, -R15, RZ ;  /* 0x8000000f0a0a9210 */ /* 0x000fc40007ffe0ff */
[----:B------:R-:W-:Y:S02]  /*3580*/  @!P1 IADD3 R14, PT, PT, R14, 0x1, RZ ;  /* 0x000000010e0e9810 */ /* 0x000fe40007ffe0ff */
[----:B------:R-:W-:Y:S02]  /*3590*/  ISETP.GE.U32.AND P0, PT, R10, R15, PT ;  /* 0x0000000f0a00720c */ /* 0x000fe40003f06070 */
[----:B------:R-:W-:Y:S02]  /*35a0*/  LOP3.LUT R10, R21, R2, RZ, 0x3c, !PT ;  /* 0x00000002150a7212 */ /* 0x000fe400078e3cff */
[----:B------:R-:W-:Y:S02]  /*35b0*/  ISETP.NE.AND P1, PT, R2, RZ, PT ;  /* 0x000000ff0200720c */ /* 0x000fe40003f25270 */
[----:B------:R-:W-:Y:S01]  /*35c0*/  ISETP.GE.AND P2, PT, R10, RZ, PT ;  /* 0x000000ff0a00720c */ /* 0x000fe20003f46270 */
[----:B------:R-:W-:Y:S01]  /*35d0*/  HFMA2 R10, -RZ, RZ, 0, 0 ;  /* 0x00000000ff0a7431 */ /* 0x000fe200000001ff */
[----:B-1----:R-:W-:-:S05]  /*35e0*/  IADD3 R17, PT, PT, RZ, -R11, RZ ;  /* 0x8000000bff117210 */ /* 0x002fca0007ffe0ff */
[----:B------:R-:W-:Y:S01]  /*35f0*/  @P0 IADD3 R14, PT, PT, R14, 0x1, RZ ;  /* 0x000000010e0e0810 */ /* 0x000fe20007ffe0ff */
[----:B------:R-:W-:-:S04]  /*3600*/  IMAD R17, R17, R18, RZ ;  /* 0x0000001211117224 */ /* 0x000fc800078e02ff */
[----:B------:R-:W-:Y:S01]  /*3610*/  IMAD.HI.U32 R10, R11, R17, R10 ;  /* 0x000000110b0a7227 */ /* 0x000fe200078e000a */
[----:B------:R-:W-:Y:S01]  /*3620*/  @!P2 IADD3 R14, PT, PT, -R14, RZ, RZ ;  /* 0x000000ff0e0ea210 */ /* 0x000fe20007ffe1ff */
[----:B------:R-:W3:Y:S01]  /*3630*/  LDC.64 R16, c[0x0][0x438] ;  /* 0x00010e00ff107b82 */ /* 0x000ee20000000a00 */
[----:B------:R-:W-:Y:S02]  /*3640*/  @!P1 LOP3.LUT R14, RZ, R2, RZ, 0x33, !PT ;  /* 0x00000002ff0e9212 */ /* 0x000fe400078e33ff */
[----:B------:R-:W-:Y:S02]  /*3650*/  ISETP.NE.AND P1, PT, R6, RZ, PT ;  /* 0x000000ff0600720c */ /* 0x000fe40003f25270 */
[----:B------:R-:W-:-:S05]  /*3660*/  IADD3 R15, PT, PT, -R14, RZ, RZ ;  /* 0x000000ff0e0f7210 */ /* 0x000fca0007ffe1ff */
[----:B------:R-:W-:Y:S01]  /*3670*/  IMAD R15, R2, R15, R21 ;  /* 0x0000000f020f7224 */ /* 0x000fe200078e0215 */
[----:B------:R-:W-:-:S03]  /*3680*/  IADD3 R21, PT, PT, -R21, RZ, RZ ;  /* 0x000000ff15157210 */ /* 0x000fc60007ffe1ff */
[----:B0-----:R-:W-:Y:S01]  /*3690*/  IMAD.WIDE R28, R15, 0x2, R28 ;  /* 0x000000020f1c7825 */ /* 0x001fe200078e021c */
[----:B------:R-:W-:-:S03]  /*36a0*/  IABS R23, R15 ;  /* 0x0000000f00177213 */ /* 0x000fc60000000000 */
[----:B------:R-:W-:Y:S02]  /*36b0*/  IMAD R20, R4, R21, R19 ;  /* 0x0000001504147224 */ /* 0x000fe400078e0213 */
[----:B------:R-:W-:-:S04]  /*36c0*/  IMAD.HI.U32 R10, R10, R23, RZ ;  /* 0x000000170a0a7227 */ /* 0x000fc800078e00ff */
[----:B---3--:R-:W-:Y:S01]  /*36d0*/  IMAD R25, R20, R25, -R17 ;  /* 0x0000001914197224 */ /* 0x008fe200078e0a11 */
[----:B------:R-:W-:-:S04]  /*36e0*/  IADD3 R11, PT, PT, -R10, RZ, RZ ;  /* 0x000000ff0a0b7210 */ /* 0x000fc80007ffe1ff */
[----:B------:R-:W-:Y:S01]  /*36f0*/  ISETP.GE.AND P6, PT, R25, UR11, PT ;  /* 0x0000000b19007c0c */ /* 0x000fe2000bfc6270 */
[C---:B------:R-:W-:Y:S01]  /*3700*/  IMAD R23, R18.reuse, R11, R23 ;  /* 0x0000000b12177224 */ /* 0x040fe200078e0217 */
[----:B------:R-:W-:Y:S02]  /*3710*/  IADD3 R11, PT, PT, -R19, RZ, RZ ;  /* 0x000000ff130b7210 */ /* 0x000fe40007ffe1ff */
[----:B------:R-:W-:Y:S02]  /*3720*/  ISETP.GT.AND P6, PT, R25, -0x1, !P6 ;  /* 0xffffffff1900780c */ /* 0x000fe400077c4270 */
[----:B------:R-:W-:Y:S01]  /*3730*/  ISETP.GT.U32.AND P2, PT, R18, R23, PT ;  /* 0x000000171200720c */ /* 0x000fe20003f44070 */
[----:B------:R-:W-:-:S04]  /*3740*/  IMAD R11, R7, R11, R8 ;  /* 0x0000000b070b7224 */ /* 0x000fc800078e0208 */
[----:B------:R-:W-:Y:S01]  /*3750*/  IMAD R11, R11, R24, -R16 ;  /* 0x000000180b0b7224 */ /* 0x000fe200078e0a10 */
[----:B------:R-:W-:-:S04]  /*3760*/  LOP3.LUT R16, R15, R6, RZ, 0x3c, !PT ;  /* 0x000000060f107212 */ /* 0x000fc800078e3cff */
[----:B------:R-:W-:Y:S02]  /*3770*/  ISETP.GE.AND P0, PT, R11, UR10, PT ;  /* 0x0000000a0b007c0c */ /* 0x000fe4000bf06270 */
[----:B------:R-:W-:Y:S02]  /*3780*/  ISETP.GE.AND P5, PT, R16, RZ, PT ;  /* 0x000000ff1000720c */ /* 0x000fe40003fa6270 */
[-C--:B------:R-:W-:Y:S02]  /*3790*/  @!P2 IADD3 R23, PT, PT, R23, -R18.reuse, RZ ;  /* 0x800000121717a210 */ /* 0x080fe40007ffe0ff */
[----:B------:R-:W-:Y:S02]  /*37a0*/  ISETP.GT.AND P0, PT, R11, -0x1, !P0 ;  /* 0xffffffff0b00780c */ /* 0x000fe40004704270 */
[----:B------:R-:W-:Y:S02]  /*37b0*/  ISETP.GE.U32.AND P3, PT, R23, R18, PT ;  /* 0x000000121700720c */ /* 0x000fe40003f66070 */
[----:B------:R-:W-:-:S02]  /*37c0*/  IADD3 R24, PT, PT, R11, UR5, RZ ;  /* 0x000000050b187c10 */ /* 0x000fc4000fffe0ff */
[----:B------:R-:W-:Y:S02]  /*37d0*/  @!P2 IADD3 R10, PT, PT, R10, 0x1, RZ ;  /* 0x000000010a0aa810 */ /* 0x000fe40007ffe0ff */
[----:B------:R-:W-:Y:S02]  /*37e0*/  PLOP3.LUT P2, PT, P6, P0, PT, 0x80, 0x8 ;  /* 0x000000000008781c */ /* 0x000fe40003741070 */
[C---:B------:R-:W-:Y:S02]  /*37f0*/  ISETP.GE.AND P4, PT, R24.reuse, UR10, PT ;  /* 0x0000000a18007c0c */ /* 0x040fe4000bf86270 */
[C---:B------:R-:W-:Y:S02]  /*3800*/  IADD3 R20, PT, PT, R24.reuse, UR5, RZ ;  /* 0x0000000518147c10 */ /* 0x040fe4000fffe0ff */
[----:B------:R-:W-:Y:S02]  /*3810*/  ISETP.GT.AND P4, PT, R24, -0x1, !P4 ;  /* 0xffffffff1800780c */ /* 0x000fe40006784270 */
[----:B------:R-:W-:-:S02]  /*3820*/  @P3 IADD3 R10, PT, PT, R10, 0x1, RZ ;  /* 0x000000010a0a3810 */ /* 0x000fc40007ffe0ff */
[----:B------:R-:W-:Y:S02]  /*3830*/  ISETP.GE.AND P3, PT, R20, UR10, PT ;  /* 0x0000000a14007c0c */ /* 0x000fe4000bf66270 */
[----:B------:R-:W-:Y:S01]  /*3840*/  @!P5 IADD3 R10, PT, PT, -R10, RZ, RZ ;  /* 0x000000ff0a0ad210 */ /* 0x000fe20007ffe1ff */
[----:B------:R-:W0:Y:S01]  /*3850*/  @P2 LDC.64 R26, c[0x0][0x380] ;  /* 0x0000e000ff1a2b82 */ /* 0x000e220000000a00 */
        /* <DEDUP_REMOVED lines=23> */
[----:B--2---:R-:W-:Y:S02]  /*39d0*/  HADD2.F32 R10, -RZ, R10.H0_H0 ;  /* 0x2000000aff0a7230 */ /* 0x004fe40000004100 */
[----:B----4-:R-:W-:Y:S02]  /*39e0*/  @P2 HADD2.F32 R21, -RZ, R21.H0_H0 ;  /* 0x20000015ff152230 */ /* 0x010fe40000004100 */
[----:B-----5:R-:W-:-:S05]  /*39f0*/  @P2 HADD2.F32 R27, -RZ, R22.H0_H0 ;  /* 0x20000016ff1b2230 */ /* 0x020fca0000004100 */
[----:B------:R-:W-:Y:S01]  /*3a00*/  @P2 FFMA.FTZ R10, R27, R21, R10 ;  /* 0x000000151b0a2223 */ /* 0x000fe2000001000a */
[----:B------:R-:W-:Y:S01]  /*3a10*/  IADD3 R21, PT, PT, R20, UR5, RZ ;  /* 0x0000000514157c10 */ /* 0x000fe2000fffe0ff */
[----:B------:R-:W-:-:S03]  /*3a20*/  @P5 HADD2.F32 R27, -RZ, R28.H0_H0 ;  /* 0x2000001cff1b5230 */ /* 0x000fc60000004100 */
[C---:B------:R-:W-:Y:S01]  /*3a30*/  ISETP.GE.AND P2, PT, R21.reuse, UR10, PT ;  /* 0x0000000a15007c0c */ /* 0x040fe2000bf46270 */
[----:B------:R-:W-:Y:S02]  /*3a40*/  @P1 HADD2.F32 R29, -RZ, R29.H0_H0 ;  /* 0x2000001dff1d1230 */ /* 0x000fe40000004100 */
[----:B------:R-:W-:Y:S01]  /*3a50*/  @P5 HADD2.F32 R18, -RZ, R18.H0_H0 ;  /* 0x20000012ff125230 */ /* 0x000fe20000004100 */
[C---:B------:R-:W-:Y:S02]  /*3a60*/  ISETP.GT.AND P2, PT, R21.reuse, -0x1, !P2 ;  /* 0xffffffff1500780c */ /* 0x040fe40005744270 */
[----:B------:R-:W-:Y:S02]  /*3a70*/  IADD3 R22, PT, PT, R21, UR5, RZ ;  /* 0x0000000515167c10 */ /* 0x000fe4000fffe0ff */
[----:B------:R-:W-:Y:S01]  /*3a80*/  @P5 FFMA.FTZ R10, R27, R18, R10 ;  /* 0x000000121b0a5223 */ /* 0x000fe2000001000a */
[----:B---3--:R-:W-:Y:S01]  /*3a90*/  @P1 HADD2.F32 R16, -RZ, R16.H0_H0 ;  /* 0x20000010ff101230 */ /* 0x008fe20000004100 */
[----:B------:R-:W-:-:S04]  /*3aa0*/  PLOP3.LUT P5, PT, P6, P2, PT, 0x80, 0x8 ;  /* 0x000000000008781c */ /* 0x000fc800037a5070 */
        /* <DEDUP_REMOVED lines=20> */
[----:B------:R-:W-:-:S04]  /*3bf0*/  ISETP.GE.AND P5, PT, R25, UR11, PT ;  /* 0x0000000b19007c0c */ /* 0x000fc8000bfa6270 */
[----:B------:R-:W-:Y:S01]  /*3c00*/  ISETP.GT.AND P5, PT, R25, -0x1, !P5 ;  /* 0xffffffff1900780c */ /* 0x000fe20006fa4270 */
[----:B-----5:R-:W-:-:S05]  /*3c10*/  @P6 HADD2.F32 R18, -RZ, R16.H0_H0 ;  /* 0x20000010ff126230 */ /* 0x020fca0000004100 */
        /* <DEDUP_REMOVED lines=135> */
[----:B--2---:R-:W-:Y:S02]  /*4490*/  @P6 HADD2.F32 R17, -RZ, R16.H0_H0 ;  /* 0x20000010ff116230 */ /* 0x004fe40000004100 */
[----:B---3--:R-:W-:-:S05]  /*44a0*/  @P6 HADD2.F32 R16, -RZ, R26.H0_H0 ;  /* 0x2000001aff106230 */ /* 0x008fca0000004100 */
        /* <DEDUP_REMOVED lines=38> */
[----:B---3--:R-:W-:Y:S02]  /*4710*/  @P5 HADD2.F32 R11, -RZ, R11.H0_H0 ;  /* 0x2000000bff0b5230 */ /* 0x008fe40000004100 */
[----:B----4-:R-:W-:-:S02]  /*4720*/  @P0 HADD2.F32 R28, -RZ, R28.H0_H0 ;  /* 0x2000001cff1c0230 */ /* 0x010fc40000004100 */
[----:B-----5:R-:W-:Y:S02]  /*4730*/  @P0 HADD2.F32 R29, -RZ, R20.H0_H0 ;  /* 0x20000014ff1d0230 */ /* 0x020fe40000004100 */
[----:B--2---:R-:W-:Y:S02]  /*4740*/  @P4 HADD2.F32 R24, -RZ, R24.H0_H0 ;  /* 0x20000018ff184230 */ /* 0x004fe40000004100 */
[----:B------:R-:W-:Y:S02]  /*4750*/  @P4 HADD2.F32 R25, -RZ, R25.H0_H0 ;  /* 0x20000019ff194230 */ /* 0x000fe40000004100 */
[----:B------:R-:W-:Y:S02]  /*4760*/  @P3 HADD2.F32 R26, -RZ, R26.H0_H0 ;  /* 0x2000001aff1a3230 */ /* 0x000fe40000004100 */
[----:B------:R-:W-:Y:S02]  /*4770*/  @P2 HADD2.F32 R23, -RZ, R23.H0_H0 ;  /* 0x20000017ff172230 */ /* 0x000fe40000004100 */
[----:B------:R-:W-:-:S05]  /*4780*/  @P5 HADD2.F32 R21, -RZ, R22.H0_H0 ;  /* 0x20000016ff155230 */ /* 0x000fca0000004100 */
[----:B------:R-:W-:-:S04]  /*4790*/  @P5 FFMA.FTZ R10, R21, R11, R10 ;  /* 0x0000000b150a5223 */ /* 0x000fc8000001000a */
[----:B------:R-:W-:Y:S01]  /*47a0*/  @P0 FFMA.FTZ R10, R29, R28, R10 ;  /* 0x0000001c1d0a0223 */ /* 0x000fe2000001000a */
[----:B------:R-:W-:-:S03]  /*47b0*/  @P2 HADD2.F32 R16, -RZ, R16.H0_H0 ;  /* 0x20000010ff102230 */ /* 0x000fc60000004100 */
[----:B------:R-:W-:Y:S01]  /*47c0*/  @P4 FFMA.FTZ R10, R25, R24, R10 ;  /* 0x00000018190a4223 */ /* 0x000fe2000001000a */
[----:B0-----:R-:W-:Y:S02]  /*47d0*/  @P3 HADD2.F32 R19, -RZ, R19.H0_H0 ;  /* 0x20000013ff133230 */ /* 0x001fe40000004100 */
[----:B------:R-:W-:-:S03]  /*47e0*/  @P1 HADD2.F32 R27, -RZ, R27.H0_H0 ;  /* 0x2000001bff1b1230 */ /* 0x000fc60000004100 */
[----:B------:R-:W-:Y:S01]  /*47f0*/  @P3 FFMA.FTZ R10, R19, R26, R10 ;  /* 0x0000001a130a3223 */ /* 0x000fe2000001000a */
[----:B------:R-:W-:-:S03]  /*4800*/  @P1 HADD2.F32 R18, -RZ, R18.H0_H0 ;  /* 0x20000012ff121230 */ /* 0x000fc60000004100 */
[----:B------:R-:W-:Y:S01]  /*4810*/  @P2 FFMA.FTZ R10, R23, R16, R10 ;  /* 0x00000010170a2223 */ /* 0x000fe2000001000a */
[----:B------:R-:W-:-:S03]  /*4820*/  LEA R14, P0, R8, UR12, 0x1 ;  /* 0x0000000c080e7c11 */ /* 0x000fc6000f8008ff */
[----:B------:R-:W-:Y:S01]  /*4830*/  @P1 FFMA.FTZ R10, R27, R18, R10 ;  /* 0x000000121b0a1223 */ /* 0x000fe2000001000a */
[----:B------:R-:W-:Y:S02]  /*4840*/  LEA.HI.X R15, R8, UR13, R3, 0x1, P0 ;  /* 0x0000000d080f7c11 */ /* 0x000fe400080f0c03 */
[----:B------:R-:W-:Y:S02]  /*4850*/  IADD3 R8, P0, PT, R5, R8, RZ ;  /* 0x0000000805087210 */ /* 0x000fe40007f1e0ff */
[----:B------:R-:W-:Y:S02]  /*4860*/  F2FP.F16.F32.PACK_AB R10, RZ, R10 ;  /* 0x0000000aff0a723e */ /* 0x000fe400000000ff */
[----:B------:R-:W-:Y:S02]  /*4870*/  IADD3.X R3, PT, PT, RZ, R3, RZ, P0, !PT ;  /* 0x00000003ff037210 */ /* 0x000fe400007fe4ff */
[----:B------:R-:W-:Y:S01]  /*4880*/  ISETP.GE.U32.AND P0, PT, R8, UR14, PT ;  /* 0x0000000e08007c0c */ /* 0x000fe2000bf06070 */
[----:B------:R1:W-:Y:S03]  /*4890*/  STG.E.U16 desc[UR8][R14.64], R10 ;  /* 0x0000000a0e007986 */ /* 0x0003e6000c101508 */
[----:B------:R-:W-:-:S13]  /*48a0*/  ISETP.GE.AND.EX P0, PT, R3, UR7, PT, P0 ;  /* 0x0000000703007c0c */ /* 0x000fda000bf06300 */
[----:B-1----:R-:W-:Y:S05]  /*48b0*/  @!P0 BRA `(.L_x_1378) ;  /* 0xffffffe800148947 */ /* 0x002fea000383ffff */
[----:B------:R-:W-:Y:S05]  /*48c0*/  EXIT ;  /* 0x000000000000794d */ /* 0x000fea0003800000 */
.L_x_1377:
        /* <DEDUP_REMOVED lines=18> */
[----:B--2---:R-:W-:Y:S02]  /*49f0*/  MOV R6, RZ ;  /* 0x000000ff00067202 */ /* 0x004fe40000000f00 */
[----:B-----5:R-:W-:-:S05]  /*4a00*/  IADD3 R9, PT, PT, RZ, -R7, RZ ;  /* 0x80000007ff097210 */ /* 0x020fca0007ffe0ff */
        /* <DEDUP_REMOVED lines=8> */
[-C--:B------:R-:W-:Y:S02]  /*4a90*/  @!P0 IADD3 R9, PT, PT, R9, -R0.reuse, RZ ;  /* 0x8000000009098210 */ /* 0x080fe40007ffe0ff */
[----:B------:R-:W-:Y:S02]  /*4aa0*/  @!P0 IADD3 R7, PT, PT, R7, 0x1, RZ ;  /* 0x0000000107078810 */ /* 0x000fe40007ffe0ff */
[----:B------:R-:W-:Y:S02]  /*4ab0*/  ISETP.GE.U32.AND P1, PT, R9, R0, PT ;  /* 0x000000000900720c */ /* 0x000fe40003f26070 */
[----:B-1----:R-:W-:-:S04]  /*4ac0*/  LEA R0, P0, R8, UR10, 0x1 ;  /* 0x0000000a08007c11 */ /* 0x002fc8000f8008ff */
[----:B------:R-:W-:-:S07]  /*4ad0*/  LEA.HI.X R9, R8, UR11, R3, 0x1, P0 ;  /* 0x0000000b08097c11 */ /* 0x000fce00080f0c03 */
[----:B------:R-:W-:-:S04]  /*4ae0*/  @P1 IADD3 R7, PT, PT, R7, 0x1, RZ ;  /* 0x0000000107071810 */ /* 0x000fc80007ffe0ff */
[----:B------:R-:W-:Y:S02]  /*4af0*/  @!P2 IADD3 R7, PT, PT, -R7, RZ, RZ ;  /* 0x000000ff0707a210 */ /* 0x000fe40007ffe1ff */
[----:B--234-:R-:W-:-:S07]  /*4b00*/  @!P3 LOP3.LUT R7, RZ, R10, RZ, 0x33, !PT ;  /* 0x0000000aff07b212 */ /* 0x01cfce00078e33ff */
.L_x_1379:
        /* <DEDUP_REMOVED lines=8> */
[----:B-1----:R-:W-:Y:S01]  /*4b90*/  HFMA2 R10, -RZ, RZ, 0, 0 ;  /* 0x00000000ff0a7431 */ /* 0x002fe200000001ff */
        /* <DEDUP_REMOVED lines=14> */
[----:B------:R-:W1:Y:S01]  /*4c80*/  F2I.FTZ.U32.TRUNC.NTZ R11, R16 ;  /* 0x00000010000b7305 */ /* 0x000e62000021f000 */
[----:B------:R-:W-:Y:S02]  /*4c90*/  @!P1 IADD3 R19, PT, PT, R19, 0x1, RZ ;  /* 0x0000000113139810 */ /* 0x000fe40007ffe0ff */
[----:B------:R-:W-:-:S02]  /*4ca0*/  ISETP.GE.AND P2, PT, R10, RZ, PT ;  /* 0x000000ff0a00720c */ /* 0x000fc40003f46270 */
[----:B------:R-:W-:Y:S02]  /*4cb0*/  ISETP.NE.AND P1, PT, R2, RZ, PT ;  /* 0x000000ff0200720c */ /* 0x000fe40003f25270 */
[----:B------:R-:W-:-:S03]  /*4cc0*/  IABS R14, R4 ;  /* 0x00000004000e7213 */ /* 0x000fc60000000000 */
[----:B------:R-:W-:Y:S02]  /*4cd0*/  @P0 IADD3 R19, PT, PT, R19, 0x1, RZ ;  /* 0x0000000113130810 */ /* 0x000fe40007ffe0ff */
[----:B-1----:R-:W-:-:S04]  /*4ce0*/  IADD3 R10, PT, PT, RZ, -R11, RZ ;  /* 0x8000000bff0a7210 */ /* 0x002fc80007ffe0ff */
[----:B------:R-:W-:Y:S02]  /*4cf0*/  @!P2 IADD3 R19, PT, PT, -R19, RZ, RZ ;  /* 0x000000ff1313a210 */ /* 0x000fe40007ffe1ff */
[----:B------:R-:W-:Y:S01]  /*4d00*/  @!P1 LOP3.LUT R19, RZ, R2, RZ, 0x33, !PT ;  /* 0x00000002ff139212 */ /* 0x000fe200078e33ff */
[----:B------:R-:W-:Y:S01]  /*4d10*/  IMAD R17, R10, R15, RZ ;  /* 0x0000000f0a117224 */ /* 0x000fe200078e02ff */
[----:B------:R-:W-:Y:S02]  /*4d20*/  MOV R10, RZ ;  /* 0x000000ff000a7202 */ /* 0x000fe40000000f00 */
[----:B------:R-:W-:-:S03]  /*4d30*/  IABS R16, R19 ;  /* 0x0000001300107213 */ /* 0x000fc60000000000 */
[----:B------:R-:W-:Y:S01]  /*4d40*/  IMAD.HI.U32 R17, R11, R17, R10 ;  /* 0x000000110b117227 */ /* 0x000fe200078e000a */
[----:B------:R-:W-:Y:S02]  /*4d50*/  MOV R10, R16 ;  /* 0x00000010000a7202 */ /* 0x000fe40000000f00 */
[----:B------:R-:W1:Y:S03]  /*4d60*/  I2F.RP R16, R14 ;  /* 0x0000000e00107306 */ /* 0x000e660000209400 */
[----:B------:R-:W-:Y:S02]  /*4d70*/  IMAD.HI.U32 R21, R17, R10, RZ ;  /* 0x0000000a11157227 */ /* 0x000fe400078e00ff */
[----:B------:R-:W2:Y:S03]  /*4d80*/  LDC R17, c[0x0][0x414] ;  /* 0x00010500ff117b82 */ /* 0x000ea60000000800 */
[----:B------:R-:W-:-:S05]  /*4d90*/  IADD3 R11, PT, PT, -R21, RZ, RZ ;  /* 0x000000ff150b7210 */ /* 0x000fca0007ffe1ff */
[C---:B------:R-:W-:Y:S01]  /*4da0*/  IMAD R10, R15.reuse, R11, R10 ;  /* 0x0000000b0f0a7224 */ /* 0x040fe200078e020a */
[----:B-1----:R-:W1:Y:S04]  /*4db0*/  MUFU.RCP R16, R16 ;  /* 0x0000001000107308 */ /* 0x002e680000001000 */
[----:B------:R-:W-:Y:S02]  /*4dc0*/  ISETP.GT.U32.AND P1, PT, R15, R10, PT ;  /* 0x0000000a0f00720c */ /* 0x000fe40003f24070 */
[----:B--2---:R-:W-:-:S11]  /*4dd0*/  IABS R18, R17 ;  /* 0x0000001100127213 */ /* 0x004fd60000000000 */
[-C--:B------:R-:W-:Y:S02]  /*4de0*/  @!P1 IADD3 R10, PT, PT, R10, -R15.reuse, RZ ;  /* 0x8000000f0a0a9210 */ /* 0x080fe40007ffe0ff */
[----:B-1----:R-:W-:Y:S01]  /*4df0*/  IADD3 R11, PT, PT, R16, 0xffffffe, RZ ;  /* 0x0ffffffe100b7810 */ /* 0x002fe20007ffe0ff */
[----:B------:R-:W1:Y:S01]  /*4e00*/  I2F.RP R20, R18 ;  /* 0x0000001200147306 */ /* 0x000e620000209400 */
[----:B------:R-:W-:Y:S02]  /*4e10*/  ISETP.GE.U32.AND P0, PT, R10, R15, PT ;  /* 0x0000000f0a00720c */ /* 0x000fe40003f06070 */
[----:B------:R-:W-:Y:S02]  /*4e20*/  LOP3.LUT R10, R19, R6, RZ, 0x3c, !PT ;  /* 0x00000006130a7212 */ /* 0x000fe400078e3cff */
[----:B------:R-:W-:Y:S02]  /*4e30*/  @!P1 IADD3 R21, PT, PT, R21, 0x1, RZ ;  /* 0x0000000115159810 */ /* 0x000fe40007ffe0ff */
[----:B------:R-:W-:Y:S01]  /*4e40*/  ISETP.GE.AND P2, PT, R10, RZ, PT ;  /* 0x000000ff0a00720c */ /* 0x000fe20003f46270 */
[----:B------:R-:W2:Y:S01]  /*4e50*/  F2I.FTZ.U32.TRUNC.NTZ R11, R11 ;  /* 0x0000000b000b7305 */ /* 0x000ea2000021f000 */
[----:B------:R-:W-:Y:S01]  /*4e60*/  ISETP.NE.AND P1, PT, R6, RZ, PT ;  /* 0x000000ff0600720c */ /* 0x000fe20003f25270 */
[----:B------:R-:W-:-:S04]  /*4e70*/  HFMA2 R10, -RZ, RZ, 0, 0 ;  /* 0x00000000ff0a7431 */ /* 0x000fc800000001ff */
[----:B------:R-:W-:Y:S02]  /*4e80*/  @P0 IADD3 R21, PT, PT, R21, 0x1, RZ ;  /* 0x0000000115150810 */ /* 0x000fe40007ffe0ff */
[----:B-1----:R-:W1:Y:S04]  /*4e90*/  MUFU.RCP R20, R20 ;  /* 0x0000001400147308 */ /* 0x002e680000001000 */
[----:B------:R-:W-:Y:S02]  /*4ea0*/  @!P2 IADD3 R21, PT, PT, -R21, RZ, RZ ;  /* 0x000000ff1515a210 */ /* 0x000fe40007ffe1ff */
[----:B------:R-:W-:Y:S02]  /*4eb0*/  @!P1 LOP3.LUT R21, RZ, R6, RZ, 0x33, !PT ;  /* 0x00000006ff159212 */ /* 0x000fe400078e33ff */
[----:B--2---:R-:W-:-:S02]  /*4ec0*/  IADD3 R15, PT, PT, RZ, -R11, RZ ;  /* 0x8000000bff0f7210 */ /* 0x004fc40007ffe0ff */
[----:B------:R-:W-:-:S03]  /*4ed0*/  IABS R16, R21 ;  /* 0x0000001500107213 */ /* 0x000fc60000000000 */
[----:B------:R-:W-:-:S04]  /*4ee0*/  IMAD R15, R15, R14, RZ ;  /* 0x0000000e0f0f7224 */ /* 0x000fc800078e02ff */
[----:B------:R-:W-:Y:S01]  /*4ef0*/  IMAD.HI.U32 R10, R11, R15, R10 ;  /* 0x0000000f0b0a7227 */ /* 0x000fe200078e000a */
[----:B------:R-:W-:-:S05]  /*4f00*/  MOV R11, R16 ;  /* 0x00000010000b7202 */ /* 0x000fca0000000f00 */
        /* <DEDUP_REMOVED lines=9> */
[----:B-1----:R-:W-:Y:S02]  /*4fa0*/  IADD3 R14, PT, PT, R20, 0xffffffe, RZ ;  /* 0x0ffffffe140e7810 */ /* 0x002fe40007ffe0ff */
[----:B------:R-:W-:Y:S02]  /*4fb0*/  ISETP.NE.AND P1, PT, R4, RZ, PT ;  /* 0x000000ff0400720c */ /* 0x000fe40003f25270 */
[----:B------:R1:W2:Y:S01]  /*4fc0*/  F2I.FTZ.U32.TRUNC.NTZ R15, R14 ;  /* 0x0000000e000f7305 */ /* 0x0002a2000021f000 */
[----:B------:R-:W-:-:S06]  /*4fd0*/  IADD3 R20, PT, PT, -R2, RZ, RZ ;  /* 0x000000ff02147210 */ /* 0x000fcc0007ffe1ff */
[----:B------:R-:W-:Y:S01]  /*4fe0*/  @P0 IADD3 R16, PT, PT, R16, 0x1, RZ ;  /* 0x0000000110100810 */ /* 0x000fe20007ffe0ff */
[----:B-1----:R-:W-:-:S03]  /*4ff0*/  HFMA2 R14, -RZ, RZ, 0, 0 ;  /* 0x00000000ff0e7431 */ /* 0x002fc600000001ff */
[----:B------:R-:W-:Y:S02]  /*5000*/  @!P2 IADD3 R16, PT, PT, -R16, RZ, RZ ;  /* 0x000000ff1010a210 */ /* 0x000fe40007ffe1ff */
[----:B------:R-:W-:Y:S02]  /*5010*/  @!P1 LOP3.LUT R16, RZ, R4, RZ, 0x33, !PT ;  /* 0x00000004ff109212 */ /* 0x000fe400078e33ff */
[----:B--2---:R-:W-:Y:S02]  /*5020*/  IADD3 R11, PT, PT, RZ, -R15, RZ ;  /* 0x8000000fff0b7210 */ /* 0x004fe40007ffe0ff */
[----:B------:R-:W-:-:S03]  /*5030*/  IADD3 R10, PT, PT, -R16, RZ, RZ ;  /* 0x000000ff100a7210 */ /* 0x000fc60007ffe1ff */
[----:B------:R-:W-:Y:S02]  /*5040*/  IMAD R11, R11, R18, RZ ;  /* 0x000000120b0b7224 */ /* 0x000fe400078e02ff */
[----:B------:R-:W-:Y:S01]  /*5050*/  IMAD R10, R4, R10, R21 ;  /* 0x0000000a040a7224 */ /* 0x000fe200078e0215 */
[----:B------:R-:W-:Y:S01]  /*5060*/  IADD3 R21, PT, PT, -R21, RZ, RZ ;  /* 0x000000ff15157210 */ /* 0x000fe20007ffe1ff */
[----:B------:R-:W-:-:S03]  /*5070*/  IMAD.HI.U32 R14, R15, R11, R14 ;  /* 0x0000000b0f0e7227 */ /* 0x000fc600078e000e */
[----:B------:R-:W-:-:S05]  /*5080*/  IABS R23, R10 ;  /* 0x0000000a00177213 */ /* 0x000fca0000000000 */
        /* <DEDUP_REMOVED lines=12> */
[----:B------:R-:W-:Y:S01]  /*5150*/  IMAD R15, R10, UR4, RZ ;  /* 0x000000040a0f7c24 */ /* 0x000fe2000f8e02ff */
[----:B------:R-:W-:Y:S02]  /*5160*/  ISETP.GE.AND P0, PT, R11, UR12, PT ;  /* 0x0000000c0b007c0c */ /* 0x000fe4000bf06270 */
[----:B------:R-:W-:Y:S02]  /*5170*/  ISETP.GE.U32.AND P3, PT, R23, R18, PT ;  /* 0x000000121700720c */ /* 0x000fe40003f66070 */
[----:B------:R-:W-:Y:S02]  /*5180*/  ISETP.GE.AND P6, PT, R25, UR13, PT ;  /* 0x0000000d19007c0c */ /* 0x000fe4000bfc6270 */
[----:B------:R-:W-:Y:S01]  /*5190*/  ISETP.GE.AND P5, PT, R14, RZ, PT ;  /* 0x000000ff0e00720c */ /* 0x000fe20003fa6270 */
[----:B------:R-:W-:Y:S01]  /*51a0*/  IMAD.WIDE R14, R15, 0x2, R12 ;  /* 0x000000020f0e7825 */ /* 0x000fe200078e020c */
[----:B------:R-:W-:-:S02]  /*51b0*/  IADD3 R24, PT, PT, R11, UR5, RZ ;  /* 0x000000050b187c10 */ /* 0x000fc4000fffe0ff */
[----:B------:R-:W-:Y:S02]  /*51c0*/  ISETP.GT.AND P0, PT, R11, -0x1, !P0 ;  /* 0xffffffff0b00780c */ /* 0x000fe40004704270 */
[----:B------:R-:W-:Y:S02]  /*51d0*/  ISETP.GT.AND P6, PT, R25, -0x1, !P6 ;  /* 0xffffffff1900780c */ /* 0x000fe400077c4270 */
[----:B------:R-:W-:Y:S02]  /*51e0*/  @!P1 IADD3 R22, PT, PT, R22, 0x1, RZ ;  /* 0x0000000116169810 */ /* 0x000fe40007ffe0ff */
[----:B------:R-:W-:Y:S02]  /*51f0*/  ISETP.NE.AND P1, PT, R17, RZ, PT ;  /* 0x000000ff1100720c */ /* 0x000fe40003f25270 */
[----:B------:R-:W-:Y:S02]  /*5200*/  ISETP.GE.AND P4, PT, R24, UR12, PT ;  /* 0x0000000c18007c0c */ /* 0x000fe4000bf86270 */
[----:B------:R-:W-:-:S02]  /*5210*/  PLOP3.LUT P2, PT, P6, P0, PT, 0x80, 0x8 ;  /* 0x000000000008781c */ /* 0x000fc40003741070 */
[----:B------:R-:W-:Y:S02]  /*5220*/  IADD3 R20, PT, PT, R24, UR5, RZ ;  /* 0x0000000518147c10 */ /* 0x000fe4000fffe0ff */
[----:B------:R-:W-:Y:S02]  /*5230*/  @P3 IADD3 R22, PT, PT, R22, 0x1, RZ ;  /* 0x0000000116163810 */ /* 0x000fe40007ffe0ff */
[----:B------:R-:W-:Y:S02]  /*5240*/  ISETP.GT.AND P4, PT, R24, -0x1, !P4 ;  /* 0xffffffff1800780c */ /* 0x000fe40006784270 */
[----:B------:R-:W-:Y:S02]  /*5250*/  ISETP.GE.AND P3, PT, R20, UR12, PT ;  /* 0x0000000c14007c0c */ /* 0x000fe4000bf66270 */
[----:B------:R-:W-:Y:S02]  /*5260*/  @!P5 IADD3 R22, PT, PT, -R22, RZ, RZ ;  /* 0x000000ff1616d210 */ /* 0x000fe40007ffe1ff */
[----:B------:R-:W-:Y:S01]  /*5270*/  PLOP3.LUT P5, PT, P6, P4, PT, 0x80, 0x8 ;  /* 0x000000000008781c */ /* 0x000fe200037a9070 */
[----:B------:R-:W0:Y:S01]  /*5280*/  @P2 LDC.64 R26, c[0x0][0x380] ;  /* 0x0000e000ff1a2b82 */ /* 0x000e220000000a00 */
[----:B------:R-:W-:-:S02]  /*5290*/  ISETP.GT.AND P3, PT, R20, -0x1, !P3 ;  /* 0xffffffff1400780c */ /* 0x000fc40005f64270 */
[----:B------:R-:W-:Y:S02]  /*52a0*/  @!P1 LOP3.LUT R22, RZ, R17, RZ, 0x33, !PT ;  /* 0x00000011ff169212 */ /* 0x000fe400078e33ff */
        /* <DEDUP_REMOVED lines=18> */
[----:B--2---:R-:W-:Y:S02]  /*53d0*/  @P5 HADD2.F32 R27, -RZ, R22.H0_H0 ;  /* 0x20000016ff1b5230 */ /* 0x004fe40000004100 */
[----:B-----5:R-:W-:Y:S02]  /*53e0*/  @P2 HADD2.F32 R21, -RZ, R21.H0_H0 ;  /* 0x20000015ff152230 */ /* 0x020fe40000004100 */
[----:B---3--:R-:W-:-:S05]  /*53f0*/  @P2 HADD2.F32 R26, -RZ, R26.H0_H0 ;  /* 0x2000001aff1a2230 */ /* 0x008fca0000004100 */
[----:B------:R-:W-:Y:S01]  /*5400*/  @P2 FFMA.FTZ R10, R21, R26, RZ ;  /* 0x0000001a150a2223 */ /* 0x000fe200000100ff */
[----:B------:R-:W-:Y:S01]  /*5410*/  IADD3 R21, PT, PT, R20, UR5, RZ ;  /* 0x0000000514157c10 */ /* 0x000fe2000fffe0ff */
[----:B0-----:R-:W-:-:S03]  /*5420*/  @P1 HADD2.F32 R17, -RZ, R28.H0_H0 ;  /* 0x2000001cff111230 */ /* 0x001fc60000004100 */
[C---:B------:R-:W-:Y:S01]  /*5430*/  ISETP.GE.AND P2, PT, R21.reuse, UR12, PT ;  /* 0x0000000c15007c0c */ /* 0x040fe2000bf46270 */
[----:B------:R-:W-:Y:S01]  /*5440*/  @P5 HADD2.F32 R18, -RZ, R18.H0_H0 ;  /* 0x20000012ff125230 */ /* 0x000fe20000004100 */
[C---:B------:R-:W-:Y:S02]  /*5450*/  IADD3 R22, PT, PT, R21.reuse, UR5, RZ ;  /* 0x0000000515167c10 */ /* 0x040fe4000fffe0ff */
[----:B------:R-:W-:Y:S02]  /*5460*/  ISETP.GT.AND P2, PT, R21, -0x1, !P2 ;  /* 0xffffffff1500780c */ /* 0x000fe40005744270 */
[----:B------:R-:W-:Y:S01]  /*5470*/  @P5 FFMA.FTZ R10, R27, R18, R10 ;  /* 0x000000121b0a5223 */ /* 0x000fe2000001000a */
[----:B----4-:R-:W-:Y:S01]  /*5480*/  @P1 HADD2.F32 R16, -RZ, R16.H0_H0 ;  /* 0x20000010ff101230 */ /* 0x010fe20000004100 */
        /* <DEDUP_REMOVED lines=215> */
[----:B------:R-:W-:-:S04]  /*6200*/  @P2 FFMA.FTZ R10, R23, R16, R10 ;  /* 0x00000010170a2223 */ /* 0x000fc8000001000a */
[----:B------:R-:W-:-:S05]  /*6210*/  @P1 FFMA.FTZ R10, R27, R18, R10 ;  /* 0x000000121b0a1223 */ /* 0x000fca000001000a */
[----:B------:R-:W-:Y:S02]  /*6220*/  F2FP.F16.F32.PACK_AB R10, RZ, R10 ;  /* 0x0000000aff0a723e */ /* 0x000fe400000000ff */
[----:B------:R-:W-:Y:S02]  /*6230*/  MOV R11, R9 ;  /* 0x00000009000b7202 */ /* 0x000fe40000000f00 */
[----:B------:R-:W-:Y:S02]  /*6240*/  PRMT R14, R10, 0x7610, R14 ;  /* 0x000076100a0e7816 */ /* 0x000fe4000000000e */
[----:B------:R-:W-:Y:S02]  /*6250*/  MOV R10, R0 ;  /* 0x00000000000a7202 */ /* 0x000fe40000000f00 */
[----:B------:R-:W-:-:S03]  /*6260*/  IADD3 R8, P0, PT, R5, R8, RZ ;  /* 0x0000000805087210 */ /* 0x000fc60007f1e0ff */
        /* <DEDUP_REMOVED lines=8> */
.L_x_1380:
        /* <DEDUP_REMOVED lines=9> */
.L_x_1748:


//--------------------- .text._ZN2at6native51_GLOBAL__N__2c613397_18_DepthwiseConv2d_cu_9959487039conv_depthwise2d_forward_kernel_genericIfiEEvNS_27GenericPackedTensorAccessorIKT_Lm4ENS_16DefaultPtrTraitsEiEENS3_IS4_Lm4ES6_iEES7_NS3_IS5_Lm1ES6_iEEbT0_iiiiiiiiiiiiii --------------------------
	.section	.text._ZN2at6native51_GLOBAL__N__2c613397_18_DepthwiseConv2d_cu_9959487039conv_depthwise2d_forward_kernel_genericIfiEEvNS_27GenericPackedTensorAccessorIKT_Lm4ENS_16DefaultPtrTraitsEiEENS3_IS4_Lm4ES6_iEES7_NS3_IS5_Lm1ES6_iEEbT0_iiiiiiiiiiiiii,"ax",@progbits
	.align	128
.text._ZN2at6native51_GLOBAL__N__2c613397_18_DepthwiseConv2d_cu_9959487039conv_depthwise2d_forward_kernel_genericIfiEEvNS_27GenericPackedTensorAccessorIKT_Lm4ENS_16DefaultPtrTraitsEiEENS3_IS4_Lm4ES6_iEES7_NS3_IS5_Lm1ES6_iEEbT0_iiiiiiiiiiiiii:
        .type           _ZN2at6native51_GLOBAL__N__2c613397_18_DepthwiseConv2d_cu_9959487039conv_depthwise2d_forward_kernel_genericIfiEEvNS_27GenericPackedTensorAccessorIKT_Lm4ENS_16DefaultPtrTraitsEiEENS3_IS4_Lm4ES6_iEES7_NS3_IS5_Lm1ES6_iEEbT0_iiiiiiiiiiiiii,@function
        .size           _ZN2at6native51_GLOBAL__N__2c613397_18_DepthwiseConv2d_cu_9959487039conv_depthwise2d_forward_kernel_genericIfiEEvNS_27GenericPackedTensorAccessorIKT_Lm4ENS_16DefaultPtrTraitsEiEENS3_IS4_Lm4ES6_iEES7_NS3_IS5_Lm1ES6_iEEbT0_iiiiiiiiiiiiii,(.L_x_1749 - _ZN2at6native51_GLOBAL__N__2c613397_18_DepthwiseConv2d_cu_9959487039conv_depthwise2d_forward_kernel_genericIfiEEvNS_27GenericPackedTensorAccessorIKT_Lm4ENS_16DefaultPtrTraitsEiEENS3_IS4_Lm4ES6_iEES7_NS3_IS5_Lm1ES6_iEEbT0_iiiiiiiiiiiiii)
        .other          _ZN2at6native51_GLOBAL__N__2c613397_18_DepthwiseConv2d_cu_9959487039conv_depthwise2d_forward_kernel_genericIfiEEvNS_27GenericPackedTensorAccessorIKT_Lm4ENS_16DefaultPtrTraitsEiEENS3_IS4_Lm4ES6_iEES7_NS3_IS5_Lm1ES6_iEEbT0_iiiiiiiiiiiiii,@"STO_CUDA_ENTRY STV_DEFAULT"
_ZN2at6native51_GLOBAL__N__2c613397_18_DepthwiseConv2d_cu_9959487039conv_depthwise2d_forward_kernel_genericIfiEEvNS_27GenericPackedTensorAccessorIKT_Lm4ENS_16DefaultPtrTraitsEiEENS3_IS4_Lm4ES6_iEES7_NS3_IS5_Lm1ES6_iEEbT0_iiiiiiiiiiiiii:
        /* <DEDUP_REMOVED lines=27> */
.L_x_1401:
[----:B------:R-:W0:Y:S01]  /*01b0*/  LDC R7, c[0x0][0x420] ;  /* 0x00010800ff077b82 */ /* 0x000e220000000800 */
[----:B------:R-:W-:Y:S01]  /*01c0*/  IABS R10, R0 ;  /* 0x00000000000a7213 */ /* 0x000fe20000000000 */
[----:B------:R-:W1:Y:S06]  /*01d0*/  LDCU UR6, c[0x0][0x434] ;  /* 0x00008680ff0677ac */ /* 0x000e6c0008000800 */
[----:B------:R-:W2:Y:S08]  /*01e0*/  LDC R4, c[0x0][0x424] ;  /* 0x00010900ff047b82 */ /* 0x000eb00000000800 */
[----:B------:R-:W3:Y:S01]  /*01f0*/  LDC.64 R24, c[0x0][0x3f8] ;  /* 0x0000fe00ff187b82 */ /* 0x000ee20000000a00 */
[----:B0-----:R-:W-:-:S04]  /*0200*/  IABS R5, R7 ;  /* 0x0000000700057213 */ /* 0x001fc80000000000 */
[----:B------:R-:W0:Y:S08]  /*0210*/  I2F.RP R2, R5 ;  /* 0x0000000500027306 */ /* 0x000e300000209400 */
[----:B0-----:R-:W0:Y:S02]  /*0220*/  MUFU.RCP R2, R2 ;  /* 0x0000000200027308 */ /* 0x001e240000001000 */
[----:B0-----:R-:W-:-:S06]  /*0230*/  IADD3 R8, PT, PT, R2, 0xffffffe, RZ ;  /* 0x0ffffffe02087810 */ /* 0x001fcc0007ffe0ff */
[----:B------:R0:W4:Y:S02]  /*0240*/  F2I.FTZ.U32.TRUNC.NTZ R9, R8 ;  /* 0x0000000800097305 */ /* 0x000124000021f000 */
[----:B0-----:R-:W-:Y:S02]  /*0250*/  IMAD.MOV.U32 R8, RZ, RZ, RZ ;  /* 0x000000ffff087224 */ /* 0x001fe400078e00ff */
[----:B----4-:R-:W-:-:S04]  /*0260*/  IMAD.MOV R6, RZ, RZ, -R9 ;  /* 0x000000ffff067224 */ /* 0x010fc800078e0a09 */
        /* <DEDUP_REMOVED lines=16> */
[----:B------:R-:W4:Y:S03]  /*0370*/  LDC R5, c[0x0][0x410] ;  /* 0x00010400ff057b82 */ /* 0x000f260000000800 */
        /* <DEDUP_REMOVED lines=9> */
[----:B----4-:R-:W-:-:S03]  /*0410*/  IABS R2, R5 ;  /* 0x0000000500027213 */ /* 0x010fc60000000000 */
        /* <DEDUP_REMOVED lines=10> */
[----:B------:R-:W-:Y:S01]  /*04c0*/  ISETP.NE.AND P1, PT, R4, RZ, PT ;  /* 0x000000ff0400720c */ /* 0x000fe20003f25270 */
[----:B------:R-:W0:Y:S01]  /*04d0*/  LDC R8, c[0x0][0x438] ;  /* 0x00010e00ff087b82 */ /* 0x000e220000000800 */
[----:B------:R-:W-:Y:S01]  /*04e0*/  ISETP.GE.U32.AND P0, PT, R11, R6, PT ;  /* 0x000000060b00720c */ /* 0x000fe20003f06070 */
[----:B------:R2:W4:Y:S01]  /*04f0*/  F2I.FTZ.U32.TRUNC.NTZ R13, R12 ;  /* 0x0000000c000d7305 */ /* 0x000522000021f000 */
[----:B------:R-:W-:-:S04]  /*0500*/  LOP3.LUT R6, R9, R4, RZ, 0x3c, !PT ;  /* 0x0000000409067212 */ /* 0x000fc800078e3cff */
[----:B------:R-:W-:Y:S01]  /*0510*/  ISETP.GE.AND P2, PT, R6, RZ, PT ;  /* 0x000000ff0600720c */ /* 0x000fe20003f46270 */
[----:B--2---:R-:W-:-:S06]  /*0520*/  IMAD.MOV.U32 R12, RZ, RZ, RZ ;  /* 0x000000ffff0c7224 */ /* 0x004fcc00078e00ff */
[----:B------:R-:W-:Y:S01]  /*0530*/  @P0 IADD3 R10, PT, PT, R10, 0x1, RZ ;  /* 0x000000010a0a0810 */ /* 0x000fe20007ffe0ff */
[----:B----4-:R-:W-:-:S05]  /*0540*/  IMAD.MOV R11, RZ, RZ, -R13 ;  /* 0x000000ffff0b7224 */ /* 0x010fca00078e0a0d */
[----:B------:R-:W-:Y:S01]  /*0550*/  @!P2 IADD3 R10, PT, PT, -R10, RZ, RZ ;  /* 0x000000ff0a0aa210 */ /* 0x000fe20007ffe1ff */
[----:B------:R-:W-:Y:S01]  /*0560*/  IMAD R11, R11, R2, RZ ;  /* 0x000000020b0b7224 */ /* 0x000fe200078e02ff */
[----:B------:R-:W-:-:S03]  /*0570*/  @!P1 LOP3.LUT R10, RZ, R4, RZ, 0x33, !PT ;  /* 0x00000004ff0a9212 */ /* 0x000fc600078e33ff */
[----:B------:R-:W-:Y:S01]  /*0580*/  IMAD.HI.U32 R12, R13, R11, R12 ;  /* 0x0000000b0d0c7227 */ /* 0x000fe200078e000c */
[----:B------:R-:W-:Y:S02]  /*0590*/  IABS R6, R10 ;  /* 0x0000000a00067213 */ /* 0x000fe40000000000 */
[----:B------:R-:W-:Y:S02]  /*05a0*/  ISETP.GE.AND P2, PT, R10, RZ, PT ;  /* 0x000000ff0a00720c */ /* 0x000fe40003f46270 */
[----:B------:R-:W-:-:S05]  /*05b0*/  MOV R11, R6 ;  /* 0x00000006000b7202 */ /* 0x000fca0000000f00 */
[----:B------:R-:W-:-:S04]  /*05c0*/  IMAD.HI.U32 R12, R12, R11, RZ ;  /* 0x0000000b0c0c7227 */ /* 0x000fc800078e00ff */
[----:B------:R-:W-:-:S04]  /*05d0*/  IMAD.MOV R12, RZ, RZ, -R12 ;  /* 0x000000ffff0c7224 */ /* 0x000fc800078e0a0c */
[----:B------:R-:W-:-:S05]  /*05e0*/  IMAD R11, R2, R12, R11 ;  /* 0x0000000c020b7224 */ /* 0x000fca00078e020b */
        /* <DEDUP_REMOVED lines=9> */
[----:B---3--:R-:W-:-:S06]  /*0680*/  IMAD.WIDE R24, R2, 0x4, R24 ;  /* 0x0000000402187825 */ /* 0x008fcc00078e0218 */
[----:B------:R2:W5:Y:S01]  /*0690*/  LDG.E R24, desc[UR12][R24.64] ;  /* 0x0000000c18187981 */ /* 0x000562000c1e1900 */
        /* <DEDUP_REMOVED lines=34> */
.L_x_1384:
[----:B------:R-:W-:Y:S05]  /*08c0*/  BSYNC.RECONVERGENT B0 ;  /* 0x0000000000007941 */ /* 0x000fea0003800200 */
.L_x_1383:
[----:B------:R-:W0:Y:S01]  /*08d0*/  LDCU UR6, c[0x0][0x42c] ;  /* 0x00008580ff0677ac */ /* 0x000e220008000800 */
[----:B------:R-:W-:Y:S01]  /*08e0*/  VIADD R12, R11, UR4 ;  /* 0x000000040b0c7c36 */ /* 0x000fe20008000000 */
[----:B------:R-:W-:Y:S04]  /*08f0*/  BSSY.RECONVERGENT B0, `(.L_x_1385) ;  /* 0x0000025000007945 */ /* 0x000fe80003800200 */
[----:B------:R-:W-:Y:S02]  /*0900*/  ISETP.GE.AND P0, PT, R12, -0x1, PT ;  /* 0xffffffff0c00780c */ /* 0x000fe40003f06270 */
[----:B0-----:R-:W-:-:S11]  /*0910*/  MOV R6, UR6 ;  /* 0x0000000600067c02 */ /* 0x001fd60008000f00 */
[----:B------:R-:W-:Y:S05]  /*0920*/  @!P0 BRA `(.L_x_1386) ;  /* 0x0000000000848947 */ /* 0x000fea0003800000 */
[----:B------:R-:W0:Y:S01]  /*0930*/  LDC R4, c[0x0][0x444] ;  /* 0x00011100ff047b82 */ /* 0x000e220000000800 */
[----:B------:R-:W-:Y:S02]  /*0940*/  VIADD R15, R12, 0x1 ;  /* 0x000000010c0f7836 */ /* 0x000fe40000000000 */
[----:B------:R-:W-:Y:S01]  /*0950*/  HFMA2 R12, -RZ, RZ, 0, 0 ;  /* 0x00000000ff0c7431 */ /* 0x000fe200000001ff */
[----:B------:R-:W1:Y:S01]  /*0960*/  LDCU UR6, c[0x0][0x42c] ;  /* 0x00008580ff0677ac */ /* 0x000e620008000800 */
[----:B0-----:R-:W-:-:S04]  /*0970*/  IABS R17, R4 ;  /* 0x0000000400117213 */ /* 0x001fc80000000000 */
[----:B------:R-:W0:Y:S08]  /*0980*/  I2F.RP R6, R17 ;  /* 0x0000001100067306 */ /* 0x000e300000209400 */
[----:B0-----:R-:W0:Y:S02]  /*0990*/  MUFU.RCP R6, R6 ;  /* 0x0000000600067308 */ /* 0x001e240000001000 */
[----:B0-----:R-:W-:-:S06]  /*09a0*/  VIADD R14, R6, 0xffffffe ;  /* 0x0ffffffe060e7836 */ /* 0x001fcc0000000000 */
[----:B------:R-:W0:Y:S02]  /*09b0*/  F2I.FTZ.U32.TRUNC.NTZ R13, R14 ;  /* 0x0000000e000d7305 */ /* 0x000e24000021f000 */
[----:B0-----:R-:W-:-:S05]  /*09c0*/  IADD3 R16, PT, PT, RZ, -R13, RZ ;  /* 0x8000000dff107210 */ /* 0x001fca0007ffe0ff */
        /* <DEDUP_REMOVED lines=19> */
[----:B------:R-:W-:Y:S02]  /*0b00*/  ISETP.NE.AND P0, PT, R4, RZ, PT ;  /* 0x000000ff0400720c */ /* 0x000fe40003f05270 */
[----:B-1----:R-:W-:-:S04]  /*0b10*/  IADD3 R4, PT, PT, -R6, UR6, RZ ;  /* 0x0000000606047c10 */ /* 0x002fc8000fffe1ff */
[----:B------:R-:W-:-:S07]  /*0b20*/  IADD3 R6, PT, PT, R4, -0x1, RZ ;  /* 0xffffffff04067810 */ /* 0x000fce0007ffe0ff */
[----:B------:R-:W-:-:S07]  /*0b30*/  @!P0 IMAD.MOV R6, RZ, RZ, R4 ;  /* 0x000000ffff068224 */ /* 0x000fce00078e0204 */
.L_x_1386:
[----:B------:R-:W-:Y:S05]  /*0b40*/  BSYNC.RECONVERGENT B0 ;  /* 0x0000000000007941 */ /* 0x000fea0003800200 */
.L_x_1385:
[----:B------:R-:W0:Y:S01]  /*0b50*/  LDCU UR6, c[0x0][0x430] ;  /* 0x00008600ff0677ac */ /* 0x000e220008000800 */
[----:B------:R-:W-:Y:S01]  /*0b60*/  IADD3 R9, PT, PT, -R9, RZ, RZ ;  /* 0x000000ff09097210 */ /* 0x000fe20007ffe1ff */
[----:B------:R-:W-:Y:S04]  /*0b70*/  BSSY.RECONVERGENT B0, `(.L_x_1387) ;  /* 0x0000021000007945 */ /* 0x000fe80003800200 */
[----:B------:R-:W-:-:S04]  /*0b80*/  IMAD R7, R7, R9, R0 ;  /* 0x0000000907077224 */ /* 0x000fc800078e0200 */
[----:B0-----:R-:W-:Y:S02]  /*0b90*/  IMAD R7, R7, UR6, -R8 ;  /* 0x0000000607077c24 */ /* 0x001fe4000f8e0a08 */
[----:B------:R-:W-:-:S03]  /*0ba0*/  IMAD.MOV.U32 R8, RZ, RZ, RZ ;  /* 0x000000ffff087224 */ /* 0x000fc600078e00ff */
[----:B------:R-:W-:-:S13]  /*0bb0*/  ISETP.GT.AND P0, PT, R7, -0x1, PT ;  /* 0xffffffff0700780c */ /* 0x000fda0003f04270 */
[----:B------:R-:W-:Y:S05]  /*0bc0*/  @P0 BRA `(.L_x_1388) ;  /* 0x00000000006c0947 */ /* 0x000fea0003800000 */
        /* <DEDUP_REMOVED lines=27> */
.L_x_1388:
[----:B------:R-:W-:Y:S05]  /*0d80*/  BSYNC.RECONVERGENT B0 ;  /* 0x0000000000007941 */ /* 0x000fea0003800200 */
.L_x_1387:
        /* <DEDUP_REMOVED lines=39> */
.L_x_1390:
[----:B------:R-:W-:Y:S05]  /*1000*/  BSYNC.RECONVERGENT B0 ;  /* 0x0000000000007941 */ /* 0x000fea0003800200 */
.L_x_1389:
[----:B------:R-:W-:Y:S01]  /*1010*/  ISETP.GE.AND P0, PT, R5, R6, PT ;  /* 0x000000060500720c */ /* 0x000fe20003f06270 */
[----:B------:R-:W-:-:S12]  /*1020*/  BSSY.RECONVERGENT B1, `(.L_x_1391) ;  /* 0x0000086000017945 */ /* 0x000fd80003800200 */
[----:B------:R-:W-:Y:S05]  /*1030*/  @P0 BRA `(.L_x_1392) ;  /* 0x0000000800100947 */ /* 0x000fea0003800000 */
[----:B------:R-:W0:Y:S02]  /*1040*/  LDCU UR6, c[0x0][0x41c] ;  /* 0x00008380ff0677ac */ /* 0x000e240008000800 */
[----:B0-----:R-:W-:-:S07]  /*1050*/  IMAD R10, R10, UR6, R11 ;  /* 0x000000060a0a7c24 */ /* 0x001fce000f8e020b */
.L_x_1400:
        /* <DEDUP_REMOVED lines=18> */
.L_x_1397:
[----:B------:R-:W0:Y:S01]  /*1180*/  LDC R23, c[0x0][0x440] ;  /* 0x00011000ff177b82 */ /* 0x000e220000000800 */
[----:B------:R-:W1:Y:S07]  /*1190*/  LDCU UR6, c[0x0][0x428] ;  /* 0x00008500ff0677ac */ /* 0x000e6e0008000800 */
[----:B------:R-:W2:Y:S08]  /*11a0*/  LDC.64 R12, c[0x0][0x3d0] ;  /* 0x0000f400ff0c7b82 */ /* 0x000eb00000000a00 */
[----:B------:R-:W3:Y:S01]  /*11b0*/  LDC.64 R14, c[0x0][0x380] ;  /* 0x0000e000ff0e7b82 */ /* 0x000ee20000000a00 */
[----:B-1----:R-:W-:-:S02]  /*11c0*/  IMAD R19, R20, UR6, R11 ;  /* 0x0000000614137c24 */ /* 0x002fc4000f8e020b */
[----:B0-----:R-:W-:Y:S02]  /*11d0*/  IMAD R17, R11, R23, R22 ;  /* 0x000000170b117224 */ /* 0x001fe400078e0216 */
[----:B--2---:R-:W-:-:S05]  /*11e0*/  IMAD.WIDE R12, R19, 0x4, R12 ;  /* 0x00000004130c7825 */ /* 0x004fca00078e020c */
[----:B------:R-:W2:Y:S01]  /*11f0*/  LDG.E R25, desc[UR12][R12.64] ;  /* 0x0000000c0c197981 */ /* 0x000ea2000c1e1900 */
[----:B---3--:R-:W-:-:S03]  /*1200*/  IMAD.WIDE R16, R17, 0x4, R14 ;  /* 0x0000000411107825 */ /* 0x008fc600078e020e */
[----:B------:R-:W3:Y:S04]  /*1210*/  LDG.E R26, desc[UR12][R12.64+0x4] ;  /* 0x0000040c0c1a7981 */ /* 0x000ee8000c1e1900 */
[----:B------:R-:W2:Y:S01]  /*1220*/  LDG.E R28, desc[UR12][R16.64] ;  /* 0x0000000c101c7981 */ /* 0x000ea2000c1e1900 */
[----:B------:R-:W-:-:S05]  /*1230*/  IMAD.WIDE R14, R23, 0x4, R16 ;  /* 0x00000004170e7825 */ /* 0x000fca00078e0210 */
[----:B------:R-:W3:Y:S01]  /*1240*/  LDG.E R27, desc[UR12][R14.64] ;  /* 0x0000000c0e1b7981 */ /* 0x000ee2000c1e1900 */
[----:B------:R-:W-:-:S03]  /*1250*/  IMAD.WIDE R18, R23, 0x4, R14 ;  /* 0x0000000417127825 */ /* 0x000fc600078e020e */
[----:B------:R-:W4:Y:S04]  /*1260*/  LDG.E R14, desc[UR12][R12.64+0x8] ;  /* 0x0000080c0c0e7981 */ /* 0x000f28000c1e1900 */
[----:B------:R-:W4:Y:S01]  /*1270*/  LDG.E R15, desc[UR12][R18.64] ;  /* 0x0000000c120f7981 */ /* 0x000f22000c1e1900 */
[----:B--2--5:R-:W-:Y:S01]  /*1280*/  FFMA.FTZ R17, R25, R28, R24 ;  /* 0x0000001c19117223 */ /* 0x024fe20000010018 */
[C---:B------:R-:W-:Y:S02]  /*1290*/  IMAD.WIDE R24, R23.reuse, 0x4, R18 ;  /* 0x0000000417187825 */ /* 0x040fe400078e0212 */
[----:B------:R-:W2:Y:S04]  /*12a0*/  LDG.E R28, desc[UR12][R12.64+0xc] ;  /* 0x00000c0c0c1c7981 */ /* 0x000ea8000c1e1900 */
[----:B------:R-:W2:Y:S01]  /*12b0*/  LDG.E R29, desc[UR12][R24.64] ;  /* 0x0000000c181d7981 */ /* 0x000ea2000c1e1900 */
[----:B---3--:R-:W-:Y:S01]  /*12c0*/  FFMA.FTZ R27, R26, R27, R17 ;  /* 0x0000001b1a1b7223 */ /* 0x008fe20000010011 */
[----:B------:R-:W-:-:S02]  /*12d0*/  IMAD.WIDE R16, R23, 0x4, R24 ;  /* 0x0000000417107825 */ /* 0x000fc400078e0218 */
[----:B------:R-:W3:Y:S02]  /*12e0*/  LDG.E R25, desc[UR12][R12.64+0x1c] ;  /* 0x00001c0c0c197981 */ /* 0x000ee4000c1e1900 */
[----:B----4-:R-:W-:Y:S01]  /*12f0*/  FFMA.FTZ R27, R14, R15, R27 ;  /* 0x0000000f0e1b7223 */ /* 0x010fe2000001001b */
[C---:B------:R-:W-:Y:S02]  /*1300*/  IMAD.WIDE R14, R23.reuse, 0x4, R16 ;  /* 0x00000004170e7825 */ /* 0x040fe400078e0210 */
[----:B------:R-:W4:Y:S02]  /*1310*/  LDG.E R16, desc[UR12][R16.64] ;  /* 0x0000000c10107981 */ /* 0x000f24000c1e1900 */
[----:B------:R-:W-:Y:S02]  /*1320*/  IMAD.WIDE R18, R23, 0x4, R14 ;  /* 0x0000000417127825 */ /* 0x000fe400078e020e */
[----:B------:R-:W3:Y:S04]  /*1330*/  LDG.E R15, desc[UR12][R14.64] ;  /* 0x0000000c0e0f7981 */ /* 0x000ee8000c1e1900 */
[----:B------:R-:W3:Y:S04]  /*1340*/  LDG.E R24, desc[UR12][R18.64] ;  /* 0x0000000c12187981 */ /* 0x000ee8000c1e1900 */
[----:B------:R-:W3:Y:S01]  /*1350*/  LDG.E R14, desc[UR12][R12.64+0x14] ;  /* 0x0000140c0c0e7981 */ /* 0x000ee2000c1e1900 */
[----:B--2---:R-:W-:-:S03]  /*1360*/  FFMA.FTZ R29, R28, R29, R27 ;  /* 0x0000001d1c1d7223 */ /* 0x004fc6000001001b */
[----:B------:R-:W4:Y:S01]  /*1370*/  LDG.E R28, desc[UR12][R12.64+0x10] ;  /* 0x0000100c0c1c7981 */ /* 0x000f22000c1e1900 */
[----:B------:R-:W-:-:S03]  /*1380*/  IMAD.WIDE R26, R23, 0x4, R18 ;  /* 0x00000004171a7825 */ /* 0x000fc600078e0212 */
[----:B------:R-:W2:Y:S04]  /*1390*/  LDG.E R23, desc[UR12][R12.64+0x18] ;  /* 0x0000180c0c177981 */ /* 0x000ea8000c1e1900 */
[----:B------:R-:W2:Y:S01]  /*13a0*/  LDG.E R26, desc[UR12][R26.64] ;  /* 0x0000000c1a1a7981 */ /* 0x000ea2000c1e1900 */
[----:B------:R-:W-:-:S05]  /*13b0*/  VIADD R21, R21, 0x8 ;  /* 0x0000000815157836 */ /* 0x000fca0000000000 */
[----:B------:R-:W-:Y:S02]  /*13c0*/  ISETP.NE.AND P0, PT, R21, R4, PT ;  /* 0x000000041500720c */ /* 0x000fe40003f05270 */
[----:B------:R-:W-:Y:S01]  /*13d0*/  IADD3 R11, PT, PT, R11, 0x8, RZ ;  /* 0x000000080b0b7810 */ /* 0x000fe20007ffe0ff */
[----:B----4-:R-:W-:-:S04]  /*13e0*/  FFMA.FTZ R29, R28, R16, R29 ;  /* 0x000000101c1d7223 */ /* 0x010fc8000001001d */
[----:B---3--:R-:W-:-:S04]  /*13f0*/  FFMA.FTZ R29, R14, R15, R29 ;  /* 0x0000000f0e1d7223 */ /* 0x008fc8000001001d */
[----:B--2---:R-:W-:-:S04]  /*1400*/  FFMA.FTZ R24, R23, R24, R29 ;  /* 0x0000001817187223 */ /* 0x004fc8000001001d */
[----:B------:R-:W-:Y:S01]  /*1410*/  FFMA.FTZ R24, R25, R26, R24 ;  /* 0x0000001a19187223 */ /* 0x000fe20000010018 */
[----:B------:R-:W-:Y:S06]  /*1420*/  @P0 BRA `(.L_x_1397) ;  /* 0xfffffffc00540947 */ /* 0x000fec000383ffff */
.L_x_1396:
[----:B------:R-:W-:Y:S05]  /*1430*/  BSYNC.RECONVERGENT B2 ;  /* 0x0000000000027941 */ /* 0x000fea0003800200 */
.L_x_1395:
        /* <DEDUP_REMOVED lines=15> */
[----:B------:R-:W2:Y:S02]  /*1530*/  LDG.E R18, desc[UR12][R18.64] ;  /* 0x0000000c12127981 */ /* 0x000ea4000c1e1900 */
[----:B---3--:R-:W-:-:S04]  /*1540*/  IMAD.WIDE R16, R13, 0x4, R16 ;  /* 0x000000040d107825 */ /* 0x008fc800078e0210 */
[C---:B------:R-:W-:Y:S01]  /*1550*/  IMAD.WIDE R12, R27.reuse, 0x4, R14 ;  /* 0x000000041b0c7825 */ /* 0x040fe200078e020e */
[----:B------:R-:W2:Y:S04]  /*1560*/  LDG.E R23, desc[UR12][R16.64] ;  /* 0x0000000c10177981 */ /* 0x000ea8000c1e1900 */
[----:B------:R-:W3:Y:S01]  /*1570*/  LDG.E R14, desc[UR12][R14.64] ;  /* 0x0000000c0e0e7981 */ /* 0x000ee2000c1e1900 */
[----:B------:R-:W-:-:S03]  /*1580*/  IMAD.WIDE R26, R27, 0x4, R12 ;  /* 0x000000041b1a7825 */ /* 0x000fc600078e020c */
[----:B------:R-:W3:Y:S04]  /*1590*/  LDG.E R25, desc[UR12][R16.64+0x4] ;  /* 0x0000040c10197981 */ /* 0x000ee8000c1e1900 */
[----:B------:R-:W4:Y:S04]  /*15a0*/  LDG.E R21, desc[UR12][R12.64] ;  /* 0x0000000c0c157981 */ /* 0x000f28000c1e1900 */
[----:B------:R-:W4:Y:S04]  /*15b0*/  LDG.E R29, desc[UR12][R16.64+0x8] ;  /* 0x0000080c101d7981 */ /* 0x000f28000c1e1900 */
[----:B------:R-:W4:Y:S04]  /*15c0*/  LDG.E R28, desc[UR12][R16.64+0xc] ;  /* 0x00000c0c101c7981 */ /* 0x000f28000c1e1900 */
[----:B------:R-:W4:Y:S01]  /*15d0*/  LDG.E R27, desc[UR12][R26.64] ;  /* 0x0000000c1a1b7981 */ /* 0x000f22000c1e1900 */
[----:B------:R-:W-:-:S02]  /*15e0*/  VIADD R11, R11, 0x4 ;  /* 0x000000040b0b7836 */ /* 0x000fc40000000000 */
[----:B--2--5:R-:W-:-:S04]  /*15f0*/  FFMA.FTZ R24, R23, R18, R24 ;  /* 0x0000001217187223 */ /* 0x024fc80000010018 */
[----:B---3--:R-:W-:-:S04]  /*1600*/  FFMA.FTZ R24, R25, R14, R24 ;  /* 0x0000000e19187223 */ /* 0x008fc80000010018 */
[----:B----4-:R-:W-:-:S04]  /*1610*/  FFMA.FTZ R24, R29, R21, R24 ;  /* 0x000000151d187223 */ /* 0x010fc80000010018 */
[----:B------:R-:W-:-:S07]  /*1620*/  FFMA.FTZ R24, R28, R27, R24 ;  /* 0x0000001b1c187223 */ /* 0x000fce0000010018 */
.L_x_1399:
[----:B------:R-:W-:Y:S05]  /*1630*/  BSYNC.RECONVERGENT B2 ;  /* 0x0000000000027941 */ /* 0x000fea0003800200 */
.L_x_1398:
        /* <DEDUP_REMOVED lines=17> */
[----:B------:R-:W3:Y:S05]  /*1750*/  @P0 LDG.E R23, desc[UR12][R26.64] ;  /* 0x0000000c1a170981 */ /* 0x000eea000c1e1900 */
[----:B------:R-:W4:Y:S01]  /*1760*/  @!P1 LDC.64 R12, c[0x0][0x380] ;  /* 0x0000e000ff0c9b82 */ /* 0x000f220000000a00 */
[----:B------:R-:W-:-:S04]  /*1770*/  @P0 IMAD.WIDE R16, R17, 0x4, R26 ;  /* 0x0000000411100825 */ /* 0x000fc800078e021a */
[----:B0-----:R-:W-:Y:S02]  /*1780*/  @!P1 IMAD R25, R20, R4, R11 ;  /* 0x0000000414199224 */ /* 0x001fe400078e020b */
[----:B------:R-:W3:Y:S01]  /*1790*/  @P0 LDG.E R4, desc[UR12][R18.64+0x4] ;  /* 0x0000040c12040981 */ /* 0x000ee2000c1e1900 */
[----:B-1----:R-:W-:-:S03]  /*17a0*/  @!P1 IMAD R21, R11, R21, R22 ;  /* 0x000000150b159224 */ /* 0x002fc600078e0216 */
[----:B------:R-:W3:Y:S04]  /*17b0*/  @P0 LDG.E R11, desc[UR12][R18.64] ;  /* 0x0000000c120b0981 */ /* 0x000ee8000c1e1900 */
[----:B------:R-:W3:Y:S01]  /*17c0*/  @P0 LDG.E R16, desc[UR12][R16.64] ;  /* 0x0000000c10100981 */ /* 0x000ee2000c1e1900 */
[----:B--2---:R-:W-:-:S06]  /*17d0*/  @!P1 IMAD.WIDE R14, R25, 0x4, R14 ;  /* 0x00000004190e9825 */ /* 0x004fcc00078e020e */
[----:B------:R-:W2:Y:S01]  /*17e0*/  @!P1 LDG.E R15, desc[UR12][R14.64] ;  /* 0x0000000c0e0f9981 */ /* 0x000ea2000c1e1900 */
[----:B----4-:R-:W-:-:S06]  /*17f0*/  @!P1 IMAD.WIDE R12, R21, 0x4, R12 ;  /* 0x00000004150c9825 */ /* 0x010fcc00078e020c */
[----:B------:R-:W2:Y:S01]  /*1800*/  @!P1 LDG.E R12, desc[UR12][R12.64] ;  /* 0x0000000c0c0c9981 */ /* 0x000ea2000c1e1900 */
[----:B---3-5:R-:W-:-:S04]  /*1810*/  @P0 FFMA.FTZ R11, R11, R23, R24 ;  /* 0x000000170b0b0223 */ /* 0x028fc80000010018 */
[----:B------:R-:W-:-:S04]  /*1820*/  @P0 FFMA.FTZ R24, R4, R16, R11 ;  /* 0x0000001004180223 */ /* 0x000fc8000001000b */
[----:B--2---:R-:W-:-:S07]  /*1830*/  @!P1 FFMA.FTZ R24, R15, R12, R24 ;  /* 0x0000000c0f189223 */ /* 0x004fce0000010018 */
.L_x_1394:
[----:B------:R-:W-:Y:S05]  /*1840*/  BSYNC.RECONVERGENT B0 ;  /* 0x0000000000007941 */ /* 0x000fea0003800200 */
.L_x_1393:
[----:B------:R-:W-:-:S05]  /*1850*/  VIADD R5, R5, 0x1 ;  /* 0x0000000105057836 */ /* 0x000fca0000000000 */
[----:B------:R-:W-:-:S13]  /*1860*/  ISETP.NE.AND P0, PT, R5, R6, PT ;  /* 0x000000060500720c */ /* 0x000fda0003f05270 */
[----:B------:R-:W-:Y:S05]  /*1870*/  @P0 BRA `(.L_x_1400) ;  /* 0xfffffff400f80947 */ /* 0x000fea000383ffff */
.L_x_1392:
[----:B------:R-:W-:Y:S05]  /*1880*/  BSYNC.RECONVERGENT B1 ;  /* 0x0000000000017941 */ /* 0x000fea0003800200 */
.L_x_1391:
        /* <DEDUP_REMOVED lines=9> */
[----:B-----5:R0:W-:Y:S01]  /*1920*/  STG.E desc[UR12][R4.64], R24 ;  /* 0x0000001804007986 */ /* 0x0201e2000c10190c */
[----:B------:R-:W-:Y:S02]  /*1930*/  IADD3.X R3, PT, PT, RZ, R3, RZ, P0, !PT ;  /* 0x00000003ff037210 */ /* 0x000fe400007fe4ff */
[----:B------:R-:W-:-:S04]  /*1940*/  ISETP.GE.U32.AND P0, PT, R0, UR7, PT ;  /* 0x0000000700007c0c */ /* 0x000fc8000bf06070 */
[----:B------:R-:W-:-:S13]  /*1950*/  ISETP.GE.AND.EX P0, PT, R3, UR6, PT, P0 ;  /* 0x0000000603007c0c */ /* 0x000fda000bf06300 */
[----:B0-----:R-:W-:Y:S05]  /*1960*/  @!P0 BRA `(.L_x_1401) ;  /* 0xffffffe800108947 */ /* 0x001fea000383ffff */
[----:B------:R-:W-:Y:S05]  /*1970*/  EXIT ;  /* 0x000000000000794d */ /* 0x000fea0003800000 */
.L_x_1382:
        /* <DEDUP_REMOVED lines=90> */
.L_x_1403:
[----:B------:R-:W-:Y:S05]  /*1f20*/  BSYNC.RECONVERGENT B0 ;  /* 0x0000000000007941 */ /* 0x000fea0003800200 */
.L_x_1402:
        /* <DEDUP_REMOVED lines=43> */
.L_x_1405:
[----:B------:R-:W-:Y:S05]  /*21e0*/  BSYNC.RECONVERGENT B0 ;  /* 0x0000000000007941 */ /* 0x000fea0003800200 */
.L_x_1404:
        /* <DEDUP_REMOVED lines=30> */
.L_x_1407:
[----:B------:R-:W-:Y:S05]  /*23d0*/  BSYNC.RECONVERGENT B0 ;  /* 0x0000000000007941 */ /* 0x000fea0003800200 */
.L_x_1406:
        /* <DEDUP_REMOVED lines=39> */
.L_x_1409:
[----:B------:R-:W-:Y:S05]  /*2650*/  BSYNC.RECONVERGENT B0 ;  /* 0x0000000000007941 */ /* 0x000fea0003800200 */
.L_x_1408:
        /* <DEDUP_REMOVED lines=33> */
.L_x_1419:
        /* <DEDUP_REMOVED lines=21> */
.L_x_1416:
[----:B------:R-:W0:Y:S08]  /*29c0*/  LDC.64 R12, c[0x0][0x3d0] ;  /* 0x0000f400ff0c7b82 */ /* 0x000e300000000a00 */
[----:B------:R-:W1:Y:S08]  /*29d0*/  LDC.64 R22, c[0x0][0x380] ;  /* 0x0000e000ff167b82 */ /* 0x000e700000000a00 */
[----:B------:R-:W2:Y:S01]  /*29e0*/  LDC R27, c[0x0][0x440] ;  /* 0x00011000ff1b7b82 */ /* 0x000ea20000000800 */
[----:B0-----:R-:W-:-:S05]  /*29f0*/  IMAD.WIDE R12, R18, 0x4, R12 ;  /* 0x00000004120c7825 */ /* 0x001fca00078e020c */
[----:B------:R-:W3:Y:S01]  /*2a00*/  LDG.E R17, desc[UR12][R12.64] ;  /* 0x0000000c0c117981 */ /* 0x000ee2000c1e1900 */
[----:B-1----:R-:W-:-:S03]  /*2a10*/  IMAD.WIDE R22, R24, 0x4, R22 ;  /* 0x0000000418167825 */ /* 0x002fc600078e0216 */
[----:B------:R-:W4:Y:S04]  /*2a20*/  LDG.E R21, desc[UR12][R12.64+0x4] ;  /* 0x0000040c0c157981 */ /* 0x000f28000c1e1900 */
[----:B------:R-:W3:Y:S01]  /*2a30*/  LDG.E R16, desc[UR12][R22.64] ;  /* 0x0000000c16107981 */ /* 0x000ee2000c1e1900 */
[----:B--2---:R-:W-:-:S03]  /*2a40*/  IMAD.WIDE R14, R27, 0x4, R22 ;  /* 0x000000041b0e7825 */ /* 0x004fc600078e0216 */
[----:B------:R-:W2:Y:S04]  /*2a50*/  LDG.E R29, desc[UR12][R12.64+0x8] ;  /* 0x0000080c0c1d7981 */ /* 0x000ea8000c1e1900 */
[----:B------:R-:W4:Y:S01]  /*2a60*/  LDG.E R20, desc[UR12][R14.64] ;  /* 0x0000000c0e147981 */ /* 0x000f22000c1e1900 */
[----:B---3--:R-:W-:Y:S01]  /*2a70*/  FFMA.FTZ R28, R17, R16, R28 ;  /* 0x00000010111c7223 */ /* 0x008fe2000001001c */
[----:B------:R-:W-:-:S05]  /*2a80*/  IMAD.WIDE R16, R27, 0x4, R14 ;  /* 0x000000041b107825 */ /* 0x000fca00078e020e */
[----:B------:R-:W2:Y:S01]  /*2a90*/  LDG.E R14, desc[UR12][R16.64] ;  /* 0x0000000c100e7981 */ /* 0x000ea2000c1e1900 */
[----:B----4-:R-:W-:Y:S01]  /*2aa0*/  FFMA.FTZ R28, R21, R20, R28 ;  /* 0x00000014151c7223 */ /* 0x010fe2000001001c */
[----:B------:R-:W-:-:S04]  /*2ab0*/  IMAD.WIDE R20, R27, 0x4, R16 ;  /* 0x000000041b147825 */ /* 0x000fc800078e0210 */
[----:B------:R-:W-:Y:S01]  /*2ac0*/  IMAD.WIDE R22, R27, 0x4, R20 ;  /* 0x000000041b167825 */ /* 0x000fe200078e0214 */
[----:B------:R-:W3:Y:S04]  /*2ad0*/  LDG.E R17, desc[UR12][R12.64+0x10] ;  /* 0x0000100c0c117981 */ /* 0x000ee8000c1e1900 */
[----:B------:R-:W3:Y:S01]  /*2ae0*/  LDG.E R16, desc[UR12][R22.64] ;  /* 0x0000000c16107981 */ /* 0x000ee2000c1e1900 */
[----:B--2---:R-:W-:-:S03]  /*2af0*/  FFMA.FTZ R28, R29, R14, R28 ;  /* 0x0000000e1d1c7223 */ /* 0x004fc6000001001c */
[----:B------:R-:W2:Y:S04]  /*2b00*/  LDG.E R29, desc[UR12][R12.64+0xc] ;  /* 0x00000c0c0c1d7981 */ /* 0x000ea8000c1e1900 */
[----:B------:R-:W2:Y:S02]  /*2b10*/  LDG.E R14, desc[UR12][R20.64] ;  /* 0x0000000c140e7981 */ /* 0x000ea4000c1e1900 */
[----:B--2---:R-:W-:Y:S01]  /*2b20*/  FFMA.FTZ R28, R29, R14, R28 ;  /* 0x0000000e1d1c7223 */ /* 0x004fe2000001001c */
[----:B------:R-:W-:Y:S02]  /*2b30*/  IMAD.WIDE R14, R27, 0x4, R22 ;  /* 0x000000041b0e7825 */ /* 0x000fe400078e0216 */
[----:B------:R-:W2:Y:S02]  /*2b40*/  LDG.E R23, desc[UR12][R12.64+0x1c] ;  /* 0x00001c0c0c177981 */ /* 0x000ea4000c1e1900 */
[----:B---3--:R-:W-:Y:S01]  /*2b50*/  FFMA.FTZ R28, R17, R16, R28 ;  /* 0x00000010111c7223 */ /* 0x008fe2000001001c */
[----:B------:R-:W-:-:S02]  /*2b60*/  IMAD.WIDE R16, R27, 0x4, R14 ;  /* 0x000000041b107825 */ /* 0x000fc400078e020e */
[----:B------:R-:W3:Y:S02]  /*2b70*/  LDG.E R14, desc[UR12][R14.64] ;  /* 0x0000000c0e0e7981 */ /* 0x000ee4000c1e1900 */
[----:B------:R-:W-:Y:S02]  /*2b80*/  IMAD.WIDE R20, R27, 0x4, R16 ;  /* 0x000000041b147825 */ /* 0x000fe400078e0210 */
[----:B------:R-:W4:Y:S04]  /*2b90*/  LDG.E R29, desc[UR12][R16.64] ;  /* 0x0000000c101d7981 */ /* 0x000f28000c1e1900 */
[----:B------:R-:W3:Y:S04]  /*2ba0*/  LDG.E R15, desc[UR12][R12.64+0x14] ;  /* 0x0000140c0c0f7981 */ /* 0x000ee8000c1e1900 */
[----:B------:R-:W2:Y:S04]  /*2bb0*/  LDG.E R20, desc[UR12][R20.64] ;  /* 0x0000000c14147981 */ /* 0x000ea8000c1e1900 */
[----:B------:R-:W4:Y:S01]  /*2bc0*/  LDG.E R17, desc[UR12][R12.64+0x18] ;  /* 0x0000180c0c117981 */ /* 0x000f22000c1e1900 */
[----:B------:R-:W-:-:S04]  /*2bd0*/  IADD3 R26, PT, PT, R26, 0x8, RZ ;  /* 0x000000081a1a7810 */ /* 0x000fc80007ffe0ff */
[----:B------:R-:W-:Y:S01]  /*2be0*/  ISETP.NE.AND P0, PT, R26, RZ, PT ;  /* 0x000000ff1a00720c */ /* 0x000fe20003f05270 */
[----:B------:R-:W-:Y:S01]  /*2bf0*/  IMAD R24, R27, 0x8, R24 ;  /* 0x000000081b187824 */ /* 0x000fe200078e0218 */
[----:B------:R-:W-:Y:S01]  /*2c00*/  IADD3 R8, PT, PT, R8, 0x8, RZ ;  /* 0x0000000808087810 */ /* 0x000fe20007ffe0ff */
[----:B------:R-:W-:Y:S02]  /*2c10*/  VIADD R18, R18, 0x8 ;  /* 0x0000000812127836 */ /* 0x000fe40000000000 */
[----:B---3--:R-:W-:-:S04]  /*2c20*/  FFMA.FTZ R28, R15, R14, R28 ;  /* 0x0000000e0f1c7223 */ /* 0x008fc8000001001c */
[----:B----4-:R-:W-:-:S04]  /*2c30*/  FFMA.FTZ R28, R17, R29, R28 ;  /* 0x0000001d111c7223 */ /* 0x010fc8000001001c */
[----:B--2---:R-:W-:Y:S01]  /*2c40*/  FFMA.FTZ R28, R23, R20, R28 ;  /* 0x00000014171c7223 */ /* 0x004fe2000001001c */
[----:B------:R-:W-:Y:S06]  /*2c50*/  @P0 BRA `(.L_x_1416) ;  /* 0xfffffffc00580947 */ /* 0x000fec000383ffff */
.L_x_1415:
[----:B------:R-:W-:Y:S05]  /*2c60*/  BSYNC.RECONVERGENT B2 ;  /* 0x0000000000027941 */ /* 0x000fea0003800200 */
.L_x_1414:
        /* <DEDUP_REMOVED lines=24> */
[----:B------:R-:W5:Y:S04]  /*2df0*/  LDG.E R22, desc[UR12][R22.64] ;  /* 0x0000000c16167981 */ /* 0x000f68000c1e1900 */
[----:B------:R-:W5:Y:S01]  /*2e00*/  LDG.E R13, desc[UR12][R16.64+0xc] ;  /* 0x00000c0c100d7981 */ /* 0x000f62000c1e1900 */
[----:B------:R-:W-:Y:S01]  /*2e10*/  IADD3 R8, PT, PT, R8, 0x4, RZ ;  /* 0x0000000408087810 */ /* 0x000fe20007ffe0ff */
[----:B--2---:R-:W-:-:S04]  /*2e20*/  FFMA.FTZ R27, R27, R20, R28 ;  /* 0x000000141b1b7223 */ /* 0x004fc8000001001c */
[----:B---3--:R-:W-:-:S04]  /*2e30*/  FFMA.FTZ R27, R26, R15, R27 ;  /* 0x0000000f1a1b7223 */ /* 0x008fc8000001001b */
[----:B----4-:R-:W-:-:S04]  /*2e40*/  FFMA.FTZ R24, R29, R24, R27 ;  /* 0x000000181d187223 */ /* 0x010fc8000001001b */
[----:B-----5:R-:W-:-:S07]  /*2e50*/  FFMA.FTZ R28, R13, R22, R24 ;  /* 0x000000160d1c7223 */ /* 0x020fce0000010018 */
.L_x_1418:
[----:B------:R-:W-:Y:S05]  /*2e60*/  BSYNC.RECONVERGENT B2 ;  /* 0x0000000000027941 */ /* 0x000fea0003800200 */
.L_x_1417:
        /* <DEDUP_REMOVED lines=17> */
[----:B------:R-:W3:Y:S05]  /*2f80*/  @P0 LDG.E R27, desc[UR12][R22.64] ;  /* 0x0000000c161b0981 */ /* 0x000eea000c1e1900 */
[----:B------:R-:W4:Y:S01]  /*2f90*/  @!P1 LDC.64 R12, c[0x0][0x380] ;  /* 0x0000e000ff0c9b82 */ /* 0x000f220000000a00 */
[----:B0-----:R-:W-:Y:S02]  /*2fa0*/  @!P1 IMAD R29, R25, R18, R8 ;  /* 0x00000012191d9224 */ /* 0x001fe400078e0208 */
[----:B------:R-:W-:-:S04]  /*2fb0*/  @P0 IMAD.WIDE R16, R17, 0x4, R22 ;  /* 0x0000000411100825 */ /* 0x000fc800078e0216 */
[----:B-1----:R-:W-:Y:S02]  /*2fc0*/  @!P1 IMAD R25, R8, R24, R19 ;  /* 0x0000001808199224 */ /* 0x002fe400078e0213 */
[----:B------:R-:W5:Y:S04]  /*2fd0*/  @P0 LDG.E R16, desc[UR12][R16.64] ;  /* 0x0000000c10100981 */ /* 0x000f68000c1e1900 */
[----:B------:R-:W3:Y:S01]  /*2fe0*/  @P0 LDG.E R19, desc[UR12][R20.64] ;  /* 0x0000000c14130981 */ /* 0x000ee2000c1e1900 */
[----:B--2---:R-:W-:-:S03]  /*2ff0*/  @!P1 IMAD.WIDE R14, R29, 0x4, R14 ;  /* 0x000000041d0e9825 */ /* 0x004fc600078e020e */
[----:B------:R-:W5:Y:S04]  /*3000*/  @P0 LDG.E R8, desc[UR12][R20.64+0x4] ;  /* 0x0000040c14080981 */ /* 0x000f68000c1e1900 */
[----:B------:R-:W2:Y:S01]  /*3010*/  @!P1 LDG.E R15, desc[UR12][R14.64] ;  /* 0x0000000c0e0f9981 */ /* 0x000ea2000c1e1900 */
[----:B----4-:R-:W-:-:S06]  /*3020*/  @!P1 IMAD.WIDE R12, R25, 0x4, R12 ;  /* 0x00000004190c9825 */ /* 0x010fcc00078e020c */
[----:B------:R-:W2:Y:S01]  /*3030*/  @!P1 LDG.E R12, desc[UR12][R12.64] ;  /* 0x0000000c0c0c9981 */ /* 0x000ea2000c1e1900 */
[----:B---3--:R-:W-:-:S04]  /*3040*/  @P0 FFMA.FTZ R19, R19, R27, R28 ;  /* 0x0000001b13130223 */ /* 0x008fc8000001001c */
[----:B-----5:R-:W-:-:S04]  /*3050*/  @P0 FFMA.FTZ R28, R8, R16, R19 ;  /* 0x00000010081c0223 */ /* 0x020fc80000010013 */
[----:B--2---:R-:W-:-:S07]  /*3060*/  @!P1 FFMA.FTZ R28, R15, R12, R28 ;  /* 0x0000000c0f1c9223 */ /* 0x004fce000001001c */
.L_x_1413:
[----:B------:R-:W-:Y:S05]  /*3070*/  BSYNC.RECONVERGENT B0 ;  /* 0x0000000000007941 */ /* 0x000fea0003800200 */
.L_x_1412:
[----:B------:R-:W-:-:S04]  /*3080*/  IADD3 R2, PT, PT, R2, 0x1, RZ ;  /* 0x0000000102027810 */ /* 0x000fc80007ffe0ff */
[----:B------:R-:W-:-:S13]  /*3090*/  ISETP.NE.AND P0, PT, R2, R7, PT ;  /* 0x000000070200720c */ /* 0x000fda0003f05270 */
[----:B------:R-:W-:Y:S05]  /*30a0*/  @P0 BRA `(.L_x_1419) ;  /* 0xfffffff400f00947 */ /* 0x000fea000383ffff */
.L_x_1411:
[----:B------:R-:W-:Y:S05]  /*30b0*/  BSYNC.RECONVERGENT B1 ;  /* 0x0000000000017941 */ /* 0x000fea0003800200 */
.L_x_1410:
        /* <DEDUP_REMOVED lines=15> */
.L_x_1381:
        /* <DEDUP_REMOVED lines=28> */
.L_x_1439:
[----:B------:R-:W0:Y:S01]  /*3370*/  LDC R13, c[0x0][0x420] ;  /* 0x00010800ff0d7b82 */ /* 0x000e220000000800 */
[----:B------:R-:W-:Y:S01]  /*3380*/  IABS R10, R0 ;  /* 0x00000000000a7213 */ /* 0x000fe20000000000 */
[----:B------:R-:W1:Y:S06]  /*3390*/  LDCU UR6, c[0x0][0x434] ;  /* 0x00008680ff0677ac */ /* 0x000e6c0008000800 */
[----:B------:R-:W2:Y:S08]  /*33a0*/  LDC R7, c[0x0][0x424] ;  /* 0x00010900ff077b82 */ /* 0x000eb00000000800 */
[----:B------:R-:W1:Y:S01]  /*33b0*/  LDC R19, c[0x0][0x43c] ;  /* 0x00010f00ff137b82 */ /* 0x000e620000000800 */
[----:B0-----:R-:W-:-:S07]  /*33c0*/  IABS R11, R13 ;  /* 0x0000000d000b7213 */ /* 0x001fce0000000000 */
[----:B------:R-:W0:Y:S01]  /*33d0*/  LDC.64 R16, c[0x0][0x3f8] ;  /* 0x0000fe00ff107b82 */ /* 0x000e220000000a00 */
[----:B------:R-:W3:Y:S01]  /*33e0*/  I2F.RP R8, R11 ;  /* 0x0000000b00087306 */ /* 0x000ee20000209400 */
[----:B--2---:R-:W-:-:S07]  /*33f0*/  IABS R12, R7 ;  /* 0x00000007000c7213 */ /* 0x004fce0000000000 */
[----:B---3--:R-:W2:Y:S02]  /*3400*/  MUFU.RCP R8, R8 ;  /* 0x0000000800087308 */ /* 0x008ea40000001000 */
[----:B--2---:R-:W-:-:S06]  /*3410*/  IADD3 R4, PT, PT, R8, 0xffffffe, RZ ;  /* 0x0ffffffe08047810 */ /* 0x004fcc0007ffe0ff */
[----:B------:R2:W3:Y:S02]  /*3420*/  F2I.FTZ.U32.TRUNC.NTZ R5, R4 ;  /* 0x0000000400057305 */ /* 0x0004e4000021f000 */
[----:B--2---:R-:W-:Y:S02]  /*3430*/  IMAD.MOV.U32 R4, RZ, RZ, RZ ;  /* 0x000000ffff047224 */ /* 0x004fe400078e00ff */
[----:B---3--:R-:W-:-:S04]  /*3440*/  IMAD.MOV R6, RZ, RZ, -R5 ;  /* 0x000000ffff067224 */ /* 0x008fc800078e0a05 */
[----:B------:R-:W-:Y:S01]  /*3450*/  IMAD R9, R6, R11, RZ ;  /* 0x0000000b06097224 */ /* 0x000fe200078e02ff */
[----:B------:R-:W-:-:S03]  /*3460*/  MOV R6, R10 ;  /* 0x0000000a00067202 */ /* 0x000fc60000000f00 */
        /* <DEDUP_REMOVED lines=17> */
[----:B------:R-:W-:-:S02]  /*3580*/  @P0 VIADD R10, R10, 0x1 ;  /* 0x000000010a0a0836 */ /* 0x000fc40000000000 */
[----:B---3--:R-:W-:Y:S02]  /*3590*/  IMAD.MOV.U32 R8, RZ, RZ, RZ ;  /* 0x000000ffff087224 */ /* 0x008fe400078e00ff */
        /* <DEDUP_REMOVED lines=8> */
[----:B------:R-:W-:Y:S02]  /*3620*/  MOV R8, R12 ;  /* 0x0000000c00087202 */ /* 0x000fe40000000f00 */
[----:B------:R-:W2:Y:S03]  /*3630*/  I2F.RP R12, R6 ;  /* 0x00000006000c7306 */ /* 0x000ea60000209400 */
[----:B------:R-:W-:-:S04]  /*3640*/  IMAD.HI.U32 R9, R9, R8, RZ ;  /* 0x0000000809097227 */ /* 0x000fc800078e00ff */
[----:B------:R-:W-:-:S04]  /*3650*/  IMAD.MOV R11, RZ, RZ, -R9 ;  /* 0x000000ffff0b7224 */ /* 0x000fc800078e0a09 */
[C---:B------:R-:W-:Y:S01]  /*3660*/  IMAD R8, R5.reuse, R11, R8 ;  /* 0x0000000b05087224 */ /* 0x040fe200078e0208 */
[----:B--2---:R-:W2:Y:S04]  /*3670*/  MUFU.RCP R12, R12 ;  /* 0x0000000c000c7308 */ /* 0x004ea80000001000 */
[----:B------:R-:W-:-:S13]  /*3680*/  ISETP.GT.U32.AND P1, PT, R5, R8, PT ;  /* 0x000000080500720c */ /* 0x000fda0003f24070 */
[-C--:B------:R-:W-:Y:S02]  /*3690*/  @!P1 IADD3 R8, PT, PT, R8, -R5.reuse, RZ ;  /* 0x8000000508089210 */ /* 0x080fe40007ffe0ff */
[----:B------:R-:W-:Y:S01]  /*36a0*/  @!P1 IADD3 R9, PT, PT, R9, 0x1, RZ ;  /* 0x0000000109099810 */ /* 0x000fe20007ffe0ff */
[----:B--2---:R-:W-:Y:S01]  /*36b0*/  VIADD R14, R12, 0xffffffe ;  /* 0x0ffffffe0c0e7836 */ /* 0x004fe20000000000 */
[----:B------:R-:W-:Y:S02]  /*36c0*/  ISETP.GE.U32.AND P0, PT, R8, R5, PT ;  /* 0x000000050800720c */ /* 0x000fe40003f06070 */
[----:B------:R-:W-:Y:S01]  /*36d0*/  LOP3.LUT R5, R10, R7, RZ, 0x3c, !PT ;  /* 0x000000070a057212 */ /* 0x000fe200078e3cff */
[----:B------:R2:W3:Y:S01]  /*36e0*/  F2I.FTZ.U32.TRUNC.NTZ R15, R14 ;  /* 0x0000000e000f7305 */ /* 0x0004e2000021f000 */
[----:B------:R-:W-:Y:S02]  /*36f0*/  ISETP.NE.AND P1, PT, R7, RZ, PT ;  /* 0x000000ff0700720c */ /* 0x000fe40003f25270 */
[----:B------:R-:W-:-:S02]  /*3700*/  ISETP.GE.AND P2, PT, R5, RZ, PT ;  /* 0x000000ff0500720c */ /* 0x000fc40003f46270 */
[----:B--2---:R-:W-:-:S05]  /*3710*/  MOV R14, RZ ;  /* 0x000000ff000e7202 */ /* 0x004fca0000000f00 */
[----:B------:R-:W-:Y:S01]  /*3720*/  @P0 VIADD R9, R9, 0x1 ;  /* 0x0000000109090836 */ /* 0x000fe20000000000 */
[----:B---3--:R-:W-:-:S05]  /*3730*/  IADD3 R5, PT, PT, RZ, -R15, RZ ;  /* 0x8000000fff057210 */ /* 0x008fca0007ffe0ff */
[----:B------:R-:W-:Y:S01]  /*3740*/  @!P2 IMAD.MOV R9, RZ, RZ, -R9 ;  /* 0x000000ffff09a224 */ /* 0x000fe200078e0a09 */
[----:B------:R-:W-:Y:S01]  /*3750*/  @!P1 LOP3.LUT R9, RZ, R7, RZ, 0x33, !PT ;  /* 0x00000007ff099212 */ /* 0x000fe200078e33ff */
[----:B------:R-:W-:-:S03]  /*3760*/  IMAD R5, R5, R6, RZ ;  /* 0x0000000605057224 */ /* 0x000fc600078e02ff */
[----:B------:R-:W-:Y:S01]  /*3770*/  IABS R8, R9 ;  /* 0x0000000900087213 */ /* 0x000fe20000000000 */
[----:B------:R-:W-:Y:S02]  /*3780*/  IMAD.HI.U32 R14, R15, R5, R14 ;  /* 0x000000050f0e7227 */ /* 0x000fe400078e000e */
[----:B------:R-:W2:Y:S02]  /*3790*/  LDC R15, c[0x0][0x438] ;  /* 0x00010e00ff0f7b82 */ /* 0x000ea40000000800 */
        /* <DEDUP_REMOVED lines=15> */
[--C-:B------:R-:W-:Y:S02]  /*3890*/  IMAD R4, R4, R5, R9.reuse ;  /* 0x0000000504047224 */ /* 0x100fe400078e0209 */
[----:B------:R-:W3:Y:S01]  /*38a0*/  LDC R5, c[0x0][0x414] ;  /* 0x00010500ff057b82 */ /* 0x000ee20000000800 */
[----:B------:R-:W-:Y:S02]  /*38b0*/  IMAD.MOV R6, RZ, RZ, -R9 ;  /* 0x000000ffff067224 */ /* 0x000fe400078e0a09 */
[----:B0-----:R-:W-:Y:S01]  /*38c0*/  IMAD.WIDE R16, R4, 0x4, R16 ;  /* 0x0000000404107825 */ /* 0x001fe200078e0210 */
[----:B---3--:R-:W-:-:S03]  /*38d0*/  IABS R14, R5 ;  /* 0x00000005000e7213 */ /* 0x008fc60000000000 */
[----:B------:R-:W-:Y:S01]  /*38e0*/  IMAD R6, R7, R6, R10 ;  /* 0x0000000607067224 */ /* 0x000fe200078e020a */
[----:B------:R-:W-:Y:S01]  /*38f0*/  BSSY.RECONVERGENT B0, `(.L_x_1421) ;  /* 0x0000027000007945 */ /* 0x000fe20003800200 */
[----:B------:R0:W5:Y:S01]  /*3900*/  LDG.E R23, desc[UR12][R16.64] ;  /* 0x0000000c10177981 */ /* 0x000162000c1e1900 */
[----:B------:R-:W3:Y:S01]  /*3910*/  I2F.RP R8, R14 ;  /* 0x0000000e00087306 */ /* 0x000ee20000209400 */
[----:B-1----:R-:W-:Y:S02]  /*3920*/  IMAD R12, R6, UR6, -R19 ;  /* 0x00000006060c7c24 */ /* 0x002fe4000f8e0a13 */
[----:B------:R-:W-:-:S03]  /*3930*/  IMAD.MOV.U32 R7, RZ, RZ, RZ ;  /* 0x000000ffff077224 */ /* 0x000fc600078e00ff */
[----:B------:R-:W-:Y:S02]  /*3940*/  ISETP.GT.AND P0, PT, R12, -0x1, PT ;  /* 0xffffffff0c00780c */ /* 0x000fe40003f04270 */
[----:B---3--:R-:W1:Y:S02]  /*3950*/  MUFU.RCP R8, R8 ;  /* 0x0000000800087308 */ /* 0x008e640000001000 */
[----:B-1----:R-:W-:-:S06]  /*3960*/  IADD3 R18, PT, PT, R8, 0xffffffe, RZ ;  /* 0x0ffffffe08127810 */ /* 0x002fcc0007ffe0ff */
[----:B------:R-:W0:Y:S02]  /*3970*/  F2I.FTZ.U32.TRUNC.NTZ R9, R18 ;  /* 0x0000001200097305 */ /* 0x000e24000021f000 */
[----:B0-----:R-:W-:Y:S01]  /*3980*/  IADD3 R17, PT, PT, RZ, -R9, RZ ;  /* 0x80000009ff117210 */ /* 0x001fe20007ffe0ff */
[----:B--2---:R-:W-:Y:S06]  /*3990*/  @P0 BRA `(.L_x_1422) ;  /* 0x0000000000700947 */ /* 0x004fec0003800000 */
        /* <DEDUP_REMOVED lines=28> */
.L_x_1422:
[----:B------:R-:W-:Y:S05]  /*3b60*/  BSYNC.RECONVERGENT B0 ;  /* 0x0000000000007941 */ /* 0x000fea0003800200 */
.L_x_1421:
[----:B------:R-:W0:Y:S01]  /*3b70*/  LDCU UR6, c[0x0][0x42c] ;  /* 0x00008580ff0677ac */ /* 0x000e220008000800 */
[----:B------:R-:W-:Y:S02]  /*3b80*/  HFMA2 R8, -RZ, RZ, 0, 0 ;  /* 0x00000000ff087431 */ /* 0x000fe400000001ff */
[----:B------:R-:W-:Y:S01]  /*3b90*/  VIADD R21, R12, UR4 ;  /* 0x000000040c157c36 */ /* 0x000fe20008000000 */
[----:B------:R-:W-:Y:S01]  /*3ba0*/  IABS R6, R4 ;  /* 0x0000000400067213 */ /* 0x000fe20000000000 */
[----:B------:R-:W-:Y:S01]  /*3bb0*/  IMAD R17, R17, R14, RZ ;  /* 0x0000000e11117224 */ /* 0x000fe200078e02ff */
[----:B------:R-:W-:Y:S02]  /*3bc0*/  BSSY.RECONVERGENT B0, `(.L_x_1423) ;  /* 0x0000028000007945 */ /* 0x000fe40003800200 */
[----:B------:R-:W-:Y:S01]  /*3bd0*/  ISETP.GE.AND P0, PT, R21, -0x1, PT ;  /* 0xffffffff1500780c */ /* 0x000fe20003f06270 */
[----:B------:R-:W-:Y:S01]  /*3be0*/  IMAD.HI.U32 R16, R9, R17, R8 ;  /* 0x0000001109107227 */ /* 0x000fe200078e0008 */
[----:B------:R-:W-:-:S05]  /*3bf0*/  MOV R17, R6 ;  /* 0x0000000600117202 */ /* 0x000fca0000000f00 */
[----:B------:R-:W-:Y:S01]  /*3c00*/  IMAD.HI.U32 R16, R16, R17, RZ ;  /* 0x0000001110107227 */ /* 0x000fe200078e00ff */
[----:B0-----:R-:W-:-:S03]  /*3c10*/  MOV R6, UR6 ;  /* 0x0000000600067c02 */ /* 0x001fc60008000f00 */
[----:B------:R-:W-:Y:S02]  /*3c20*/  IMAD.MOV R18, RZ, RZ, -R16 ;  /* 0x000000ffff127224 */ /* 0x000fe400078e0a10 */
        /* <DEDUP_REMOVED lines=11> */
[----:B------:R-:W-:Y:S01]  /*3ce0*/  IMAD R25, R8, R19, RZ ;  /* 0x0000001308197224 */ /* 0x000fe200078e02ff */
[----:B------:R-:W-:-:S05]  /*3cf0*/  MOV R8, RZ ;  /* 0x000000ff00087202 */ /* 0x000fca0000000f00 */
[----:B------:R-:W-:-:S06]  /*3d00*/  IMAD.HI.U32 R25, R9, R25, R8 ;  /* 0x0000001909197227 */ /* 0x000fcc00078e0008 */
[----:B------:R-:W-:-:S04]  /*3d10*/  IMAD.HI.U32 R8, R25, R20, RZ ;  /* 0x0000001419087227 */ /* 0x000fc800078e00ff */
[----:B------:R-:W-:-:S04]  /*3d20*/  IMAD.MOV R9, RZ, RZ, -R8 ;  /* 0x000000ffff097224 */ /* 0x000fc800078e0a08 */
[----:B------:R-:W-:Y:S01]  /*3d30*/  IMAD R20, R19, R9, R20 ;  /* 0x0000000913147224 */ /* 0x000fe200078e0214 */
[----:B------:R-:W-:-:S04]  /*3d40*/  LOP3.LUT R9, R21, R6, RZ, 0x3c, !PT ;  /* 0x0000000615097212 */ /* 0x000fc800078e3cff */
[----:B------:R-:W-:Y:S02]  /*3d50*/  ISETP.GT.U32.AND P1, PT, R19, R20, PT ;  /* 0x000000141300720c */ /* 0x000fe40003f24070 */
[----:B------:R-:W-:-:S11]  /*3d60*/  ISETP.GE.AND P2, PT, R9, RZ, PT ;  /* 0x000000ff0900720c */ /* 0x000fd60003f46270 */
[-C--:B------:R-:W-:Y:S01]  /*3d70*/  @!P1 IADD3 R20, PT, PT, R20, -R19.reuse, RZ ;  /* 0x8000001314149210 */ /* 0x080fe20007ffe0ff */
[----:B------:R-:W-:Y:S01]  /*3d80*/  @!P1 VIADD R8, R8, 0x1 ;  /* 0x0000000108089836 */ /* 0x000fe20000000000 */
[----:B------:R-:W-:Y:S02]  /*3d90*/  ISETP.NE.AND P1, PT, R6, RZ, PT ;  /* 0x000000ff0600720c */ /* 0x000fe40003f25270 */
[----:B------:R-:W-:-:S13]  /*3da0*/  ISETP.GE.U32.AND P0, PT, R20, R19, PT ;  /* 0x000000131400720c */ /* 0x000fda0003f06070 */
[----:B------:R-:W-:-:S05]  /*3db0*/  @P0 IADD3 R8, PT, PT, R8, 0x1, RZ ;  /* 0x0000000108080810 */ /* 0x000fca0007ffe0ff */
        /* <DEDUP_REMOVED lines=8> */
.L_x_1424:
[----:B------:R-:W-:Y:S05]  /*3e40*/  BSYNC.RECONVERGENT B0 ;  /* 0x0000000000007941 */ /* 0x000fea0003800200 */
.L_x_1423:
[----:B------:R-:W0:Y:S01]  /*3e50*/  LDCU UR6, c[0x0][0x430] ;  /* 0x00008600ff0677ac */ /* 0x000e220008000800 */
[----:B------:R-:W-:Y:S01]  /*3e60*/  IMAD.MOV R10, RZ, RZ, -R10 ;  /* 0x000000ffff0a7224 */ /* 0x000fe200078e0a0a */
[----:B------:R-:W-:Y:S01]  /*3e70*/  BSSY.RECONVERGENT B0, `(.L_x_1425) ;  /* 0x0000027000007945 */ /* 0x000fe20003800200 */
[----:B------:R-:W-:Y:S01]  /*3e80*/  IMAD R17, R14, R18, R17 ;  /* 0x000000120e117224 */ /* 0x000fe200078e0211 */
[----:B------:R-:W-:Y:S01]  /*3e90*/  LOP3.LUT R19, R4, R5, RZ, 0x3c, !PT ;  /* 0x0000000504137212 */ /* 0x000fe200078e3cff */
[----:B------:R-:W-:Y:S02]  /*3ea0*/  IMAD R8, R13, R10, R0 ;  /* 0x0000000a0d087224 */ /* 0x000fe400078e0200 */
[----:B------:R-:W-:Y:S01]  /*3eb0*/  IMAD.MOV.U32 R9, RZ, RZ, RZ ;  /* 0x000000ffff097224 */ /* 0x000fe200078e00ff */
[----:B------:R-:W-:Y:S01]  /*3ec0*/  ISETP.GT.U32.AND P0, PT, R14, R17, PT ;  /* 0x000000110e00720c */ /* 0x000fe20003f04070 */
[----:B0-----:R-:W-:-:S12]  /*3ed0*/  IMAD R8, R8, UR6, -R15 ;  /* 0x0000000608087c24 */ /* 0x001fd8000f8e0a0f */
[-C--:B------:R-:W-:Y:S02]  /*3ee0*/  @!P0 IADD3 R17, PT, PT, R17, -R14.reuse, RZ ;  /* 0x8000000e11118210 */ /* 0x080fe40007ffe0ff */
[----:B------:R-:W-:Y:S02]  /*3ef0*/  ISETP.GT.AND P2, PT, R8, -0x1, PT ;  /* 0xffffffff0800780c */ /* 0x000fe40003f44270 */
[----:B------:R-:W-:-:S11]  /*3f00*/  ISETP.GE.U32.AND P1, PT, R17, R14, PT ;  /* 0x0000000e1100720c */ /* 0x000fd60003f26070 */
[----:B------:R-:W-:Y:S05]  /*3f10*/  @P2 BRA `(.L_x_1426) ;  /* 0x0000000000702947 */ /* 0x000fea0003800000 */
[----:B------:R-:W0:Y:S01]  /*3f20*/  LDC R9, c[0x0][0x440] ;  /* 0x00011000ff097b82 */ /* 0x000e220000000800 */
[----:B------:R-:W-:Y:S01]  /*3f30*/  HFMA2 R14, -RZ, RZ, 0, 0 ;  /* 0x00000000ff0e7431 */ /* 0x000fe200000001ff */
        /* <DEDUP_REMOVED lines=26> */
.L_x_1426:
[----:B------:R-:W-:Y:S05]  /*40e0*/  BSYNC.RECONVERGENT B0 ;  /* 0x0000000000007941 */ /* 0x000fea0003800200 */
.L_x_1425:
[----:B------:R-:W0:Y:S01]  /*40f0*/  LDCU UR6, c[0x0][0x428] ;  /* 0x00008500ff0677ac */ /* 0x000e220008000800 */
[----:B------:R-:W-:Y:S01]  /*4100*/  @!P0 IADD3 R16, PT, PT, R16, 0x1, RZ ;  /* 0x0000000110108810 */ /* 0x000fe20007ffe0ff */
[----:B------:R-:W-:Y:S01]  /*4110*/  VIADD R14, R8, UR5 ;  /* 0x00000005080e7c36 */ /* 0x000fe20008000000 */
[----:B------:R-:W-:Y:S01]  /*4120*/  ISETP.GE.AND P2, PT, R19, RZ, PT ;  /* 0x000000ff1300720c */ /* 0x000fe20003f46270 */
[----:B------:R-:W-:Y:S01]  /*4130*/  BSSY.RECONVERGENT B0, `(.L_x_1427) ;  /* 0x0000027000007945 */ /* 0x000fe20003800200 */
[----:B------:R-:W-:Y:S02]  /*4140*/  @P1 IADD3 R16, PT, PT, R16, 0x1, RZ ;  /* 0x0000000110101810 */ /* 0x000fe40007ffe0ff */
[----:B------:R-:W-:Y:S02]  /*4150*/  ISETP.GE.AND P1, PT, R14, -0x1, PT ;  /* 0xffffffff0e00780c */ /* 0x000fe40003f26270 */
[----:B------:R-:W-:-:S07]  /*4160*/  ISETP.NE.AND P0, PT, R5, RZ, PT ;  /* 0x000000ff0500720c */ /* 0x000fce0003f05270 */
[----:B------:R-:W-:Y:S01]  /*4170*/  @!P2 IMAD.MOV R16, RZ, RZ, -R16 ;  /* 0x000000ffff10a224 */ /* 0x000fe200078e0a10 */
[----:B0-----:R-:W-:-:S03]  /*4180*/  MOV R10, UR6 ;  /* 0x00000006000a7c02 */ /* 0x001fc60008000f00 */
        /* <DEDUP_REMOVED lines=33> */
.L_x_1428:
[----:B------:R-:W-:Y:S05]  /*43a0*/  BSYNC.RECONVERGENT B0 ;  /* 0x0000000000007941 */ /* 0x000fea0003800200 */
.L_x_1427:
[----:B------:R-:W-:Y:S01]  /*43b0*/  ISETP.GE.AND P1, PT, R7, R6, PT ;  /* 0x000000060700720c */ /* 0x000fe20003f26270 */
[----:B------:R-:W-:Y:S01]  /*43c0*/  BSSY.RECONVERGENT B1, `(.L_x_1429) ;  /* 0x0000088000017945 */ /* 0x000fe20003800200 */
[----:B------:R-:W-:-:S05]  /*43d0*/  @!P0 LOP3.LUT R16, RZ, R5, RZ, 0x33, !PT ;  /* 0x00000005ff108212 */ /* 0x000fca00078e33ff */
[----:B------:R-:W-:-:S06]  /*43e0*/  IMAD R11, R2, R11, R16 ;  /* 0x0000000b020b7224 */ /* 0x000fcc00078e0210 */
[----:B------:R-:W-:Y:S05]  /*43f0*/  @P1 BRA `(.L_x_1430) ;  /* 0x0000000800101947 */ /* 0x000fea0003800000 */
[----:B------:R-:W0:Y:S02]  /*4400*/  LDCU UR6, c[0x0][0x41c] ;  /* 0x00008380ff0677ac */ /* 0x000e240008000800 */
[----:B0-----:R-:W-:-:S07]  /*4410*/  IMAD R12, R11, UR6, R12 ;  /* 0x000000060b0c7c24 */ /* 0x001fce000f8e020c */
.L_x_1438:
        /* <DEDUP_REMOVED lines=18> */
.L_x_1435:
        /* <DEDUP_REMOVED lines=14> */
[----:B------:R-:W4:Y:S01]  /*4620*/  LDG.E R16, desc[UR12][R14.64+0x8] ;  /* 0x0000080c0e107981 */ /* 0x000f22000c1e1900 */
[----:B--2--5:R-:W-:Y:S01]  /*4630*/  FFMA.FTZ R18, R28, R29, R23 ;  /* 0x0000001d1c127223 */ /* 0x024fe20000010017 */
[----:B------:R-:W-:Y:S02]  /*4640*/  IMAD.WIDE R28, R13, 0x4, R20 ;  /* 0x000000040d1c7825 */ /* 0x000fe400078e0214 */
[----:B------:R-:W4:Y:S02]  /*4650*/  LDG.E R23, desc[UR12][R20.64] ;  /* 0x0000000c14177981 */ /* 0x000f24000c1e1900 */
[----:B---3--:R-:W-:Y:S02]  /*4660*/  FFMA.FTZ R17, R25, R27, R18 ;  /* 0x0000001b19117223 */ /* 0x008fe40000010012 */
[----:B------:R-:W2:Y:S04]  /*4670*/  LDG.E R25, desc[UR12][R14.64+0xc] ;  /* 0x00000c0c0e197981 */ /* 0x000ea8000c1e1900 */
[----:B------:R-:W2:Y:S01]  /*4680*/  LDG.E R27, desc[UR12][R28.64] ;  /* 0x0000000c1c1b7981 */ /* 0x000ea2000c1e1900 */
[----:B------:R-:W-:-:S04]  /*4690*/  IMAD.WIDE R18, R13, 0x4, R28 ;  /* 0x000000040d127825 */ /* 0x000fc800078e021c */
[----:B----4-:R-:W-:Y:S01]  /*46a0*/  FFMA.FTZ R23, R16, R23, R17 ;  /* 0x0000001710177223 */ /* 0x010fe20000010011 */
[C---:B------:R-:W-:Y:S02]  /*46b0*/  IMAD.WIDE R16, R13.reuse, 0x4, R18 ;  /* 0x000000040d107825 */ /* 0x040fe400078e0212 */
[----:B------:R-:W3:Y:S02]  /*46c0*/  LDG.E R18, desc[UR12][R18.64] ;  /* 0x0000000c12127981 */ /* 0x000ee4000c1e1900 */
[----:B------:R-:W-:Y:S02]  /*46d0*/  IMAD.WIDE R20, R13, 0x4, R16 ;  /* 0x000000040d147825 */ /* 0x000fe400078e0210 */
[----:B------:R-:W4:Y:S02]  /*46e0*/  LDG.E R17, desc[UR12][R16.64] ;  /* 0x0000000c10117981 */ /* 0x000f24000c1e1900 */
[----:B--2---:R-:W-:Y:S02]  /*46f0*/  FFMA.FTZ R23, R25, R27, R23 ;  /* 0x0000001b19177223 */ /* 0x004fe40000010017 */
[----:B------:R-:W3:Y:S01]  /*4700*/  LDG.E R25, desc[UR12][R14.64+0x10] ;  /* 0x0000100c0e197981 */ /* 0x000ee2000c1e1900 */
[----:B------:R-:W-:-:S03]  /*4710*/  IMAD.WIDE R28, R13, 0x4, R20 ;  /* 0x000000040d1c7825 */ /* 0x000fc600078e0214 */
[----:B------:R-:W2:Y:S04]  /*4720*/  LDG.E R27, desc[UR12][R14.64+0x18] ;  /* 0x0000180c0e1b7981 */ /* 0x000ea8000c1e1900 */
[----:B------:R-:W4:Y:S04]  /*4730*/  LDG.E R16, desc[UR12][R14.64+0x14] ;  /* 0x0000140c0e107981 */ /* 0x000f28000c1e1900 */
[----:B------:R-:W2:Y:S04]  /*4740*/  LDG.E R20, desc[UR12][R20.64] ;  /* 0x0000000c14147981 */ /* 0x000ea8000c1e1900 */
[----:B------:R-:W2:Y:S04]  /*4750*/  LDG.E R19, desc[UR12][R14.64+0x1c] ;  /* 0x00001c0c0e137981 */ /* 0x000ea8000c1e1900 */
[----:B------:R-:W2:Y:S01]  /*4760*/  LDG.E R28, desc[UR12][R28.64] ;  /* 0x0000000c1c1c7981 */ /* 0x000ea2000c1e1900 */
[----:B------:R-:W-:-:S04]  /*4770*/  IADD3 R26, PT, PT, R26, 0x8, RZ ;  /* 0x000000081a1a7810 */ /* 0x000fc80007ffe0ff */
[----:B------:R-:W-:Y:S01]  /*4780*/  ISETP.NE.AND P0, PT, R26, R5, PT ;  /* 0x000000051a00720c */ /* 0x000fe20003f05270 */
[----:B------:R-:W-:Y:S02]  /*4790*/  VIADD R11, R11, 0x8 ;  /* 0x000000080b0b7836 */ /* 0x000fe40000000000 */
[----:B---3--:R-:W-:-:S04]  /*47a0*/  FFMA.FTZ R23, R25, R18, R23 ;  /* 0x0000001219177223 */ /* 0x008fc80000010017 */
[----:B----4-:R-:W-:-:S04]  /*47b0*/  FFMA.FTZ R18, R16, R17, R23 ;  /* 0x0000001110127223 */ /* 0x010fc80000010017 */
[----:B--2---:R-:W-:-:S04]  /*47c0*/  FFMA.FTZ R18, R27, R20, R18 ;  /* 0x000000141b127223 */ /* 0x004fc80000010012 */
[----:B------:R-:W-:Y:S01]  /*47d0*/  FFMA.FTZ R23, R19, R28, R18 ;  /* 0x0000001c13177223 */ /* 0x000fe20000010012 */
[----:B------:R-:W-:Y:S06]  /*47e0*/  @P0 BRA `(.L_x_1435) ;  /* 0xfffffffc00540947 */ /* 0x000fec000383ffff */
.L_x_1434:
[----:B------:R-:W-:Y:S05]  /*47f0*/  BSYNC.RECONVERGENT B2 ;  /* 0x0000000000027941 */ /* 0x000fea0003800200 */
.L_x_1433:
        /* <DEDUP_REMOVED lines=26> */
[----:B------:R-:W-:Y:S01]  /*49a0*/  IADD3 R11, PT, PT, R11, 0x4, RZ ;  /* 0x000000040b0b7810 */ /* 0x000fe20007ffe0ff */
[----:B--2--5:R-:W-:-:S04]  /*49b0*/  FFMA.FTZ R28, R28, R20, R23 ;  /* 0x000000141c1c7223 */ /* 0x024fc80000010017 */
[----:B---3--:R-:W-:-:S04]  /*49c0*/  FFMA.FTZ R28, R25, R16, R28 ;  /* 0x00000010191c7223 */ /* 0x008fc8000001001c */
[----:B----4-:R-:W-:-:S04]  /*49d0*/  FFMA.FTZ R13, R29, R13, R28 ;  /* 0x0000000d1d0d7223 */ /* 0x010fc8000001001c */
[----:B------:R-:W-:-:S07]  /*49e0*/  FFMA.FTZ R23, R14, R26, R13 ;  /* 0x0000001a0e177223 */ /* 0x000fce000001000d */
.L_x_1437:
[----:B------:R-:W-:Y:S05]  /*49f0*/  BSYNC.RECONVERGENT B2 ;  /* 0x0000000000027941 */ /* 0x000fea0003800200 */
.L_x_1436:
        /* <DEDUP_REMOVED lines=12> */
[----:B------:R-:W4:Y:S02]  /*4ac0*/  @P0 LDG.E R28, desc[UR12][R26.64] ;  /* 0x0000000c1a1c0981 */ /* 0x000f24000c1e1900 */
        /* <DEDUP_REMOVED lines=8> */
[----:B------:R-:W4:Y:S01]  /*4b50*/  @P0 LDG.E R22, desc[UR12][R20.64] ;  /* 0x0000000c14160981 */ /* 0x000f22000c1e1900 */
[----:B-1----:R-:W-:-:S03]  /*4b60*/  @!P1 IMAD R13, R11, R13, R24 ;  /* 0x0000000d0b0d9224 */ /* 0x002fc600078e0218 */
[----:B------:R-:W4:Y:S04]  /*4b70*/  @P0 LDG.E R5, desc[UR12][R20.64+0x4] ;  /* 0x0000040c14050981 */ /* 0x000f28000c1e1900 */
[----:B------:R-:W4:Y:S01]  /*4b80*/  @P0 LDG.E R18, desc[UR12][R18.64] ;  /* 0x0000000c12120981 */ /* 0x000f22000c1e1900 */
[----:B--2---:R-:W-:-:S06]  /*4b90*/  @!P1 IMAD.WIDE R16, R25, 0x4, R16 ;  /* 0x0000000419109825 */ /* 0x004fcc00078e0210 */
[----:B------:R-:W2:Y:S01]  /*4ba0*/  @!P1 LDG.E R16, desc[UR12][R16.64] ;  /* 0x0000000c10109981 */ /* 0x000ea2000c1e1900 */
[----:B---3--:R-:W-:-:S06]  /*4bb0*/  @!P1 IMAD.WIDE R14, R13, 0x4, R14 ;  /* 0x000000040d0e9825 */ /* 0x008fcc00078e020e */
[----:B------:R-:W2:Y:S01]  /*4bc0*/  @!P1 LDG.E R14, desc[UR12][R14.64] ;  /* 0x0000000c0e0e9981 */ /* 0x000ea2000c1e1900 */
[----:B----45:R-:W-:-:S04]  /*4bd0*/  @P0 FFMA.FTZ R22, R22, R28, R23 ;  /* 0x0000001c16160223 */ /* 0x030fc80000010017 */
[----:B------:R-:W-:-:S04]  /*4be0*/  @P0 FFMA.FTZ R23, R5, R18, R22 ;  /* 0x0000001205170223 */ /* 0x000fc80000010016 */
[----:B--2---:R-:W-:-:S07]  /*4bf0*/  @!P1 FFMA.FTZ R23, R16, R14, R23 ;  /* 0x0000000e10179223 */ /* 0x004fce0000010017 */
.L_x_1432:
[----:B------:R-:W-:Y:S05]  /*4c00*/  BSYNC.RECONVERGENT B0 ;  /* 0x0000000000007941 */ /* 0x000fea0003800200 */
.L_x_1431:
[----:B------:R-:W-:-:S04]  /*4c10*/  IADD3 R7, PT, PT, R7, 0x1, RZ ;  /* 0x0000000107077810 */ /* 0x000fc80007ffe0ff */
[----:B------:R-:W-:-:S13]  /*4c20*/  ISETP.NE.AND P0, PT, R7, R6, PT ;  /* 0x000000060700720c */ /* 0x000fda0003f05270 */
[----:B------:R-:W-:Y:S05]  /*4c30*/  @P0 BRA `(.L_x_1438) ;  /* 0xfffffff400f80947 */ /* 0x000fea000383ffff */
.L_x_1430:
[----:B------:R-:W-:Y:S05]  /*4c40*/  BSYNC.RECONVERGENT B1 ;  /* 0x0000000000017941 */ /* 0x000fea0003800200 */
.L_x_1429:
        /* <DEDUP_REMOVED lines=9> */
[----:B-----5:R0:W-:Y:S02]  /*4ce0*/  STG.E desc[UR12][R4.64], R23 ;  /* 0x0000001704007986 */ /* 0x0201e4000c10190c */
[----:B------:R-:W-:Y:S01]  /*4cf0*/  IMAD.X R3, RZ, RZ, R3, P0 ;  /* 0x000000ffff037224 */ /* 0x000fe200000e0603 */
[----:B------:R-:W-:-:S04]  /*4d00*/  ISETP.GE.U32.AND P0, PT, R0, UR7, PT ;  /* 0x0000000700007c0c */ /* 0x000fc8000bf06070 */
[----:B------:R-:W-:-:S13]  /*4d10*/  ISETP.GE.AND.EX P0, PT, R3, UR6, PT, P0 ;  /* 0x0000000603007c0c */ /* 0x000fda000bf06300 */
[----:B0-----:R-:W-:Y:S05]  /*4d20*/  @!P0 BRA `(.L_x_1439) ;  /* 0xffffffe400908947 */ /* 0x001fea000383ffff */
[----:B------:R-:W-:Y:S05]  /*4d30*/  EXIT ;  /* 0x000000000000794d */ /* 0x000fea0003800000 */
.L_x_1420:
        /* <DEDUP_REMOVED lines=26> */
.L_x_1458:
        /* <DEDUP_REMOVED lines=124> */
.L_x_1441:
[----:B------:R-:W-:Y:S05]  /*56a0*/  BSYNC.RECONVERGENT B0 ;  /* 0x0000000000007941 */ /* 0x000fea0003800200 */
.L_x_1440:
        /* <DEDUP_REMOVED lines=46> */
.L_x_1443:
[----:B------:R-:W-:Y:S05]  /*5990*/  BSYNC.RECONVERGENT B0 ;  /* 0x0000000000007941 */ /* 0x000fea0003800200 */
.L_x_1442:
        /* <DEDUP_REMOVED lines=41> */
.L_x_1445:
[----:B------:R-:W-:Y:S05]  /*5c30*/  BSYNC.RECONVERGENT B0 ;  /* 0x0000000000007941 */ /* 0x000fea0003800200 */
.L_x_1444:
        /* <DEDUP_REMOVED lines=45> */
.L_x_1447:
[----:B------:R-:W-:Y:S05]  /*5f10*/  BSYNC.RECONVERGENT B0 ;  /* 0x0000000000007941 */ /* 0x000fea0003800200 */
.L_x_1446:
        /* <DEDUP_REMOVED lines=9> */
.L_x_1457:
        /* <DEDUP_REMOVED lines=18> */
.L_x_1454:
        /* <DEDUP_REMOVED lines=12> */
[----:B------:R2:W3:Y:S01]  /*6190*/  LDG.E R29, desc[UR12][R16.64] ;  /* 0x0000000c101d7981 */ /* 0x0004e2000c1e1900 */
[----:B------:R-:W-:-:S03]  /*61a0*/  IMAD.WIDE R20, R23, 0x4, R16 ;  /* 0x0000000417147825 */ /* 0x000fc600078e0210 */
[----:B------:R-:W4:Y:S01]  /*61b0*/  LDG.E R16, desc[UR12][R14.64+0x8] ;  /* 0x0000080c0e107981 */ /* 0x000f22000c1e1900 */
[----:B--2---:R-:W-:Y:S01]  /*61c0*/  FFMA.FTZ R17, R26, R27, R25 ;  /* 0x0000001b1a117223 */ /* 0x004fe20000010019 */
[C---:B------:R-:W-:Y:S02]  /*61d0*/  IMAD.WIDE R26, R23.reuse, 0x4, R20 ;  /* 0x00000004171a7825 */ /* 0x040fe400078e0214 */
        /* <DEDUP_REMOVED lines=8> */
[C---:B------:R-:W-:Y:S02]  /*6260*/  IMAD.WIDE R20, R23.reuse, 0x4, R16 ;  /* 0x0000000417147825 */ /* 0x040fe400078e0210 */
[----:B------:R-:W4:Y:S02]  /*6270*/  LDG.E R17, desc[UR12][R16.64] ;  /* 0x0000000c10117981 */ /* 0x000f24000c1e1900 */
[----:B--2---:R-:W-:Y:S02]  /*6280*/  FFMA.FTZ R25, R28, R29, R25 ;  /* 0x0000001d1c197223 */ /* 0x004fe40000010019 */
[----:B------:R-:W3:Y:S01]  /*6290*/  LDG.E R28, desc[UR12][R14.64+0x10] ;  /* 0x0000100c0e1c7981 */ /* 0x000ee2000c1e1900 */
[----:B------:R-:W-:-:S03]  /*62a0*/  IMAD.WIDE R26, R23, 0x4, R20 ;  /* 0x00000004171a7825 */ /* 0x000fc600078e0214 */
[----:B------:R-:W2:Y:S04]  /*62b0*/  LDG.E R29, desc[UR12][R14.64+0x18] ;  /* 0x0000180c0e1d7981 */ /* 0x000ea8000c1e1900 */
[----:B------:R-:W4:Y:S04]  /*62c0*/  LDG.E R16, desc[UR12][R14.64+0x14] ;  /* 0x0000140c0e107981 */ /* 0x000f28000c1e1900 */
[----:B------:R-:W2:Y:S04]  /*62d0*/  LDG.E R20, desc[UR12][R20.64] ;  /* 0x0000000c14147981 */ /* 0x000ea8000c1e1900 */
[----:B------:R-:W5:Y:S04]  /*62e0*/  LDG.E R19, desc[UR12][R14.64+0x1c] ;  /* 0x00001c0c0e137981 */ /* 0x000f68000c1e1900 */
[----:B------:R-:W5:Y:S01]  /*62f0*/  LDG.E R26, desc[UR12][R26.64] ;  /* 0x0000000c1a1a7981 */ /* 0x000f62000c1e1900 */
[----:B------:R-:W-:-:S05]  /*6300*/  VIADD R13, R13, 0x8 ;  /* 0x000000080d0d7836 */ /* 0x000fca0000000000 */
[----:B------:R-:W-:Y:S02]  /*6310*/  ISETP.NE.AND P0, PT, R13, R10, PT ;  /* 0x0000000a0d00720c */ /* 0x000fe40003f05270 */
[----:B------:R-:W-:Y:S01]  /*6320*/  IADD3 R11, PT, PT, R11, 0x8, RZ ;  /* 0x000000080b0b7810 */ /* 0x000fe20007ffe0ff */
[----:B---3--:R-:W-:-:S04]  /*6330*/  FFMA.FTZ R25, R28, R18, R25 ;  /* 0x000000121c197223 */ /* 0x008fc80000010019 */
[----:B----4-:R-:W-:-:S04]  /*6340*/  FFMA.FTZ R18, R16, R17, R25 ;  /* 0x0000001110127223 */ /* 0x010fc80000010019 */
[----:B--2---:R-:W-:-:S04]  /*6350*/  FFMA.FTZ R18, R29, R20, R18 ;  /* 0x000000141d127223 */ /* 0x004fc80000010012 */
[----:B-----5:R-:W-:Y:S01]  /*6360*/  FFMA.FTZ R25, R19, R26, R18 ;  /* 0x0000001a13197223 */ /* 0x020fe20000010012 */
[----:B------:R-:W-:Y:S06]  /*6370*/  @P0 BRA `(.L_x_1454) ;  /* 0xfffffffc00540947 */ /* 0x000fec000383ffff */
.L_x_1453:
[----:B------:R-:W-:Y:S05]  /*6380*/  BSYNC.RECONVERGENT B2 ;  /* 0x0000000000027941 */ /* 0x000fea0003800200 */
.L_x_1452:
        /* <DEDUP_REMOVED lines=26> */
[----:B------:R-:W-:-:S02]  /*6530*/  VIADD R11, R11, 0x4 ;  /* 0x000000040b0b7836 */ /* 0x000fc40000000000 */
[----:B--2---:R-:W-:-:S04]  /*6540*/  FFMA.FTZ R28, R28, R20, R25 ;  /* 0x000000141c1c7223 */ /* 0x004fc80000010019 */
[----:B---3--:R-:W-:-:S04]  /*6550*/  FFMA.FTZ R28, R23, R16, R28 ;  /* 0x00000010171c7223 */ /* 0x008fc8000001001c */
[----:B----4-:R-:W-:-:S04]  /*6560*/  FFMA.FTZ R13, R29, R13, R28 ;  /* 0x0000000d1d0d7223 */ /* 0x010fc8000001001c */
[----:B-----5:R-:W-:-:S07]  /*6570*/  FFMA.FTZ R25, R14, R26, R13 ;  /* 0x0000001a0e197223 */ /* 0x020fce000001000d */
.L_x_1456:
[----:B------:R-:W-:Y:S05]  /*6580*/  BSYNC.RECONVERGENT B2 ;  /* 0x0000000000027941 */ /* 0x000fea0003800200 */
.L_x_1455:
        /* <DEDUP_REMOVED lines=21> */
[----:B------:R-:W4:Y:S01]  /*66e0*/  @P0 LDG.E R10, desc[UR12][R20.64] ;  /* 0x0000000c140a0981 */ /* 0x000f22000c1e1900 */
[----:B-1----:R-:W-:-:S03]  /*66f0*/  @!P1 IMAD R13, R11, R13, R24 ;  /* 0x0000000d0b0d9224 */ /* 0x002fc600078e0218 */
[----:B------:R-:W5:Y:S04]  /*6700*/  @P0 LDG.E R11, desc[UR12][R20.64+0x4] ;  /* 0x0000040c140b0981 */ /* 0x000f68000c1e1900 */
[----:B------:R-:W5:Y:S01]  /*6710*/  @P0 LDG.E R18, desc[UR12][R18.64] ;  /* 0x0000000c12120981 */ /* 0x000f62000c1e1900 */
[----:B--2---:R-:W-:-:S06]  /*6720*/  @!P1 IMAD.WIDE R16, R23, 0x4, R16 ;  /* 0x0000000417109825 */ /* 0x004fcc00078e0210 */
[----:B------:R-:W2:Y:S01]  /*6730*/  @!P1 LDG.E R16, desc[UR12][R16.64] ;  /* 0x0000000c10109981 */ /* 0x000ea2000c1e1900 */
[----:B---3--:R-:W-:-:S06]  /*6740*/  @!P1 IMAD.WIDE R14, R13, 0x4, R14 ;  /* 0x000000040d0e9825 */ /* 0x008fcc00078e020e */
[----:B------:R-:W2:Y:S01]  /*6750*/  @!P1 LDG.E R14, desc[UR12][R14.64] ;  /* 0x0000000c0e0e9981 */ /* 0x000ea2000c1e1900 */
[----:B----4-:R-:W-:-:S04]  /*6760*/  @P0 FFMA.FTZ R10, R10, R28, R25 ;  /* 0x0000001c0a0a0223 */ /* 0x010fc80000010019 */
[----:B-----5:R-:W-:-:S04]  /*6770*/  @P0 FFMA.FTZ R25, R11, R18, R10 ;  /* 0x000000120b190223 */ /* 0x020fc8000001000a */
[----:B--2---:R-:W-:-:S07]  /*6780*/  @!P1 FFMA.FTZ R25, R16, R14, R25 ;  /* 0x0000000e10199223 */ /* 0x004fce0000010019 */
.L_x_1451:
[----:B------:R-:W-:Y:S05]  /*6790*/  BSYNC.RECONVERGENT B0 ;  /* 0x0000000000007941 */ /* 0x000fea0003800200 */
.L_x_1450:
[----:B------:R-:W-:-:S05]  /*67a0*/  VIADD R5, R5, 0x1 ;  /* 0x0000000105057836 */ /* 0x000fca0000000000 */
[----:B------:R-:W-:-:S13]  /*67b0*/  ISETP.NE.AND P0, PT, R5, R6, PT ;  /* 0x000000060500720c */ /* 0x000fda0003f05270 */
[----:B------:R-:W-:Y:S05]  /*67c0*/  @P0 BRA `(.L_x_1457) ;  /* 0xfffffff400f80947 */ /* 0x000fea000383ffff */
.L_x_1449:
[----:B------:R-:W-:Y:S05]  /*67d0*/  BSYNC.RECONVERGENT B1 ;  /* 0x0000000000017941 */ /* 0x000fea0003800200 */
.L_x_1448:
        /* <DEDUP_REMOVED lines=9> */
[----:B------:R0:W-:Y:S01]  /*6870*/  STG.E desc[UR12][R4.64], R25 ;  /* 0x0000001904007986 */ /* 0x0001e2000c10190c */
[----:B------:R-:W-:Y:S02]  /*6880*/  IADD3.X R3, PT, PT, RZ, R3, RZ, P0, !PT ;  /* 0x00000003ff037210 */ /* 0x000fe400007fe4ff */
[----:B------:R-:W-:-:S04]  /*6890*/  ISETP.GE.U32.AND P0, PT, R0, UR7, PT ;  /* 0x0000000700007c0c */ /* 0x000fc8000bf06070 */
[----:B------:R-:W-:-:S13]  /*68a0*/  ISETP.GE.AND.EX P0, PT, R3, UR6, PT, P0 ;  /* 0x0000000603007c0c */ /* 0x000fda000bf06300 */
[----:B0-----:R-:W-:Y:S05]  /*68b0*/  @!P0 BRA `(.L_x_1458) ;  /* 0xffffffe400888947 */ /* 0x001fea000383ffff */
[----:B------:R-:W-:Y:S05]  /*68c0*/  EXIT ;  /* 0x000000000000794d */ /* 0x000fea0003800000 */
.L_x_1459:
        /* <DEDUP_REMOVED lines=11> */
.L_x_1749:


//--------------------- .text._ZN2at6native51_GLOBAL__N__2c613397_18_DepthwiseConv2d_cu_9959487031conv_depthwise2d_forward_kernelILi1EfiEEvNS_27GenericPackedTensorAccessorIKT0_Lm4ENS_16DefaultPtrTraitsEiEENS3_IS4_Lm4ES6_iEES7_NS3_IS5_Lm1ES6_iEEbT1_iiiiiiiiiiiiii --------------------------
	.section	.text._ZN2at6native51_GLOBAL__N__2c613397_18_DepthwiseConv2d_cu_9959487031conv_depthwise2d_forward_kernelILi1EfiEEvNS_27GenericPackedTensorAccessorIKT0_Lm4ENS_16DefaultPtrTraitsEiEENS3_IS4_Lm4ES6_iEES7_NS3_IS5_Lm1ES6_iEEbT1_iiiiiiiiiiiiii,"ax",@progbits
	.align	128
.text._ZN2at6native51_GLOBAL__N__2c613397_18_DepthwiseConv2d_cu_9959487031conv_depthwise2d_forward_kernelILi1EfiEEvNS_27GenericPackedTensorAccessorIKT0_Lm4ENS_16DefaultPtrTraitsEiEENS3_IS4_Lm4ES6_iEES7_NS3_IS5_Lm1ES6_iEEbT1_iiiiiiiiiiiiii:
        .type           _ZN2at6native51_GLOBAL__N__2c613397_18_DepthwiseConv2d_cu_9959487031conv_depthwise2d_forward_kernelILi1EfiEEvNS_27GenericPackedTensorAccessorIKT0_Lm4ENS_16DefaultPtrTraitsEiEENS3_IS4_Lm4ES6_iEES7_NS3_IS5_Lm1ES6_iEEbT1_iiiiiiiiiiiiii,@function
        .size           _ZN2at6native51_GLOBAL__N__2c613397_18_DepthwiseConv2d_cu_9959487031conv_depthwise2d_forward_kernelILi1EfiEEvNS_27GenericPackedTensorAccessorIKT0_Lm4ENS_16DefaultPtrTraitsEiEENS3_IS4_Lm4ES6_iEES7_NS3_IS5_Lm1ES6_iEEbT1_iiiiiiiiiiiiii,(.L_x_1750 - _ZN2at6native51_GLOBAL__N__2c613397_18_DepthwiseConv2d_cu_9959487031conv_depthwise2d_forward_kernelILi1EfiEEvNS_27GenericPackedTensorAccessorIKT0_Lm4ENS_16DefaultPtrTraitsEiEENS3_IS4_Lm4ES6_iEES7_NS3_IS5_Lm1ES6_iEEbT1_iiiiiiiiiiiiii)
        .other          _ZN2at6native51_GLOBAL__N__2c613397_18_DepthwiseConv2d_cu_9959487031conv_depthwise2d_forward_kernelILi1EfiEEvNS_27GenericPackedTensorAccessorIKT0_Lm4ENS_16DefaultPtrTraitsEiEENS3_IS4_Lm4ES6_iEES7_NS3_IS5_Lm1ES6_iEEbT1_iiiiiiiiiiiiii,@"STO_CUDA_ENTRY STV_DEFAULT"
_ZN2at6native51_GLOBAL__N__2c613397_18_DepthwiseConv2d_cu_9959487031conv_depthwise2d_forward_kernelILi1EfiEEvNS_27GenericPackedTensorAccessorIKT0_Lm4ENS_16DefaultPtrTraitsEiEENS3_IS4_Lm4ES6_iEES7_NS3_IS5_Lm1ES6_iEEbT1_iiiiiiiiiiiiii:
        /* <DEDUP_REMOVED lines=59> */
.L_x_1463:
[----:B------:R-:W-:-:S07]  /*03b0*/  MOV R0, 0x3d0 ;  /* 0x000003d000007802 */ /* 0x000fce0000000f00 */
[----:B------:R-:W-:Y:S05]  /*03c0*/  CALL.REL.NOINC `($__internal_50_$__cuda_sm20_div_u64) ;  /* 0x0000006400087944 */ /* 0x000fea0003c00000 */
[----:B------:R-:W-:Y:S01]  /*03d0*/  MOV R4, R8 ;  /* 0x0000000800047202 */ /* 0x000fe20000000f00 */
[----:B------:R-:W-:-:S07]  /*03e0*/  IMAD.MOV.U32 R5, RZ, RZ, R9 ;  /* 0x000000ffff057224 */ /* 0x000fce00078e0009 */
.L_x_1464:
[----:B------:R-:W-:Y:S05]  /*03f0*/  BSYNC.RECONVERGENT B0 ;  /* 0x0000000000007941 */ /* 0x000fea0003800200 */
.L_x_1462:
        /* <DEDUP_REMOVED lines=102> */
[----:B------:R-:W3:Y:S01]  /*0a60*/  @P1 LDG.E R13, desc[UR8][R12.64] ;  /* 0x000000080c0d1981 */ /* 0x000ee2000c1e1900 */
[----:B--2---:R-:W-:-:S05]  /*0a70*/  @P1 IMAD.WIDE R8, R11, 0x4, R8 ;  /* 0x000000040b081825 */ /* 0x004fca00078e0208 */
[----:B------:R-:W3:Y:S01]  /*0a80*/  @P1 LDG.E R0, desc[UR8][R8.64] ;  /* 0x0000000808001981 */ /* 0x000ee2000c1e1900 */
[----:B-1----:R-:W-:Y:S01]  /*0a90*/  LEA R4, P2, R10, UR10, 0x2 ;  /* 0x0000000a0a047c11 */ /* 0x002fe2000f8410ff */
[----:B------:R-:W-:-:S03]  /*0aa0*/  IMAD.MOV.U32 R11, RZ, RZ, RZ ;  /* 0x000000ffff0b7224 */ /* 0x000fc600078e00ff */
[----:B------:R-:W-:Y:S01]  /*0ab0*/  LEA.HI.X R5, R10, UR11, R7, 0x2, P2 ;  /* 0x0000000b0a057c11 */ /* 0x000fe200090f1407 */
[----:B------:R-:W-:Y:S01]  /*0ac0*/  IMAD.MOV.U32 R7, RZ, RZ, R6 ;  /* 0x000000ffff077224 */ /* 0x000fe200078e0006 */
[----:B------:R-:W-:Y:S01]  /*0ad0*/  MOV R10, R2 ;  /* 0x00000002000a7202 */ /* 0x000fe20000000f00 */
[----:B---3--:R-:W-:-:S05]  /*0ae0*/  @P1 FFMA.FTZ R11, R0, R13, RZ ;  /* 0x0000000d000b1223 */ /* 0x008fca00000100ff */
[----:B------:R0:W-:Y:S02]  /*0af0*/  STG.E desc[UR8][R4.64], R11 ;  /* 0x0000000b04007986 */ /* 0x0001e4000c101908 */
.L_x_1466:
[----:B------:R-:W-:Y:S05]  /*0b00*/  BSYNC.RECONVERGENT B0 ;  /* 0x0000000000007941 */ /* 0x000fea0003800200 */
.L_x_1465:
[----:B------:R-:W-:Y:S05]  /*0b10*/  @!P0 EXIT ;  /* 0x000000000000894d */ /* 0x000fea0003800000 */
[----:B------:R-:W1:Y:S01]  /*0b20*/  LDC R0, c[0x0][0x420] ;  /* 0x00010800ff007b82 */ /* 0x000e620000000800 */
[----:B------:R-:W-:Y:S01]  /*0b30*/  IMAD.MOV.U32 R16, RZ, RZ, RZ ;  /* 0x000000ffff107224 */ /* 0x000fe200078e00ff */
[----:B------:R-:W2:Y:S01]  /*0b40*/  LDCU UR4, c[0x0][0x40c] ;  /* 0x00008180ff0477ac */ /* 0x000ea20008000800 */
[----:B------:R-:W3:Y:S01]  /*0b50*/  LDCU.64 UR10, c[0x0][0x418] ;  /* 0x00008300ff0a77ac */ /* 0x000ee20008000a00 */
[----:B------:R-:W4:Y:S01]  /*0b60*/  LDCU.64 UR12, c[0x0][0x3a8] ;  /* 0x00007500ff0c77ac */ /* 0x000f220008000a00 */
[----:B-1----:R-:W-:-:S04]  /*0b70*/  IABS R12, R0 ;  /* 0x00000000000c7213 */ /* 0x002fc80000000000 */
[----:B------:R-:W1:Y:S08]  /*0b80*/  I2F.RP R0, R12 ;  /* 0x0000000c00007306 */ /* 0x000e700000209400 */
[----:B-1----:R-:W1:Y:S02]  /*0b90*/  MUFU.RCP R0, R0 ;  /* 0x0000000000007308 */ /* 0x002e640000001000 */
[----:B-1----:R-:W-:-:S06]  /*0ba0*/  VIADD R17, R0, 0xffffffe ;  /* 0x0ffffffe00117836 */ /* 0x002fcc0000000000 */
[----:B------:R-:W0:Y:S02]  /*0bb0*/  F2I.FTZ.U32.TRUNC.NTZ R17, R17 ;  /* 0x0000001100117305 */ /* 0x000e24000021f000 */
[----:B0-----:R-:W-:-:S04]  /*0bc0*/  IMAD.MOV R5, RZ, RZ, -R17 ;  /* 0x000000ffff057224 */ /* 0x001fc800078e0a11 */
[----:B------:R-:W-:-:S04]  /*0bd0*/  IMAD R5, R5, R12, RZ ;  /* 0x0000000c05057224 */ /* 0x000fc800078e02ff */
[----:B--234-:R-:W-:-:S07]  /*0be0*/  IMAD.HI.U32 R16, R17, R5, R16 ;  /* 0x0000000511107227 */ /* 0x01cfce00078e0010 */
.L_x_1467:
        /* <DEDUP_REMOVED lines=11> */
[----:B------:R-:W-:-:S02]  /*0ca0*/  ISETP.NE.AND P2, PT, R21, RZ, PT ;  /* 0x000000ff1500720c */ /* 0x000fc40003f45270 */
[-C--:B------:R-:W-:Y:S01]  /*0cb0*/  LOP3.LUT R6, RZ, R21.reuse, RZ, 0x33, !PT ;  /* 0x00000015ff067212 */ /* 0x080fe200078e33ff */
[----:B------:R-:W-:Y:S01]  /*0cc0*/  IMAD R5, R11, R0, R5 ;  /* 0x000000000b057224 */ /* 0x000fe200078e0205 */
[----:B------:R-:W-:Y:S02]  /*0cd0*/  LOP3.LUT R0, R10, R21, RZ, 0x3c, !PT ;  /* 0x000000150a007212 */ /* 0x000fe400078e3cff */
[----:B--2---:R-:W-:Y:S02]  /*0ce0*/  IABS R18, R23 ;  /* 0x0000001700127213 */ /* 0x004fe40000000000 */
[----:B------:R-:W-:Y:S01]  /*0cf0*/  ISETP.GT.U32.AND P1, PT, R12, R5, PT ;  /* 0x000000050c00720c */ /* 0x000fe20003f24070 */
[----:B0-----:R-:W0:Y:S01]  /*0d00*/  MUFU.RCP R2, R2 ;  /* 0x0000000200027308 */ /* 0x001e220000001000 */
[----:B------:R-:W-:-:S07]  /*0d10*/  ISETP.GE.AND P3, PT, R0, RZ, PT ;  /* 0x000000ff0000720c */ /* 0x000fce0003f66270 */
[----:B------:R-:W1:Y:S04]  /*0d20*/  I2F.RP R8, R18 ;  /* 0x0000001200087306 */ /* 0x000e680000209400 */
[----:B------:R-:W-:Y:S02]  /*0d30*/  @!P1 IMAD.IADD R5, R5, 0x1, -R11 ;  /* 0x0000000105059824 */ /* 0x000fe400078e0a0b */
[----:B------:R-:W-:-:S03]  /*0d40*/  @!P1 VIADD R16, R16, 0x1 ;  /* 0x0000000110109836 */ /* 0x000fc60000000000 */
[----:B------:R-:W-:Y:S01]  /*0d50*/  ISETP.GE.U32.AND P0, PT, R5, R12, PT ;  /* 0x0000000c0500720c */ /* 0x000fe20003f06070 */
[----:B0-----:R-:W-:-:S04]  /*0d60*/  VIADD R4, R2, 0xffffffe ;  /* 0x0ffffffe02047836 */ /* 0x001fc80000000000 */
[----:B------:R0:W2:Y:S08]  /*0d70*/  F2I.FTZ.U32.TRUNC.NTZ R5, R4 ;  /* 0x0000000400057305 */ /* 0x0000b0000021f000 */
[----:B------:R-:W-:Y:S01]  /*0d80*/  @P0 IADD3 R16, PT, PT, R16, 0x1, RZ ;  /* 0x0000000110100810 */ /* 0x000fe20007ffe0ff */
[----:B0-----:R-:W-:Y:S01]  /*0d90*/  IMAD.MOV.U32 R4, RZ, RZ, RZ ;  /* 0x000000ffff047224 */ /* 0x001fe200078e00ff */
[----:B-1----:R-:W0:Y:S03]  /*0da0*/  MUFU.RCP R8, R8 ;  /* 0x0000000800087308 */ /* 0x002e260000001000 */
[----:B------:R-:W-:-:S02]  /*0db0*/  @!P3 IMAD.MOV R16, RZ, RZ, -R16 ;  /* 0x000000ffff10b224 */ /* 0x000fc400078e0a10 */
[----:B--2---:R-:W-:-:S03]  /*0dc0*/  IMAD.MOV R0, RZ, RZ, -R5 ;  /* 0x000000ffff007224 */ /* 0x004fc600078e0a05 */
[----:B------:R-:W-:Y:S01]  /*0dd0*/  SEL R13, R6, R16, !P2 ;  /* 0x00000010060d7207 */ /* 0x000fe20005000000 */
[----:B------:R-:W-:-:S03]  /*0de0*/  IMAD R9, R0, R19, RZ ;  /* 0x0000001300097224 */ /* 0x000fc600078e02ff */
[----:B------:R-:W-:Y:S01]  /*0df0*/  IABS R0, R13 ;  /* 0x0000000d00007213 */ /* 0x000fe20000000000 */
[----:B------:R-:W-:-:S03]  /*0e00*/  IMAD.HI.U32 R2, R5, R9, R4 ;  /* 0x0000000905027227 */ /* 0x000fc600078e0004 */
[----:B------:R-:W-:Y:S01]  /*0e10*/  MOV R4, R0 ;  /* 0x0000000000047202 */ /* 0x000fe20000000f00 */
[----:B0-----:R-:W-:Y:S02]  /*0e20*/  VIADD R24, R8, 0xffffffe ;  /* 0x0ffffffe08187836 */ /* 0x001fe40000000000 */
[----:B------:R-:W0:Y:S01]  /*0e30*/  LDC.64 R8, c[0x0][0x438] ;  /* 0x00010e00ff087b82 */ /* 0x000e220000000a00 */
[----:B------:R-:W-:Y:S01]  /*0e40*/  IMAD.MOV R14, RZ, RZ, -R13 ;  /* 0x000000ffff0e7224 */ /* 0x000fe200078e0a0d */
[----:B------:R1:W2:Y:S01]  /*0e50*/  F2I.FTZ.U32.TRUNC.NTZ R25, R24 ;  /* 0x0000001800197305 */ /* 0x0002a2000021f000 */
[----:B------:R-:W-:-:S04]  /*0e60*/  IMAD.HI.U32 R0, R2, R4, RZ ;  /* 0x0000000402007227 */ /* 0x000fc800078e00ff */
[----:B------:R-:W-:-:S04]  /*0e70*/  IMAD.MOV R5, RZ, RZ, -R0 ;  /* 0x000000ffff057224 */ /* 0x000fc800078e0a00 */
[----:B------:R-:W-:Y:S02]  /*0e80*/  IMAD R4, R19, R5, R4 ;  /* 0x0000000513047224 */ /* 0x000fe400078e0204 */
[----:B-1----:R-:W-:-:S03]  /*0e90*/  HFMA2 R24, -RZ, RZ, 0, 0 ;  /* 0x00000000ff187431 */ /* 0x002fc600000001ff */
[----:B------:R-:W-:Y:S01]  /*0ea0*/  ISETP.GT.U32.AND P1, PT, R19, R4, PT ;  /* 0x000000041300720c */ /* 0x000fe20003f24070 */
[----:B--2---:R-:W-:-:S04]  /*0eb0*/  IMAD.MOV R15, RZ, RZ, -R25 ;  /* 0x000000ffff0f7224 */ /* 0x004fc800078e0a19 */
[----:B------:R-:W-:-:S04]  /*0ec0*/  IMAD R15, R15, R18, RZ ;  /* 0x000000120f0f7224 */ /* 0x000fc800078e02ff */
[----:B------:R-:W-:-:S04]  /*0ed0*/  IMAD.HI.U32 R24, R25, R15, R24 ;  /* 0x0000000f19187227 */ /* 0x000fc800078e0018 */
[----:B------:R-:W-:Y:S01]  /*0ee0*/  @!P1 IMAD.IADD R4, R4, 0x1, -R19 ;  /* 0x0000000104049824 */ /* 0x000fe200078e0a13 */
[----:B------:R-:W-:-:S04]  /*0ef0*/  @!P1 IADD3 R0, PT, PT, R0, 0x1, RZ ;  /* 0x0000000100009810 */ /* 0x000fc80007ffe0ff */
[----:B------:R-:W-:Y:S02]  /*0f00*/  ISETP.GE.U32.AND P0, PT, R4, R19, PT ;  /* 0x000000130400720c */ /* 0x000fe40003f06070 */
[----:B------:R-:W-:-:S04]  /*0f10*/  LOP3.LUT R4, R13, R20, RZ, 0x3c, !PT ;  /* 0x000000140d047212 */ /* 0x000fc800078e3cff */
[----:B------:R-:W-:Y:S02]  /*0f20*/  ISETP.GE.AND P3, PT, R4, RZ, PT ;  /* 0x000000ff0400720c */ /* 0x000fe40003f66270 */
[----:B------:R-:W0:Y:S05]  /*0f30*/  LDC.64 R4, c[0x0][0x430] ;  /* 0x00010c00ff047b82 */ /* 0x000e2a0000000a00 */
[----:B------:R-:W-:-:S06]  /*0f40*/  @P0 VIADD R0, R0, 0x1 ;  /* 0x0000000100000836 */ /* 0x000fcc0000000000 */
[----:B------:R-:W-:-:S05]  /*0f50*/  @!P3 IMAD.MOV R0, RZ, RZ, -R0 ;  /* 0x000000ffff00b224 */ /* 0x000fca00078e0a00 */
[----:B------:R-:W-:-:S04]  /*0f60*/  SEL R0, R22, R0, !P5 ;  /* 0x0000000016007207 */ /* 0x000fc80006800000 */
[----:B------:R-:W-:Y:S01]  /*0f70*/  IABS R17, R0 ;  /* 0x0000000000117213 */ /* 0x000fe20000000000 */
[----:B------:R-:W-:Y:S01]  /*0f80*/  IMAD.MOV R15, RZ, RZ, -R0 ;  /* 0x000000ffff0f7224 */ /* 0x000fe200078e0a00 */
[----:B------:R-:W-:-:S03]  /*0f90*/  ISETP.GE.AND P4, PT, R0, RZ, PT ;  /* 0x000000ff0000720c */ /* 0x000fc60003f86270 */
        /* <DEDUP_REMOVED lines=8> */
[C---:B------:R-:W-:Y:S02]  /*1020*/  ISETP.GE.AND P1, PT, R16.reuse, UR10, PT ;  /* 0x0000000a10007c0c */ /* 0x040fe4000bf26270 */
[C---:B------:R-:W-:Y:S02]  /*1030*/  ISETP.GE.AND P0, PT, R25.reuse, UR11, PT ;  /* 0x0000000b19007c0c */ /* 0x040fe4000bf06270 */
[----:B------:R-:W-:Y:S02]  /*1040*/  ISETP.GT.AND P1, PT, R16, -0x1, !P1 ;  /* 0xffffffff1000780c */ /* 0x000fe40004f24270 */
[----:B------:R-:W-:-:S04]  /*1050*/  ISETP.GT.AND P0, PT, R25, -0x1, !P0 ;  /* 0xffffffff1900780c */ /* 0x000fc80004704270 */
[----:B------:R-:W-:Y:S02]  /*1060*/  PLOP3.LUT P0, PT, P0, P1, PT, 0x80, 0x8 ;  /* 0x000000000008781c */ /* 0x000fe40000703070 */
[----:B------:R-:W-:Y:S02]  /*1070*/  @!P3 IADD3 R17, PT, PT, R17, -R18, RZ ;  /* 0x800000121111b210 */ /* 0x000fe40007ffe0ff */
[----:B------:R-:W-:Y:S02]  /*1080*/  ISETP.NE.AND P3, PT, R23, RZ, PT ;  /* 0x000000ff1700720c */ /* 0x000fe40003f65270 */
[----:B------:R-:W-:Y:S02]  /*1090*/  ISETP.GT.U32.AND P1, PT, R18, R17, PT ;  /* 0x000000111200720c */ /* 0x000fe40003f24070 */
[----:B------:R-:W-:-:S05]  /*10a0*/  LOP3.LUT R23, RZ, R23, RZ, 0x33, !PT ;  /* 0x00000017ff177212 */ /* 0x000fca00078e33ff */
[----:B------:R-:W0:Y:S01]  /*10b0*/  @P0 LDC.64 R14, c[0x0][0x380] ;  /* 0x0000e000ff0e0b82 */ /* 0x000e220000000a00 */
[----:B------:R-:W-:-:S04]  /*10c0*/  @P0 IMAD R25, R0, UR11, R25 ;  /* 0x0000000b00190c24 */ /* 0x000fc8000f8e0219 */
[----:B------:R-:W-:Y:S02]  /*10d0*/  @P0 IMAD R25, R25, UR10, R16 ;  /* 0x0000000a19190c24 */ /* 0x000fe4000f8e0210 */
[----:B------:R-:W-:Y:S01]  /*10e0*/  @!P1 IMAD.IADD R17, R17, 0x1, -R18 ;  /* 0x0000000111119824 */ /* 0x000fe200078e0a12 */
[----:B------:R-:W1:Y:S03]  /*10f0*/  @P0 LDC.64 R12, c[0x0][0x3d0] ;  /* 0x0000f400ff0c0b82 */ /* 0x000e660000000a00 */
[----:B------:R-:W-:-:S05]  /*1100*/  @!P4 IMAD.MOV R17, RZ, RZ, -R17 ;  /* 0x000000ffff11c224 */ /* 0x000fca00078e0a11 */
[----:B------:R-:W-:-:S05]  /*1110*/  SEL R17, R23, R17, !P3 ;  /* 0x0000001117117207 */ /* 0x000fca0005800000 */
[----:B------:R-:W-:Y:S02]  /*1120*/  @P0 IMAD R17, R17, UR5, RZ ;  /* 0x0000000511110c24 */ /* 0x000fe4000f8e02ff */
[----:B0-----:R-:W-:-:S06]  /*1130*/  @P0 IMAD.WIDE R14, R25, 0x4, R14 ;  /* 0x00000004190e0825 */ /* 0x001fcc00078e020e */
[----:B------:R-:W2:Y:S01]  /*1140*/  @P0 LDG.E R15, desc[UR8][R14.64] ;  /* 0x000000080e0f0981 */ /* 0x000ea2000c1e1900 */
[----:B-1----:R-:W-:-:S05]  /*1150*/  @P0 IMAD.WIDE R12, R17, 0x4, R12 ;  /* 0x00000004110c0825 */ /* 0x002fca00078e020c */
[----:B------:R0:W2:Y:S01]  /*1160*/  @P0 LDG.E R0, desc[UR8][R12.64] ;  /* 0x000000080c000981 */ /* 0x0000a2000c1e1900 */
[----:B------:R-:W1:Y:S08]  /*1170*/  I2F.RP R25, R11 ;  /* 0x0000000b00197306 */ /* 0x000e700000209400 */
[----:B-1----:R-:W1:Y:S02]  /*1180*/  MUFU.RCP R25, R25 ;  /* 0x0000001900197308 */ /* 0x002e640000001000 */
[----:B-1----:R-:W-:-:S06]  /*1190*/  VIADD R27, R25, 0xffffffe ;  /* 0x0ffffffe191b7836 */ /* 0x002fcc0000000000 */
[----:B------:R-:W1:Y:S01]  /*11a0*/  F2I.FTZ.U32.TRUNC.NTZ R17, R27 ;  /* 0x0000001b00117305 */ /* 0x000e62000021f000 */
[----:B------:R-:W-:Y:S02]  /*11b0*/  IADD3 R26, P4, PT, R3, R10, RZ ;  /* 0x0000000a031a7210 */ /* 0x000fe40007f9e0ff */
[----:B-1----:R-:W-:-:S05]  /*11c0*/  IADD3 R16, PT, PT, RZ, -R17, RZ ;  /* 0x80000011ff107210 */ /* 0x002fca0007ffe0ff */
[----:B------:R-:W-:Y:S02]  /*11d0*/  IMAD R29, R16, R11, RZ ;  /* 0x0000000b101d7224 */ /* 0x000fe400078e02ff */
[----:B------:R-:W-:-:S04]  /*11e0*/  IMAD.MOV.U32 R16, RZ, RZ, RZ ;  /* 0x000000ffff107224 */ /* 0x000fc800078e00ff */
[----:B------:R-:W-:Y:S01]  /*11f0*/  IMAD.HI.U32 R16, R17, R29, R16 ;  /* 0x0000001d11107227 */ /* 0x000fe200078e0010 */
[----:B------:R-:W-:-:S05]  /*1200*/  IABS R17, R26 ;  /* 0x0000001a00117213 */ /* 0x000fca0000000000 */
[----:B0-----:R-:W-:-:S04]  /*1210*/  IMAD.HI.U32 R13, R16, R17, RZ ;  /* 0x00000011100d7227 */ /* 0x001fc800078e00ff */
[----:B------:R-:W-:-:S04]  /*1220*/  IMAD.MOV R12, RZ, RZ, -R13 ;  /* 0x000000ffff0c7224 */ /* 0x000fc800078e0a0d */
        /* <DEDUP_REMOVED lines=15> */
[----:B------:R-:W-:-:S13]  /*1320*/  ISETP.GT.U32.AND P2, PT, R19, R6, PT ;  /* 0x000000061300720c */ /* 0x000fda0003f44070 */
[----:B------:R-:W-:-:S05]  /*1330*/  @!P2 IMAD.IADD R6, R6, 0x1, -R19 ;  /* 0x000000010606a824 */ /* 0x000fca00078e0a13 */
[----:B------:R-:W-:Y:S02]  /*1340*/  ISETP.GE.U32.AND P1, PT, R6, R19, PT ;  /* 0x000000130600720c */ /* 0x000fe40003f26070 */
[----:B------:R-:W-:-:S04]  /*1350*/  LOP3.LUT R6, R11, R20, RZ, 0x3c, !PT ;  /* 0x000000140b067212 */ /* 0x000fc800078e3cff */
[----:B------:R-:W-:Y:S01]  /*1360*/  ISETP.GE.AND P6, PT, R6, RZ, PT ;  /* 0x000000ff0600720c */ /* 0x000fe20003fc6270 */
[----:B------:R-:W-:-:S06]  /*1370*/  @!P2 VIADD R2, R2, 0x1 ;  /* 0x000000010202a836 */ /* 0x000fcc0000000000 */
[----:B------:R-:W-:-:S06]  /*1380*/  @P1 VIADD R2, R2, 0x1 ;  /* 0x0000000102021836 */ /* 0x000fcc0000000000 */
[----:B------:R-:W-:-:S04]  /*1390*/  @!P6 IADD3 R2, PT, PT, -R2, RZ, RZ ;  /* 0x000000ff0202e210 */ /* 0x000fc80007ffe1ff */
[----:B------:R-:W-:-:S04]  /*13a0*/  SEL R22, R22, R2, !P5 ;  /* 0x0000000216167207 */ /* 0x000fc80006800000 */
[----:B------:R-:W-:Y:S01]  /*13b0*/  IABS R13, R22 ;  /* 0x00000016000d7213 */ /* 0x000fe20000000000 */
[----:B------:R-:W-:Y:S02]  /*13c0*/  IMAD.MOV R2, RZ, RZ, -R11 ;  /* 0x000000ffff027224 */ /* 0x000fe400078e0a0b */
[----:B------:R-:W-:Y:S02]  /*13d0*/  IMAD.MOV R6, RZ, RZ, -R22 ;  /* 0x000000ffff067224 */ /* 0x000fe400078e0a16 */
[----:B------:R-:W-:-:S04]  /*13e0*/  IMAD.HI.U32 R24, R24, R13, RZ ;  /* 0x0000000d18187227 */ /* 0x000fc800078e00ff */
[----:B------:R-:W-:Y:S02]  /*13f0*/  IMAD.MOV R24, RZ, RZ, -R24 ;  /* 0x000000ffff187224 */ /* 0x000fe400078e0a18 */
[----:B------:R-:W-:Y:S02]  /*1400*/  IMAD R21, R21, R2, R26 ;  /* 0x0000000215157224 */ /* 0x000fe400078e021a */
[----:B------:R-:W-:Y:S02]  /*1410*/  IMAD R6, R20, R6, R11 ;  /* 0x0000000614067224 */ /* 0x000fe400078e020b */
[----:B------:R-:W-:Y:S02]  /*1420*/  IMAD R13, R18, R24, R13 ;  /* 0x00000018120d7224 */ /* 0x000fe400078e020d */
[----:B------:R-:W-:Y:S02]  /*1430*/  IMAD R21, R21, R4, -R8 ;  /* 0x0000000415157224 */ /* 0x000fe400078e0a08 */
[----:B------:R-:W-:Y:S01]  /*1440*/  IMAD R11, R6, R5, -R9 ;  /* 0x00000005060b7224 */ /* 0x000fe200078e0a09 */
[----:B------:R-:W-:-:S02]  /*1450*/  ISETP.GT.U32.AND P5, PT, R18, R13, PT ;  /* 0x0000000d1200720c */ /* 0x000fc40003fa4070 */
[----:B------:R-:W-:Y:S02]  /*1460*/  ISETP.GE.AND P2, PT, R21, UR10, PT ;  /* 0x0000000a15007c0c */ /* 0x000fe4000bf46270 */
[----:B------:R-:W-:Y:S02]  /*1470*/  ISETP.GE.AND P1, PT, R11, UR11, PT ;  /* 0x0000000b0b007c0c */ /* 0x000fe4000bf26270 */
        /* <DEDUP_REMOVED lines=9> */
[----:B------:R-:W-:Y:S02]  /*1510*/  @!P5 IMAD.MOV R13, RZ, RZ, -R13 ;  /* 0x000000ffff0dd224 */ /* 0x000fe400078e0a0d */
[----:B------:R-:W-:-:S03]  /*1520*/  @P1 IMAD R22, R22, UR11, R11 ;  /* 0x0000000b16161c24 */ /* 0x000fc6000f8e020b */
[----:B------:R-:W-:Y:S01]  /*1530*/  SEL R17, R23, R13, !P3 ;  /* 0x0000000d17117207 */ /* 0x000fe20005800000 */
[----:B------:R-:W-:Y:S01]  /*1540*/  @P1 IMAD R13, R22, UR10, R21 ;  /* 0x0000000a160d1c24 */ /* 0x000fe2000f8e0215 */
[C---:B------:R-:W-:Y:S01]  /*1550*/  LEA R18, P2, R10.reuse, UR12, 0x2 ;  /* 0x0000000c0a127c11 */ /* 0x040fe2000f8410ff */
[----:B------:R-:W-:Y:S02]  /*1560*/  IMAD.MOV.U32 R11, RZ, RZ, RZ ;  /* 0x000000ffff0b7224 */ /* 0x000fe400078e00ff */
[----:B------:R-:W-:Y:S01]  /*1570*/  @P1 IMAD R17, R17, UR5, RZ ;  /* 0x0000000511111c24 */ /* 0x000fe2000f8e02ff */
[----:B------:R-:W-:Y:S01]  /*1580*/  LEA.HI.X R19, R10, UR13, R7, 0x2, P2 ;  /* 0x0000000d0a137c11 */ /* 0x000fe200090f1407 */
[----:B0-----:R-:W-:-:S04]  /*1590*/  @P1 IMAD.WIDE R8, R13, 0x4, R8 ;  /* 0x000000040d081825 */ /* 0x001fc800078e0208 */
[----:B-1----:R-:W-:-:S04]  /*15a0*/  @P1 IMAD.WIDE R4, R17, 0x4, R4 ;  /* 0x0000000411041825 */ /* 0x002fc800078e0204 */
[----:B--2---:R-:W-:-:S05]  /*15b0*/  @P0 FFMA.FTZ R11, R0, R15, RZ ;  /* 0x0000000f000b0223 */ /* 0x004fca00000100ff */
[----:B------:R0:W-:Y:S04]  /*15c0*/  STG.E desc[UR8][R18.64], R11 ;  /* 0x0000000b12007986 */ /* 0x0001e8000c101908 */
[----:B------:R-:W2:Y:S04]  /*15d0*/  @P1 LDG.E R9, desc[UR8][R8.64] ;  /* 0x0000000808091981 */ /* 0x000ea8000c1e1900 */
[----:B------:R-:W2:Y:S01]  /*15e0*/  @P1 LDG.E R0, desc[UR8][R4.64] ;  /* 0x0000000804001981 */ /* 0x000ea2000c1e1900 */
[----:B------:R-:W-:Y:S02]  /*15f0*/  LEA R14, P0, R3, R18, 0x2 ;  /* 0x00000012030e7211 */ /* 0x000fe400078010ff */
[----:B------:R-:W-:-:S02]  /*1600*/  MOV R13, RZ ;  /* 0x000000ff000d7202 */ /* 0x000fc40000000f00 */
[C---:B------:R-:W-:Y:S01]  /*1610*/  LEA.HI.X R15, R3.reuse, R19, RZ, 0x2, P0 ;  /* 0x00000013030f7211 */ /* 0x040fe200000f14ff */
[----:B------:R-:W-:Y:S01]  /*1620*/  IMAD.X R7, RZ, RZ, R7, P4 ;  /* 0x000000ffff077224 */ /* 0x000fe200020e0607 */
[----:B------:R-:W-:-:S05]  /*1630*/  IADD3 R10, P0, PT, R3, R26, RZ ;  /* 0x0000001a030a7210 */ /* 0x000fca0007f1e0ff */
[----:B------:R-:W-:Y:S01]  /*1640*/  IMAD.X R7, RZ, RZ, R7, P0 ;  /* 0x000000ffff077224 */ /* 0x000fe200000e0607 */
[----:B------:R-:W-:-:S04]  /*1650*/  ISETP.GE.U32.AND P0, PT, R10, UR4, PT ;  /* 0x000000040a007c0c */ /* 0x000fc8000bf06070 */
[----:B------:R-:W-:Y:S01]  /*1660*/  ISETP.GE.AND.EX P0, PT, R7, UR7, PT, P0 ;  /* 0x0000000707007c0c */ /* 0x000fe2000bf06300 */
[----:B--2---:R-:W-:-:S05]  /*1670*/  @P1 FFMA.FTZ R13, R0, R9, RZ ;  /* 0x00000009000d1223 */ /* 0x004fca00000100ff */
[----:B------:R0:W-:Y:S07]  /*1680*/  STG.E desc[UR8][R14.64], R13 ;  /* 0x0000000d0e007986 */ /* 0x0001ee000c101908 */
[----:B------:R-:W-:Y:S05]  /*1690*/  @!P0 BRA `(.L_x_1467) ;  /* 0xfffffff400548947 */ /* 0x000fea000383ffff */
[----:B------:R-:W-:Y:S05]  /*16a0*/  EXIT ;  /* 0x000000000000794d */ /* 0x000fea0003800000 */
.L_x_1461:
        /* <DEDUP_REMOVED lines=34> */
.L_x_1469:
[----:B------:R-:W-:-:S07]  /*18d0*/  MOV R0, 0x18f0 ;  /* 0x000018f000007802 */ /* 0x000fce0000000f00 */
[----:B------:R-:W-:Y:S05]  /*18e0*/  CALL.REL.NOINC `($__internal_50_$__cuda_sm20_div_u64) ;  /* 0x0000004c00c07944 */ /* 0x000fea0003c00000 */
[----:B------:R-:W-:Y:S01]  /*18f0*/  MOV R4, R8 ;  /* 0x0000000800047202 */ /* 0x000fe20000000f00 */
[----:B------:R-:W-:-:S07]  /*1900*/  IMAD.MOV.U32 R5, RZ, RZ, R9 ;  /* 0x000000ffff057224 */ /* 0x000fce00078e0009 */
.L_x_1470:
[----:B------:R-:W-:Y:S05]  /*1910*/  BSYNC.RECONVERGENT B0 ;  /* 0x0000000000007941 */ /* 0x000fea0003800200 */
.L_x_1468:
        /* <DEDUP_REMOVED lines=22> */
[----:B0-----:R-:W-:-:S05]  /*1a80*/  IADD3 R9, PT, PT, RZ, -R5, RZ ;  /* 0x80000005ff097210 */ /* 0x001fca0007ffe0ff */
        /* <DEDUP_REMOVED lines=13> */
[----:B------:R-:W2:Y:S01]  /*1b60*/  LDC R0, c[0x0][0x410] ;  /* 0x00010400ff007b82 */ /* 0x000ea20000000800 */
[----:B0-----:R-:W-:-:S04]  /*1b70*/  VIADD R8, R12, 0xffffffe ;  /* 0x0ffffffe0c087836 */ /* 0x001fc80000000000 */
[----:B------:R0:W3:Y:S06]  /*1b80*/  F2I.FTZ.U32.TRUNC.NTZ R9, R8 ;  /* 0x0000000800097305 */ /* 0x0000ec000021f000 */
[----:B------:R-:W-:-:S04]  /*1b90*/  @P2 VIADD R13, R13, 0x1 ;  /* 0x000000010d0d2836 */ /* 0x000fc80000000000 */
[----:B------:R-:W-:Y:S01]  /*1ba0*/  @!P3 IMAD.MOV R13, RZ, RZ, -R13 ;  /* 0x000000ffff0db224 */ /* 0x000fe200078e0a0d */
[----:B------:R-:W-:Y:S01]  /*1bb0*/  @!P1 LOP3.LUT R13, RZ, R11, RZ, 0x33, !PT ;  /* 0x0000000bff0d9212 */ /* 0x000fe200078e33ff */
[----:B0-----:R-:W-:-:S03]  /*1bc0*/  IMAD.MOV.U32 R8, RZ, RZ, RZ ;  /* 0x000000ffff087224 */ /* 0x001fc600078e00ff */
[----:B------:R-:W-:Y:S02]  /*1bd0*/  IABS R12, R13 ;  /* 0x0000000d000c7213 */ /* 0x000fe40000000000 */
[----:B---3--:R-:W-:Y:S02]  /*1be0*/  IADD3 R5, PT, PT, RZ, -R9, RZ ;  /* 0x80000009ff057210 */ /* 0x008fe40007ffe0ff */
[----:B--2---:R-:W-:Y:S02]  /*1bf0*/  IABS R2, R0 ;  /* 0x0000000000027213 */ /* 0x004fe40000000000 */
[----:B------:R-:W-:Y:S01]  /*1c00*/  ISETP.NE.AND P4, PT, R0, RZ, PT ;  /* 0x000000ff0000720c */ /* 0x000fe20003f85270 */
[----:B------:R-:W-:-:S04]  /*1c10*/  IMAD R5, R5, R4, RZ ;  /* 0x0000000405057224 */ /* 0x000fc800078e02ff */
[----:B------:R-:W-:Y:S02]  /*1c20*/  IMAD.HI.U32 R8, R9, R5, R8 ;  /* 0x0000000509087227 */ /* 0x000fe400078e0008 */
[----:B------:R-:W0:Y:S02]  /*1c30*/  I2F.RP R9, R2 ;  /* 0x0000000200097306 */ /* 0x000e240000209400 */
[----:B------:R-:W-:-:S04]  /*1c40*/  IMAD.MOV.U32 R5, RZ, RZ, R12 ;  /* 0x000000ffff057224 */ /* 0x000fc800078e000c */
[----:B------:R-:W-:-:S05]  /*1c50*/  IMAD.HI.U32 R12, R8, R5, RZ ;  /* 0x00000005080c7227 */ /* 0x000fca00078e00ff */
[----:B------:R-:W-:Y:S01]  /*1c60*/  IADD3 R8, PT, PT, -R12, RZ, RZ ;  /* 0x000000ff0c087210 */ /* 0x000fe20007ffe1ff */
[----:B0-----:R-:W0:Y:S04]  /*1c70*/  MUFU.RCP R9, R9 ;  /* 0x0000000900097308 */ /* 0x001e280000001000 */
[----:B------:R-:W-:-:S05]  /*1c80*/  IMAD R5, R4, R8, R5 ;  /* 0x0000000804057224 */ /* 0x000fca00078e0205 */
[----:B------:R-:W-:Y:S01]  /*1c90*/  ISETP.GT.U32.AND P2, PT, R4, R5, PT ;  /* 0x000000050400720c */ /* 0x000fe20003f44070 */
[----:B0-----:R-:W-:-:S12]  /*1ca0*/  VIADD R14, R9, 0xffffffe ;  /* 0x0ffffffe090e7836 */ /* 0x001fd80000000000 */
[----:B------:R-:W-:Y:S01]  /*1cb0*/  @!P2 IMAD.IADD R5, R5, 0x1, -R4 ;  /* 0x000000010505a824 */ /* 0x000fe200078e0a04 */
[----:B------:R-:W0:Y:S01]  /*1cc0*/  LDC.64 R8, c[0x0][0x430] ;  /* 0x00010c00ff087b82 */ /* 0x000e220000000a00 */
[----:B------:R2:W3:Y:S01]  /*1cd0*/  F2I.FTZ.U32.TRUNC.NTZ R15, R14 ;  /* 0x0000000e000f7305 */ /* 0x0004e2000021f000 */
[----:B------:R-:W-:Y:S01]  /*1ce0*/  @!P2 VIADD R12, R12, 0x1 ;  /* 0x000000010c0ca836 */ /* 0x000fe20000000000 */
[----:B------:R-:W-:Y:S02]  /*1cf0*/  ISETP.NE.AND P2, PT, R6, RZ, PT ;  /* 0x000000ff0600720c */ /* 0x000fe40003f45270 */
[----:B------:R-:W-:Y:S02]  /*1d00*/  ISETP.GE.U32.AND P1, PT, R5, R4, PT ;  /* 0x000000040500720c */ /* 0x000fe40003f26070 */
[----:B------:R-:W-:Y:S01]  /*1d10*/  LOP3.LUT R4, R13, R6, RZ, 0x3c, !PT ;  /* 0x000000060d047212 */ /* 0x000fe200078e3cff */
[----:B--2---:R-:W-:-:S03]  /*1d20*/  IMAD.MOV.U32 R14, RZ, RZ, RZ ;  /* 0x000000ffff0e7224 */ /* 0x004fc600078e00ff */
[----:B------:R-:W-:Y:S02]  /*1d30*/  ISETP.GE.AND P3, PT, R4, RZ, PT ;  /* 0x000000ff0400720c */ /* 0x000fe40003f66270 */
[----:B------:R-:W0:Y:S01]  /*1d40*/  LDC.64 R4, c[0x0][0x438] ;  /* 0x00010e00ff047b82 */ /* 0x000e220000000a00 */
[----:B---3--:R-:W-:-:S04]  /*1d50*/  IMAD.MOV R17, RZ, RZ, -R15 ;  /* 0x000000ffff117224 */ /* 0x008fc800078e0a0f */
[----:B------:R-:W-:Y:S01]  /*1d60*/  @P1 IADD3 R12, PT, PT, R12, 0x1, RZ ;  /* 0x000000010c0c1810 */ /* 0x000fe20007ffe0ff */
[----:B------:R-:W-:-:S05]  /*1d70*/  IMAD R17, R17, R2, RZ ;  /* 0x0000000211117224 */ /* 0x000fca00078e02ff */
[----:B------:R-:W-:Y:S01]  /*1d80*/  @!P3 IMAD.MOV R12, RZ, RZ, -R12 ;  /* 0x000000ffff0cb224 */ /* 0x000fe200078e0a0c */
[----:B------:R-:W-:Y:S01]  /*1d90*/  @!P2 LOP3.LUT R12, RZ, R6, RZ, 0x33, !PT ;  /* 0x00000006ff0ca212 */ /* 0x000fe200078e33ff */
[----:B------:R-:W-:-:S03]  /*1da0*/  IMAD.HI.U32 R14, R15, R17, R14 ;  /* 0x000000110f0e7227 */ /* 0x000fc600078e000e */
[----:B------:R-:W-:Y:S01]  /*1db0*/  IABS R16, R12 ;  /* 0x0000000c00107213 */ /* 0x000fe20000000000 */
[----:B------:R-:W-:-:S03]  /*1dc0*/  IMAD.MOV R15, RZ, RZ, -R13 ;  /* 0x000000ffff0f7224 */ /* 0x000fc600078e0a0d */
[----:B------:R-:W-:Y:S01]  /*1dd0*/  MOV R17, R16 ;  /* 0x0000001000117202 */ /* 0x000fe20000000f00 */
[----:B------:R-:W-:Y:S02]  /*1de0*/  IMAD.MOV R16, RZ, RZ, -R12 ;  /* 0x000000ffff107224 */ /* 0x000fe400078e0a0c */
[----:B------:R-:W-:Y:S02]  /*1df0*/  IMAD R15, R11, R15, R10 ;  /* 0x0000000f0b0f7224 */ /* 0x000fe400078e020a */
[----:B------:R-:W-:-:S04]  /*1e00*/  IMAD.HI.U32 R14, R14, R17, RZ ;  /* 0x000000110e0e7227 */ /* 0x000fc800078e00ff */
[----:B------:R-:W-:Y:S02]  /*1e10*/  IMAD.MOV R14, RZ, RZ, -R14 ;  /* 0x000000ffff0e7224 */ /* 0x000fe400078e0a0e */
        /* <DEDUP_REMOVED lines=10> */
[----:B------:R-:W-:Y:S02]  /*1ec0*/  PLOP3.LUT P1, PT, P1, P2, PT, 0x80, 0x8 ;  /* 0x000000000008781c */ /* 0x000fe40000f25070 */
[----:B------:R-:W-:Y:S02]  /*1ed0*/  @!P3 IADD3 R11, PT, PT, R11, -R2, RZ ;  /* 0x800000020b0bb210 */ /* 0x000fe40007ffe0ff */
[----:B------:R-:W-:Y:S02]  /*1ee0*/  ISETP.GE.AND P3, PT, R12, RZ, PT ;  /* 0x000000ff0c00720c */ /* 0x000fe40003f66270 */
[----:B------:R-:W-:-:S07]  /*1ef0*/  ISETP.GT.U32.AND P2, PT, R2, R11, PT ;  /* 0x0000000b0200720c */ /* 0x000fce0003f44070 */
[----:B------:R-:W1:Y:S01]  /*1f00*/  @P1 LDC.64 R14, c[0x0][0x380] ;  /* 0x0000e000ff0e1b82 */ /* 0x000e620000000a00 */
[----:B------:R-:W-:-:S05]  /*1f10*/  @P1 IMAD R12, R12, UR11, R13 ;  /* 0x0000000b0c0c1c24 */ /* 0x000fca000f8e020d */
[----:B------:R-:W-:Y:S02]  /*1f20*/  @!P2 IMAD.IADD R11, R11, 0x1, -R2 ;  /* 0x000000010b0ba824 */ /* 0x000fe400078e0a02 */
[----:B------:R-:W2:Y:S02]  /*1f30*/  @P1 LDC.64 R4, c[0x0][0x3d0] ;  /* 0x0000f400ff041b82 */ /* 0x000ea40000000a00 */
        /* <DEDUP_REMOVED lines=8> */
[----:B------:R-:W4:Y:S02]  /*1fc0*/  LDG.E R11, desc[UR8][R8.64] ;  /* 0x00000008080b7981 */ /* 0x000f24000c1e1900 */
[----:B--2---:R-:W-:Y:S02]  /*1fd0*/  @P1 IMAD.WIDE R4, R13, 0x4, R4 ;  /* 0x000000040d041825 */ /* 0x004fe400078e0204 */
[----:B------:R-:W4:Y:S04]  /*1fe0*/  @P1 LDG.E R14, desc[UR8][R14.64] ;  /* 0x000000080e0e1981 */ /* 0x000f28000c1e1900 */
[----:B------:R-:W4:Y:S01]  /*1ff0*/  @P1 LDG.E R4, desc[UR8][R4.64] ;  /* 0x0000000804041981 */ /* 0x000f22000c1e1900 */
[----:B---3--:R-:W-:-:S04]  /*2000*/  LEA R12, P2, R10, UR10, 0x2 ;  /* 0x0000000a0a0c7c11 */ /* 0x008fc8000f8410ff */
[----:B------:R-:W-:Y:S01]  /*2010*/  LEA.HI.X R13, R10, UR11, R7, 0x2, P2 ;  /* 0x0000000b0a0d7c11 */ /* 0x000fe200090f1407 */
[----:B----4-:R-:W-:-:S05]  /*2020*/  @P1 FFMA.FTZ R11, R4, R14, R11 ;  /* 0x0000000e040b1223 */ /* 0x010fca000001000b */
[----:B------:R0:W-:Y:S01]  /*2030*/  STG.E desc[UR8][R12.64], R11 ;  /* 0x0000000b0c007986 */ /* 0x0001e2000c101908 */
[----:B------:R-:W-:-:S04]  /*2040*/  IADD3 R10, P1, PT, R3, R10, RZ ;  /* 0x0000000a030a7210 */ /* 0x000fc80007f3e0ff */
[----:B------:R-:W-:-:S09]  /*2050*/  IADD3.X R7, PT, PT, RZ, R7, RZ, P1, !PT ;  /* 0x00000007ff077210 */ /* 0x000fd20000ffe4ff */
.L_x_1472:
[----:B------:R-:W-:Y:S05]  /*2060*/  BSYNC.RECONVERGENT B0 ;  /* 0x0000000000007941 */ /* 0x000fea0003800200 */
.L_x_1471:
[----:B------:R-:W-:Y:S05]  /*2070*/  @!P0 EXIT ;  /* 0x000000000000894d */ /* 0x000fea0003800000 */
[----:B------:R-:W1:Y:S01]  /*2080*/  LDC R0, c[0x0][0x420] ;  /* 0x00010800ff007b82 */ /* 0x000e620000000800 */
[----:B------:R-:W2:Y:S01]  /*2090*/  LDCU UR4, c[0x0][0x40c] ;  /* 0x00008180ff0477ac */ /* 0x000ea20008000800 */
[----:B------:R-:W3:Y:S01]  /*20a0*/  LDCU.64 UR10, c[0x0][0x418] ;  /* 0x00008300ff0a77ac */ /* 0x000ee20008000a00 */
[----:B------:R-:W4:Y:S01]  /*20b0*/  LDCU.64 UR12, c[0x0][0x3a8] ;  /* 0x00007500ff0c77ac */ /* 0x000f220008000a00 */
[----:B-1----:R-:W-:-:S04]  /*20c0*/  IABS R4, R0 ;  /* 0x0000000000047213 */ /* 0x002fc80000000000 */
[----:B------:R-:W1:Y:S08]  /*20d0*/  I2F.RP R0, R4 ;  /* 0x0000000400007306 */ /* 0x000e700000209400 */
[----:B-1----:R-:W1:Y:S02]  /*20e0*/  MUFU.RCP R0, R0 ;  /* 0x0000000000007308 */ /* 0x002e640000001000 */
[----:B-1----:R-:W-:-:S06]  /*20f0*/  VIADD R8, R0, 0xffffffe ;  /* 0x0ffffffe00087836 */ /* 0x002fcc0000000000 */
[----:B------:R1:W5:Y:S02]  /*2100*/  F2I.FTZ.U32.TRUNC.NTZ R9, R8 ;  /* 0x0000000800097305 */ /* 0x000364000021f000 */
[----:B-1----:R-:W-:Y:S02]  /*2110*/  IMAD.MOV.U32 R8, RZ, RZ, RZ ;  /* 0x000000ffff087224 */ /* 0x002fe400078e00ff */
[----:B-----5:R-:W-:-:S04]  /*2120*/  IMAD.MOV R5, RZ, RZ, -R9 ;  /* 0x000000ffff057224 */ /* 0x020fc800078e0a09 */
[----:B------:R-:W-:-:S04]  /*2130*/  IMAD R5, R5, R4, RZ ;  /* 0x0000000405057224 */ /* 0x000fc800078e02ff */
[----:B--234-:R-:W-:-:S07]  /*2140*/  IMAD.HI.U32 R2, R9, R5, R8 ;  /* 0x0000000509027227 */ /* 0x01cfce00078e0008 */
.L_x_1473:
[----:B------:R-:W0:Y:S01]  /*2150*/  LDC R25, c[0x0][0x424] ;  /* 0x00010900ff197b82 */ /* 0x000e220000000800 */
[----:B-1----:R-:W-:-:S05]  /*2160*/  IABS R5, R10 ;  /* 0x0000000a00057213 */ /* 0x002fca0000000000 */
[----:B------:R-:W-:Y:S02]  /*2170*/  IMAD.HI.U32 R2, R2, R5, RZ ;  /* 0x0000000502027227 */ /* 0x000fe400078e00ff */
[----:B------:R-:W1:Y:S03]  /*2180*/  LDC R23, c[0x0][0x420] ;  /* 0x00010800ff177b82 */ /* 0x000e660000000800 */
[----:B------:R-:W-:-:S05]  /*2190*/  IADD3 R0, PT, PT, -R2, RZ, RZ ;  /* 0x000000ff02007210 */ /* 0x000fca0007ffe1ff */
        /* <DEDUP_REMOVED lines=15> */
[----:B------:R-:W-:Y:S01]  /*2290*/  ISETP.GE.U32.AND P0, PT, R5, R4, PT ;  /* 0x000000040500720c */ /* 0x000fe20003f06070 */
[----:B0-----:R-:W-:Y:S01]  /*22a0*/  VIADD R16, R8, 0xffffffe ;  /* 0x0ffffffe08107836 */ /* 0x001fe20000000000 */
[----:B--2---:R-:W-:Y:S01]  /*22b0*/  IABS R5, R6 ;  /* 0x0000000600057213 */ /* 0x004fe20000000000 */
[----:B------:R-:W-:Y:S02]  /*22c0*/  IMAD.MOV.U32 R8, RZ, RZ, RZ ;  /* 0x000000ffff087224 */ /* 0x000fe400078e00ff */
[----:B------:R0:W2:Y:S01]  /*22d0*/  F2I.FTZ.U32.TRUNC.NTZ R17, R16 ;  /* 0x0000001000117305 */ /* 0x0000a2000021f000 */
[----:B-1----:R-:W-:-:S07]  /*22e0*/  IADD3 R0, PT, PT, R9, 0xffffffe, RZ ;  /* 0x0ffffffe09007810 */ /* 0x002fce0007ffe0ff */
[----:B------:R-:W-:Y:S01]  /*22f0*/  @P0 VIADD R2, R2, 0x1 ;  /* 0x0000000102020836 */ /* 0x000fe20000000000 */
[----:B------:R1:W3:Y:S01]  /*2300*/  F2I.FTZ.U32.TRUNC.NTZ R9, R0 ;  /* 0x0000000000097305 */ /* 0x0002e2000021f000 */
[----:B------:R-:W-:Y:S01]  /*2310*/  ISETP.NE.AND P0, PT, R23, RZ, PT ;  /* 0x000000ff1700720c */ /* 0x000fe20003f05270 */
[----:B0-----:R-:W-:Y:S02]  /*2320*/  IMAD.MOV.U32 R16, RZ, RZ, RZ ;  /* 0x000000ffff107224 */ /* 0x001fe400078e00ff */
[----:B------:R-:W-:Y:S02]  /*2330*/  @!P2 IMAD.MOV R2, RZ, RZ, -R2 ;  /* 0x000000ffff02a224 */ /* 0x000fe400078e0a02 */
[----:B--2---:R-:W-:Y:S02]  /*2340*/  IMAD.MOV R15, RZ, RZ, -R17 ;  /* 0x000000ffff0f7224 */ /* 0x004fe400078e0a11 */
[----:B------:R-:W0:Y:S01]  /*2350*/  I2F.RP R18, R5 ;  /* 0x0000000500127306 */ /* 0x000e220000209400 */
[----:B------:R-:W-:Y:S01]  /*2360*/  SEL R14, R20, R2, !P0 ;  /* 0x00000002140e7207 */ /* 0x000fe20004000000 */
[----:B------:R-:W-:-:S03]  /*2370*/  IMAD R15, R15, R12, RZ ;  /* 0x0000000c0f0f7224 */ /* 0x000fc600078e02ff */
[----:B-1----:R-:W-:Y:S01]  /*2380*/  IABS R0, R14 ;  /* 0x0000000e00007213 */ /* 0x002fe20000000000 */
[----:B------:R-:W-:Y:S01]  /*2390*/  IMAD.HI.U32 R15, R17, R15, R16 ;  /* 0x0000000f110f7227 */ /* 0x000fe200078e0010 */
[----:B---3--:R-:W-:-:S03]  /*23a0*/  IADD3 R2, PT, PT, RZ, -R9, RZ ;  /* 0x80000009ff027210 */ /* 0x008fc60007ffe0ff */
[----:B------:R-:W-:Y:S01]  /*23b0*/  IMAD.MOV.U32 R17, RZ, RZ, R0 ;  /* 0x000000ffff117224 */ /* 0x000fe200078e0000 */
[----:B------:R-:W-:Y:S01]  /*23c0*/  IADD3 R0, P3, PT, R3, R10, RZ ;  /* 0x0000000a03007210 */ /* 0x000fe20007f7e0ff */
[----:B------:R-:W-:Y:S02]  /*23d0*/  IMAD R19, R2, R11, RZ ;  /* 0x0000000b02137224 */ /* 0x000fe400078e02ff */
[----:B------:R-:W-:Y:S01]  /*23e0*/  IMAD.HI.U32 R13, R15, R17, RZ ;  /* 0x000000110f0d7227 */ /* 0x000fe200078e00ff */
[----:B------:R-:W-:Y:S01]  /*23f0*/  IABS R16, R0 ;  /* 0x0000000000107213 */ /* 0x000fe20000000000 */
[----:B0-----:R-:W0:Y:S02]  /*2400*/  MUFU.RCP R18, R18 ;  /* 0x0000001200127308 */ /* 0x001e240000001000 */
[----:B------:R-:W-:Y:S01]  /*2410*/  IMAD.HI.U32 R2, R9, R19, R8 ;  /* 0x0000001309027227 */ /* 0x000fe200078e0008 */
[----:B------:R-:W-:Y:S02]  /*2420*/  IADD3 R4, PT, PT, -R13, RZ, RZ ;  /* 0x000000ff0d047210 */ /* 0x000fe40007ffe1ff */
[----:B------:R-:W-:Y:S01]  /*2430*/  LOP3.LUT R8, R14, R25, RZ, 0x3c, !PT ;  /* 0x000000190e087212 */ /* 0x000fe200078e3cff */
[----:B------:R-:W-:-:S02]  /*2440*/  IMAD.MOV.U32 R19, RZ, RZ, R16 ;  /* 0x000000ffff137224 */ /* 0x000fc400078e0010 */
[----:B------:R-:W-:Y:S01]  /*2450*/  IMAD R17, R12, R4, R17 ;  /* 0x000000040c117224 */ /* 0x000fe200078e0211 */
[----:B------:R-:W-:Y:S01]  /*2460*/  ISETP.GE.AND P4, PT, R8, RZ, PT ;  /* 0x000000ff0800720c */ /* 0x000fe20003f86270 */
[----:B------:R-:W-:Y:S01]  /*2470*/  IMAD.HI.U32 R16, R2, R19, RZ ;  /* 0x0000001302107227 */ /* 0x000fe200078e00ff */
[----:B------:R-:W-:Y:S02]  /*2480*/  LOP3.LUT R8, R0, R23, RZ, 0x3c, !PT ;  /* 0x0000001700087212 */ /* 0x000fe400078e3cff */
[----:B------:R-:W-:Y:S01]  /*2490*/  ISETP.GT.U32.AND P5, PT, R12, R17, PT ;  /* 0x000000110c00720c */ /* 0x000fe20003fa4070 */
[----:B------:R-:W-:Y:S01]  /*24a0*/  IMAD.MOV R4, RZ, RZ, -R16 ;  /* 0x000000ffff047224 */ /* 0x000fe200078e0a10 */
[----:B------:R-:W-:Y:S02]  /*24b0*/  ISETP.GE.AND P6, PT, R8, RZ, PT ;  /* 0x000000ff0800720c */ /* 0x000fe40003fc6270 */
[----:B0-----:R-:W-:Y:S01]  /*24c0*/  IADD3 R9, PT, PT, R18, 0xffffffe, RZ ;  /* 0x0ffffffe12097810 */ /* 0x001fe20007ffe0ff */
[----:B------:R-:W-:-:S02]  /*24d0*/  IMAD R19, R11, R4, R19 ;  /* 0x000000040b137224 */ /* 0x000fc400078e0213 */
[----:B------:R-:W-:-:S03]  /*24e0*/  IMAD.MOV.U32 R4, RZ, RZ, R11 ;  /* 0x000000ffff047224 */ /* 0x000fc600078e000b */
[----:B------:R-:W0:Y:S02]  /*24f0*/  F2I.FTZ.U32.TRUNC.NTZ R9, R9 ;  /* 0x0000000900097305 */ /* 0x000e24000021f000 */
[----:B------:R-:W-:Y:S01]  /*2500*/  ISETP.GT.U32.AND P1, PT, R4, R19, PT ;  /* 0x000000130400720c */ /* 0x000fe20003f24070 */
[----:B------:R-:W-:Y:S02]  /*2510*/  @!P5 IMAD.IADD R17, R17, 0x1, -R12 ;  /* 0x000000011111d824 */ /* 0x000fe400078e0a0c */
[----:B------:R-:W-:-:S03]  /*2520*/  @!P5 VIADD R13, R13, 0x1 ;  /* 0x000000010d0dd836 */ /* 0x000fc60000000000 */
[----:B------:R-:W-:-:S07]  /*2530*/  ISETP.GE.U32.AND P2, PT, R17, R12, PT ;  /* 0x0000000c1100720c */ /* 0x000fce0003f46070 */
[----:B------:R-:W-:Y:S02]  /*2540*/  @!P1 IMAD.IADD R19, R19, 0x1, -R11 ;  /* 0x0000000113139824 */ /* 0x000fe400078e0a0b */
[----:B------:R-:W-:Y:S02]  /*2550*/  @!P1 VIADD R16, R16, 0x1 ;  /* 0x0000000110109836 */ /* 0x000fe40000000000 */
[----:B0-----:R-:W-:Y:S01]  /*2560*/  IMAD.MOV R8, RZ, RZ, -R9 ;  /* 0x000000ffff087224 */ /* 0x001fe200078e0a09 */
[----:B------:R-:W-:Y:S02]  /*2570*/  ISETP.GE.U32.AND P5, PT, R19, R4, PT ;  /* 0x000000041300720c */ /* 0x000fe40003fa6070 */
[----:B------:R-:W-:Y:S01]  /*2580*/  @P2 IADD3 R13, PT, PT, R13, 0x1, RZ ;  /* 0x000000010d0d2810 */ /* 0x000fe20007ffe0ff */
[----:B------:R-:W-:Y:S01]  /*2590*/  IMAD R11, R8, R5, RZ ;  /* 0x00000005080b7224 */ /* 0x000fe200078e02ff */
[----:B------:R-:W-:Y:S01]  /*25a0*/  ISETP.NE.AND P2, PT, R25, RZ, PT ;  /* 0x000000ff1900720c */ /* 0x000fe20003f45270 */
[----:B------:R-:W-:Y:S01]  /*25b0*/  IMAD.MOV.U32 R8, RZ, RZ, RZ ;  /* 0x000000ffff087224 */ /* 0x000fe200078e00ff */
[----:B------:R-:W0:Y:S01]  /*25c0*/  LDC.64 R18, c[0x0][0x430] ;  /* 0x00010c00ff127b82 */ /* 0x000e220000000a00 */
[----:B------:R-:W-:-:S02]  /*25d0*/  @!P4 IMAD.MOV R13, RZ, RZ, -R13 ;  /* 0x000000ffff0dc224 */ /* 0x000fc400078e0a0d */
[----:B------:R-:W-:-:S03]  /*25e0*/  IMAD.HI.U32 R11, R9, R11, R8 ;  /* 0x0000000b090b7227 */ /* 0x000fc600078e0008 */
[----:B------:R-:W-:Y:S02]  /*25f0*/  SEL R13, R22, R13, !P2 ;  /* 0x0000000d160d7207 */ /* 0x000fe40005000000 */
[----:B------:R-:W-:Y:S02]  /*2600*/  @P5 IADD3 R16, PT, PT, R16, 0x1, RZ ;  /* 0x0000000110105810 */ /* 0x000fe40007ffe0ff */
[----:B------:R-:W-:Y:S01]  /*2610*/  IABS R24, R13 ;  /* 0x0000000d00187213 */ /* 0x000fe20000000000 */
[----:B------:R-:W-:Y:S02]  /*2620*/  IMAD.MOV R26, RZ, RZ, -R13 ;  /* 0x000000ffff1a7224 */ /* 0x000fe400078e0a0d */
[----:B------:R-:W-:Y:S02]  /*2630*/  IMAD.MOV.U32 R21, RZ, RZ, R16 ;  /* 0x000000ffff157224 */ /* 0x000fe400078e0010 */
[----:B------:R-:W0:Y:S01]  /*2640*/  LDC.64 R16, c[0x0][0x438] ;  /* 0x00010e00ff107b82 */ /* 0x000e220000000a00 */
[----:B------:R-:W-:-:S04]  /*2650*/  IMAD.HI.U32 R9, R11, R24, RZ ;  /* 0x000000180b097227 */ /* 0x000fc800078e00ff */
[----:B------:R-:W-:Y:S01]  /*2660*/  @!P6 IMAD.MOV R21, RZ, RZ, -R21 ;  /* 0x000000ffff15e224 */ /* 0x000fe200078e0a15 */
[----:B------:R-:W-:Y:S01]  /*2670*/  IADD3 R9, PT, PT, -R9, RZ, RZ ;  /* 0x000000ff09097210 */ /* 0x000fe20007ffe1ff */
[--C-:B------:R-:W-:Y:S01]  /*2680*/  IMAD R26, R25, R26, R14.reuse ;  /* 0x0000001a191a7224 */ /* 0x100fe200078e020e */
[----:B------:R-:W-:Y:S02]  /*2690*/  ISETP.GE.AND P6, PT, R13, RZ, PT ;  /* 0x000000ff0d00720c */ /* 0x000fe40003fc6270 */
[----:B------:R-:W-:Y:S01]  /*26a0*/  SEL R8, R20, R21, !P0 ;  /* 0x0000001514087207 */ /* 0x000fe20004000000 */
[----:B------:R-:W-:Y:S02]  /*26b0*/  IMAD.MOV R21, RZ, RZ, -R14 ;  /* 0x000000ffff157224 */ /* 0x000fe400078e0a0e */
[----:B------:R-:W-:Y:S01]  /*26c0*/  IMAD R24, R5, R9, R24 ;  /* 0x0000000905187224 */ /* 0x000fe200078e0218 */
[----:B------:R-:W-:Y:S01]  /*26d0*/  IABS R20, R8 ;  /* 0x0000000800147213 */ /* 0x000fe20000000000 */
[----:B------:R-:W-:-:S03]  /*26e0*/  IMAD R21, R23, R21, R10 ;  /* 0x0000001517157224 */ /* 0x000fc600078e020a */
[----:B------:R-:W-:Y:S01]  /*26f0*/  ISETP.GT.U32.AND P4, PT, R5, R24, PT ;  /* 0x000000180500720c */ /* 0x000fe20003f84070 */
[----:B------:R-:W-:-:S04]  /*2700*/  IMAD.HI.U32 R9, R15, R20, RZ ;  /* 0x000000140f097227 */ /* 0x000fc800078e00ff */
[----:B------:R-:W-:Y:S02]  /*2710*/  IMAD.MOV R15, RZ, RZ, -R9 ;  /* 0x000000ffff0f7224 */ /* 0x000fe400078e0a09 */
[----:B0-----:R-:W-:Y:S02]  /*2720*/  IMAD R14, R21, R18, -R16 ;  /* 0x00000012150e7224 */ /* 0x001fe400078e0a10 */
[----:B------:R-:W-:Y:S02]  /*2730*/  IMAD R26, R26, R19, -R17 ;  /* 0x000000131a1a7224 */ /* 0x000fe400078e0a11 */
[----:B------:R-:W-:Y:S01]  /*2740*/  IMAD R15, R12, R15, R20 ;  /* 0x0000000f0c0f7224 */ /* 0x000fe200078e0214 */
[----:B------:R-:W-:Y:S02]  /*2750*/  ISETP.GE.AND P1, PT, R14, UR10, PT ;  /* 0x0000000a0e007c0c */ /* 0x000fe4000bf26270 */
[----:B------:R-:W-:Y:S02]  /*2760*/  ISETP.GE.AND P0, PT, R26, UR11, PT ;  /* 0x0000000b1a007c0c */ /* 0x000fe4000bf06270 */
[----:B------:R-:W-:-:S02]  /*2770*/  ISETP.GT.U32.AND P5, PT, R12, R15, PT ;  /* 0x0000000f0c00720c */ /* 0x000fc40003fa4070 */
[----:B------:R-:W-:Y:S02]  /*2780*/  ISETP.GT.AND P1, PT, R14, -0x1, !P1 ;  /* 0xffffffff0e00780c */ /* 0x000fe40004f24270 */
[----:B------:R-:W-:Y:S02]  /*2790*/  ISETP.GT.AND P0, PT, R26, -0x1, !P0 ;  /* 0xffffffff1a00780c */ /* 0x000fe40004704270 */
[----:B------:R-:W-:Y:S02]  /*27a0*/  @!P4 IADD3 R24, PT, PT, R24, -R5, RZ ;  /* 0x800000051818c210 */ /* 0x000fe40007ffe0ff */
[----:B------:R-:W-:Y:S02]  /*27b0*/  PLOP3.LUT P0, PT, P0, P1, PT, 0x80, 0x8 ;  /* 0x000000000008781c */ /* 0x000fe40000703070 */
[----:B------:R-:W-:-:S03]  /*27c0*/  ISETP.GT.U32.AND P4, PT, R5, R24, PT ;  /* 0x000000180500720c */ /* 0x000fc60003f84070 */
[----:B------:R-:W-:-:S05]  /*27d0*/  @!P5 IMAD.IADD R15, R15, 0x1, -R12 ;  /* 0x000000010f0fd824 */ /* 0x000fca00078e0a0c */
[----:B------:R-:W-:-:S03]  /*27e0*/  ISETP.GE.U32.AND P1, PT, R15, R12, PT ;  /* 0x0000000c0f00720c */ /* 0x000fc60003f26070 */
[----:B------:R-:W-:Y:S01]  /*27f0*/  @P0 IMAD R15, R13, UR11, R26 ;  /* 0x0000000b0d0f0c24 */ /* 0x000fe2000f8e021a */
[----:B------:R-:W0:Y:S01]  /*2800*/  @P0 LDC.64 R20, c[0x0][0x380] ;  /* 0x0000e000ff140b82 */ /* 0x000e220000000a00 */
[----:B------:R-:W-:Y:S01]  /*2810*/  @!P4 IMAD.IADD R24, R24, 0x1, -R5 ;  /* 0x000000011818c824 */ /* 0x000fe200078e0a05 */
[----:B------:R-:W-:Y:S01]  /*2820*/  ISETP.NE.AND P4, PT, R6, RZ, PT ;  /* 0x000000ff0600720c */ /* 0x000fe20003f85270 */
[----:B------:R-:W-:Y:S01]  /*2830*/  @P0 IMAD R27, R15, UR10, R14 ;  /* 0x0000000a0f1b0c24 */ /* 0x000fe2000f8e020e */
[----:B------:R-:W-:Y:S01]  /*2840*/  LOP3.LUT R6, RZ, R6, RZ, 0x33, !PT ;  /* 0x00000006ff067212 */ /* 0x000fe200078e33ff */
[----:B------:R-:W-:-:S03]  /*2850*/  @!P6 IMAD.MOV R24, RZ, RZ, -R24 ;  /* 0x000000ffff18e224 */ /* 0x000fc600078e0a18 */
[----:B------:R-:W1:Y:S02]  /*2860*/  @P0 LDC.64 R14, c[0x0][0x3d0] ;  /* 0x0000f400ff0e0b82 */ /* 0x000e640000000a00 */
[----:B------:R-:W-:-:S06]  /*2870*/  SEL R29, R6, R24, !P4 ;  /* 0x00000018061d7207 */ /* 0x000fcc0006000000 */
[----:B------:R-:W2:Y:S01]  /*2880*/  LDC.64 R12, c[0x0][0x3f8] ;  /* 0x0000fe00ff0c7b82 */ /* 0x000ea20000000a00 */
[----:B0-----:R-:W-:-:S04]  /*2890*/  @P0 IMAD.WIDE R20, R27, 0x4, R20 ;  /* 0x000000041b140825 */ /* 0x001fc800078e0214 */
[----:B------:R-:W-:Y:S02]  /*28a0*/  @P0 IMAD R27, R29, UR5, RZ ;  /* 0x000000051d1b0c24 */ /* 0x000fe4000f8e02ff */
[----:B------:R-:W3:Y:S02]  /*28b0*/  @P0 LDG.E R20, desc[UR8][R20.64] ;  /* 0x0000000814140981 */ /* 0x000ee4000c1e1900 */
[----:B-1----:R-:W-:-:S05]  /*28c0*/  @P0 IMAD.WIDE R14, R27, 0x4, R14 ;  /* 0x000000041b0e0825 */ /* 0x002fca00078e020e */
[----:B------:R-:W3:Y:S01]  /*28d0*/  @P0 LDG.E R24, desc[UR8][R14.64] ;  /* 0x000000080e180981 */ /* 0x000ee2000c1e1900 */
[----:B--2---:R-:W-:-:S06]  /*28e0*/  IMAD.WIDE R26, R29, 0x4, R12 ;  /* 0x000000041d1a7825 */ /* 0x004fcc00078e020c */
[----:B------:R0:W3:Y:S01]  /*28f0*/  LDG.E R27, desc[UR8][R26.64] ;  /* 0x000000081a1b7981 */ /* 0x0000e2000c1e1900 */
[----:B------:R-:W-:-:S04]  /*2900*/  LOP3.LUT R28, R8, R25, RZ, 0x3c, !PT ;  /* 0x00000019081c7212 */ /* 0x000fc800078e3cff */
[----:B------:R-:W-:Y:S02]  /*2910*/  ISETP.GE.AND P6, PT, R28, RZ, PT ;  /* 0x000000ff1c00720c */ /* 0x000fe40003fc6270 */
[----:B------:R-:W-:-:S05]  /*2920*/  @!P5 IADD3 R9, PT, PT, R9, 0x1, RZ ;  /* 0x000000010909d810 */ /* 0x000fca0007ffe0ff */
[----:B------:R-:W-:-:S06]  /*2930*/  @P1 VIADD R9, R9, 0x1 ;  /* 0x0000000109091836 */ /* 0x000fcc0000000000 */
[----:B------:R-:W-:-:S05]  /*2940*/  @!P6 IMAD.MOV R9, RZ, RZ, -R9 ;  /* 0x000000ffff09e224 */ /* 0x000fca00078e0a09 */
[----:B------:R-:W-:-:S04]  /*2950*/  SEL R22, R22, R9, !P2 ;  /* 0x0000000916167207 */ /* 0x000fc80005000000 */
[----:B------:R-:W-:Y:S01]  /*2960*/  IABS R28, R22 ;  /* 0x00000016001c7213 */ /* 0x000fe20000000000 */
[----:B------:R-:W-:-:S04]  /*2970*/  IMAD.MOV R9, RZ, RZ, -R8 ;  /* 0x000000ffff097224 */ /* 0x000fc800078e0a08 */
[----:B------:R-:W-:-:S04]  /*2980*/  IMAD.HI.U32 R11, R11, R28, RZ ;  /* 0x0000001c0b0b7227 */ /* 0x000fc800078e00ff */
[----:B------:R-:W-:Y:S01]  /*2990*/  IMAD R23, R23, R9, R0 ;  /* 0x0000000917177224 */ /* 0x000fe200078e0200 */
[----:B------:R-:W-:Y:S01]  /*29a0*/  IADD3 R11, PT, PT, -R11, RZ, RZ ;  /* 0x000000ff0b0b7210 */ /* 0x000fe20007ffe1ff */
[----:B------:R-:W-:-:S04]  /*29b0*/  IMAD.MOV R9, RZ, RZ, -R22 ;  /* 0x000000ffff097224 */ /* 0x000fc800078e0a16 */
[----:B0-----:R-:W-:Y:S02]  /*29c0*/  IMAD R26, R5, R11, R28 ;  /* 0x0000000b051a7224 */ /* 0x001fe400078e021c */
[----:B------:R-:W-:Y:S02]  /*29d0*/  IMAD R8, R25, R9, R8 ;  /* 0x0000000919087224 */ /* 0x000fe400078e0208 */
[----:B------:R-:W-:Y:S01]  /*29e0*/  IMAD R23, R23, R18, -R16 ;  /* 0x0000001217177224 */ /* 0x000fe200078e0a10 */
[----:B------:R-:W-:Y:S01]  /*29f0*/  ISETP.GT.U32.AND P5, PT, R5, R26, PT ;  /* 0x0000001a0500720c */ /* 0x000fe20003fa4070 */
[----:B------:R-:W-:-:S03]  /*2a00*/  IMAD R17, R8, R19, -R17 ;  /* 0x0000001308117224 */ /* 0x000fc600078e0a11 */
[----:B------:R-:W-:Y:S02]  /*2a10*/  ISETP.GE.AND P2, PT, R23, UR10, PT ;  /* 0x0000000a17007c0c */ /* 0x000fe4000bf46270 */
[----:B------:R-:W-:Y:S02]  /*2a20*/  ISETP.GE.AND P1, PT, R17, UR11, PT ;  /* 0x0000000b11007c0c */ /* 0x000fe4000bf26270 */
        /* <DEDUP_REMOVED lines=8> */
[----:B------:R-:W-:-:S05]  /*2ab0*/  @!P2 IMAD.IADD R26, R26, 0x1, -R5 ;  /* 0x000000011a1aa824 */ /* 0x000fca00078e0a05 */
[----:B------:R-:W-:Y:S01]  /*2ac0*/  @!P5 IADD3 R26, PT, PT, -R26, RZ, RZ ;  /* 0x000000ff1a1ad210 */ /* 0x000fe20007ffe1ff */
[----:B------:R-:W-:-:S03]  /*2ad0*/  @P1 IMAD R22, R22, UR11, R17 ;  /* 0x0000000b16161c24 */ /* 0x000fc6000f8e0211 */
[----:B------:R-:W-:Y:S01]  /*2ae0*/  SEL R19, R6, R26, !P4 ;  /* 0x0000001a06137207 */ /* 0x000fe20006000000 */
[----:B------:R-:W-:Y:S01]  /*2af0*/  @P1 IMAD R5, R22, UR10, R23 ;  /* 0x0000000a16051c24 */ /* 0x000fe2000f8e0217 */
[----:B------:R-:W-:-:S03]  /*2b00*/  LEA R16, P2, R10, UR12, 0x2 ;  /* 0x0000000c0a107c11 */ /* 0x000fc6000f8410ff */
[----:B------:R-:W-:Y:S01]  /*2b10*/  @P1 IMAD R11, R19, UR5, RZ ;  /* 0x00000005130b1c24 */ /* 0x000fe2000f8e02ff */
[----:B------:R-:W-:Y:S01]  /*2b20*/  LEA.HI.X R17, R10, UR13, R7, 0x2, P2 ;  /* 0x0000000d0a117c11 */ /* 0x000fe200090f1407 */
[----:B0-----:R-:W-:-:S04]  /*2b30*/  @P1 IMAD.WIDE R14, R5, 0x4, R14 ;  /* 0x00000004050e1825 */ /* 0x001fc800078e020e */
[----:B------:R-:W-:-:S04]  /*2b40*/  IMAD.WIDE R12, R19, 0x4, R12 ;  /* 0x00000004130c7825 */ /* 0x000fc800078e020c */
[----:B-1----:R-:W-:-:S04]  /*2b50*/  @P1 IMAD.WIDE R8, R11, 0x4, R8 ;  /* 0x000000040b081825 */ /* 0x002fc800078e0208 */
[----:B---3--:R-:W-:-:S05]  /*2b60*/  @P0 FFMA.FTZ R27, R24, R20, R27 ;  /* 0x00000014181b0223 */ /* 0x008fca000001001b */
[----:B------:R1:W-:Y:S04]  /*2b70*/  STG.E desc[UR8][R16.64], R27 ;  /* 0x0000001b10007986 */ /* 0x0003e8000c101908 */
[----:B------:R-:W2:Y:S04]  /*2b80*/  @P1 LDG.E R14, desc[UR8][R14.64] ;  /* 0x000000080e0e1981 */ /* 0x000ea8000c1e1900 */
[----:B------:R-:W2:Y:S04]  /*2b90*/  LDG.E R5, desc[UR8][R12.64] ;  /* 0x000000080c057981 */ /* 0x000ea8000c1e1900 */
[----:B------:R-:W2:Y:S01]  /*2ba0*/  @P1 LDG.E R8, desc[UR8][R8.64] ;  /* 0x0000000808081981 */ /* 0x000ea2000c1e1900 */
[----:B------:R-:W-:Y:S01]  /*2bb0*/  LEA R18, P0, R3, R16, 0x2 ;  /* 0x0000001003127211 */ /* 0x000fe200078010ff */
[----:B------:R-:W-:-:S03]  /*2bc0*/  IMAD.X R7, RZ, RZ, R7, P3 ;  /* 0x000000ffff077224 */ /* 0x000fc600018e0607 */
[C---:B------:R-:W-:Y:S02]  /*2bd0*/  LEA.HI.X R19, R3.reuse, R17, RZ, 0x2, P0 ;  /* 0x0000001103137211 */ /* 0x040fe400000f14ff */
[----:B------:R-:W-:-:S05]  /*2be0*/  IADD3 R10, P0, PT, R3, R0, RZ ;  /* 0x00000000030a7210 */ /* 0x000fca0007f1e0ff */
[----:B------:R-:W-:Y:S01]  /*2bf0*/  IMAD.X R7, RZ, RZ, R7, P0 ;  /* 0x000000ffff077224 */ /* 0x000fe200000e0607 */
[----:B------:R-:W-:-:S04]  /*2c00*/  ISETP.GE.U32.AND P0, PT, R10, UR4, PT ;  /* 0x000000040a007c0c */ /* 0x000fc8000bf06070 */
[----:B------:R-:W-:Y:S01]  /*2c10*/  ISETP.GE.AND.EX P0, PT, R7, UR7, PT, P0 ;  /* 0x0000000707007c0c */ /* 0x000fe2000bf06300 */
[----:B--2---:R-:W-:-:S05]  /*2c20*/  @P1 FFMA.FTZ R5, R8, R14, R5 ;  /* 0x0000000e08051223 */ /* 0x004fca0000010005 */
[----:B------:R1:W-:Y:S07]  /*2c30*/  STG.E desc[UR8][R18.64], R5 ;  /* 0x0000000512007986 */ /* 0x0003ee000c101908 */
[----:B------:R-:W-:Y:S05]  /*2c40*/  @!P0 BRA `(.L_x_1473) ;  /* 0xfffffff400408947 */ /* 0x000fea000383ffff */
[----:B------:R-:W-:Y:S05]  /*2c50*/  EXIT ;  /* 0x000000000000794d */ /* 0x000fea0003800000 */
.L_x_1460:
        /* <DEDUP_REMOVED lines=38> */
.L_x_1476:
[----:B------:R-:W-:-:S07]  /*2ec0*/  MOV R0, 0x2ee0 ;  /* 0x00002ee000007802 */ /* 0x000fce0000000f00 */
[----:B------:R-:W-:Y:S05]  /*2ed0*/  CALL.REL.NOINC `($__internal_50_$__cuda_sm20_div_u64) ;  /* 0x0000003800447944 */ /* 0x000fea0003c00000 */
[----:B------:R-:W-:Y:S01]  /*2ee0*/  MOV R4, R8 ;  /* 0x0000000800047202 */ /* 0x000fe20000000f00 */
[----:B------:R-:W-:-:S07]  /*2ef0*/  IMAD.MOV.U32 R5, RZ, RZ, R9 ;  /* 0x000000ffff057224 */ /* 0x000fce00078e0009 */
.L_x_1477:
[----:B------:R-:W-:Y:S05]  /*2f00*/  BSYNC.RECONVERGENT B0 ;  /* 0x0000000000007941 */ /* 0x000fea0003800200 */
.L_x_1475:
        /* <DEDUP_REMOVED lines=146> */
[----:B------:R-:W2:Y:S05]  /*3830*/  LDG.E R0, desc[UR8][R14.64] ;  /* 0x000000080e007981 */ /* 0x000eaa000c1e1900 */
[----:B------:R-:W2:Y:S02]  /*3840*/  LDG.E R9, desc[UR8][R8.64] ;  /* 0x0000000808097981 */ /* 0x000ea4000c1e1900 */
[----:B--2---:R-:W-:-:S07]  /*3850*/  FFMA.FTZ R13, R0, R9, RZ ;  /* 0x00000009000d7223 */ /* 0x004fce00000100ff */
.L_x_1481:
[----:B------:R-:W-:Y:S05]  /*3860*/  BSYNC.RECONVERGENT B1 ;  /* 0x0000000000017941 */ /* 0x000fea0003800200 */
.L_x_1480:
[----:B------:R-:W0:Y:S02]  /*3870*/  LDCU.64 UR10, c[0x0][0x3a8] ;  /* 0x00007500ff0a77ac */ /* 0x000e240008000a00 */
[----:B0-----:R-:W-:-:S04]  /*3880*/  LEA R4, P0, R10, UR10, 0x2 ;  /* 0x0000000a0a047c11 */ /* 0x001fc8000f8010ff */
[----:B------:R-:W-:Y:S02]  /*3890*/  LEA.HI.X R5, R10, UR11, R7, 0x2, P0 ;  /* 0x0000000b0a057c11 */ /* 0x000fe400080f1407 */
[----:B------:R-:W-:-:S03]  /*38a0*/  IADD3 R10, P0, PT, R3, R10, RZ ;  /* 0x0000000a030a7210 */ /* 0x000fc60007f1e0ff */
[----:B------:R0:W-:Y:S02]  /*38b0*/  STG.E desc[UR8][R4.64], R13 ;  /* 0x0000000d04007986 */ /* 0x0001e4000c101908 */
[----:B------:R-:W-:-:S08]  /*38c0*/  IMAD.X R7, RZ, RZ, R7, P0 ;  /* 0x000000ffff077224 */ /* 0x000fd000000e0607 */
.L_x_1479:
[----:B------:R-:W-:Y:S05]  /*38d0*/  BSYNC.RECONVERGENT B0 ;  /* 0x0000000000007941 */ /* 0x000fea0003800200 */
.L_x_1478:
        /* <DEDUP_REMOVED lines=21> */
[----:B------:R-:W-:Y:S01]  /*3a30*/  IMAD.HI.U32 R11, R9, R11, R8 ;  /* 0x0000000b090b7227 */ /* 0x000fe200078e0008 */
[----:B------:R-:W-:-:S05]  /*3a40*/  IADD3 R8, PT, PT, R6, 0xffffffe, RZ ;  /* 0x0ffffffe06087810 */ /* 0x000fca0007ffe0ff */
[----:B------:R-:W-:-:S04]  /*3a50*/  IMAD.HI.U32 R11, R11, R2, RZ ;  /* 0x000000020b0b7227 */ /* 0x000fc800078e00ff */
[----:B------:R-:W-:-:S04]  /*3a60*/  IMAD.MOV R9, RZ, RZ, -R11 ;  /* 0x000000ffff097224 */ /* 0x000fc800078e0a0b */
[C---:B------:R-:W-:Y:S02]  /*3a70*/  IMAD R13, R0.reuse, R9, R2 ;  /* 0x00000009000d7224 */ /* 0x040fe400078e0202 */
[----:B------:R0:W3:Y:S03]  /*3a80*/  F2I.FTZ.U32.TRUNC.NTZ R9, R8 ;  /* 0x0000000800097305 */ /* 0x0000e6000021f000 */
[----:B------:R-:W-:Y:S01]  /*3a90*/  ISETP.GT.U32.AND P0, PT, R0, R13, PT ;  /* 0x0000000d0000720c */ /* 0x000fe20003f04070 */
[----:B0-----:R-:W-:-:S12]  /*3aa0*/  IMAD.MOV.U32 R8, RZ, RZ, RZ ;  /* 0x000000ffff087224 */ /* 0x001fd800078e00ff */
[----:B------:R-:W-:Y:S02]  /*3ab0*/  @!P0 IMAD.IADD R13, R13, 0x1, -R0 ;  /* 0x000000010d0d8824 */ /* 0x000fe400078e0a00 */
[----:B------:R-:W-:Y:S01]  /*3ac0*/  @!P0 VIADD R11, R11, 0x1 ;  /* 0x000000010b0b8836 */ /* 0x000fe20000000000 */
[----:B------:R-:W-:Y:S02]  /*3ad0*/  ISETP.NE.AND P0, PT, R5, RZ, PT ;  /* 0x000000ff0500720c */ /* 0x000fe40003f05270 */
[----:B------:R-:W-:Y:S02]  /*3ae0*/  ISETP.GE.U32.AND P1, PT, R13, R0, PT ;  /* 0x000000000d00720c */ /* 0x000fe40003f26070 */
[----:B---3--:R-:W-:-:S05]  /*3af0*/  IADD3 R13, PT, PT, RZ, -R9, RZ ;  /* 0x80000009ff0d7210 */ /* 0x008fca0007ffe0ff */
[----:B------:R-:W-:-:S04]  /*3b00*/  IMAD R13, R13, R16, RZ ;  /* 0x000000100d0d7224 */ /* 0x000fc800078e02ff */
[----:B------:R-:W-:-:S04]  /*3b10*/  IMAD.HI.U32 R6, R9, R13, R8 ;  /* 0x0000000d09067227 */ /* 0x000fc800078e0008 */
[----:B------:R-:W-:-:S04]  /*3b20*/  @P1 VIADD R11, R11, 0x1 ;  /* 0x000000010b0b1836 */ /* 0x000fc80000000000 */
[----:B------:R-:W-:Y:S01]  /*3b30*/  @!P2 IMAD.MOV R11, RZ, RZ, -R11 ;  /* 0x000000ffff0ba224 */ /* 0x000fe200078e0a0b */
[----:B-12---:R-:W-:-:S07]  /*3b40*/  @!P0 LOP3.LUT R11, RZ, R5, RZ, 0x33, !PT ;  /* 0x00000005ff0b8212 */ /* 0x006fce00078e33ff */
.L_x_1486:
[----:B------:R-:W0:Y:S01]  /*3b50*/  LDC R5, c[0x0][0x420] ;  /* 0x00010800ff057b82 */ /* 0x000e220000000800 */
[----:B------:R-:W-:Y:S01]  /*3b60*/  IABS R15, R10 ;  /* 0x0000000a000f7213 */ /* 0x000fe20000000000 */
[----:B------:R-:W-:Y:S04]  /*3b70*/  BSSY.RECONVERGENT B0, `(.L_x_1482) ;  /* 0x00000a7000007945 */ /* 0x000fe80003800200 */
[----:B------:R-:W-:Y:S02]  /*3b80*/  IMAD.HI.U32 R14, R6, R15, RZ ;  /* 0x0000000f060e7227 */ /* 0x000fe400078e00ff */
[----:B------:R-:W1:Y:S03]  /*3b90*/  LDC R4, c[0x0][0x424] ;  /* 0x00010900ff047b82 */ /* 0x000e660000000800 */
[----:B------:R-:W-:-:S02]  /*3ba0*/  IADD3 R6, PT, PT, -R14, RZ, RZ ;  /* 0x000000ff0e067210 */ /* 0x000fc40007ffe1ff */
[-C--:B0-----:R-:W-:Y:S02]  /*3bb0*/  IABS R12, R5.reuse ;  /* 0x00000005000c7213 */ /* 0x081fe40000000000 */
[----:B------:R-:W-:Y:S02]  /*3bc0*/  ISETP.NE.AND P5, PT, R5, RZ, PT ;  /* 0x000000ff0500720c */ /* 0x000fe40003fa5270 */
[----:B------:R-:W0:Y:S01]  /*3bd0*/  I2F.RP R2, R12 ;  /* 0x0000000c00027306 */ /* 0x000e220000209400 */
[----:B------:R-:W-:Y:S01]  /*3be0*/  IMAD R15, R12, R6, R15 ;  /* 0x000000060c0f7224 */ /* 0x000fe200078e020f */
[----:B------:R-:W-:Y:S02]  /*3bf0*/  LOP3.LUT R19, RZ, R5, RZ, 0x33, !PT ;  /* 0x00000005ff137212 */ /* 0x000fe400078e33ff */
[----:B-1----:R-:W-:Y:S02]  /*3c00*/  IABS R0, R4 ;  /* 0x0000000400007213 */ /* 0x002fe40000000000 */
[----:B------:R-:W-:-:S02]  /*3c10*/  ISETP.GT.U32.AND P3, PT, R16, R15, PT ;  /* 0x0000000f1000720c */ /* 0x000fc40003f64070 */
[----:B------:R-:W1:Y:S01]  /*3c20*/  I2F.RP R17, R0 ;  /* 0x0000000000117306 */ /* 0x000e620000209400 */
[----:B------:R-:W-:-:S07]  /*3c30*/  LOP3.LUT R25, RZ, R4, RZ, 0x33, !PT ;  /* 0x00000004ff197212 */ /* 0x000fce00078e33ff */
[----:B0-----:R-:W0:Y:S03]  /*3c40*/  MUFU.RCP R2, R2 ;  /* 0x0000000200027308 */ /* 0x001e260000001000 */
[----:B------:R-:W-:Y:S02]  /*3c50*/  @!P3 IADD3 R15, PT, PT, R15, -R12, RZ ;  /* 0x8000000c0f0fb210 */ /* 0x000fe40007ffe0ff */
[----:B------:R-:W-:Y:S02]  /*3c60*/  @!P3 IADD3 R14, PT, PT, R14, 0x1, RZ ;  /* 0x000000010e0eb810 */ /* 0x000fe40007ffe0ff */
[----:B------:R-:W-:Y:S01]  /*3c70*/  ISETP.GE.U32.AND P1, PT, R15, R16, PT ;  /* 0x000000100f00720c */ /* 0x000fe20003f26070 */
[----:B-1----:R-:W-:Y:S01]  /*3c80*/  MUFU.RCP R17, R17 ;  /* 0x0000001100117308 */ /* 0x002fe20000001000 */
[----:B------:R-:W-:Y:S02]  /*3c90*/  IMAD.MOV.U32 R16, RZ, RZ, R12 ;  /* 0x000000ffff107224 */ /* 0x000fe400078e000c */
[----:B0-----:R-:W-:Y:S01]  /*3ca0*/  VIADD R8, R2, 0xffffffe ;  /* 0x0ffffffe02087836 */ /* 0x001fe20000000000 */
[----:B------:R-:W-:-:S08]  /*3cb0*/  IADD3 R2, P2, PT, R3, R10, RZ ;  /* 0x0000000a03027210 */ /* 0x000fd00007f5e0ff */
[----:B------:R-:W-:Y:S01]  /*3cc0*/  @P1 VIADD R14, R14, 0x1 ;  /* 0x000000010e0e1836 */ /* 0x000fe20000000000 */
[----:B------:R0:W1:Y:S01]  /*3cd0*/  F2I.FTZ.U32.TRUNC.NTZ R9, R8 ;  /* 0x0000000800097305 */ /* 0x000062000021f000 */
[----:B------:R-:W-:Y:S01]  /*3ce0*/  IABS R18, R2 ;  /* 0x0000000200127213 */ /* 0x000fe20000000000 */
[----:B0-----:R-:W-:Y:S02]  /*3cf0*/  IMAD.MOV.U32 R8, RZ, RZ, RZ ;  /* 0x000000ffff087224 */ /* 0x001fe400078e00ff */
[----:B-1----:R-:W-:-:S04]  /*3d00*/  IMAD.MOV R13, RZ, RZ, -R9 ;  /* 0x000000ffff0d7224 */ /* 0x002fc800078e0a09 */
[----:B------:R-:W-:-:S04]  /*3d10*/  IMAD R13, R13, R12, RZ ;  /* 0x0000000c0d0d7224 */ /* 0x000fc800078e02ff */
[----:B------:R-:W-:-:S04]  /*3d20*/  IMAD.HI.U32 R6, R9, R13, R8 ;  /* 0x0000000d09067227 */ /* 0x000fc800078e0008 */
[----:B------:R-:W-:-:S04]  /*3d30*/  IMAD.MOV.U32 R9, RZ, RZ, R18 ;  /* 0x000000ffff097224 */ /* 0x000fc800078e0012 */
[----:B------:R-:W-:-:S04]  /*3d40*/  IMAD.HI.U32 R13, R6, R9, RZ ;  /* 0x00000009060d7227 */ /* 0x000fc800078e00ff */
[----:B------:R-:W-:-:S04]  /*3d50*/  IMAD.MOV R8, RZ, RZ, -R13 ;  /* 0x000000ffff087224 */ /* 0x000fc800078e0a0d */
[----:B------:R-:W-:Y:S01]  /*3d60*/  IMAD R15, R12, R8, R9 ;  /* 0x000000080c0f7224 */ /* 0x000fe200078e0209 */
[----:B------:R-:W-:Y:S01]  /*3d70*/  LOP3.LUT R8, R10, R5, RZ, 0x3c, !PT ;  /* 0x000000050a087212 */ /* 0x000fe200078e3cff */
[----:B------:R-:W-:-:S03]  /*3d80*/  VIADD R9, R17, 0xffffffe ;  /* 0x0ffffffe11097836 */ /* 0x000fc60000000000 */
[----:B------:R-:W-:Y:S02]  /*3d90*/  ISETP.GT.U32.AND P0, PT, R16, R15, PT ;  /* 0x0000000f1000720c */ /* 0x000fe40003f04070 */
[----:B------:R-:W-:Y:S01]  /*3da0*/  ISETP.GE.AND P4, PT, R8, RZ, PT ;  /* 0x000000ff0800720c */ /* 0x000fe20003f86270 */
[----:B------:R-:W0:Y:S01]  /*3db0*/  F2I.FTZ.U32.TRUNC.NTZ R9, R9 ;  /* 0x0000000900097305 */ /* 0x000e22000021f000 */
[----:B------:R-:W-:-:S04]  /*3dc0*/  LOP3.LUT R8, R2, R5, RZ, 0x3c, !PT ;  /* 0x0000000502087212 */ /* 0x000fc800078e3cff */
[----:B------:R-:W-:Y:S01]  /*3dd0*/  ISETP.GE.AND P3, PT, R8, RZ, PT ;  /* 0x000000ff0800720c */ /* 0x000fe20003f66270 */
[----:B------:R-:W-:-:S04]  /*3de0*/  IMAD.MOV.U32 R8, RZ, RZ, RZ ;  /* 0x000000ffff087224 */ /* 0x000fc800078e00ff */
[----:B------:R-:W-:Y:S02]  /*3df0*/  @!P0 IMAD.IADD R15, R15, 0x1, -R12 ;  /* 0x000000010f0f8824 */ /* 0x000fe400078e0a0c */
[----:B------:R-:W-:Y:S01]  /*3e00*/  @!P4 IADD3 R14, PT, PT, -R14, RZ, RZ ;  /* 0x000000ff0e0ec210 */ /* 0x000fe20007ffe1ff */
[----:B------:R-:W-:Y:S02]  /*3e10*/  @!P0 VIADD R13, R13, 0x1 ;  /* 0x000000010d0d8836 */ /* 0x000fe40000000000 */
[----:B------:R-:W-:Y:S01]  /*3e20*/  ISETP.GE.U32.AND P1, PT, R15, R16, PT ;  /* 0x000000100f00720c */ /* 0x000fe20003f26070 */
[----:B0-----:R-:W-:Y:S01]  /*3e30*/  IMAD.MOV R15, RZ, RZ, -R9 ;  /* 0x000000ffff0f7224 */ /* 0x001fe200078e0a09 */
[----:B------:R-:W-:-:S03]  /*3e40*/  SEL R17, R19, R14, !P5 ;  /* 0x0000000e13117207 */ /* 0x000fc60006800000 */
[----:B------:R-:W-:Y:S01]  /*3e50*/  IMAD R15, R15, R0, RZ ;  /* 0x000000000f0f7224 */ /* 0x000fe200078e02ff */
[----:B------:R-:W-:-:S03]  /*3e60*/  IABS R12, R17 ;  /* 0x00000011000c7213 */ /* 0x000fc60000000000 */
[----:B------:R-:W-:Y:S02]  /*3e70*/  IMAD.HI.U32 R18, R9, R15, R8 ;  /* 0x0000000f09127227 */ /* 0x000fe400078e0008 */
[----:B------:R-:W0:Y:S02]  /*3e80*/  LDC.64 R14, c[0x0][0x438] ;  /* 0x00010e00ff0e7b82 */ /* 0x000e240000000a00 */
[----:B------:R-:W-:Y:S01]  /*3e90*/  IMAD.MOV.U32 R9, RZ, RZ, R12 ;  /* 0x000000ffff097224 */ /* 0x000fe200078e000c */
[----:B------:R-:W-:-:S03]  /*3ea0*/  @P1 IADD3 R13, PT, PT, R13, 0x1, RZ ;  /* 0x000000010d0d1810 */ /* 0x000fc60007ffe0ff */
[----:B------:R-:W-:-:S04]  /*3eb0*/  IMAD.HI.U32 R20, R18, R9, RZ ;  /* 0x0000000912147227 */ /* 0x000fc800078e00ff */
[----:B------:R-:W-:Y:S02]  /*3ec0*/  IMAD.MOV R8, RZ, RZ, -R20 ;  /* 0x000000ffff087224 */ /* 0x000fe400078e0a14 */
[----:B------:R-:W-:Y:S02]  /*3ed0*/  @!P3 IMAD.MOV R13, RZ, RZ, -R13 ;  /* 0x000000ffff0db224 */ /* 0x000fe400078e0a0d */
[----:B------:R-:W-:-:S03]  /*3ee0*/  IMAD R9, R0, R8, R9 ;  /* 0x0000000800097224 */ /* 0x000fc600078e0209 */
[----:B------:R-:W-:Y:S02]  /*3ef0*/  SEL R19, R19, R13, !P5 ;  /* 0x0000000d13137207 */ /* 0x000fe40006800000 */
[----:B------:R-:W-:Y:S01]  /*3f00*/  ISETP.GT.U32.AND P3, PT, R0, R9, PT ;  /* 0x000000090000720c */ /* 0x000fe20003f64070 */
[----:B------:R-:W0:Y:S01]  /*3f10*/  LDC.64 R12, c[0x0][0x430] ;  /* 0x00010c00ff0c7b82 */ /* 0x000e220000000a00 */
[----:B------:R-:W-:-:S05]  /*3f20*/  IABS R21, R19 ;  /* 0x0000001300157213 */ /* 0x000fca0000000000 */
[----:B------:R-:W-:-:S04]  /*3f30*/  IMAD.HI.U32 R18, R18, R21, RZ ;  /* 0x0000001512127227 */ /* 0x000fc800078e00ff */
[----:B------:R-:W-:Y:S02]  /*3f40*/  IMAD.MOV R8, RZ, RZ, -R18 ;  /* 0x000000ffff087224 */ /* 0x000fe400078e0a12 */
[----:B------:R-:W-:Y:S01]  /*3f50*/  @!P3 IADD3 R9, PT, PT, R9, -R0, RZ ;  /* 0x800000000909b210 */ /* 0x000fe20007ffe0ff */
[----:B------:R-:W-:Y:S01]  /*3f60*/  @!P3 VIADD R20, R20, 0x1 ;  /* 0x000000011414b836 */ /* 0x000fe20000000000 */
[----:B------:R-:W-:Y:S01]  /*3f70*/  ISETP.NE.AND P3, PT, R4, RZ, PT ;  /* 0x000000ff0400720c */ /* 0x000fe20003f65270 */
[C---:B------:R-:W-:Y:S01]  /*3f80*/  IMAD R21, R0.reuse, R8, R21 ;  /* 0x0000000800157224 */ /* 0x040fe200078e0215 */
[----:B------:R-:W-:Y:S02]  /*3f90*/  ISETP.GE.U32.AND P1, PT, R9, R0, PT ;  /* 0x000000000900720c */ /* 0x000fe40003f26070 */
[----:B------:R-:W-:Y:S02]  /*3fa0*/  LOP3.LUT R8, R17, R4, RZ, 0x3c, !PT ;  /* 0x0000000411087212 */ /* 0x000fe400078e3cff */
[----:B------:R-:W-:-:S02]  /*3fb0*/  ISETP.GT.U32.AND P0, PT, R0, R21, PT ;  /* 0x000000150000720c */ /* 0x000fc40003f04070 */
[----:B------:R-:W-:Y:S02]  /*3fc0*/  ISETP.GE.AND P4, PT, R8, RZ, PT ;  /* 0x000000ff0800720c */ /* 0x000fe40003f86270 */
[----:B------:R-:W1:Y:S05]  /*3fd0*/  LDC.64 R8, c[0x0][0x418] ;  /* 0x00010600ff087b82 */ /* 0x000e6a0000000a00 */
[----:B------:R-:W-:-:S04]  /*3fe0*/  @P1 VIADD R20, R20, 0x1 ;  /* 0x0000000114141836 */ /* 0x000fc80000000000 */
[----:B------:R-:W-:Y:S02]  /*3ff0*/  @!P0 IMAD.IADD R21, R21, 0x1, -R0 ;  /* 0x0000000115158824 */ /* 0x000fe400078e0a00 */
[----:B------:R-:W-:Y:S01]  /*4000*/  @!P4 IADD3 R20, PT, PT, -R20, RZ, RZ ;  /* 0x000000ff1414c210 */ /* 0x000fe20007ffe1ff */
[----:B------:R-:W-:Y:S02]  /*4010*/  @!P0 VIADD R18, R18, 0x1 ;  /* 0x0000000112128836 */ /* 0x000fe40000000000 */
[----:B------:R-:W-:Y:S01]  /*4020*/  ISETP.GE.U32.AND P1, PT, R21, R0, PT ;  /* 0x000000001500720c */ /* 0x000fe20003f26070 */
[----:B------:R-:W-:Y:S01]  /*4030*/  IMAD.MOV R0, RZ, RZ, -R17 ;  /* 0x000000ffff007224 */ /* 0x000fe200078e0a11 */
[----:B------:R-:W-:Y:S02]  /*4040*/  LOP3.LUT R21, R19, R4, RZ, 0x3c, !PT ;  /* 0x0000000413157212 */ /* 0x000fe400078e3cff */
[----:B------:R-:W-:Y:S01]  /*4050*/  SEL R20, R25, R20, !P3 ;  /* 0x0000001419147207 */ /* 0x000fe20005800000 */
[----:B------:R-:W-:Y:S01]  /*4060*/  IMAD R23, R5, R0, R10 ;  /* 0x0000000005177224 */ /* 0x000fe200078e020a */
[----:B------:R-:W-:-:S03]  /*4070*/  ISETP.GE.AND P4, PT, R21, RZ, PT ;  /* 0x000000ff1500720c */ /* 0x000fc60003f86270 */
[----:B------:R-:W-:-:S04]  /*4080*/  IMAD.MOV R21, RZ, RZ, -R20 ;  /* 0x000000ffff157224 */ /* 0x000fc800078e0a14 */
[----:B------:R-:W-:Y:S01]  /*4090*/  IMAD R0, R4, R21, R17 ;  /* 0x0000001504007224 */ /* 0x000fe200078e0211 */
[----:B------:R-:W-:Y:S01]  /*40a0*/  @P1 IADD3 R18, PT, PT, R18, 0x1, RZ ;  /* 0x0000000112121810 */ /* 0x000fe20007ffe0ff */
[----:B0-----:R-:W-:Y:S01]  /*40b0*/  IMAD R21, R23, R12, -R14 ;  /* 0x0000000c17157224 */ /* 0x001fe200078e0a0e */
[----:B------:R-:W-:Y:S01]  /*40c0*/  MOV R23, RZ ;  /* 0x000000ff00177202 */ /* 0x000fe20000000f00 */
[----:B------:R-:W-:Y:S02]  /*40d0*/  IMAD R0, R0, R13, -R15 ;  /* 0x0000000d00007224 */ /* 0x000fe400078e0a0f */
[----:B------:R-:W-:Y:S01]  /*40e0*/  @!P4 IMAD.MOV R18, RZ, RZ, -R18 ;  /* 0x000000ffff12c224 */ /* 0x000fe200078e0a12 */
[C---:B-1----:R-:W-:Y:S02]  /*40f0*/  ISETP.GE.AND P1, PT, R21.reuse, R8, PT ;  /* 0x000000081500720c */ /* 0x042fe40003f26270 */
[----:B------:R-:W-:Y:S02]  /*4100*/  ISETP.GE.AND P0, PT, R0, R9, PT ;  /* 0x000000090000720c */ /* 0x000fe40003f06270 */
[----:B------:R-:W-:-:S02]  /*4110*/  ISETP.GT.AND P1, PT, R21, -0x1, !P1 ;  /* 0xffffffff1500780c */ /* 0x000fc40004f24270 */
[----:B------:R-:W-:Y:S02]  /*4120*/  ISETP.GT.AND P0, PT, R0, -0x1, !P0 ;  /* 0xffffffff0000780c */ /* 0x000fe40004704270 */
[----:B------:R-:W-:Y:S01]  /*4130*/  SEL R17, R25, R18, !P3 ;  /* 0x0000001219117207 */ /* 0x000fe20005800000 */
[----:B------:R-:W-:Y:S01]  /*4140*/  IMAD.MOV R18, RZ, RZ, -R19 ;  /* 0x000000ffff127224 */ /* 0x000fe200078e0a13 */
[----:B------:R-:W-:-:S03]  /*4150*/  PLOP3.LUT P0, PT, P0, P1, PT, 0x80, 0x8 ;  /* 0x000000000008781c */ /* 0x000fc60000703070 */
[----:B------:R-:W-:Y:S02]  /*4160*/  IMAD.MOV R22, RZ, RZ, -R17 ;  /* 0x000000ffff167224 */ /* 0x000fe400078e0a11 */
[----:B------:R-:W-:Y:S02]  /*4170*/  IMAD R5, R5, R18, R2 ;  /* 0x0000001205057224 */ /* 0x000fe400078e0202 */
[----:B------:R-:W-:Y:S01]  /*4180*/  IMAD R18, R4, R22, R19 ;  /* 0x0000001604127224 */ /* 0x000fe200078e0213 */
[----:B------:R-:W-:Y:S01]  /*4190*/  LEA R4, P1, R10, UR10, 0x2 ;  /* 0x0000000a0a047c11 */ /* 0x000fe2000f8210ff */
[----:B------:R-:W-:Y:S02]  /*41a0*/  IMAD R19, R5, R12, -R14 ;  /* 0x0000000c05137224 */ /* 0x000fe400078e0a0e */
[----:B------:R-:W-:Y:S01]  /*41b0*/  IMAD R18, R18, R13, -R15 ;  /* 0x0000000d12127224 */ /* 0x000fe200078e0a0f */
[----:B------:R-:W-:Y:S01]  /*41c0*/  LEA.HI.X R5, R10, UR11, R7, 0x2, P1 ;  /* 0x0000000b0a057c11 */ /* 0x000fe200088f1407 */
[----:B------:R-:W-:Y:S08]  /*41d0*/  @!P0 BRA `(.L_x_1483) ;  /* 0x0000000400008947 */ /* 0x000ff00003800000 */
        /* <DEDUP_REMOVED lines=8> */
[----:B------:R-:W0:Y:S08]  /*4260*/  I2F.RP R24, R14 ;  /* 0x0000000e00187306 */ /* 0x000e300000209400 */
[----:B------:R-:W1:Y:S08]  /*4270*/  F2I.FTZ.U32.TRUNC.NTZ R13, R13 ;  /* 0x0000000d000d7305 */ /* 0x000e70000021f000 */
[----:B0-----:R-:W0:Y:S01]  /*4280*/  MUFU.RCP R24, R24 ;  /* 0x0000001800187308 */ /* 0x001e220000001000 */
[----:B-1----:R-:W-:-:S04]  /*4290*/  IMAD.MOV R12, RZ, RZ, -R13 ;  /* 0x000000ffff0c7224 */ /* 0x002fc800078e0a0d */
[----:B------:R-:W-:Y:S02]  /*42a0*/  IMAD R25, R12, R15, RZ ;  /* 0x0000000f0c197224 */ /* 0x000fe400078e02ff */
[----:B------:R-:W-:-:S04]  /*42b0*/  IMAD.MOV.U32 R12, RZ, RZ, RZ ;  /* 0x000000ffff0c7224 */ /* 0x000fc800078e00ff */
[----:B------:R-:W-:Y:S01]  /*42c0*/  IMAD.HI.U32 R25, R13, R25, R12 ;  /* 0x000000190d197227 */ /* 0x000fe200078e000c */
[----:B------:R-:W-:-:S05]  /*42d0*/  MOV R12, R22 ;  /* 0x00000016000c7202 */ /* 0x000fca0000000f00 */
[----:B------:R-:W-:-:S04]  /*42e0*/  IMAD.HI.U32 R22, R25, R12, RZ ;  /* 0x0000000c19167227 */ /* 0x000fc800078e00ff */
[----:B------:R-:W-:-:S04]  /*42f0*/  IMAD.MOV R13, RZ, RZ, -R22 ;  /* 0x000000ffff0d7224 */ /* 0x000fc800078e0a16 */
[----:B------:R-:W-:Y:S02]  /*4300*/  IMAD R12, R15, R13, R12 ;  /* 0x0000000d0f0c7224 */ /* 0x000fe400078e020c */
[----:B0-----:R-:W-:-:S03]  /*4310*/  VIADD R13, R24, 0xffffffe ;  /* 0x0ffffffe180d7836 */ /* 0x001fc60000000000 */
[----:B------:R-:W-:-:S03]  /*4320*/  ISETP.GT.U32.AND P1, PT, R15, R12, PT ;  /* 0x0000000c0f00720c */ /* 0x000fc60003f24070 */
[----:B------:R-:W0:Y:S10]  /*4330*/  F2I.FTZ.U32.TRUNC.NTZ R13, R13 ;  /* 0x0000000d000d7305 */ /* 0x000e34000021f000 */
[----:B------:R-:W-:Y:S01]  /*4340*/  @!P1 IMAD.IADD R12, R12, 0x1, -R15 ;  /* 0x000000010c0c9824 */ /* 0x000fe200078e0a0f */
[----:B------:R-:W-:-:S02]  /*4350*/  @!P1 IADD3 R22, PT, PT, R22, 0x1, RZ ;  /* 0x0000000116169810 */ /* 0x000fc40007ffe0ff */
[----:B------:R-:W-:Y:S02]  /*4360*/  ISETP.NE.AND P1, PT, R23, RZ, PT ;  /* 0x000000ff1700720c */ /* 0x000fe40003f25270 */
[----:B------:R-:W-:Y:S01]  /*4370*/  ISETP.GE.U32.AND P0, PT, R12, R15, PT ;  /* 0x0000000f0c00720c */ /* 0x000fe20003f06070 */
[----:B0-----:R-:W-:Y:S01]  /*4380*/  IMAD.MOV R15, RZ, RZ, -R13 ;  /* 0x000000ffff0f7224 */ /* 0x001fe200078e0a0d */
[----:B------:R-:W-:-:S03]  /*4390*/  LOP3.LUT R12, R20, R23, RZ, 0x3c, !PT ;  /* 0x00000017140c7212 */ /* 0x000fc600078e3cff */
[----:B------:R-:W-:Y:S01]  /*43a0*/  IMAD R15, R15, R14, RZ ;  /* 0x0000000e0f0f7224 */ /* 0x000fe200078e02ff */
[----:B------:R-:W-:-:S07]  /*43b0*/  ISETP.GE.AND P3, PT, R12, RZ, PT ;  /* 0x000000ff0c00720c */ /* 0x000fce0003f66270 */
[----:B------:R-:W-:-:S06]  /*43c0*/  @P0 VIADD R22, R22, 0x1 ;  /* 0x0000000116160836 */ /* 0x000fcc0000000000 */
[----:B------:R-:W-:Y:S01]  /*43d0*/  @!P3 IMAD.MOV R22, RZ, RZ, -R22 ;  /* 0x000000ffff16b224 */ /* 0x000fe200078e0a16 */
[----:B------:R-:W-:-:S04]  /*43e0*/  @!P1 LOP3.LUT R22, RZ, R23, RZ, 0x33, !PT ;  /* 0x00000017ff169212 */ /* 0x000fc800078e33ff */
[----:B------:R-:W-:-:S05]  /*43f0*/  IADD3 R12, PT, PT, -R22, RZ, RZ ;  /* 0x000000ff160c7210 */ /* 0x000fca0007ffe1ff */
[----:B------:R-:W-:Y:S02]  /*4400*/  IMAD R23, R23, R12, R20 ;  /* 0x0000000c17177224 */ /* 0x000fe400078e0214 */
[----:B------:R-:W-:-:S03]  /*4410*/  IMAD.MOV.U32 R12, RZ, RZ, RZ ;  /* 0x000000ffff0c7224 */ /* 0x000fc600078e00ff */
[----:B------:R-:W-:Y:S01]  /*4420*/  IABS R20, R23 ;  /* 0x0000001700147213 */ /* 0x000fe20000000000 */
[----:B------:R-:W-:-:S04]  /*4430*/  IMAD.HI.U32 R12, R13, R15, R12 ;  /* 0x0000000f0d0c7227 */ /* 0x000fc800078e000c */
[----:B------:R-:W-:-:S04]  /*4440*/  IMAD.MOV.U32 R13, RZ, RZ, R20 ;  /* 0x000000ffff0d7224 */ /* 0x000fc800078e0014 */
[----:B------:R-:W-:-:S04]  /*4450*/  IMAD.HI.U32 R15, R12, R13, RZ ;  /* 0x0000000d0c0f7227 */ /* 0x000fc800078e00ff */
[----:B------:R-:W-:-:S04]  /*4460*/  IMAD.MOV R12, RZ, RZ, -R15 ;  /* 0x000000ffff0c7224 */ /* 0x000fc800078e0a0f */
[----:B------:R-:W-:Y:S01]  /*4470*/  IMAD R13, R14, R12, R13 ;  /* 0x0000000c0e0d7224 */ /* 0x000fe200078e020d */
[C---:B------:R-:W-:Y:S01]  /*4480*/  LOP3.LUT R12, R23.reuse, R10, RZ, 0x3c, !PT ;  /* 0x0000000a170c7212 */ /* 0x040fe200078e3cff */
[----:B------:R-:W-:-:S03]  /*4490*/  IMAD R23, R23, UR5, RZ ;  /* 0x0000000517177c24 */ /* 0x000fc6000f8e02ff */
[----:B------:R-:W-:Y:S02]  /*44a0*/  ISETP.GT.U32.AND P1, PT, R14, R13, PT ;  /* 0x0000000d0e00720c */ /* 0x000fe40003f24070 */
[----:B------:R-:W-:-:S11]  /*44b0*/  ISETP.GE.AND P3, PT, R12, RZ, PT ;  /* 0x000000ff0c00720c */ /* 0x000fd60003f66270 */
[-C--:B------:R-:W-:Y:S01]  /*44c0*/  @!P1 IADD3 R13, PT, PT, R13, -R14.reuse, RZ ;  /* 0x8000000e0d0d9210 */ /* 0x080fe20007ffe0ff */
[----:B------:R-:W-:Y:S01]  /*44d0*/  @!P1 VIADD R15, R15, 0x1 ;  /* 0x000000010f0f9836 */ /* 0x000fe20000000000 */
[----:B------:R-:W-:Y:S02]  /*44e0*/  ISETP.NE.AND P1, PT, R10, RZ, PT ;  /* 0x000000ff0a00720c */ /* 0x000fe40003f25270 */
[----:B------:R-:W-:Y:S02]  /*44f0*/  ISETP.GE.U32.AND P0, PT, R13, R14, PT ;  /* 0x0000000e0d00720c */ /* 0x000fe40003f06070 */
[----:B------:R-:W0:Y:S11]  /*4500*/  LDC.64 R12, c[0x0][0x3d0] ;  /* 0x0000f400ff0c7b82 */ /* 0x000e360000000a00 */
[----:B------:R-:W-:-:S04]  /*4510*/  @P0 VIADD R15, R15, 0x1 ;  /* 0x000000010f0f0836 */ /* 0x000fc80000000000 */
[----:B------:R-:W-:Y:S02]  /*4520*/  IMAD.MOV.U32 R20, RZ, RZ, R15 ;  /* 0x000000ffff147224 */ /* 0x000fe400078e000f */
[----:B------:R-:W1:Y:S03]  /*4530*/  LDC.64 R14, c[0x0][0x380] ;  /* 0x0000e000ff0e7b82 */ /* 0x000e660000000a00 */
[----:B------:R-:W-:Y:S02]  /*4540*/  @!P3 IADD3 R20, PT, PT, -R20, RZ, RZ ;  /* 0x000000ff1414b210 */ /* 0x000fe40007ffe1ff */
[----:B------:R-:W-:Y:S01]  /*4550*/  @!P1 LOP3.LUT R20, RZ, R10, RZ, 0x33, !PT ;  /* 0x0000000aff149212 */ /* 0x000fe200078e33ff */
[----:B0-----:R-:W-:-:S04]  /*4560*/  IMAD.WIDE R12, R23, 0x4, R12 ;  /* 0x00000004170c7825 */ /* 0x001fc800078e020c */
[----:B------:R-:W-:-:S04]  /*4570*/  IMAD R20, R11, R22, R20 ;  /* 0x000000160b147224 */ /* 0x000fc800078e0214 */
[----:B------:R-:W-:Y:S02]  /*4580*/  IMAD R20, R20, R9, R0 ;  /* 0x0000000914147224 */ /* 0x000fe400078e0200 */
[----:B------:R-:W2:Y:S02]  /*4590*/  LDG.E R0, desc[UR8][R12.64] ;  /* 0x000000080c007981 */ /* 0x000ea4000c1e1900 */
[----:B------:R-:W-:-:S04]  /*45a0*/  IMAD R21, R20, R8, R21 ;  /* 0x0000000814157224 */ /* 0x000fc800078e0215 */
[----:B-1----:R-:W-:-:S06]  /*45b0*/  IMAD.WIDE R14, R21, 0x4, R14 ;  /* 0x00000004150e7825 */ /* 0x002fcc00078e020e */
[----:B------:R-:W2:Y:S02]  /*45c0*/  LDG.E R15, desc[UR8][R14.64] ;  /* 0x000000080e0f7981 */ /* 0x000ea4000c1e1900 */
[----:B--2---:R-:W-:-:S07]  /*45d0*/  FFMA.FTZ R23, R0, R15, RZ ;  /* 0x0000000f00177223 */ /* 0x004fce00000100ff */
.L_x_1483:
[----:B------:R-:W-:Y:S05]  /*45e0*/  BSYNC.RECONVERGENT B0 ;  /* 0x0000000000007941 */ /* 0x000fea0003800200 */
.L_x_1482:
[C---:B------:R-:W-:Y:S01]  /*45f0*/  ISETP.GE.AND P1, PT, R19.reuse, R8, PT ;  /* 0x000000081300720c */ /* 0x040fe20003f26270 */
[----:B------:R0:W-:Y:S01]  /*4600*/  STG.E desc[UR8][R4.64], R23 ;  /* 0x0000001704007986 */ /* 0x0001e2000c101908 */
[C---:B------:R-:W-:Y:S01]  /*4610*/  ISETP.GE.AND P0, PT, R18.reuse, R9, PT ;  /* 0x000000091200720c */ /* 0x040fe20003f06270 */
[----:B------:R-:W-:Y:S01]  /*4620*/  BSSY.RECONVERGENT B0, `(.L_x_1484) ;  /* 0x0000047000007945 */ /* 0x000fe20003800200 */
[----:B------:R-:W-:Y:S01]  /*4630*/  ISETP.GT.AND P1, PT, R19, -0x1, !P1 ;  /* 0xffffffff1300780c */ /* 0x000fe20004f24270 */
[----:B------:R-:W-:Y:S01]  /*4640*/  IMAD.MOV.U32 R21, RZ, RZ, RZ ;  /* 0x000000ffff157224 */ /* 0x000fe200078e00ff */
[----:B------:R-:W-:Y:S01]  /*4650*/  ISETP.GT.AND P0, PT, R18, -0x1, !P0 ;  /* 0xffffffff1200780c */ /* 0x000fe20004704270 */
[----:B------:R-:W-:-:S03]  /*4660*/  IMAD.X R7, RZ, RZ, R7, P2 ;  /* 0x000000ffff077224 */ /* 0x000fc600010e0607 */
        /* <DEDUP_REMOVED lines=10> */
[----:B------:R-:W0:Y:S02]  /*4710*/  F2I.FTZ.U32.TRUNC.NTZ R13, R13 ;  /* 0x0000000d000d7305 */ /* 0x000e24000021f000 */
[----:B0-----:R-:W-:-:S05]  /*4720*/  IADD3 R12, PT, PT, RZ, -R13, RZ ;  /* 0x8000000dff0c7210 */ /* 0x001fca0007ffe0ff */
[----:B------:R-:W-:Y:S02]  /*4730*/  IMAD R21, R12, R15, RZ ;  /* 0x0000000f0c157224 */ /* 0x000fe400078e02ff */
[----:B------:R-:W-:-:S04]  /*4740*/  IMAD.MOV.U32 R12, RZ, RZ, RZ ;  /* 0x000000ffff0c7224 */ /* 0x000fc800078e00ff */
[----:B------:R-:W-:-:S04]  /*4750*/  IMAD.HI.U32 R21, R13, R21, R12 ;  /* 0x000000150d157227 */ /* 0x000fc800078e000c */
[----:B------:R-:W-:-:S04]  /*4760*/  IMAD.MOV.U32 R12, RZ, RZ, R20 ;  /* 0x000000ffff0c7224 */ /* 0x000fc800078e0014 */
        /* <DEDUP_REMOVED lines=12> */
[----:B------:R-:W-:-:S03]  /*4830*/  ISETP.GE.AND P2, PT, R12, RZ, PT ;  /* 0x000000ff0c00720c */ /* 0x000fc60003f46270 */
[----:B------:R-:W0:Y:S04]  /*4840*/  F2I.FTZ.U32.TRUNC.NTZ R13, R13 ;  /* 0x0000000d000d7305 */ /* 0x000e28000021f000 */
[----:B------:R-:W-:-:S06]  /*4850*/  @P0 VIADD R20, R20, 0x1 ;  /* 0x0000000114140836 */ /* 0x000fcc0000000000 */
[----:B------:R-:W-:Y:S02]  /*4860*/  @!P2 IADD3 R20, PT, PT, -R20, RZ, RZ ;  /* 0x000000ff1414a210 */ /* 0x000fe40007ffe1ff */
[----:B------:R-:W-:Y:S01]  /*4870*/  @!P1 LOP3.LUT R20, RZ, R14, RZ, 0x33, !PT ;  /* 0x0000000eff149212 */ /* 0x000fe200078e33ff */
[----:B0-----:R-:W-:-:S04]  /*4880*/  IMAD.MOV R15, RZ, RZ, -R13 ;  /* 0x000000ffff0f7224 */ /* 0x001fc800078e0a0d */
[----:B------:R-:W-:Y:S02]  /*4890*/  IMAD.MOV R12, RZ, RZ, -R20 ;  /* 0x000000ffff0c7224 */ /* 0x000fe400078e0a14 */
[----:B------:R-:W-:Y:S02]  /*48a0*/  IMAD R15, R15, R10, RZ ;  /* 0x0000000a0f0f7224 */ /* 0x000fe400078e02ff */
[----:B------:R-:W-:Y:S02]  /*48b0*/  IMAD R17, R14, R12, R17 ;  /* 0x0000000c0e117224 */ /* 0x000fe400078e0211 */
[----:B------:R-:W-:-:S03]  /*48c0*/  IMAD.MOV.U32 R12, RZ, RZ, RZ ;  /* 0x000000ffff0c7224 */ /* 0x000fc600078e00ff */
[----:B------:R-:W-:Y:S01]  /*48d0*/  IABS R14, R17 ;  /* 0x00000011000e7213 */ /* 0x000fe20000000000 */
[----:B------:R-:W-:-:S03]  /*48e0*/  IMAD.HI.U32 R12, R13, R15, R12 ;  /* 0x0000000f0d0c7227 */ /* 0x000fc600078e000c */
[----:B------:R-:W-:-:S05]  /*48f0*/  MOV R13, R14 ;  /* 0x0000000e000d7202 */ /* 0x000fca0000000f00 */
        /* <DEDUP_REMOVED lines=8> */
[C---:B------:R-:W-:Y:S01]  /*4980*/  LOP3.LUT R10, R17.reuse, R0, RZ, 0x3c, !PT ;  /* 0x00000000110a7212 */ /* 0x040fe200078e3cff */
[----:B------:R-:W0:Y:S01]  /*4990*/  LDC.64 R12, c[0x0][0x3d0] ;  /* 0x0000f400ff0c7b82 */ /* 0x000e220000000a00 */
[----:B------:R-:W-:Y:S02]  /*49a0*/  IMAD R17, R17, UR5, RZ ;  /* 0x0000000511117c24 */ /* 0x000fe4000f8e02ff */
[----:B------:R-:W-:-:S07]  /*49b0*/  ISETP.GE.AND P2, PT, R10, RZ, PT ;  /* 0x000000ff0a00720c */ /* 0x000fce0003f46270 */
[----:B------:R-:W-:-:S05]  /*49c0*/  @P0 IADD3 R14, PT, PT, R14, 0x1, RZ ;  /* 0x000000010e0e0810 */ /* 0x000fca0007ffe0ff */
[----:B------:R-:W-:Y:S02]  /*49d0*/  IMAD.MOV.U32 R10, RZ, RZ, R14 ;  /* 0x000000ffff0a7224 */ /* 0x000fe400078e000e */
[----:B------:R-:W1:Y:S02]  /*49e0*/  LDC.64 R14, c[0x0][0x380] ;  /* 0x0000e000ff0e7b82 */ /* 0x000e640000000a00 */
[----:B------:R-:W-:Y:S01]  /*49f0*/  @!P2 IMAD.MOV R10, RZ, RZ, -R10 ;  /* 0x000000ffff0aa224 */ /* 0x000fe200078e0a0a */
[----:B------:R-:W-:Y:S01]  /*4a00*/  @!P1 LOP3.LUT R10, RZ, R0, RZ, 0x33, !PT ;  /* 0x00000000ff0a9212 */ /* 0x000fe200078e33ff */
[----:B0-----:R-:W-:-:S04]  /*4a10*/  IMAD.WIDE R12, R17, 0x4, R12 ;  /* 0x00000004110c7825 */ /* 0x001fc800078e020c */
[----:B------:R-:W-:Y:S01]  /*4a20*/  IMAD R10, R11, R20, R10 ;  /* 0x000000140b0a7224 */ /* 0x000fe200078e020a */
[----:B------:R-:W2:Y:S03]  /*4a30*/  LDG.E R0, desc[UR8][R12.64] ;  /* 0x000000080c007981 */ /* 0x000ea6000c1e1900 */
[----:B------:R-:W-:-:S04]  /*4a40*/  IMAD R10, R10, R9, R18 ;  /* 0x000000090a0a7224 */ /* 0x000fc800078e0212 */
[----:B------:R-:W-:-:S04]  /*4a50*/  IMAD R19, R10, R8, R19 ;  /* 0x000000080a137224 */ /* 0x000fc800078e0213 */
[----:B-1----:R-:W-:-:S06]  /*4a60*/  IMAD.WIDE R14, R19, 0x4, R14 ;  /* 0x00000004130e7825 */ /* 0x002fcc00078e020e */
[----:B------:R-:W2:Y:S02]  /*4a70*/  LDG.E R15, desc[UR8][R14.64] ;  /* 0x000000080e0f7981 */ /* 0x000ea4000c1e1900 */
[----:B--2---:R-:W-:-:S07]  /*4a80*/  FFMA.FTZ R21, R0, R15, RZ ;  /* 0x0000000f00157223 */ /* 0x004fce00000100ff */
.L_x_1485:
[----:B------:R-:W-:Y:S05]  /*4a90*/  BSYNC.RECONVERGENT B0 ;  /* 0x0000000000007941 */ /* 0x000fea0003800200 */
.L_x_1484:
[----:B------:R-:W-:-:S04]  /*4aa0*/  LEA R4, P0, R3, R4, 0x2 ;  /* 0x0000000403047211 */ /* 0x000fc800078010ff */
[C---:B------:R-:W-:Y:S02]  /*4ab0*/  LEA.HI.X R5, R3.reuse, R5, RZ, 0x2, P0 ;  /* 0x0000000503057211 */ /* 0x040fe400000f14ff */
[----:B------:R-:W-:-:S03]  /*4ac0*/  IADD3 R10, P0, PT, R3, R2, RZ ;  /* 0x00000002030a7210 */ /* 0x000fc60007f1e0ff */
[----:B------:R0:W-:Y:S02]  /*4ad0*/  STG.E desc[UR8][R4.64], R21 ;  /* 0x0000001504007986 */ /* 0x0001e4000c101908 */
[----:B------:R-:W-:Y:S01]  /*4ae0*/  IMAD.X R7, RZ, RZ, R7, P0 ;  /* 0x000000ffff077224 */ /* 0x000fe200000e0607 */
[----:B------:R-:W-:-:S04]  /*4af0*/  ISETP.GE.U32.AND P0, PT, R10, UR4, PT ;  /* 0x000000040a007c0c */ /* 0x000fc8000bf06070 */
[----:B------:R-:W-:-:S13]  /*4b00*/  ISETP.GE.AND.EX P0, PT, R7, UR7, PT, P0 ;  /* 0x0000000707007c0c */ /* 0x000fda000bf06300 */
[----:B0-----:R-:W-:Y:S05]  /*4b10*/  @!P0 BRA `(.L_x_1486) ;  /* 0xfffffff0000c8947 */ /* 0x001fea000383ffff */
[----:B------:R-:W-:Y:S05]  /*4b20*/  EXIT ;  /* 0x000000000000794d */ /* 0x000fea0003800000 */
.L_x_1474:
        /* <DEDUP_REMOVED lines=34> */
.L_x_1488:
[----:B------:R-:W-:-:S07]  /*4d50*/  MOV R0, 0x4d70 ;  /* 0x00004d7000007802 */ /* 0x000fce0000000f00 */
[----:B------:R-:W-:Y:S05]  /*4d60*/  CALL.REL.NOINC `($__internal_50_$__cuda_sm20_div_u64) ;  /* 0x0000001800a07944 */ /* 0x000fea0003c00000 */
[----:B------:R-:W-:Y:S02]  /*4d70*/  IMAD.MOV.U32 R4, RZ, RZ, R8 ;  /* 0x000000ffff047224 */ /* 0x000fe400078e0008 */
[----:B------:R-:W-:-:S07]  /*4d80*/  IMAD.MOV.U32 R5, RZ, RZ, R9 ;  /* 0x000000ffff057224 */ /* 0x000fce00078e0009 */
.L_x_1489:
[----:B------:R-:W-:Y:S05]  /*4d90*/  BSYNC.RECONVERGENT B0 ;  /* 0x0000000000007941 */ /* 0x000fea0003800200 */
.L_x_1487:
        /* <DEDUP_REMOVED lines=17> */
[----:B0-----:R-:W-:-:S02]  /*4eb0*/  IADD3 R4, PT, PT, R0, 0xffffffe, RZ ;  /* 0x0ffffffe00047810 */ /* 0x001fc40007ffe0ff */
[----:B--2---:R-:W-:-:S04]  /*4ec0*/  IABS R0, R2 ;  /* 0x0000000200007213 */ /* 0x004fc80000000000 */
        /* <DEDUP_REMOVED lines=21> */
[----:B------:R-:W-:Y:S01]  /*5020*/  @P2 VIADD R15, R15, 0x1 ;  /* 0x000000010f0f2836 */ /* 0x000fe20000000000 */
[----:B0-----:R-:W-:-:S03]  /*5030*/  IADD3 R9, PT, PT, RZ, -R5, RZ ;  /* 0x80000005ff097210 */ /* 0x001fc60007ffe0ff */
[----:B------:R-:W-:Y:S01]  /*5040*/  @!P3 IMAD.MOV R15, RZ, RZ, -R15 ;  /* 0x000000ffff0fb224 */ /* 0x000fe200078e0a0f */
        /* <DEDUP_REMOVED lines=8> */
[C---:B------:R-:W-:Y:S01]  /*50d0*/  IMAD R5, R0.reuse, R4, R5 ;  /* 0x0000000400057224 */ /* 0x040fe200078e0205 */
[----:B------:R-:W-:Y:S01]  /*50e0*/  LOP3.LUT R4, R15, R2, RZ, 0x3c, !PT ;  /* 0x000000020f047212 */ /* 0x000fe200078e3cff */
[----:B0-----:R-:W0:Y:S03]  /*50f0*/  MUFU.RCP R8, R8 ;  /* 0x0000000800087308 */ /* 0x001e260000001000 */
[----:B------:R-:W-:Y:S02]  /*5100*/  ISETP.GT.U32.AND P2, PT, R0, R5, PT ;  /* 0x000000050000720c */ /* 0x000fe40003f44070 */
[----:B------:R-:W-:Y:S01]  /*5110*/  ISETP.GE.AND P3, PT, R4, RZ, PT ;  /* 0x000000ff0400720c */ /* 0x000fe20003f66270 */
[----:B------:R-:W-:-:S10]  /*5120*/  IMAD.MOV.U32 R4, RZ, RZ, RZ ;  /* 0x000000ffff047224 */ /* 0x000fd400078e00ff */
[----:B------:R-:W-:Y:S02]  /*5130*/  @!P2 IMAD.IADD R5, R5, 0x1, -R0 ;  /* 0x000000010505a824 */ /* 0x000fe400078e0a00 */
[----:B0-----:R-:W-:Y:S02]  /*5140*/  VIADD R9, R8, 0xffffffe ;  /* 0x0ffffffe08097836 */ /* 0x001fe40000000000 */
[----:B------:R-:W-:Y:S01]  /*5150*/  @!P2 VIADD R14, R14, 0x1 ;  /* 0x000000010e0ea836 */ /* 0x000fe20000000000 */
[----:B------:R-:W-:Y:S02]  /*5160*/  ISETP.GE.U32.AND P1, PT, R5, R0, PT ;  /* 0x000000000500720c */ /* 0x000fe40003f26070 */
[----:B------:R-:W0:Y:S01]  /*5170*/  F2I.FTZ.U32.TRUNC.NTZ R5, R9 ;  /* 0x0000000900057305 */ /* 0x000e22000021f000 */
[----:B------:R-:W2:Y:S01]  /*5180*/  LDC R0, c[0x0][0x414] ;  /* 0x00010500ff007b82 */ /* 0x000ea20000000800 */
[----:B------:R-:W-:-:S09]  /*5190*/  ISETP.NE.AND P2, PT, R2, RZ, PT ;  /* 0x000000ff0200720c */ /* 0x000fd20003f45270 */
[----:B------:R-:W-:Y:S01]  /*51a0*/  @P1 IADD3 R14, PT, PT, R14, 0x1, RZ ;  /* 0x000000010e0e1810 */ /* 0x000fe20007ffe0ff */
[----:B0-----:R-:W-:-:S04]  /*51b0*/  IMAD.MOV R17, RZ, RZ, -R5 ;  /* 0x000000ffff117224 */ /* 0x001fc800078e0a05 */
[----:B------:R-:W-:Y:S01]  /*51c0*/  @!P3 IMAD.MOV R14, RZ, RZ, -R14 ;  /* 0x000000ffff0eb224 */ /* 0x000fe200078e0a0e */
[----:B------:R-:W-:Y:S01]  /*51d0*/  @!P2 LOP3.LUT R14, RZ, R2, RZ, 0x33, !PT ;  /* 0x00000002ff0ea212 */ /* 0x000fe200078e33ff */
[----:B------:R-:W-:-:S03]  /*51e0*/  IMAD R9, R17, R6, RZ ;  /* 0x0000000611097224 */ /* 0x000fc600078e02ff */
[----:B------:R-:W-:Y:S01]  /*51f0*/  IABS R8, R14 ;  /* 0x0000000e00087213 */ /* 0x000fe20000000000 */
[----:B------:R-:W-:Y:S01]  /*5200*/  IMAD.HI.U32 R4, R5, R9, R4 ;  /* 0x0000000905047227 */ /* 0x000fe200078e0004 */
[----:B--2---:R-:W-:Y:S02]  /*5210*/  IABS R19, R0 ;  /* 0x0000000000137213 */ /* 0x004fe40000000000 */
[----:B------:R-:W-:Y:S02]  /*5220*/  MOV R5, R8 ;  /* 0x0000000800057202 */ /* 0x000fe40000000f00 */
[----:B------:R-:W0:Y:S03]  /*5230*/  I2F.RP R8, R19 ;  /* 0x0000001300087306 */ /* 0x000e260000209400 */
[----:B------:R-:W-:-:S04]  /*5240*/  IMAD.HI.U32 R12, R4, R5, RZ ;  /* 0x00000005040c7227 */ /* 0x000fc800078e00ff */
[----:B------:R-:W-:-:S04]  /*5250*/  IMAD.MOV R4, RZ, RZ, -R12 ;  /* 0x000000ffff047224 */ /* 0x000fc800078e0a0c */
[----:B------:R-:W-:Y:S01]  /*5260*/  IMAD R5, R6, R4, R5 ;  /* 0x0000000406057224 */ /* 0x000fe200078e0205 */
[----:B------:R-:W-:Y:S01]  /*5270*/  LOP3.LUT R4, R14, R13, RZ, 0x3c, !PT ;  /* 0x0000000d0e047212 */ /* 0x000fe200078e3cff */
[----:B0-----:R-:W0:Y:S03]  /*5280*/  MUFU.RCP R8, R8 ;  /* 0x0000000800087308 */ /* 0x001e260000001000 */
[----:B------:R-:W-:Y:S02]  /*5290*/  ISETP.GT.U32.AND P2, PT, R6, R5, PT ;  /* 0x000000050600720c */ /* 0x000fe40003f44070 */
        /* <DEDUP_REMOVED lines=57> */
[----:B------:R-:W0:Y:S02]  /*5630*/  @P1 LDC.64 R4, c[0x0][0x380] ;  /* 0x0000e000ff041b82 */ /* 0x000e240000000a00 */
        /* <DEDUP_REMOVED lines=8> */
[----:B------:R-:W2:Y:S02]  /*56c0*/  @P1 LDG.E R8, desc[UR8][R8.64] ;  /* 0x0000000808081981 */ /* 0x000ea4000c1e1900 */
[----:B0-----:R-:W-:Y:S02]  /*56d0*/  @P1 IMAD.WIDE R4, R11, 0x4, R4 ;  /* 0x000000040b041825 */ /* 0x001fe400078e0204 */
[----:B------:R-:W2:Y:S04]  /*56e0*/  LDG.E R11, desc[UR8][R14.64] ;  /* 0x000000080e0b7981 */ /* 0x000ea8000c1e1900 */
[----:B------:R-:W2:Y:S01]  /*56f0*/  @P1 LDG.E R4, desc[UR8][R4.64] ;  /* 0x0000000804041981 */ /* 0x000ea2000c1e1900 */
[----:B-1----:R-:W-:-:S04]  /*5700*/  LEA R12, P2, R10, UR10, 0x2 ;  /* 0x0000000a0a0c7c11 */ /* 0x002fc8000f8410ff */
[----:B------:R-:W-:Y:S01]  /*5710*/  LEA.HI.X R13, R10, UR11, R7, 0x2, P2 ;  /* 0x0000000b0a0d7c11 */ /* 0x000fe200090f1407 */
[----:B--2---:R-:W-:-:S05]  /*5720*/  @P1 FFMA.FTZ R11, R8, R4, R11 ;  /* 0x00000004080b1223 */ /* 0x004fca000001000b */
[----:B------:R0:W-:Y:S01]  /*5730*/  STG.E desc[UR8][R12.64], R11 ;  /* 0x0000000b0c007986 */ /* 0x0001e2000c101908 */
[----:B------:R-:W-:-:S05]  /*5740*/  IADD3 R10, P1, PT, R3, R10, RZ ;  /* 0x0000000a030a7210 */ /* 0x000fca0007f3e0ff */
[----:B------:R-:W-:-:S08]  /*5750*/  IMAD.X R7, RZ, RZ, R7, P1 ;  /* 0x000000ffff077224 */ /* 0x000fd000008e0607 */
.L_x_1491:
[----:B------:R-:W-:Y:S05]  /*5760*/  BSYNC.RECONVERGENT B0 ;  /* 0x0000000000007941 */ /* 0x000fea0003800200 */
.L_x_1490:
[----:B------:R-:W-:Y:S05]  /*5770*/  @!P0 EXIT ;  /* 0x000000000000894d */ /* 0x000fea0003800000 */
[----:B------:R-:W1:Y:S01]  /*5780*/  LDC.64 R8, c[0x0][0x410] ;  /* 0x00010400ff087b82 */ /* 0x000e620000000a00 */
[----:B------:R-:W2:Y:S01]  /*5790*/  LDCU UR4, c[0x0][0x40c] ;  /* 0x00008180ff0477ac */ /* 0x000ea20008000800 */
[----:B------:R-:W3:Y:S06]  /*57a0*/  LDCU.64 UR10, c[0x0][0x418] ;  /* 0x00008300ff0a77ac */ /* 0x000eec0008000a00 */
[----:B------:R-:W4:Y:S01]  /*57b0*/  LDC R4, c[0x0][0x420] ;  /* 0x00010800ff047b82 */ /* 0x000f220000000800 */
[----:B------:R-:W0:Y:S01]  /*57c0*/  LDCU.64 UR12, c[0x0][0x3a8] ;  /* 0x00007500ff0c77ac */ /* 0x000e220008000a00 */
[----:B-1----:R-:W-:-:S04]  /*57d0*/  IABS R0, R9 ;  /* 0x0000000900007213 */ /* 0x002fc80000000000 */
[----:B------:R-:W1:Y:S01]  /*57e0*/  I2F.RP R2, R0 ;  /* 0x0000000000027306 */ /* 0x000e620000209400 */
[----:B----4-:R-:W-:-:S07]  /*57f0*/  IABS R4, R4 ;  /* 0x0000000400047213 */ /* 0x010fce0000000000 */
[----:B------:R-:W4:Y:S08]  /*5800*/  I2F.RP R6, R4 ;  /* 0x0000000400067306 */ /* 0x000f300000209400 */
[----:B-1----:R-:W0:Y:S08]  /*5810*/  MUFU.RCP R2, R2 ;  /* 0x0000000200027308 */ /* 0x002e300000001000 */
[----:B----4-:R-:W-:Y:S01]  /*5820*/  MUFU.RCP R6, R6 ;  /* 0x0000000600067308 */ /* 0x010fe20000001000 */
[----:B0-----:R-:W-:-:S02]  /*5830*/  IADD3 R12, PT, PT, R2, 0xffffffe, RZ ;  /* 0x0ffffffe020c7810 */ /* 0x001fc40007ffe0ff */
[----:B------:R-:W-:-:S05]  /*5840*/  IABS R2, R8 ;  /* 0x0000000800027213 */ /* 0x000fca0000000000 */
[----:B------:R0:W1:Y:S01]  /*5850*/  F2I.FTZ.U32.TRUNC.NTZ R13, R12 ;  /* 0x0000000c000d7305 */ /* 0x000062000021f000 */
[----:B------:R-:W-:-:S04]  /*5860*/  LOP3.LUT R8, R8, R9, RZ, 0x3c, !PT ;  /* 0x0000000908087212 */ /* 0x000fc800078e3cff */
[----:B------:R-:W-:Y:S01]  /*5870*/  ISETP.GE.AND P2, PT, R8, RZ, PT ;  /* 0x000000ff0800720c */ /* 0x000fe20003f46270 */
[----:B0-----:R-:W-:Y:S02]  /*5880*/  IMAD.MOV.U32 R12, RZ, RZ, RZ ;  /* 0x000000ffff0c7224 */ /* 0x001fe400078e00ff */
[----:B-1----:R-:W-:-:S04]  /*5890*/  IMAD.MOV R5, RZ, RZ, -R13 ;  /* 0x000000ffff057224 */ /* 0x002fc800078e0a0d */
[----:B------:R-:W-:-:S04]  /*58a0*/  IMAD R5, R5, R0, RZ ;  /* 0x0000000005057224 */ /* 0x000fc800078e02ff */
[----:B------:R-:W-:-:S04]  /*58b0*/  IMAD.HI.U32 R5, R13, R5, R12 ;  /* 0x000000050d057227 */ /* 0x000fc800078e000c */
[----:B------:R-:W-:Y:S02]  /*58c0*/  VIADD R12, R6, 0xffffffe ;  /* 0x0ffffffe060c7836 */ /* 0x000fe40000000000 */
[----:B------:R-:W-:Y:S02]  /*58d0*/  IMAD.HI.U32 R5, R5, R2, RZ ;  /* 0x0000000205057227 */ /* 0x000fe400078e00ff */
[----:B------:R0:W1:Y:S03]  /*58e0*/  F2I.FTZ.U32.TRUNC.NTZ R13, R12 ;  /* 0x0000000c000d7305 */ /* 0x000066000021f000 */
        /* <DEDUP_REMOVED lines=8> */
[----:B-1----:R-:W-:-:S04]  /*5970*/  IMAD.MOV R11, RZ, RZ, -R13 ;  /* 0x000000ffff0b7224 */ /* 0x002fc800078e0a0d */
[----:B------:R-:W-:-:S04]  /*5980*/  IMAD R11, R11, R4, RZ ;  /* 0x000000040b0b7224 */ /* 0x000fc800078e02ff */
[----:B------:R-:W-:-:S04]  /*5990*/  IMAD.HI.U32 R2, R13, R11, R12 ;  /* 0x0000000b0d027227 */ /* 0x000fc800078e000c */
[----:B------:R-:W-:-:S05]  /*59a0*/  @P1 VIADD R5, R5, 0x1 ;  /* 0x0000000105051836 */ /* 0x000fca0000000000 */
[----:B------:R-:W-:Y:S02]  /*59b0*/  @!P2 IADD3 R5, PT, PT, -R5, RZ, RZ ;  /* 0x000000ff0505a210 */ /* 0x000fe40007ffe1ff */
[----:B--23--:R-:W-:-:S07]  /*59c0*/  @!P0 LOP3.LUT R5, RZ, R9, RZ, 0x33, !PT ;  /* 0x00000009ff058212 */ /* 0x00cfce00078e33ff */
.L_x_1492:
[----:B0-----:R-:W0:Y:S01]  /*59d0*/  LDC R17, c[0x0][0x420] ;  /* 0x00010800ff117b82 */ /* 0x001e220000000800 */
        /* <DEDUP_REMOVED lines=80> */
[----:B0-----:R-:W-:Y:S02]  /*5ee0*/  IABS R13, R26 ;  /* 0x0000001a000d7213 */ /* 0x001fe40000000000 */
[----:B------:R-:W-:Y:S01]  /*5ef0*/  IADD3 R27, PT, PT, -R6, RZ, RZ ;  /* 0x000000ff061b7210 */ /* 0x000fe20007ffe1ff */
[----:B------:R-:W-:Y:S02]  /*5f00*/  IMAD R22, R15, R22, R11 ;  /* 0x000000160f167224 */ /* 0x000fe400078e020b */
[----:B------:R-:W-:-:S02]  /*5f10*/  IMAD.MOV.U32 R11, RZ, RZ, R13 ;  /* 0x000000ffff0b7224 */ /* 0x000fc400078e000d */
        /* <DEDUP_REMOVED lines=42> */
[----:B------:R-:W-:-:S05]  /*61c0*/  IABS R12, R21 ;  /* 0x00000015000c7213 */ /* 0x000fca0000000000 */
        /* <DEDUP_REMOVED lines=24> */
[----:B------:R-:W-:-:S10]  /*6350*/  @P2 VIADD R25, R25, 0x1 ;  /* 0x0000000119192836 */ /* 0x000fd40000000000 */
[----:B------:R-:W-:Y:S02]  /*6360*/  @!P5 IMAD.MOV R25, RZ, RZ, -R25 ;  /* 0x000000ffff19d224 */ /* 0x000fe400078e0a19 */
[----:B0-----:R-:W-:Y:S02]  /*6370*/  IMAD R27, R27, R12, -R14 ;  /* 0x0000000c1b1b7224 */ /* 0x001fe400078e0a0e */
[----:B------:R-:W-:Y:S01]  /*6380*/  IMAD R22, R22, R13, -R15 ;  /* 0x0000000d16167224 */ /* 0x000fe200078e0a0f */
[----:B------:R-:W-:Y:S01]  /*6390*/  SEL R23, R8, R25, !P4 ;  /* 0x0000001908177207 */ /* 0x000fe20006000000 */
[----:B------:R-:W-:Y:S01]  /*63a0*/  IMAD.MOV R25, RZ, RZ, -R16 ;  /* 0x000000ffff197224 */ /* 0x000fe200078e0a10 */
[----:B------:R-:W-:Y:S01]  /*63b0*/  ISETP.GE.AND P1, PT, R27, UR10, PT ;  /* 0x0000000a1b007c0c */ /* 0x000fe2000bf26270 */
[----:B------:R-:W-:Y:S01]  /*63c0*/  IMAD.MOV R16, RZ, RZ, -R6 ;  /* 0x000000ffff107224 */ /* 0x000fe200078e0a06 */
[C---:B------:R-:W-:Y:S01]  /*63d0*/  ISETP.GE.AND P0, PT, R22.reuse, UR11, PT ;  /* 0x0000000b16007c0c */ /* 0x040fe2000bf06270 */
[----:B------:R-:W-:Y:S01]  /*63e0*/  IMAD R23, R5, R20, R23 ;  /* 0x0000001405177224 */ /* 0x000fe200078e0217 */
[----:B------:R-:W-:Y:S01]  /*63f0*/  ISETP.GT.AND P1, PT, R27, -0x1, !P1 ;  /* 0xffffffff1b00780c */ /* 0x000fe20004f24270 */
[----:B------:R-:W-:Y:S01]  /*6400*/  IMAD R9, R9, R16, R18 ;  /* 0x0000001009097224 */ /* 0x000fe200078e0212 */
[----:B------:R-:W-:Y:S01]  /*6410*/  ISETP.GT.AND P0, PT, R22, -0x1, !P0 ;  /* 0xffffffff1600780c */ /* 0x000fe20004704270 */
[----:B------:R-:W-:-:S02]  /*6420*/  IMAD R25, R17, R25, R0 ;  /* 0x0000001911197224 */ /* 0x000fc400078e0200 */
[----:B------:R-:W0:Y:S01]  /*6430*/  LDC.64 R16, c[0x0][0x3f8] ;  /* 0x0000fe00ff107b82 */ /* 0x000e220000000a00 */
[----:B------:R-:W-:-:S13]  /*6440*/  PLOP3.LUT P0, PT, P0, P1, PT, 0x80, 0x8 ;  /* 0x000000000008781c */ /* 0x000fda0000703070 */
[----:B------:R-:W1:Y:S01]  /*6450*/  @P0 LDC.64 R18, c[0x0][0x3d0] ;  /* 0x0000f400ff120b82 */ /* 0x000e620000000a00 */
[----:B------:R-:W-:Y:S02]  /*6460*/  @P0 IMAD R22, R23, UR11, R22 ;  /* 0x0000000b17160c24 */ /* 0x000fe4000f8e0216 */
[C---:B------:R-:W-:Y:S02]  /*6470*/  IMAD R23, R21.reuse, UR5, RZ ;  /* 0x0000000515177c24 */ /* 0x040fe4000f8e02ff */
[----:B------:R-:W-:Y:S02]  /*6480*/  @P0 IMAD R27, R22, UR10, R27 ;  /* 0x0000000a161b0c24 */ /* 0x000fe4000f8e021b */
[----:B0-----:R-:W-:-:S06]  /*6490*/  IMAD.WIDE R20, R21, 0x4, R16 ;  /* 0x0000000415147825 */ /* 0x001fcc00078e0210 */
[----:B------:R-:W2:Y:S01]  /*64a0*/  LDG.E R21, desc[UR8][R20.64] ;  /* 0x0000000814157981 */ /* 0x000ea2000c1e1900 */
[----:B-1----:R-:W-:Y:S02]  /*64b0*/  @P0 IMAD.WIDE R18, R23, 0x4, R18 ;  /* 0x0000000417120825 */ /* 0x002fe400078e0212 */
[----:B------:R-:W0:Y:S04]  /*64c0*/  @P0 LDC.64 R22, c[0x0][0x380] ;  /* 0x0000e000ff160b82 */ /* 0x000e280000000a00 */
[----:B------:R1:W2:Y:S01]  /*64d0*/  @P0 LDG.E R18, desc[UR8][R18.64] ;  /* 0x0000000812120981 */ /* 0x0002a2000c1e1900 */
[----:B0-----:R-:W-:-:S06]  /*64e0*/  @P0 IMAD.WIDE R22, R27, 0x4, R22 ;  /* 0x000000041b160825 */ /* 0x001fcc00078e0216 */
[----:B------:R-:W2:Y:S01]  /*64f0*/  @P0 LDG.E R22, desc[UR8][R22.64] ;  /* 0x0000000816160981 */ /* 0x000ea2000c1e1900 */
[----:B------:R-:W-:Y:S01]  /*6500*/  IMAD R25, R25, R12, -R14 ;  /* 0x0000000c19197224 */ /* 0x000fe200078e0a0e */
[----:B------:R-:W-:-:S05]  /*6510*/  IABS R12, R9 ;  /* 0x00000009000c7213 */ /* 0x000fca0000000000 */
[----:B------:R-:W-:-:S05]  /*6520*/  IMAD.HI.U32 R24, R24, R12, RZ ;  /* 0x0000000c18187227 */ /* 0x000fca00078e00ff */
[----:B------:R-:W-:-:S05]  /*6530*/  IADD3 R14, PT, PT, -R24, RZ, RZ ;  /* 0x000000ff180e7210 */ /* 0x000fca0007ffe1ff */
[----:B------:R-:W-:-:S05]  /*6540*/  IMAD R12, R11, R14, R12 ;  /* 0x0000000e0b0c7224 */ /* 0x000fca00078e020c */
[----:B------:R-:W-:Y:S01]  /*6550*/  ISETP.GT.U32.AND P6, PT, R11, R12, PT ;  /* 0x0000000c0b00720c */ /* 0x000fe20003fc4070 */
[----:B-1----:R-:W-:Y:S01]  /*6560*/  IMAD R19, R28, R13, -R15 ;  /* 0x0000000d1c137224 */ /* 0x002fe200078e0a0f */
        /* <DEDUP_REMOVED lines=13> */
[----:B------:R-:W1:Y:S01]  /*6640*/  @P1 LDC.64 R12, c[0x0][0x380] ;  /* 0x0000e000ff0c1b82 */ /* 0x000e620000000a00 */
[----:B------:R-:W-:-:S05]  /*6650*/  SEL R8, R8, R24, !P4 ;  /* 0x0000001808087207 */ /* 0x000fca0006000000 */
[----:B------:R-:W-:-:S04]  /*6660*/  IMAD R6, R5, R6, R8 ;  /* 0x0000000605067224 */ /* 0x000fc800078e0208 */
[----:B------:R-:W-:Y:S01]  /*6670*/  @P1 IMAD R6, R6, UR11, R19 ;  /* 0x0000000b06061c24 */ /* 0x000fe2000f8e0213 */
[----:B------:R-:W-:Y:S01]  /*6680*/  LEA R24, P2, R10, UR12, 0x2 ;  /* 0x0000000c0a187c11 */ /* 0x000fe2000f8410ff */
[----:B------:R-:W-:Y:S02]  /*6690*/  IMAD R19, R9, UR5, RZ ;  /* 0x0000000509137c24 */ /* 0x000fe4000f8e02ff */
[----:B------:R-:W-:Y:S01]  /*66a0*/  @P1 IMAD R11, R6, UR10, R25 ;  /* 0x0000000a060b1c24 */ /* 0x000fe2000f8e0219 */
[----:B------:R-:W-:Y:S01]  /*66b0*/  LEA.HI.X R25, R10, UR13, R7, 0x2, P2 ;  /* 0x0000000d0a197c11 */ /* 0x000fe200090f1407 */
[----:B0-----:R-:W-:-:S04]  /*66c0*/  @P1 IMAD.WIDE R14, R19, 0x4, R14 ;  /* 0x00000004130e1825 */ /* 0x001fc800078e020e */
[----:B------:R-:W-:-:S04]  /*66d0*/  IMAD.WIDE R16, R9, 0x4, R16 ;  /* 0x0000000409107825 */ /* 0x000fc800078e0210 */
[----:B-1----:R-:W-:-:S04]  /*66e0*/  @P1 IMAD.WIDE R12, R11, 0x4, R12 ;  /* 0x000000040b0c1825 */ /* 0x002fc800078e020c */
[----:B--2---:R-:W-:-:S05]  /*66f0*/  @P0 FFMA.FTZ R21, R18, R22, R21 ;  /* 0x0000001612150223 */ /* 0x004fca0000010015 */
[----:B------:R0:W-:Y:S04]  /*6700*/  STG.E desc[UR8][R24.64], R21 ;  /* 0x0000001518007986 */ /* 0x0001e8000c101908 */
[----:B------:R-:W2:Y:S04]  /*6710*/  LDG.E R11, desc[UR8][R16.64] ;  /* 0x00000008100b7981 */ /* 0x000ea8000c1e1900 */
[----:B------:R-:W2:Y:S04]  /*6720*/  @P1 LDG.E R14, desc[UR8][R14.64] ;  /* 0x000000080e0e1981 */ /* 0x000ea8000c1e1900 */
[----:B------:R-:W2:Y:S01]  /*6730*/  @P1 LDG.E R12, desc[UR8][R12.64] ;  /* 0x000000080c0c1981 */ /* 0x000ea2000c1e1900 */
[----:B------:R-:W-:Y:S01]  /*6740*/  LEA R8, P0, R3, R24, 0x2 ;  /* 0x0000001803087211 */ /* 0x000fe200078010ff */
[----:B------:R-:W-:-:S03]  /*6750*/  IMAD.X R7, RZ, RZ, R7, P3 ;  /* 0x000000ffff077224 */ /* 0x000fc600018e0607 */
[C---:B------:R-:W-:Y:S02]  /*6760*/  LEA.HI.X R9, R3.reuse, R25, RZ, 0x2, P0 ;  /* 0x0000001903097211 */ /* 0x040fe400000f14ff */
[----:B------:R-:W-:-:S04]  /*6770*/  IADD3 R10, P0, PT, R3, R0, RZ ;  /* 0x00000000030a7210 */ /* 0x000fc80007f1e0ff */
[----:B------:R-:W-:Y:S02]  /*6780*/  IADD3.X R7, PT, PT, RZ, R7, RZ, P0, !PT ;  /* 0x00000007ff077210 */ /* 0x000fe400007fe4ff */
[----:B------:R-:W-:-:S04]  /*6790*/  ISETP.GE.U32.AND P0, PT, R10, UR4, PT ;  /* 0x000000040a007c0c */ /* 0x000fc8000bf06070 */
[----:B------:R-:W-:Y:S01]  /*67a0*/  ISETP.GE.AND.EX P0, PT, R7, UR7, PT, P0 ;  /* 0x0000000707007c0c */ /* 0x000fe2000bf06300 */
[----:B--2---:R-:W-:-:S05]  /*67b0*/  @P1 FFMA.FTZ R11, R14, R12, R11 ;  /* 0x0000000c0e0b1223 */ /* 0x004fca000001000b */
[----:B------:R0:W-:Y:S07]  /*67c0*/  STG.E desc[UR8][R8.64], R11 ;  /* 0x0000000b08007986 */ /* 0x0001ee000c101908 */
[----:B------:R-:W-:Y:S05]  /*67d0*/  @!P0 BRA `(.L_x_1492) ;  /* 0xfffffff0007c8947 */ /* 0x000fea000383ffff */
[----:B------:R-:W-:Y:S05]  /*67e0*/  EXIT ;  /* 0x000000000000794d */ /* 0x000fea0003800000 */
        .weak           $__internal_50_$__cuda_sm20_div_u64
        .type           $__internal_50_$__cuda_sm20_div_u64,@function
        .size           $__internal_50_$__cuda_sm20_div_u64,(.L_x_1750 - $__internal_50_$__cuda_sm20_div_u64)
$__internal_50_$__cuda_sm20_div_u64:
        /* <DEDUP_REMOVED lines=69> */
[----:B------:R-:W-:Y:S06]  /*6c40*/  RET.REL.NODEC R4 `(_ZN2at6native51_GLOBAL__N__2c613397_18_DepthwiseConv2d_cu_9959487031conv_depthwise2d_forward_kernelILi1EfiEEvNS_27GenericPackedTensorAccessorIKT0_Lm4ENS_16DefaultPtrTraitsEiEENS3_IS4_Lm4ES6_iEES7_NS3_IS5_Lm1ES6_iEEbT1_iiiiiiiiiiiiii) ;  /* 0xffffff9004ec7950 */ /* 0x000fec0003c3ffff */
.L_x_1493:
        /* <DEDUP_REMOVED lines=11> */
.L_x_1750:


//--------------------- .text._ZN2at6native51_GLOBAL__N__2c613397_18_DepthwiseConv2d_cu_9959487031conv_depthwise2d_forward_kernelILi3EfiEEvNS_27GenericPackedTensorAccessorIKT0_Lm4ENS_16DefaultPtrTraitsEiEENS3_IS4_Lm4ES6_iEES7_NS3_IS5_Lm1ES6_iEEbT1_iiiiiiiiiiiiii --------------------------
	.section	.text._ZN2at6native51_GLOBAL__N__2c613397_18_DepthwiseConv2d_cu_9959487031conv_depthwise2d_forward_kernelILi3EfiEEvNS_27GenericPackedTensorAccessorIKT0_Lm4ENS_16DefaultPtrTraitsEiEENS3_IS4_Lm4ES6_iEES7_NS3_IS5_Lm1ES6_iEEbT1_iiiiiiiiiiiiii,"ax",@progbits
	.align	128
.text._ZN2at6native51_GLOBAL__N__2c613397_18_DepthwiseConv2d_cu_9959487031conv_depthwise2d_forward_kernelILi3EfiEEvNS_27GenericPackedTensorAccessorIKT0_Lm4ENS_16DefaultPtrTraitsEiEENS3_IS4_Lm4ES6_iEES7_NS3_IS5_Lm1ES6_iEEbT1_iiiiiiiiiiiiii:
        .type           _ZN2at6native51_GLOBAL__N__2c613397_18_DepthwiseConv2d_cu_9959487031conv_depthwise2d_forward_kernelILi3EfiEEvNS_27GenericPackedTensorAccessorIKT0_Lm4ENS_16DefaultPtrTraitsEiEENS3_IS4_Lm4ES6_iEES7_NS3_IS5_Lm1ES6_iEEbT1_iiiiiiiiiiiiii,@function
        .size           _ZN2at6native51_GLOBAL__N__2c613397_18_DepthwiseConv2d_cu_9959487031conv_depthwise2d_forward_kernelILi3EfiEEvNS_27GenericPackedTensorAccessorIKT0_Lm4ENS_16DefaultPtrTraitsEiEENS3_IS4_Lm4ES6_iEES7_NS3_IS5_Lm1ES6_iEEbT1_iiiiiiiiiiiiii,(.L_x_1752 - _ZN2at6native51_GLOBAL__N__2c613397_18_DepthwiseConv2d_cu_9959487031conv_depthwise2d_forward_kernelILi3EfiEEvNS_27GenericPackedTensorAccessorIKT0_Lm4ENS_16DefaultPtrTraitsEiEENS3_IS4_Lm4ES6_iEES7_NS3_IS5_Lm1ES6_iEEbT1_iiiiiiiiiiiiii)
        .other          _ZN2at6native51_GLOBAL__N__2c613397_18_DepthwiseConv2d_cu_9959487031conv_depthwise2d_forward_kernelILi3EfiEEvNS_27GenericPackedTensorAccessorIKT0_Lm4ENS_16DefaultPtrTraitsEiEENS3_IS4_Lm4ES6_iEES7_NS3_IS5_Lm1ES6_iEEbT1_iiiiiiiiiiiiii,@"STO_CUDA_ENTRY STV_DEFAULT"
_ZN2at6native51_GLOBAL__N__2c613397_18_DepthwiseConv2d_cu_9959487031conv_depthwise2d_forward_kernelILi3EfiEEvNS_27GenericPackedTensorAccessorIKT0_Lm4ENS_16DefaultPtrTraitsEiEENS3_IS4_Lm4ES6_iEES7_NS3_IS5_Lm1ES6_iEEbT1_iiiiiiiiiiiiii:
        /* <DEDUP_REMOVED lines=44> */
.L_x_1496:
[----:B------:R-:W-:Y:S02]  /*02c0*/  IABS R11, R9 ;  /* 0x00000009000b7213 */ /* 0x000fe40000000000 */
[----:B0-----:R-:W-:Y:S02]  /*02d0*/  IABS R16, R8 ;  /* 0x0000000800107213 */ /* 0x001fe40000000000 */
[----:B------:R-:W-:Y:S01]  /*02e0*/  IABS R19, R6 ;  /* 0x0000000600137213 */ /* 0x000fe20000000000 */
[----:B------:R-:W-:Y:S01]  /*02f0*/  IMAD.HI.U32 R21, R2, R11, RZ ;  /* 0x0000000b02157227 */ /* 0x000fe200078e00ff */
[----:B------:R-:W0:Y:S04]  /*0300*/  I2F.RP R17, R16 ;  /* 0x0000001000117306 */ /* 0x000e280000209400 */
[----:B------:R-:W-:-:S05]  /*0310*/  IADD3 R0, PT, PT, -R21, RZ, RZ ;  /* 0x000000ff15007210 */ /* 0x000fca0007ffe1ff */
[----:B------:R-:W-:-:S05]  /*0320*/  IMAD R0, R19, R0, R11 ;  /* 0x0000000013007224 */ /* 0x000fca00078e020b */
[----:B------:R-:W-:Y:S01]  /*0330*/  ISETP.GT.U32.AND P1, PT, R5, R0, PT ;  /* 0x000000000500720c */ /* 0x000fe20003f24070 */
[----:B0-----:R-:W0:-:S12]  /*0340*/  MUFU.RCP R17, R17 ;  /* 0x0000001100117308 */ /* 0x001e180000001000 */
[----:B------:R-:W-:Y:S01]  /*0350*/  @!P1 IMAD.IADD R0, R0, 0x1, -R19 ;  /* 0x0000000100009824 */ /* 0x000fe200078e0a13 */
[----:B------:R-:W-:Y:S02]  /*0360*/  @!P1 IADD3 R21, PT, PT, R21, 0x1, RZ ;  /* 0x0000000115159810 */ /* 0x000fe40007ffe0ff */
[----:B------:R-:W-:Y:S01]  /*0370*/  ISETP.NE.AND P1, PT, R6, RZ, PT ;  /* 0x000000ff0600720c */ /* 0x000fe20003f25270 */
[----:B0-----:R-:W-:Y:S01]  /*0380*/  VIADD R10, R17, 0xffffffe ;  /* 0x0ffffffe110a7836 */ /* 0x001fe20000000000 */
[----:B------:R-:W-:Y:S02]  /*0390*/  ISETP.GE.U32.AND P0, PT, R0, R5, PT ;  /* 0x000000050000720c */ /* 0x000fe40003f06070 */
[----:B------:R-:W-:Y:S01]  /*03a0*/  LOP3.LUT R0, R9, R6, RZ, 0x3c, !PT ;  /* 0x0000000609007212 */ /* 0x000fe200078e3cff */
[----:B------:R0:W1:Y:S03]  /*03b0*/  F2I.FTZ.U32.TRUNC.NTZ R11, R10 ;  /* 0x0000000a000b7305 */ /* 0x000066000021f000 */
[----:B------:R-:W-:-:S02]  /*03c0*/  ISETP.GE.AND P2, PT, R0, RZ, PT ;  /* 0x000000ff0000720c */ /* 0x000fc40003f46270 */
[----:B------:R-:W-:Y:S01]  /*03d0*/  IABS R0, R7 ;  /* 0x0000000700007213 */ /* 0x000fe20000000000 */
[----:B0-----:R-:W-:-:S04]  /*03e0*/  IMAD.MOV.U32 R10, RZ, RZ, RZ ;  /* 0x000000ffff0a7224 */ /* 0x001fc800078e00ff */
[----:B------:R-:W-:Y:S02]  /*03f0*/  @P0 VIADD R21, R21, 0x1 ;  /* 0x0000000115150836 */ /* 0x000fe40000000000 */
[----:B-1----:R-:W-:-:S04]  /*0400*/  IMAD.MOV R17, RZ, RZ, -R11 ;  /* 0x000000ffff117224 */ /* 0x002fc800078e0a0b */
        /* <DEDUP_REMOVED lines=13> */
[----:B------:R-:W-:-:S11]  /*04e0*/  ISETP.GE.AND P2, PT, R10, RZ, PT ;  /* 0x000000ff0a00720c */ /* 0x000fd60003f46270 */
[----:B------:R-:W-:Y:S01]  /*04f0*/  @!P1 IMAD.IADD R11, R11, 0x1, -R16 ;  /* 0x000000010b0b9824 */ /* 0x000fe200078e0a10 */
[----:B------:R-:W-:Y:S01]  /*0500*/  @!P1 IADD3 R23, PT, PT, R23, 0x1, RZ ;  /* 0x0000000117179810 */ /* 0x000fe20007ffe0ff */
[----:B0-----:R-:W-:Y:S01]  /*0510*/  VIADD R17, R18, 0xffffffe ;  /* 0x0ffffffe12117836 */ /* 0x001fe20000000000 */
[----:B------:R-:W-:Y:S01]  /*0520*/  ISETP.NE.AND P1, PT, R8, RZ, PT ;  /* 0x000000ff0800720c */ /* 0x000fe20003f25270 */
[----:B------:R-:W0:Y:S01]  /*0530*/  LDC.64 R18, c[0x0][0x438] ;  /* 0x00010e00ff127b82 */ /* 0x000e220000000a00 */
[----:B------:R-:W-:Y:S01]  /*0540*/  ISETP.GE.U32.AND P0, PT, R11, R16, PT ;  /* 0x000000100b00720c */ /* 0x000fe20003f06070 */
[----:B------:R-:W-:Y:S02]  /*0550*/  IMAD.MOV.U32 R16, RZ, RZ, RZ ;  /* 0x000000ffff107224 */ /* 0x000fe400078e00ff */
[----:B------:R-:W1:Y:S04]  /*0560*/  F2I.FTZ.U32.TRUNC.NTZ R17, R17 ;  /* 0x0000001100117305 */ /* 0x000e68000021f000 */
[----:B------:R-:W0:Y:S06]  /*0570*/  LDC.64 R10, c[0x0][0x430] ;  /* 0x00010c00ff0a7b82 */ /* 0x000e2c0000000a00 */
[----:B------:R-:W-:-:S02]  /*0580*/  @P0 VIADD R23, R23, 0x1 ;  /* 0x0000000117170836 */ /* 0x000fc40000000000 */
[----:B-1----:R-:W-:-:S03]  /*0590*/  IMAD.MOV R25, RZ, RZ, -R17 ;  /* 0x000000ffff197224 */ /* 0x002fc600078e0a11 */
[----:B------:R-:W-:Y:S02]  /*05a0*/  @!P2 IADD3 R23, PT, PT, -R23, RZ, RZ ;  /* 0x000000ff1717a210 */ /* 0x000fe40007ffe1ff */
[----:B------:R-:W-:Y:S01]  /*05b0*/  @!P1 LOP3.LUT R23, RZ, R8, RZ, 0x33, !PT ;  /* 0x00000008ff179212 */ /* 0x000fe200078e33ff */
[----:B------:R-:W-:-:S03]  /*05c0*/  IMAD R25, R25, R0, RZ ;  /* 0x0000000019197224 */ /* 0x000fc600078e02ff */
[----:B------:R-:W-:Y:S01]  /*05d0*/  IABS R20, R23 ;  /* 0x0000001700147213 */ /* 0x000fe20000000000 */
[----:B------:R-:W-:Y:S01]  /*05e0*/  IMAD.HI.U32 R16, R17, R25, R16 ;  /* 0x0000001911107227 */ /* 0x000fe200078e0010 */
[----:B------:R-:W-:-:S03]  /*05f0*/  ISETP.GE.AND P5, PT, R23, RZ, PT ;  /* 0x000000ff1700720c */ /* 0x000fc60003fa6270 */
[----:B------:R-:W-:Y:S01]  /*0600*/  IMAD.MOV.U32 R25, RZ, RZ, R20 ;  /* 0x000000ffff197224 */ /* 0x000fe200078e0014 */
[----:B------:R-:W-:Y:S01]  /*0610*/  IADD3 R20, PT, PT, -R23, RZ, RZ ;  /* 0x000000ff17147210 */ /* 0x000fe20007ffe1ff */
        /* <DEDUP_REMOVED lines=9> */
[----:B------:R-:W-:Y:S01]  /*06b0*/  ISETP.GE.AND P3, PT, R17, UR10, PT ;  /* 0x0000000a11007c0c */ /* 0x000fe2000bf66270 */
[----:B------:R-:W-:Y:S01]  /*06c0*/  IMAD R10, R23, UR11, R16 ;  /* 0x0000000b170a7c24 */ /* 0x000fe2000f8e0210 */
[C---:B------:R-:W-:Y:S02]  /*06d0*/  ISETP.GE.AND P1, PT, R16.reuse, UR11, PT ;  /* 0x0000000b10007c0c */ /* 0x040fe4000bf26270 */
[C---:B------:R-:W-:Y:S02]  /*06e0*/  ISETP.GT.AND P3, PT, R17.reuse, -0x1, !P3 ;  /* 0xffffffff1100780c */ /* 0x040fe40005f64270 */
[----:B------:R-:W-:Y:S02]  /*06f0*/  ISETP.GT.AND P1, PT, R16, -0x1, !P1 ;  /* 0xffffffff1000780c */ /* 0x000fe40004f24270 */
[----:B------:R-:W-:Y:S02]  /*0700*/  IADD3 R11, PT, PT, R17, UR5, RZ ;  /* 0x00000005110b7c10 */ /* 0x000fe4000fffe0ff */
[----:B------:R-:W-:-:S02]  /*0710*/  PLOP3.LUT P4, PT, P1, P3, PT, 0x80, 0x8 ;  /* 0x000000000008781c */ /* 0x000fc40000f87070 */
[----:B------:R-:W-:Y:S02]  /*0720*/  @!P0 IADD3 R21, PT, PT, R21, -R0, RZ ;  /* 0x8000000015158210 */ /* 0x000fe40007ffe0ff */
[----:B------:R-:W-:Y:S02]  /*0730*/  ISETP.NE.AND P0, PT, R7, RZ, PT ;  /* 0x000000ff0700720c */ /* 0x000fe40003f05270 */
[----:B------:R-:W-:-:S07]  /*0740*/  ISETP.GT.U32.AND P2, PT, R0, R21, PT ;  /* 0x000000150000720c */ /* 0x000fce0003f44070 */
[----:B------:R-:W0:Y:S01]  /*0750*/  @P4 LDC.64 R24, c[0x0][0x380] ;  /* 0x0000e000ff184b82 */ /* 0x000e220000000a00 */
[----:B------:R-:W-:-:S05]  /*0760*/  @P4 IMAD R27, R10, UR10, R17 ;  /* 0x0000000a0a1b4c24 */ /* 0x000fca000f8e0211 */
[----:B------:R-:W-:-:S04]  /*0770*/  @!P2 IMAD.IADD R21, R21, 0x1, -R0 ;  /* 0x000000011515a824 */ /* 0x000fc800078e0a00 */
[----:B------:R-:W-:Y:S01]  /*0780*/  @!P5 IMAD.MOV R21, RZ, RZ, -R21 ;  /* 0x000000ffff15d224 */ /* 0x000fe200078e0a15 */
[----:B------:R-:W-:Y:S02]  /*0790*/  @!P0 LOP3.LUT R21, RZ, R7, RZ, 0x33, !PT ;  /* 0x00000007ff158212 */ /* 0x000fe400078e33ff */
[----:B------:R-:W-:-:S03]  /*07a0*/  ISETP.GE.AND P0, PT, R11, UR10, PT ;  /* 0x0000000a0b007c0c */ /* 0x000fc6000bf06270 */
[C---:B------:R-:W-:Y:S02]  /*07b0*/  IMAD R19, R21.reuse, UR4, RZ ;  /* 0x0000000415137c24 */ /* 0x040fe4000f8e02ff */
[----:B------:R-:W-:-:S04]  /*07c0*/  IMAD.WIDE R22, R21, 0x4, R14 ;  /* 0x0000000415167825 */ /* 0x000fc800078e020e */
[----:B------:R-:W-:-:S04]  /*07d0*/  IMAD.WIDE R18, R19, 0x4, R12 ;  /* 0x0000000413127825 */ /* 0x000fc800078e020c */
[----:B0-----:R-:W-:Y:S01]  /*07e0*/  @P4 IMAD.WIDE R24, R27, 0x4, R24 ;  /* 0x000000041b184825 */ /* 0x001fe200078e0218 */
[----:B------:R-:W-:Y:S01]  /*07f0*/  ISETP.GT.AND P0, PT, R11, -0x1, !P0 ;  /* 0xffffffff0b00780c */ /* 0x000fe20004704270 */
[----:B------:R0:W2:Y:S04]  /*0800*/  LDG.E R0, desc[UR8][R22.64] ;  /* 0x0000000816007981 */ /* 0x0000a8000c1e1900 */
[----:B------:R-:W2:Y:S01]  /*0810*/  @P4 LDG.E R25, desc[UR8][R24.64] ;  /* 0x0000000818194981 */ /* 0x000ea2000c1e1900 */
[----:B------:R-:W-:-:S03]  /*0820*/  PLOP3.LUT P5, PT, P1, P0, PT, 0x80, 0x8 ;  /* 0x000000000008781c */ /* 0x000fc60000fa1070 */
[----:B------:R-:W2:Y:S10]  /*0830*/  @P4 LDG.E R26, desc[UR8][R18.64] ;  /* 0x00000008121a4981 */ /* 0x000eb4000c1e1900 */
[----:B------:R-:W0:Y:S01]  /*0840*/  @P5 LDC.64 R20, c[0x0][0x380] ;  /* 0x0000e000ff145b82 */ /* 0x000e220000000a00 */
[----:B------:R-:W-:Y:S01]  /*0850*/  @P5 IMAD R27, R10, UR10, R11 ;  /* 0x0000000a0a1b5c24 */ /* 0x000fe2000f8e020b */
[----:B------:R-:W3:Y:S03]  /*0860*/  @P5 LDG.E R29, desc[UR8][R18.64+0x4] ;  /* 0x00000408121d5981 */ /* 0x000ee6000c1e1900 */
[----:B0-----:R-:W-:-:S05]  /*0870*/  @P5 IMAD.WIDE R22, R27, 0x4, R20 ;  /* 0x000000041b165825 */ /* 0x001fca00078e0214 */
[----:B------:R0:W3:Y:S01]  /*0880*/  @P5 LDG.E R27, desc[UR8][R22.64] ;  /* 0x00000008161b5981 */ /* 0x0000e2000c1e1900 */
[----:B------:R-:W-:-:S05]  /*0890*/  VIADD R21, R11, UR5 ;  /* 0x000000050b157c36 */ /* 0x000fca0008000000 */
[----:B------:R-:W-:-:S04]  /*08a0*/  ISETP.GE.AND P2, PT, R21, UR10, PT ;  /* 0x0000000a15007c0c */ /* 0x000fc8000bf46270 */
[----:B------:R-:W-:-:S04]  /*08b0*/  ISETP.GT.AND P2, PT, R21, -0x1, !P2 ;  /* 0xffffffff1500780c */ /* 0x000fc80005744270 */
[----:B------:R-:W-:Y:S01]  /*08c0*/  PLOP3.LUT P1, PT, P1, P2, PT, 0x80, 0x8 ;  /* 0x000000000008781c */ /* 0x000fe20000f25070 */
[----:B------:R-:W-:-:S12]  /*08d0*/  VIADD R16, R16, UR6 ;  /* 0x0000000610107c36 */ /* 0x000fd80008000000 */
[C---:B0-----:R-:W-:Y:S01]  /*08e0*/  @P1 IMAD R23, R10.reuse, UR10, R21 ;  /* 0x0000000a0a171c24 */ /* 0x041fe2000f8e0215 */
[----:B------:R-:W4:Y:S01]  /*08f0*/  @P1 LDG.E R20, desc[UR8][R18.64+0x8] ;  /* 0x0000080812141981 */ /* 0x000f22000c1e1900 */
[----:B------:R-:W-:Y:S01]  /*0900*/  IADD3 R10, PT, PT, R10, UR6, RZ ;  /* 0x000000060a0a7c10 */ /* 0x000fe2000fffe0ff */
[----:B--2---:R-:W-:Y:S02]  /*0910*/  @P4 FFMA.FTZ R0, R26, R25, R0 ;  /* 0x000000191a004223 */ /* 0x004fe40000010000 */
[----:B------:R-:W0:Y:S01]  /*0920*/  @P1 LDC.64 R24, c[0x0][0x380] ;  /* 0x0000e000ff181b82 */ /* 0x000e220000000a00 */
[----:B------:R-:W-:-:S04]  /*0930*/  ISETP.GE.AND P4, PT, R16, UR11, PT ;  /* 0x0000000b10007c0c */ /* 0x000fc8000bf86270 */
[----:B------:R-:W-:-:S04]  /*0940*/  ISETP.GT.AND P4, PT, R16, -0x1, !P4 ;  /* 0xffffffff1000780c */ /* 0x000fc80006784270 */
[----:B------:R-:W-:Y:S01]  /*0950*/  PLOP3.LUT P6, PT, P4, P3, PT, 0x80, 0x8 ;  /* 0x000000000008781c */ /* 0x000fe200027c7070 */
[----:B0-----:R-:W-:-:S12]  /*0960*/  @P1 IMAD.WIDE R24, R23, 0x4, R24 ;  /* 0x0000000417181825 */ /* 0x001fd800078e0218 */
[----:B------:R-:W0:Y:S01]  /*0970*/  @P6 LDC.64 R22, c[0x0][0x380] ;  /* 0x0000e000ff166b82 */ /* 0x000e220000000a00 */
[----:B------:R-:W4:Y:S01]  /*0980*/  @P1 LDG.E R25, desc[UR8][R24.64] ;  /* 0x0000000818191981 */ /* 0x000f22000c1e1900 */
[----:B---3--:R-:W-:Y:S01]  /*0990*/  @P5 FFMA.FTZ R0, R29, R27, R0 ;  /* 0x0000001b1d005223 */ /* 0x008fe20000010000 */
[----:B------:R-:W-:-:S04]  /*09a0*/  @P6 IMAD R27, R10, UR10, R17 ;  /* 0x0000000a0a1b6c24 */ /* 0x000fc8000f8e0211 */
[----:B0-----:R-:W-:Y:S02]  /*09b0*/  @P6 IMAD.WIDE R22, R27, 0x4, R22 ;  /* 0x000000041b166825 */ /* 0x001fe400078e0216 */
[----:B------:R-:W2:Y:S04]  /*09c0*/  @P6 LDG.E R27, desc[UR8][R18.64+0xc] ;  /* 0x00000c08121b6981 */ /* 0x000ea8000c1e1900 */
[----:B------:R-:W2:Y:S01]  /*09d0*/  @P6 LDG.E R22, desc[UR8][R22.64] ;  /* 0x0000000816166981 */ /* 0x000ea2000c1e1900 */
[----:B------:R-:W-:Y:S01]  /*09e0*/  VIADD R16, R16, UR6 ;  /* 0x0000000610107c36 */ /* 0x000fe20008000000 */
[----:B------:R-:W-:Y:S02]  /*09f0*/  PLOP3.LUT P5, PT, P4, P0, PT, 0x80, 0x8 ;  /* 0x000000000008781c */ /* 0x000fe400027a1070 */
[----:B------:R-:W-:-:S11]  /*0a00*/  PLOP3.LUT P4, PT, P4, P2, PT, 0x80, 0x8 ;  /* 0x000000000008781c */ /* 0x000fd60002785070 */
[----:B------:R-:W0:Y:S01]  /*0a10*/  @P5 LDC.64 R28, c[0x0][0x380] ;  /* 0x0000e000ff1c5b82 */ /* 0x000e220000000a00 */
[----:B----4-:R-:W-:Y:S01]  /*0a20*/  @P1 FFMA.FTZ R0, R20, R25, R0 ;  /* 0x0000001914001223 */ /* 0x010fe20000010000 */
[----:B------:R-:W-:Y:S01]  /*0a30*/  ISETP.GE.AND P1, PT, R16, UR11, PT ;  /* 0x0000000b10007c0c */ /* 0x000fe2000bf26270 */
[----:B------:R-:W-:-:S05]  /*0a40*/  VIADD R20, R10, UR6 ;  /* 0x000000060a147c36 */ /* 0x000fca0008000000 */
[----:B------:R-:W1:Y:S01]  /*0a50*/  @P4 LDC.64 R24, c[0x0][0x380] ;  /* 0x0000e000ff184b82 */ /* 0x000e620000000a00 */
[----:B------:R-:W-:-:S04]  /*0a60*/  ISETP.GT.AND P1, PT, R16, -0x1, !P1 ;  /* 0xffffffff1000780c */ /* 0x000fc80004f24270 */
[----:B------:R-:W-:Y:S02]  /*0a70*/  PLOP3.LUT P3, PT, P1, P3, PT, 0x80, 0x8 ;  /* 0x000000000008781c */ /* 0x000fe40000f67070 */
[----:B------:R-:W-:Y:S01]  /*0a80*/  PLOP3.LUT P2, PT, P1, P2, PT, 0x80, 0x8 ;  /* 0x000000000008781c */ /* 0x000fe20000f45070 */
[----:B--2---:R-:W-:-:S10]  /*0a90*/  @P6 FFMA.FTZ R0, R27, R22, R0 ;  /* 0x000000161b006223 */ /* 0x004fd40000010000 */
[----:B------:R-:W-:Y:S01]  /*0aa0*/  @P3 IMAD R17, R20, UR10, R17 ;  /* 0x0000000a14113c24 */ /* 0x000fe2000f8e0211 */
[----:B------:R-:W2:Y:S01]  /*0ab0*/  @P3 LDC.64 R22, c[0x0][0x380] ;  /* 0x0000e000ff163b82 */ /* 0x000ea20000000a00 */
[----:B------:R-:W-:Y:S01]  /*0ac0*/  PLOP3.LUT P0, PT, P1, P0, PT, 0x80, 0x8 ;  /* 0x000000000008781c */ /* 0x000fe20000f01070 */
[----:B------:R-:W-:Y:S01]  /*0ad0*/  @P5 IMAD R27, R10, UR10, R11 ;  /* 0x0000000a0a1b5c24 */ /* 0x000fe2000f8e020b */
[----:B------:R-:W3:Y:S03]  /*0ae0*/  @P2 LDG.E R26, desc[UR8][R18.64+0x20] ;  /* 0x00002008121a2981 */ /* 0x000ee6000c1e1900 */
[----:B0-----:R-:W-:-:S04]  /*0af0*/  @P5 IMAD.WIDE R28, R27, 0x4, R28 ;  /* 0x000000041b1c5825 */ /* 0x001fc800078e021c */
[----:B--2---:R-:W-:Y:S02]  /*0b00*/  @P3 IMAD.WIDE R22, R17, 0x4, R22 ;  /* 0x0000000411163825 */ /* 0x004fe400078e0216 */
[----:B------:R-:W0:Y:S02]  /*0b10*/  @P2 LDC.64 R16, c[0x0][0x380] ;  /* 0x0000e000ff102b82 */ /* 0x000e240000000a00 */
[--C-:B------:R-:W-:Y:S02]  /*0b20*/  @P4 IMAD R27, R10, UR10, R21.reuse ;  /* 0x0000000a0a1b4c24 */ /* 0x100fe4000f8e0215 */
[C---:B------:R-:W-:Y:S01]  /*0b30*/  @P2 IMAD R21, R20.reuse, UR10, R21 ;  /* 0x0000000a14152c24 */ /* 0x040fe2000f8e0215 */
[----:B------:R-:W2:Y:S01]  /*0b40*/  @P3 LDG.E R22, desc[UR8][R22.64] ;  /* 0x0000000816163981 */ /* 0x000ea2000c1e1900 */
[----:B------:R-:W-:Y:S02]  /*0b50*/  @P0 IMAD R10, R20, UR10, R11 ;  /* 0x0000000a140a0c24 */ /* 0x000fe4000f8e020b */
[----:B-1----:R-:W-:Y:S01]  /*0b60*/  @P4 IMAD.WIDE R24, R27, 0x4, R24 ;  /* 0x000000041b184825 */ /* 0x002fe200078e0218 */
[----:B------:R-:W4:Y:S04]  /*0b70*/  @P5 LDG.E R11, desc[UR8][R28.64] ;  /* 0x000000081c0b5981 */ /* 0x000f28000c1e1900 */
[----:B------:R-:W5:Y:S04]  /*0b80*/  @P4 LDG.E R27, desc[UR8][R18.64+0x14] ;  /* 0x00001408121b4981 */ /* 0x000f68000c1e1900 */
[----:B------:R-:W5:Y:S04]  /*0b90*/  @P4 LDG.E R24, desc[UR8][R24.64] ;  /* 0x0000000818184981 */ /* 0x000f68000c1e1900 */
[----:B------:R-:W4:Y:S01]  /*0ba0*/  @P5 LDG.E R29, desc[UR8][R18.64+0x10] ;  /* 0x00001008121d5981 */ /* 0x000f22000c1e1900 */
[----:B0-----:R-:W-:-:S03]  /*0bb0*/  @P2 IMAD.WIDE R16, R21, 0x4, R16 ;  /* 0x0000000415102825 */ /* 0x001fc600078e0210 */
[----:B------:R-:W3:Y:S01]  /*0bc0*/  @P0 LDG.E R23, desc[UR8][R18.64+0x1c] ;  /* 0x00001c0812170981 */ /* 0x000ee2000c1e1900 */
[----:B------:R-:W0:Y:S03]  /*0bd0*/  @P0 LDC.64 R20, c[0x0][0x380] ;  /* 0x0000e000ff140b82 */ /* 0x000e260000000a00 */
[----:B------:R-:W2:Y:S04]  /*0be0*/  @P3 LDG.E R25, desc[UR8][R18.64+0x18] ;  /* 0x0000180812193981 */ /* 0x000ea8000c1e1900 */
[----:B------:R-:W3:Y:S01]  /*0bf0*/  @P2 LDG.E R17, desc[UR8][R16.64] ;  /* 0x0000000810112981 */ /* 0x000ee2000c1e1900 */
[----:B0-----:R-:W-:-:S06]  /*0c00*/  @P0 IMAD.WIDE R20, R10, 0x4, R20 ;  /* 0x000000040a140825 */ /* 0x001fcc00078e0214 */
[----:B------:R-:W3:Y:S01]  /*0c10*/  @P0 LDG.E R20, desc[UR8][R20.64] ;  /* 0x0000000814140981 */ /* 0x000ee2000c1e1900 */
[----:B------:R-:W-:Y:S01]  /*0c20*/  LEA R10, P1, R9, UR12, 0x2 ;  /* 0x0000000c090a7c11 */ /* 0x000fe2000f8210ff */
[----:B----4-:R-:W-:-:S04]  /*0c30*/  @P5 FFMA.FTZ R0, R29, R11, R0 ;  /* 0x0000000b1d005223 */ /* 0x010fc80000010000 */
[----:B-----5:R-:W-:-:S04]  /*0c40*/  @P4 FFMA.FTZ R0, R27, R24, R0 ;  /* 0x000000181b004223 */ /* 0x020fc80000010000 */
[----:B--2---:R-:W-:Y:S01]  /*0c50*/  @P3 FFMA.FTZ R0, R25, R22, R0 ;  /* 0x0000001619003223 */ /* 0x004fe20000010000 */
[----:B------:R-:W-:-:S03]  /*0c60*/  LEA.HI.X R11, R9, UR13, R3, 0x2, P1 ;  /* 0x0000000d090b7c11 */ /* 0x000fc600088f1403 */
[----:B---3--:R-:W-:Y:S01]  /*0c70*/  @P0 FFMA.FTZ R0, R23, R20, R0 ;  /* 0x0000001417000223 */ /* 0x008fe20000010000 */
[----:B------:R-:W-:-:S03]  /*0c80*/  IADD3 R9, P0, PT, R4, R9, RZ ;  /* 0x0000000904097210 */ /* 0x000fc60007f1e0ff */
[----:B------:R-:W-:Y:S01]  /*0c90*/  @P2 FFMA.FTZ R0, R26, R17, R0 ;  /* 0x000000111a002223 */ /* 0x000fe20000010000 */
[----:B------:R-:W-:Y:S02]  /*0ca0*/  IADD3.X R3, PT, PT, RZ, R3, RZ, P0, !PT ;  /* 0x00000003ff037210 */ /* 0x000fe400007fe4ff */
[----:B------:R-:W-:Y:S02]  /*0cb0*/  ISETP.GE.U32.AND P0, PT, R9, UR14, PT ;  /* 0x0000000e09007c0c */ /* 0x000fe4000bf06070 */
[----:B------:R1:W-:Y:S02]  /*0cc0*/  STG.E desc[UR8][R10.64], R0 ;  /* 0x000000000a007986 */ /* 0x0003e4000c101908 */
[----:B------:R-:W-:-:S13]  /*0cd0*/  ISETP.GE.AND.EX P0, PT, R3, UR7, PT, P0 ;  /* 0x0000000703007c0c */ /* 0x000fda000bf06300 */
[----:B-1----:R-:W-:Y:S05]  /*0ce0*/  @!P0 BRA `(.L_x_1496) ;  /* 0xfffffff400748947 */ /* 0x002fea000383ffff */
[----:B------:R-:W-:Y:S05]  /*0cf0*/  EXIT ;  /* 0x000000000000794d */ /* 0x000fea0003800000 */
.L_x_1495:
        /* <DEDUP_REMOVED lines=19> */
.L_x_1497:
[----:B------:R-:W-:Y:S02]  /*0e30*/  IABS R0, R8 ;  /* 0x0000000800007213 */ /* 0x000fe40000000000 */
        /* <DEDUP_REMOVED lines=8> */
[----:B------:R-:W-:Y:S02]  /*0ec0*/  @!P1 IMAD.IADD R10, R10, 0x1, -R15 ;  /* 0x000000010a0a9824 */ /* 0x000fe400078e0a0f */
[----:B------:R-:W-:Y:S01]  /*0ed0*/  @!P1 VIADD R19, R19, 0x1 ;  /* 0x0000000113139836 */ /* 0x000fe20000000000 */
[----:B0-----:R-:W-:Y:S02]  /*0ee0*/  IADD3 R11, PT, PT, R14, 0xffffffe, RZ ;  /* 0x0ffffffe0e0b7810 */ /* 0x001fe40007ffe0ff */
[----:B------:R-:W-:Y:S02]  /*0ef0*/  ISETP.GE.U32.AND P0, PT, R10, R5, PT ;  /* 0x000000050a00720c */ /* 0x000fe40003f06070 */
[----:B------:R-:W-:Y:S02]  /*0f00*/  LOP3.LUT R10, R9, R6, RZ, 0x3c, !PT ;  /* 0x00000006090a7212 */ /* 0x000fe400078e3cff */
[----:B------:R-:W0:Y:S01]  /*0f10*/  F2I.FTZ.U32.TRUNC.NTZ R11, R11 ;  /* 0x0000000b000b7305 */ /* 0x000e22000021f000 */
[----:B------:R-:W-:-:S02]  /*0f20*/  ISETP.NE.AND P1, PT, R6, RZ, PT ;  /* 0x000000ff0600720c */ /* 0x000fc40003f25270 */
[----:B------:R-:W-:Y:S01]  /*0f30*/  ISETP.GE.AND P2, PT, R10, RZ, PT ;  /* 0x000000ff0a00720c */ /* 0x000fe20003f46270 */
[----:B------:R-:W-:Y:S01]  /*0f40*/  IMAD.MOV.U32 R10, RZ, RZ, RZ ;  /* 0x000000ffff0a7224 */ /* 0x000fe200078e00ff */
[----:B------:R-:W-:-:S04]  /*0f50*/  IABS R14, R7 ;  /* 0x00000007000e7213 */ /* 0x000fc80000000000 */
[----:B------:R-:W-:Y:S01]  /*0f60*/  @P0 VIADD R19, R19, 0x1 ;  /* 0x0000000113130836 */ /* 0x000fe20000000000 */
[----:B0-----:R-:W-:-:S06]  /*0f70*/  IADD3 R15, PT, PT, RZ, -R11, RZ ;  /* 0x8000000bff0f7210 */ /* 0x001fcc0007ffe0ff */
[----:B------:R-:W-:Y:S01]  /*0f80*/  @!P2 IMAD.MOV R19, RZ, RZ, -R19 ;  /* 0x000000ffff13a224 */ /* 0x000fe200078e0a13 */
[----:B------:R-:W-:Y:S01]  /*0f90*/  @!P1 LOP3.LUT R19, RZ, R6, RZ, 0x33, !PT ;  /* 0x00000006ff139212 */ /* 0x000fe200078e33ff */
[----:B------:R-:W-:-:S03]  /*0fa0*/  IMAD R15, R15, R0, RZ ;  /* 0x000000000f0f7224 */ /* 0x000fc600078e02ff */
[----:B------:R-:W-:Y:S01]  /*0fb0*/  IABS R16, R19 ;  /* 0x0000001300107213 */ /* 0x000fe20000000000 */
[----:B------:R-:W-:-:S03]  /*0fc0*/  IMAD.HI.U32 R10, R11, R15, R10 ;  /* 0x0000000f0b0a7227 */ /* 0x000fc600078e000a */
[----:B------:R-:W-:Y:S01]  /*0fd0*/  MOV R11, R16 ;  /* 0x00000010000b7202 */ /* 0x000fe20000000f00 */
[----:B------:R-:W0:Y:S01]  /*0fe0*/  I2F.RP R15, R14 ;  /* 0x0000000e000f7306 */ /* 0x000e220000209400 */
[----:B------:R-:W1:Y:S03]  /*0ff0*/  LDC.64 R16, c[0x0][0x438] ;  /* 0x00010e00ff107b82 */ /* 0x000e660000000a00 */
[----:B------:R-:W-:-:S04]  /*1000*/  IMAD.HI.U32 R27, R10, R11, RZ ;  /* 0x0000000b0a1b7227 */ /* 0x000fc800078e00ff */
[----:B------:R-:W-:-:S04]  /*1010*/  IMAD.MOV R10, RZ, RZ, -R27 ;  /* 0x000000ffff0a7224 */ /* 0x000fc800078e0a1b */
        /* <DEDUP_REMOVED lines=8> */
[----:B------:R0:W2:Y:S01]  /*10a0*/  F2I.FTZ.U32.TRUNC.NTZ R11, R10 ;  /* 0x0000000a000b7305 */ /* 0x0000a2000021f000 */
[----:B------:R-:W-:-:S04]  /*10b0*/  LOP3.LUT R0, R19, R8, RZ, 0x3c, !PT ;  /* 0x0000000813007212 */ /* 0x000fc800078e3cff */
[----:B------:R-:W-:Y:S01]  /*10c0*/  ISETP.GE.AND P2, PT, R0, RZ, PT ;  /* 0x000000ff0000720c */ /* 0x000fe20003f46270 */
[----:B0-----:R-:W-:-:S05]  /*10d0*/  IMAD.MOV.U32 R10, RZ, RZ, RZ ;  /* 0x000000ffff0a7224 */ /* 0x001fca00078e00ff */
[----:B------:R-:W-:Y:S01]  /*10e0*/  @P0 VIADD R27, R27, 0x1 ;  /* 0x000000011b1b0836 */ /* 0x000fe20000000000 */
[----:B--2---:R-:W-:-:S06]  /*10f0*/  IADD3 R15, PT, PT, RZ, -R11, RZ ;  /* 0x8000000bff0f7210 */ /* 0x004fcc0007ffe0ff */
[----:B------:R-:W-:Y:S01]  /*1100*/  @!P2 IMAD.MOV R27, RZ, RZ, -R27 ;  /* 0x000000ffff1ba224 */ /* 0x000fe200078e0a1b */
[----:B------:R-:W-:Y:S01]  /*1110*/  @!P1 LOP3.LUT R27, RZ, R8, RZ, 0x33, !PT ;  /* 0x00000008ff1b9212 */ /* 0x000fe200078e33ff */
[----:B------:R-:W-:-:S03]  /*1120*/  IMAD R15, R15, R14, RZ ;  /* 0x0000000e0f0f7224 */ /* 0x000fc600078e02ff */
[----:B------:R-:W-:Y:S01]  /*1130*/  IABS R21, R27 ;  /* 0x0000001b00157213 */ /* 0x000fe20000000000 */
[----:B------:R-:W-:Y:S01]  /*1140*/  IMAD.HI.U32 R0, R11, R15, R10 ;  /* 0x0000000f0b007227 */ /* 0x000fe200078e000a */
[----:B------:R-:W-:Y:S01]  /*1150*/  ISETP.GE.AND P4, PT, R27, RZ, PT ;  /* 0x000000ff1b00720c */ /* 0x000fe20003f86270 */
[----:B------:R-:W1:Y:S04]  /*1160*/  LDC.64 R10, c[0x0][0x430] ;  /* 0x00010c00ff0a7b82 */ /* 0x000e680000000a00 */
[----:B------:R-:W-:-:S05]  /*1170*/  IMAD.HI.U32 R0, R0, R21, RZ ;  /* 0x0000001500007227 */ /* 0x000fca00078e00ff */
[----:B------:R-:W-:-:S05]  /*1180*/  IADD3 R0, PT, PT, -R0, RZ, RZ ;  /* 0x000000ff00007210 */ /* 0x000fca0007ffe1ff */
[----:B------:R-:W-:Y:S02]  /*1190*/  IMAD R21, R14, R0, R21 ;  /* 0x000000000e157224 */ /* 0x000fe400078e0215 */
[----:B------:R-:W-:-:S03]  /*11a0*/  IMAD.MOV R0, RZ, RZ, -R19 ;  /* 0x000000ffff007224 */ /* 0x000fc600078e0a13 */
[----:B------:R-:W-:Y:S01]  /*11b0*/  ISETP.GT.U32.AND P0, PT, R14, R21, PT ;  /* 0x000000150e00720c */ /* 0x000fe20003f04070 */
[----:B------:R-:W-:Y:S02]  /*11c0*/  IMAD R15, R6, R0, R9 ;  /* 0x00000000060f7224 */ /* 0x000fe400078e0209 */
[----:B------:R-:W-:Y:S02]  /*11d0*/  IMAD.MOV R0, RZ, RZ, -R27 ;  /* 0x000000ffff007224 */ /* 0x000fe400078e0a1b */
[----:B-1----:R-:W-:Y:S02]  /*11e0*/  IMAD R15, R15, R10, -R16 ;  /* 0x0000000a0f0f7224 */ /* 0x002fe400078e0a10 */
[----:B------:R-:W-:-:S03]  /*11f0*/  IMAD R0, R8, R0, R19 ;  /* 0x0000000008007224 */ /* 0x000fc600078e0213 */
[----:B------:R-:W-:Y:S01]  /*1200*/  ISETP.GE.AND P3, PT, R15, UR10, PT ;  /* 0x0000000a0f007c0c */ /* 0x000fe2000bf66270 */
[----:B------:R-:W-:Y:S02]  /*1210*/  IMAD R0, R0, R11, -R17 ;  /* 0x0000000b00007224 */ /* 0x000fe400078e0a11 */
[----:B------:R-:W-:Y:S01]  /*1220*/  @!P0 IADD3 R21, PT, PT, R21, -R14, RZ ;  /* 0x8000000e15158210 */ /* 0x000fe20007ffe0ff */
[C---:B------:R-:W-:Y:S01]  /*1230*/  VIADD R11, R15.reuse, UR5 ;  /* 0x000000050f0b7c36 */ /* 0x040fe20008000000 */
[----:B------:R-:W-:Y:S01]  /*1240*/  ISETP.GT.AND P3, PT, R15, -0x1, !P3 ;  /* 0xffffffff0f00780c */ /* 0x000fe20005f64270 */
[----:B------:R-:W-:Y:S01]  /*1250*/  IMAD R10, R27, UR11, R0 ;  /* 0x0000000b1b0a7c24 */ /* 0x000fe2000f8e0200 */
[----:B------:R-:W-:Y:S01]  /*1260*/  ISETP.GT.U32.AND P6, PT, R14, R21, PT ;  /* 0x000000150e00720c */ /* 0x000fe20003fc4070 */
[C---:B------:R-:W-:Y:S01]  /*1270*/  VIADD R19, R11.reuse, UR5 ;  /* 0x000000050b137c36 */ /* 0x040fe20008000000 */
[----:B------:R-:W-:Y:S02]  /*1280*/  ISETP.GE.AND P2, PT, R0, UR11, PT ;  /* 0x0000000b00007c0c */ /* 0x000fe4000bf46270 */
[----:B------:R-:W-:-:S02]  /*1290*/  ISETP.GE.AND P1, PT, R11, UR10, PT ;  /* 0x0000000a0b007c0c */ /* 0x000fc4000bf26270 */
[----:B------:R-:W-:Y:S02]  /*12a0*/  ISETP.GT.AND P2, PT, R0, -0x1, !P2 ;  /* 0xffffffff0000780c */ /* 0x000fe40005744270 */
[----:B------:R-:W-:Y:S02]  /*12b0*/  ISETP.GT.AND P1, PT, R11, -0x1, !P1 ;  /* 0xffffffff0b00780c */ /* 0x000fe40004f24270 */
[----:B------:R-:W-:Y:S02]  /*12c0*/  ISETP.GE.AND P0, PT, R19, UR10, PT ;  /* 0x0000000a13007c0c */ /* 0x000fe4000bf06270 */
[----:B------:R-:W-:Y:S02]  /*12d0*/  PLOP3.LUT P5, PT, P2, P3, PT, 0x80, 0x8 ;  /* 0x000000000008781c */ /* 0x000fe400017a7070 */
[----:B------:R-:W-:Y:S02]  /*12e0*/  @!P6 IADD3 R21, PT, PT, R21, -R14, RZ ;  /* 0x8000000e1515e210 */ /* 0x000fe40007ffe0ff */
[----:B------:R-:W-:-:S02]  /*12f0*/  PLOP3.LUT P6, PT, P2, P1, PT, 0x80, 0x8 ;  /* 0x000000000008781c */ /* 0x000fc400017c3070 */
[----:B------:R-:W-:Y:S01]  /*1300*/  ISETP.GT.AND P0, PT, R19, -0x1, !P0 ;  /* 0xffffffff1300780c */ /* 0x000fe20004704270 */
[----:B------:R-:W-:-:S03]  /*1310*/  IMAD.MOV.U32 R14, RZ, RZ, R21 ;  /* 0x000000ffff0e7224 */ /* 0x000fc600078e0015 */
[----:B------:R-:W-:Y:S01]  /*1320*/  PLOP3.LUT P2, PT, P2, P0, PT, 0x80, 0x8 ;  /* 0x000000000008781c */ /* 0x000fe20001741070 */
[----:B------:R-:W-:Y:S01]  /*1330*/  @!P4 IMAD.MOV R14, RZ, RZ, -R14 ;  /* 0x000000ffff0ec224 */ /* 0x000fe200078e0a0e */
[----:B------:R-:W-:Y:S01]  /*1340*/  ISETP.NE.AND P4, PT, R7, RZ, PT ;  /* 0x000000ff0700720c */ /* 0x000fe20003f85270 */
[----:B------:R-:W0:Y:S01]  /*1350*/  @P5 LDC.64 R24, c[0x0][0x380] ;  /* 0x0000e000ff185b82 */ /* 0x000e220000000a00 */
[----:B------:R-:W-:-:S03]  /*1360*/  @P5 IMAD R27, R10, UR10, R15 ;  /* 0x0000000a0a1b5c24 */ /* 0x000fc6000f8e020f */
[----:B------:R-:W-:-:S04]  /*1370*/  @P6 IMAD R29, R10, UR10, R11 ;  /* 0x0000000a0a1d6c24 */ /* 0x000fc8000f8e020b */
[----:B------:R-:W1:Y:S04]  /*1380*/  @P6 LDC.64 R22, c[0x0][0x380] ;  /* 0x0000e000ff166b82 */ /* 0x000e680000000a00 */
[----:B------:R-:W-:-:S04]  /*1390*/  @!P4 LOP3.LUT R14, RZ, R7, RZ, 0x33, !PT ;  /* 0x00000007ff0ec212 */ /* 0x000fc800078e33ff */
[----:B------:R-:W2:Y:S01]  /*13a0*/  @P2 LDC.64 R20, c[0x0][0x380] ;  /* 0x0000e000ff142b82 */ /* 0x000ea20000000a00 */
[----:B------:R-:W-:-:S04]  /*13b0*/  IMAD R17, R14, UR4, RZ ;  /* 0x000000040e117c24 */ /* 0x000fc8000f8e02ff */
[----:B------:R-:W-:-:S04]  /*13c0*/  IMAD.WIDE R16, R17, 0x4, R12 ;  /* 0x0000000411107825 */ /* 0x000fc800078e020c */
[----:B0-----:R-:W-:Y:S01]  /*13d0*/  @P5 IMAD.WIDE R24, R27, 0x4, R24 ;  /* 0x000000041b185825 */ /* 0x001fe200078e0218 */
[----:B------:R-:W3:Y:S03]  /*13e0*/  @P5 LDG.E R14, desc[UR8][R16.64] ;  /* 0x00000008100e5981 */ /* 0x000ee6000c1e1900 */
[----:B------:R-:W-:Y:S02]  /*13f0*/  @P2 IMAD R27, R10, UR10, R19 ;  /* 0x0000000a0a1b2c24 */ /* 0x000fe4000f8e0213 */
[----:B------:R-:W3:Y:S01]  /*1400*/  @P5 LDG.E R25, desc[UR8][R24.64] ;  /* 0x0000000818195981 */ /* 0x000ee2000c1e1900 */
[----:B-1----:R-:W-:-:S03]  /*1410*/  @P6 IMAD.WIDE R22, R29, 0x4, R22 ;  /* 0x000000041d166825 */ /* 0x002fc600078e0216 */
[----:B------:R-:W4:Y:S04]  /*1420*/  @P2 LDG.E R29, desc[UR8][R16.64+0x8] ;  /* 0x00000808101d2981 */ /* 0x000f28000c1e1900 */
[----:B------:R-:W5:Y:S01]  /*1430*/  @P6 LDG.E R22, desc[UR8][R22.64] ;  /* 0x0000000816166981 */ /* 0x000f62000c1e1900 */
[----:B--2---:R-:W-:-:S03]  /*1440*/  @P2 IMAD.WIDE R20, R27, 0x4, R20 ;  /* 0x000000041b142825 */ /* 0x004fc600078e0214 */
[----:B------:R-:W5:Y:S04]  /*1450*/  @P6 LDG.E R27, desc[UR8][R16.64+0x4] ;  /* 0x00000408101b6981 */ /* 0x000f68000c1e1900 */
[----:B------:R-:W4:Y:S01]  /*1460*/  @P2 LDG.E R20, desc[UR8][R20.64] ;  /* 0x0000000814142981 */ /* 0x000f22000c1e1900 */
[----:B------:R-:W-:Y:S01]  /*1470*/  IADD3 R18, PT, PT, R0, UR6, RZ ;  /* 0x0000000600127c10 */ /* 0x000fe2000fffe0ff */
[----:B------:R-:W-:-:S03]  /*1480*/  IMAD.MOV.U32 R0, RZ, RZ, RZ ;  /* 0x000000ffff007224 */ /* 0x000fc600078e00ff */
[----:B------:R-:W-:-:S04]  /*1490*/  ISETP.GE.AND P4, PT, R18, UR11, PT ;  /* 0x0000000b12007c0c */ /* 0x000fc8000bf86270 */
[----:B------:R-:W-:Y:S02]  /*14a0*/  ISETP.GT.AND P4, PT, R18, -0x1, !P4 ;  /* 0xffffffff1200780c */ /* 0x000fe40006784270 */
[----:B------:R-:W-:Y:S01]  /*14b0*/  IADD3 R10, PT, PT, R10, UR6, RZ ;  /* 0x000000060a0a7c10 */ /* 0x000fe2000fffe0ff */
[----:B---3--:R-:W-:Y:S01]  /*14c0*/  @P5 FFMA.FTZ R0, R14, R25, RZ ;  /* 0x000000190e005223 */ /* 0x008fe200000100ff */
[----:B------:R-:W-:-:S03]  /*14d0*/  VIADD R14, R18, UR6 ;  /* 0x00000006120e7c36 */ /* 0x000fc60008000000 */
[----:B-----5:R-:W-:-:S04]  /*14e0*/  @P6 FFMA.FTZ R0, R27, R22, R0 ;  /* 0x000000161b006223 */ /* 0x020fc80000010000 */
[----:B----4-:R-:W-:Y:S01]  /*14f0*/  @P2 FFMA.FTZ R0, R29, R20, R0 ;  /* 0x000000141d002223 */ /* 0x010fe20000010000 */
[----:B------:R-:W-:-:S04]  /*1500*/  ISETP.GE.AND P2, PT, R14, UR11, PT ;  /* 0x0000000b0e007c0c */ /* 0x000fc8000bf46270 */
[----:B------:R-:W-:Y:S02]  /*1510*/  ISETP.GT.AND P2, PT, R14, -0x1, !P2 ;  /* 0xffffffff0e00780c */ /* 0x000fe40005744270 */
[----:B------:R-:W-:Y:S02]  /*1520*/  PLOP3.LUT P5, PT, P4, P3, PT, 0x80, 0x8 ;  /* 0x000000000008781c */ /* 0x000fe400027a7070 */
[----:B------:R-:W-:Y:S02]  /*1530*/  PLOP3.LUT P3, PT, P2, P3, PT, 0x80, 0x8 ;  /* 0x000000000008781c */ /* 0x000fe40001767070 */
[----:B------:R-:W-:Y:S01]  /*1540*/  PLOP3.LUT P6, PT, P4, P1, PT, 0x80, 0x8 ;  /* 0x000000000008781c */ /* 0x000fe200027c3070 */
[----:B------:R-:W-:-:S08]  /*1550*/  VIADD R18, R10, UR6 ;  /* 0x000000060a127c36 */ /* 0x000fd00008000000 */
[----:B------:R-:W0:Y:S08]  /*1560*/  @P5 LDC.64 R28, c[0x0][0x380] ;  /* 0x0000e000ff1c5b82 */ /* 0x000e300000000a00 */
[----:B------:R-:W1:Y:S01]  /*1570*/  @P3 LDC.64 R20, c[0x0][0x380] ;  /* 0x0000e000ff143b82 */ /* 0x000e620000000a00 */
[----:B------:R-:W-:Y:S02]  /*1580*/  PLOP3.LUT P4, PT, P4, P0, PT, 0x80, 0x8 ;  /* 0x000000000008781c */ /* 0x000fe40002781070 */
[----:B------:R-:W-:Y:S01]  /*1590*/  PLOP3.LUT P0, PT, P2, P0, PT, 0x80, 0x8 ;  /* 0x000000000008781c */ /* 0x000fe20001701070 */
[----:B------:R-:W-:-:S02]  /*15a0*/  @P5 IMAD R27, R10, UR10, R15 ;  /* 0x0000000a0a1b5c24 */ /* 0x000fc4000f8e020f */
[----:B------:R-:W-:Y:S02]  /*15b0*/  @P3 IMAD R15, R18, UR10, R15 ;  /* 0x0000000a120f3c24 */ /* 0x000fe4000f8e020f */
[----:B------:R-:W2:Y:S01]  /*15c0*/  @P6 LDC.64 R24, c[0x0][0x380] ;  /* 0x0000e000ff186b82 */ /* 0x000ea20000000a00 */
[----:B------:R-:W-:-:S07]  /*15d0*/  PLOP3.LUT P1, PT, P2, P1, PT, 0x80, 0x8 ;  /* 0x000000000008781c */ /* 0x000fce0001723070 */
[----:B------:R-:W3:Y:S01]  /*15e0*/  @P4 LDC.64 R22, c[0x0][0x380] ;  /* 0x0000e000ff164b82 */ /* 0x000ee20000000a00 */
[----:B------:R-:W4:Y:S01]  /*15f0*/  @P0 LDG.E R26, desc[UR8][R16.64+0x20] ;  /* 0x00002008101a0981 */ /* 0x000f22000c1e1900 */
[----:B-1----:R-:W-:-:S06]  /*1600*/  @P3 IMAD.WIDE R20, R15, 0x4, R20 ;  /* 0x000000040f143825 */ /* 0x002fcc00078e0214 */
[----:B------:R-:W1:Y:S01]  /*1610*/  @P0 LDC.64 R14, c[0x0][0x380] ;  /* 0x0000e000ff0e0b82 */ /* 0x000e620000000a00 */
[----:B0-----:R-:W-:Y:S01]  /*1620*/  @P5 IMAD.WIDE R28, R27, 0x4, R28 ;  /* 0x000000041b1c5825 */ /* 0x001fe200078e021c */
[----:B------:R-:W5:Y:S03]  /*1630*/  @P3 LDG.E R20, desc[UR8][R20.64] ;  /* 0x0000000814143981 */ /* 0x000f66000c1e1900 */
[----:B------:R-:W-:-:S04]  /*1640*/  @P6 IMAD R27, R10, UR10, R11 ;  /* 0x0000000a0a1b6c24 */ /* 0x000fc8000f8e020b */
[----:B--2---:R-:W-:-:S04]  /*1650*/  @P6 IMAD.WIDE R24, R27, 0x4, R24 ;  /* 0x000000041b186825 */ /* 0x004fc800078e0218 */
[--C-:B------:R-:W-:Y:S01]  /*1660*/  @P4 IMAD R27, R10, UR10, R19.reuse ;  /* 0x0000000a0a1b4c24 */ /* 0x100fe2000f8e0213 */
[----:B------:R-:W2:Y:S01]  /*1670*/  @P1 LDG.E R21, desc[UR8][R16.64+0x1c] ;  /* 0x00001c0810151981 */ /* 0x000ea2000c1e1900 */
[C---:B------:R-:W-:Y:S02]  /*1680*/  @P0 IMAD R19, R18.reuse, UR10, R19 ;  /* 0x0000000a12130c24 */ /* 0x040fe4000f8e0213 */
[----:B------:R-:W-:Y:S01]  /*1690*/  @P1 IMAD R10, R18, UR10, R11 ;  /* 0x0000000a120a1c24 */ /* 0x000fe2000f8e020b */
[----:B------:R-:W4:Y:S01]  /*16a0*/  @P6 LDG.E R24, desc[UR8][R24.64] ;  /* 0x0000000818186981 */ /* 0x000f22000c1e1900 */
[----:B---3--:R-:W-:-:S03]  /*16b0*/  @P4 IMAD.WIDE R22, R27, 0x4, R22 ;  /* 0x000000041b164825 */ /* 0x008fc600078e0216 */
[----:B------:R-:W3:Y:S01]  /*16c0*/  @P5 LDG.E R11, desc[UR8][R28.64] ;  /* 0x000000081c0b5981 */ /* 0x000ee2000c1e1900 */
[----:B-1----:R-:W-:Y:S02]  /*16d0*/  @P0 IMAD.WIDE R14, R19, 0x4, R14 ;  /* 0x00000004130e0825 */ /* 0x002fe400078e020e */
[----:B------:R-:W0:Y:S01]  /*16e0*/  @P1 LDC.64 R18, c[0x0][0x380] ;  /* 0x0000e000ff121b82 */ /* 0x000e220000000a00 */
[----:B------:R-:W4:Y:S04]  /*16f0*/  @P6 LDG.E R27, desc[UR8][R16.64+0x10] ;  /* 0x00001008101b6981 */ /* 0x000f28000c1e1900 */
[----:B------:R-:W5:Y:S04]  /*1700*/  @P4 LDG.E R22, desc[UR8][R22.64] ;  /* 0x0000000816164981 */ /* 0x000f68000c1e1900 */
[----:B------:R-:W3:Y:S04]  /*1710*/  @P5 LDG.E R29, desc[UR8][R16.64+0xc] ;  /* 0x00000c08101d5981 */ /* 0x000ee8000c1e1900 */
[----:B------:R-:W5:Y:S04]  /*1720*/  @P4 LDG.E R25, desc[UR8][R16.64+0x14] ;  /* 0x0000140810194981 */ /* 0x000f68000c1e1900 */
[----:B------:R-:W2:Y:S04]  /*1730*/  @P3 LDG.E R23, desc[UR8][R16.64+0x18] ;  /* 0x0000180810173981 */ /* 0x000ea8000c1e1900 */
[----:B------:R-:W2:Y:S01]  /*1740*/  @P0 LDG.E R15, desc[UR8][R14.64] ;  /* 0x000000080e0f0981 */ /* 0x000ea2000c1e1900 */
[----:B0-----:R-:W-:-:S06]  /*1750*/  @P1 IMAD.WIDE R18, R10, 0x4, R18 ;  /* 0x000000040a121825 */ /* 0x001fcc00078e0212 */
[----:B------:R-:W2:Y:S01]  /*1760*/  @P1 LDG.E R18, desc[UR8][R18.64] ;  /* 0x0000000812121981 */ /* 0x000ea2000c1e1900 */
[----:B------:R-:W-:Y:S01]  /*1770*/  LEA R10, P2, R9, UR12, 0x2 ;  /* 0x0000000c090a7c11 */ /* 0x000fe2000f8410ff */
[----:B---3--:R-:W-:-:S04]  /*1780*/  @P5 FFMA.FTZ R0, R29, R11, R0 ;  /* 0x0000000b1d005223 */ /* 0x008fc80000010000 */
[----:B----4-:R-:W-:-:S04]  /*1790*/  @P6 FFMA.FTZ R0, R27, R24, R0 ;  /* 0x000000181b006223 */ /* 0x010fc80000010000 */
[----:B-----5:R-:W-:-:S04]  /*17a0*/  @P4 FFMA.FTZ R0, R25, R22, R0 ;  /* 0x0000001619004223 */ /* 0x020fc80000010000 */
[----:B--2---:R-:W-:Y:S01]  /*17b0*/  @P3 FFMA.FTZ R0, R23, R20, R0 ;  /* 0x0000001417003223 */ /* 0x004fe20000010000 */
[----:B------:R-:W-:-:S03]  /*17c0*/  LEA.HI.X R11, R9, UR13, R3, 0x2, P2 ;  /* 0x0000000d090b7c11 */ /* 0x000fc600090f1403 */
[----:B------:R-:W-:-:S04]  /*17d0*/  @P1 FFMA.FTZ R0, R21, R18, R0 ;  /* 0x0000001215001223 */ /* 0x000fc80000010000 */
[----:B------:R-:W-:Y:S01]  /*17e0*/  @P0 FFMA.FTZ R0, R26, R15, R0 ;  /* 0x0000000f1a000223 */ /* 0x000fe20000010000 */
[----:B------:R-:W-:-:S04]  /*17f0*/  IADD3 R9, P0, PT, R4, R9, RZ ;  /* 0x0000000904097210 */ /* 0x000fc80007f1e0ff */
[----:B------:R0:W-:Y:S01]  /*1800*/  STG.E desc[UR8][R10.64], R0 ;  /* 0x000000000a007986 */ /* 0x0001e2000c101908 */
[----:B------:R-:W-:Y:S01]  /*1810*/  IMAD.X R3, RZ, RZ, R3, P0 ;  /* 0x000000ffff037224 */ /* 0x000fe200000e0603 */
[----:B------:R-:W-:-:S04]  /*1820*/  ISETP.GE.U32.AND P0, PT, R9, UR14, PT ;  /* 0x0000000e09007c0c */ /* 0x000fc8000bf06070 */
[----:B------:R-:W-:-:S13]  /*1830*/  ISETP.GE.AND.EX P0, PT, R3, UR7, PT, P0 ;  /* 0x0000000703007c0c */ /* 0x000fda000bf06300 */
[----:B0-----:R-:W-:Y:S05]  /*1840*/  @!P0 BRA `(.L_x_1497) ;  /* 0xfffffff400788947 */ /* 0x001fea000383ffff */
[----:B------:R-:W-:Y:S05]  /*1850*/  EXIT ;  /* 0x000000000000794d */ /* 0x000fea0003800000 */
.L_x_1494:
        /* <DEDUP_REMOVED lines=14> */
[----:B--2---:R-:W2:Y:S01]  /*1940*/  MUFU.RCP R0, R0 ;  /* 0x0000000000007308 */ /* 0x004ea20000001000 */
[----:B0-----:R-:W-:-:S02]  /*1950*/  IABS R8, R2 ;  /* 0x0000000200087213 */ /* 0x001fc40000000000 */
[----:B--2---:R-:W-:-:S05]  /*1960*/  IADD3 R6, PT, PT, R0, 0xffffffe, RZ ;  /* 0x0ffffffe00067810 */ /* 0x004fca0007ffe0ff */
[----:B------:R0:W2:Y:S02]  /*1970*/  F2I.FTZ.U32.TRUNC.NTZ R7, R6 ;  /* 0x0000000600077305 */ /* 0x0000a4000021f000 */
[----:B0-----:R-:W-:Y:S02]  /*1980*/  IMAD.MOV.U32 R6, RZ, RZ, RZ ;  /* 0x000000ffff067224 */ /* 0x001fe400078e00ff */
[----:B--2---:R-:W-:-:S04]  /*1990*/  IMAD.MOV R5, RZ, RZ, -R7 ;  /* 0x000000ffff057224 */ /* 0x004fc800078e0a07 */
[----:B------:R-:W-:Y:S01]  /*19a0*/  IMAD.MOV.U32 R2, RZ, RZ, R5 ;  /* 0x000000ffff027224 */ /* 0x000fe200078e0005 */
[----:B------:R-:W-:-:S03]  /*19b0*/  MOV R5, R8 ;  /* 0x0000000800057202 */ /* 0x000fc60000000f00 */
[----:B------:R-:W-:Y:S01]  /*19c0*/  IMAD R11, R2, R13, RZ ;  /* 0x0000000d020b7224 */ /* 0x000fe200078e02ff */
[----:B----4-:R-:W-:Y:S01]  /*19d0*/  IABS R2, R15 ;  /* 0x0000000f00027213 */ /* 0x010fe20000000000 */
[----:B------:R-:W0:Y:S02]  /*19e0*/  I2F.RP R8, R5 ;  /* 0x0000000500087306 */ /* 0x000e240000209400 */
        /* <DEDUP_REMOVED lines=10> */
[----:B------:R-:W-:Y:S02]  /*1a90*/  ISETP.GE.AND P2, PT, R2, RZ, PT ;  /* 0x000000ff0200720c */ /* 0x000fe40003f46270 */
[----:B0-----:R-:W-:-:S09]  /*1aa0*/  IADD3 R17, PT, PT, R8, 0xffffffe, RZ ;  /* 0x0ffffffe08117810 */ /* 0x001fd20007ffe0ff */
[----:B------:R-:W-:Y:S01]  /*1ab0*/  @!P1 IMAD.IADD R0, R0, 0x1, -R13 ;  /* 0x0000000100009824 */ /* 0x000fe200078e0a0d */
[----:B------:R-:W0:Y:S01]  /*1ac0*/  LDC R8, c[0x0][0x424] ;  /* 0x00010900ff087b82 */ /* 0x000e220000000800 */
[----:B------:R-:W-:Y:S01]  /*1ad0*/  @!P1 VIADD R11, R11, 0x1 ;  /* 0x000000010b0b9836 */ /* 0x000fe20000000000 */
[----:B------:R-:W-:Y:S01]  /*1ae0*/  ISETP.NE.AND P1, PT, R16, RZ, PT ;  /* 0x000000ff1000720c */ /* 0x000fe20003f25270 */
[----:B------:R-:W5:Y:S01]  /*1af0*/  F2I.FTZ.U32.TRUNC.NTZ R17, R17 ;  /* 0x0000001100117305 */ /* 0x000f62000021f000 */
[----:B------:R-:W-:-:S04]  /*1b00*/  ISETP.GE.U32.AND P0, PT, R0, R13, PT ;  /* 0x0000000d0000720c */ /* 0x000fc80003f06070 */
[----:B------:R-:W0:Y:S09]  /*1b10*/  LDC.64 R12, c[0x0][0x3d0] ;  /* 0x0000f400ff0c7b82 */ /* 0x000e320000000a00 */
[----:B------:R-:W-:Y:S01]  /*1b20*/  @P0 IADD3 R11, PT, PT, R11, 0x1, RZ ;  /* 0x000000010b0b0810 */ /* 0x000fe20007ffe0ff */
[----:B-----5:R-:W-:-:S04]  /*1b30*/  IMAD.MOV R0, RZ, RZ, -R17 ;  /* 0x000000ffff007224 */ /* 0x020fc800078e0a11 */
[----:B------:R-:W-:Y:S01]  /*1b40*/  @!P2 IMAD.MOV R11, RZ, RZ, -R11 ;  /* 0x000000ffff0ba224 */ /* 0x000fe200078e0a0b */
[----:B------:R-:W-:Y:S01]  /*1b50*/  @!P1 LOP3.LUT R11, RZ, R16, RZ, 0x33, !PT ;  /* 0x00000010ff0b9212 */ /* 0x000fe200078e33ff */
[----:B------:R-:W-:Y:S02]  /*1b60*/  HFMA2 R16, -RZ, RZ, 0, 0 ;  /* 0x00000000ff107431 */ /* 0x000fe400000001ff */
[----:B------:R-:W-:-:S04]  /*1b70*/  IMAD R19, R0, R5, RZ ;  /* 0x0000000500137224 */ /* 0x000fc800078e02ff */
[----:B--234-:R-:W-:-:S07]  /*1b80*/  IMAD.HI.U32 R2, R17, R19, R16 ;  /* 0x0000001311027227 */ /* 0x01cfce00078e0010 */
.L_x_1499:
[----:B0-----:R-:W-:Y:S02]  /*1b90*/  IABS R18, R8 ;  /* 0x0000000800127213 */ /* 0x001fe40000000000 */
[----:B------:R-:W-:Y:S02]  /*1ba0*/  IABS R17, R9 ;  /* 0x0000000900117213 */ /* 0x000fe40000000000 */
[----:B------:R-:W0:Y:S01]  /*1bb0*/  I2F.RP R20, R18 ;  /* 0x0000001200147306 */ /* 0x000e220000209400 */
[----:B------:R-:W-:Y:S02]  /*1bc0*/  IABS R19, R6 ;  /* 0x0000000600137213 */ /* 0x000fe40000000000 */
[----:B------:R-:W-:Y:S01]  /*1bd0*/  IMAD.HI.U32 R21, R2, R17, RZ ;  /* 0x0000001102157227 */ /* 0x000fe200078e00ff */
[----:B-1----:R-:W-:-:S03]  /*1be0*/  ISETP.NE.AND P6, PT, R10, RZ, PT ;  /* 0x000000ff0a00720c */ /* 0x002fc60003fc5270 */
        /* <DEDUP_REMOVED lines=8> */
[----:B------:R-:W-:Y:S01]  /*1c70*/  LOP3.LUT R0, R9, R6, RZ, 0x3c, !PT ;  /* 0x0000000609007212 */ /* 0x000fe200078e3cff */
[----:B------:R0:W1:Y:S01]  /*1c80*/  F2I.FTZ.U32.TRUNC.NTZ R17, R16 ;  /* 0x0000001000117305 */ /* 0x000062000021f000 */
[----:B------:R-:W-:Y:S02]  /*1c90*/  ISETP.NE.AND P1, PT, R6, RZ, PT ;  /* 0x000000ff0600720c */ /* 0x000fe40003f25270 */
[----:B------:R-:W-:-:S02]  /*1ca0*/  ISETP.GE.AND P2, PT, R0, RZ, PT ;  /* 0x000000ff0000720c */ /* 0x000fc40003f46270 */
[----:B------:R-:W-:Y:S01]  /*1cb0*/  IABS R0, R7 ;  /* 0x0000000700007213 */ /* 0x000fe20000000000 */
[----:B0-----:R-:W-:-:S04]  /*1cc0*/  IMAD.MOV.U32 R16, RZ, RZ, RZ ;  /* 0x000000ffff107224 */ /* 0x001fc800078e00ff */
[----:B------:R-:W-:Y:S01]  /*1cd0*/  @P0 IADD3 R21, PT, PT, R21, 0x1, RZ ;  /* 0x0000000115150810 */ /* 0x000fe20007ffe0ff */
[----:B-1----:R-:W-:-:S05]  /*1ce0*/  IMAD.MOV R19, RZ, RZ, -R17 ;  /* 0x000000ffff137224 */ /* 0x002fca00078e0a11 */
[----:B------:R-:W-:Y:S02]  /*1cf0*/  @!P2 IADD3 R21, PT, PT, -R21, RZ, RZ ;  /* 0x000000ff1515a210 */ /* 0x000fe40007ffe1ff */
[----:B------:R-:W-:Y:S01]  /*1d00*/  @!P1 LOP3.LUT R21, RZ, R6, RZ, 0x33, !PT ;  /* 0x00000006ff159212 */ /* 0x000fe200078e33ff */
[----:B------:R-:W-:-:S03]  /*1d10*/  IMAD R19, R19, R18, RZ ;  /* 0x0000001213137224 */ /* 0x000fc600078e02ff */
[----:B------:R-:W-:Y:S01]  /*1d20*/  IABS R20, R21 ;  /* 0x0000001500147213 */ /* 0x000fe20000000000 */
[----:B------:R-:W-:Y:S02]  /*1d30*/  IMAD.HI.U32 R16, R17, R19, R16 ;  /* 0x0000001311107227 */ /* 0x000fe400078e0010 */
[----:B------:R-:W0:Y:S01]  /*1d40*/  I2F.RP R19, R0 ;  /* 0x0000000000137306 */ /* 0x000e220000209400 */
[----:B------:R-:W-:-:S05]  /*1d50*/  MOV R17, R20 ;  /* 0x0000001400117202 */ /* 0x000fca0000000f00 */
[----:B------:R-:W-:-:S04]  /*1d60*/  IMAD.HI.U32 R20, R16, R17, RZ ;  /* 0x0000001110147227 */ /* 0x000fc800078e00ff */
[----:B------:R-:W-:-:S04]  /*1d70*/  IMAD.MOV R16, RZ, RZ, -R20 ;  /* 0x000000ffff107224 */ /* 0x000fc800078e0a14 */
[----:B------:R-:W-:Y:S01]  /*1d80*/  IMAD R17, R18, R16, R17 ;  /* 0x0000001012117224 */ /* 0x000fe200078e0211 */
[----:B0-----:R-:W0:Y:S01]  /*1d90*/  MUFU.RCP R19, R19 ;  /* 0x0000001300137308 */ /* 0x001e220000001000 */
[----:B------:R-:W-:-:S03]  /*1da0*/  LOP3.LUT R16, R21, R8, RZ, 0x3c, !PT ;  /* 0x0000000815107212 */ /* 0x000fc600078e3cff */
[----:B------:R-:W-:Y:S02]  /*1db0*/  ISETP.GT.U32.AND P1, PT, R18, R17, PT ;  /* 0x000000111200720c */ /* 0x000fe40003f24070 */
[----:B------:R-:W-:Y:S02]  /*1dc0*/  ISETP.GE.AND P2, PT, R16, RZ, PT ;  /* 0x000000ff1000720c */ /* 0x000fe40003f46270 */
[----:B------:R-:W-:-:S09]  /*1dd0*/  MOV R16, RZ ;  /* 0x000000ff00107202 */ /* 0x000fd20000000f00 */
[-C--:B------:R-:W-:Y:S01]  /*1de0*/  @!P1 IADD3 R17, PT, PT, R17, -R18.reuse, RZ ;  /* 0x8000001211119210 */ /* 0x080fe20007ffe0ff */
[----:B0-----:R-:W-:Y:S01]  /*1df0*/  VIADD R22, R19, 0xffffffe ;  /* 0x0ffffffe13167836 */ /* 0x001fe20000000000 */
[----:B------:R-:W-:Y:S02]  /*1e00*/  @!P1 IADD3 R20, PT, PT, R20, 0x1, RZ ;  /* 0x0000000114149810 */ /* 0x000fe40007ffe0ff */
        /* <DEDUP_REMOVED lines=16> */
[----:B------:R-:W-:-:S05]  /*1f10*/  IMAD R17, R0, R18, R17 ;  /* 0x0000001200117224 */ /* 0x000fca00078e0211 */
[----:B------:R-:W-:-:S13]  /*1f20*/  ISETP.GT.U32.AND P1, PT, R0, R17, PT ;  /* 0x000000110000720c */ /* 0x000fda0003f24070 */
[----:B------:R-:W-:Y:S02]  /*1f30*/  @!P1 IMAD.IADD R17, R17, 0x1, -R0 ;  /* 0x0000000111119824 */ /* 0x000fe400078e0a00 */
[----:B------:R-:W-:Y:S01]  /*1f40*/  @!P1 VIADD R16, R16, 0x1 ;  /* 0x0000000110109836 */ /* 0x000fe20000000000 */
[----:B------:R-:W-:Y:S02]  /*1f50*/  ISETP.NE.AND P1, PT, R7, RZ, PT ;  /* 0x000000ff0700720c */ /* 0x000fe40003f25270 */
[----:B------:R-:W-:Y:S02]  /*1f60*/  ISETP.GE.U32.AND P0, PT, R17, R0, PT ;  /* 0x000000001100720c */ /* 0x000fe40003f06070 */
[----:B------:R-:W-:Y:S02]  /*1f70*/  LOP3.LUT R0, R20, R7, RZ, 0x3c, !PT ;  /* 0x0000000714007212 */ /* 0x000fe400078e3cff */
[----:B0-----:R-:W-:Y:S02]  /*1f80*/  IADD3 R17, PT, PT, R19, 0xffffffe, RZ ;  /* 0x0ffffffe13117810 */ /* 0x001fe40007ffe0ff */
[----:B------:R-:W-:-:S04]  /*1f90*/  ISETP.GE.AND P2, PT, R0, RZ, PT ;  /* 0x000000ff0000720c */ /* 0x000fc80003f46270 */
[----:B------:R-:W0:Y:S03]  /*1fa0*/  F2I.FTZ.U32.TRUNC.NTZ R17, R17 ;  /* 0x0000001100117305 */ /* 0x000e26000021f000 */
[----:B------:R-:W-:-:S05]  /*1fb0*/  @P0 IADD3 R16, PT, PT, R16, 0x1, RZ ;  /* 0x0000000110100810 */ /* 0x000fca0007ffe0ff */
[----:B------:R-:W-:Y:S02]  /*1fc0*/  IMAD.MOV.U32 R0, RZ, RZ, R16 ;  /* 0x000000ffff007224 */ /* 0x000fe400078e0010 */
[----:B------:R-:W-:-:S03]  /*1fd0*/  IMAD.MOV.U32 R16, RZ, RZ, RZ ;  /* 0x000000ffff107224 */ /* 0x000fc600078e00ff */
[----:B------:R-:W-:Y:S02]  /*1fe0*/  @!P2 IADD3 R0, PT, PT, -R0, RZ, RZ ;  /* 0x000000ff0000a210 */ /* 0x000fe40007ffe1ff */
[----:B------:R-:W-:Y:S01]  /*1ff0*/  @!P1 LOP3.LUT R0, RZ, R7, RZ, 0x33, !PT ;  /* 0x00000007ff009212 */ /* 0x000fe200078e33ff */
[----:B0-----:R-:W-:-:S03]  /*2000*/  IMAD.MOV R19, RZ, RZ, -R17 ;  /* 0x000000ffff137224 */ /* 0x001fc600078e0a11 */
[----:B------:R-:W-:Y:S01]  /*2010*/  IADD3 R29, PT, PT, -R0, RZ, RZ ;  /* 0x000000ff001d7210 */ /* 0x000fe20007ffe1ff */
[----:B------:R-:W-:-:S04]  /*2020*/  IMAD R19, R19, R22, RZ ;  /* 0x0000001613137224 */ /* 0x000fc800078e02ff */
        /* <DEDUP_REMOVED lines=13> */
[----:B0-----:R-:W-:Y:S01]  /*2100*/  IMAD R27, R21, R16, -R18 ;  /* 0x00000010151b7224 */ /* 0x001fe200078e0a12 */
[----:B------:R-:W-:Y:S01]  /*2110*/  LOP3.LUT R16, R29, R10, RZ, 0x3c, !PT ;  /* 0x0000000a1d107212 */ /* 0x000fe200078e3cff */
[----:B------:R-:W-:-:S10]  /*2120*/  IMAD R20, R20, R17, -R19 ;  /* 0x0000001114147224 */ /* 0x000fd400078e0a13 */
[----:B------:R-:W-:Y:S01]  /*2130*/  @!P0 IADD3 R23, PT, PT, R23, 0x1, RZ ;  /* 0x0000000117178810 */ /* 0x000fe20007ffe0ff */
[----:B------:R-:W-:Y:S01]  /*2140*/  @!P0 IMAD.IADD R25, R25, 0x1, -R22 ;  /* 0x0000000119198824 */ /* 0x000fe200078e0a16 */
[----:B------:R-:W-:Y:S01]  /*2150*/  ISETP.GE.AND P2, PT, R27, UR10, PT ;  /* 0x0000000a1b007c0c */ /* 0x000fe2000bf46270 */
[----:B------:R-:W-:Y:S01]  /*2160*/  IMAD R21, R29, UR4, RZ ;  /* 0x000000041d157c24 */ /* 0x000fe2000f8e02ff */
[C---:B------:R-:W-:Y:S02]  /*2170*/  ISETP.GE.AND P3, PT, R20.reuse, UR11, PT ;  /* 0x0000000b14007c0c */ /* 0x040fe4000bf66270 */
[----:B------:R-:W-:Y:S02]  /*2180*/  ISETP.GE.U32.AND P1, PT, R25, R22, PT ;  /* 0x000000161900720c */ /* 0x000fe40003f26070 */
[----:B------:R-:W-:Y:S02]  /*2190*/  ISETP.GT.AND P2, PT, R27, -0x1, !P2 ;  /* 0xffffffff1b00780c */ /* 0x000fe40005744270 */
[----:B------:R-:W-:-:S02]  /*21a0*/  ISETP.GT.AND P3, PT, R20, -0x1, !P3 ;  /* 0xffffffff1400780c */ /* 0x000fc40005f64270 */
[----:B------:R-:W-:Y:S02]  /*21b0*/  ISETP.GE.AND P5, PT, R16, RZ, PT ;  /* 0x000000ff1000720c */ /* 0x000fe40003fa6270 */
[----:B------:R-:W-:-:S05]  /*21c0*/  PLOP3.LUT P4, PT, P3, P2, PT, 0x80, 0x8 ;  /* 0x000000000008781c */ /* 0x000fca0001f85070 */
[----:B------:R-:W-:-:S05]  /*21d0*/  @P1 VIADD R23, R23, 0x1 ;  /* 0x0000000117171836 */ /* 0x000fca0000000000 */
[----:B------:R-:W-:Y:S01]  /*21e0*/  MOV R18, R23 ;  /* 0x0000001700127202 */ /* 0x000fe20000000f00 */
[----:B------:R-:W-:Y:S02]  /*21f0*/  VIADD R23, R27, UR5 ;  /* 0x000000051b177c36 */ /* 0x000fe40008000000 */
[----:B------:R-:W0:Y:S01]  /*2200*/  @P4 LDC.64 R16, c[0x0][0x380] ;  /* 0x0000e000ff104b82 */ /* 0x000e220000000a00 */
[----:B------:R-:W-:Y:S02]  /*2210*/  @!P5 IADD3 R18, PT, PT, -R18, RZ, RZ ;  /* 0x000000ff1212d210 */ /* 0x000fe40007ffe1ff */
[C---:B------:R-:W-:Y:S02]  /*2220*/  ISETP.GE.AND P0, PT, R23.reuse, UR10, PT ;  /* 0x0000000a17007c0c */ /* 0x040fe4000bf06270 */
[----:B------:R-:W-:Y:S02]  /*2230*/  @!P6 LOP3.LUT R18, RZ, R10, RZ, 0x33, !PT ;  /* 0x0000000aff12e212 */ /* 0x000fe400078e33ff */
[----:B------:R-:W-:-:S03]  /*2240*/  ISETP.GT.AND P0, PT, R23, -0x1, !P0 ;  /* 0xffffffff1700780c */ /* 0x000fc60004704270 */
[----:B------:R-:W-:Y:S01]  /*2250*/  IMAD R19, R11, R0, R18 ;  /* 0x000000000b137224 */ /* 0x000fe200078e0212 */
[----:B------:R-:W-:-:S03]  /*2260*/  PLOP3.LUT P5, PT, P3, P0, PT, 0x80, 0x8 ;  /* 0x000000000008781c */ /* 0x000fc60001fa1070 */
[----:B------:R-:W-:-:S04]  /*2270*/  IMAD R22, R19, UR11, R20 ;  /* 0x0000000b13167c24 */ /* 0x000fc8000f8e0214 */
[----:B------:R-:W-:-:S04]  /*2280*/  @P4 IMAD R19, R22, UR10, R27 ;  /* 0x0000000a16134c24 */ /* 0x000fc8000f8e021b */
[----:B0-----:R-:W-:Y:S02]  /*2290*/  @P4 IMAD.WIDE R16, R19, 0x4, R16 ;  /* 0x0000000413104825 */ /* 0x001fe400078e0210 */
[----:B------:R-:W0:Y:S02]  /*22a0*/  @P5 LDC.64 R18, c[0x0][0x380] ;  /* 0x0000e000ff125b82 */ /* 0x000e240000000a00 */
[----:B------:R-:W-:Y:S01]  /*22b0*/  IMAD.WIDE R28, R29, 0x4, R14 ;  /* 0x000000041d1c7825 */ /* 0x000fe200078e020e */
[----:B------:R1:W2:Y:S03]  /*22c0*/  @P4 LDG.E R26, desc[UR8][R16.64] ;  /* 0x00000008101a4981 */ /* 0x0002a6000c1e1900 */
[----:B------:R-:W-:Y:S01]  /*22d0*/  @P5 IMAD R25, R22, UR10, R23 ;  /* 0x0000000a16195c24 */ /* 0x000fe2000f8e0217 */
[----:B------:R-:W2:Y:S01]  /*22e0*/  LDG.E R0, desc[UR8][R28.64] ;  /* 0x000000081c007981 */ /* 0x000ea2000c1e1900 */
[----:B-1----:R-:W-:-:S05]  /*22f0*/  IMAD.WIDE R16, R21, 0x4, R12 ;  /* 0x0000000415107825 */ /* 0x002fca00078e020c */
[----:B------:R-:W2:Y:S01]  /*2300*/  @P4 LDG.E R29, desc[UR8][R16.64] ;  /* 0x00000008101d4981 */ /* 0x000ea2000c1e1900 */
[----:B0-----:R-:W-:-:S06]  /*2310*/  @P5 IMAD.WIDE R24, R25, 0x4, R18 ;  /* 0x0000000419185825 */ /* 0x001fcc00078e0212 */
[----:B------:R-:W3:Y:S04]  /*2320*/  @P5 LDG.E R24, desc[UR8][R24.64] ;  /* 0x0000000818185981 */ /* 0x000ee8000c1e1900 */
[----:B------:R-:W3:Y:S01]  /*2330*/  @P5 LDG.E R25, desc[UR8][R16.64+0x4] ;  /* 0x0000040810195981 */ /* 0x000ee2000c1e1900 */
[----:B------:R-:W-:-:S05]  /*2340*/  VIADD R21, R23, UR5 ;  /* 0x0000000517157c36 */ /* 0x000fca0008000000 */
[----:B------:R-:W-:-:S04]  /*2350*/  ISETP.GE.AND P1, PT, R21, UR10, PT ;  /* 0x0000000a15007c0c */ /* 0x000fc8000bf26270 */
[----:B------:R-:W-:-:S04]  /*2360*/  ISETP.GT.AND P1, PT, R21, -0x1, !P1 ;  /* 0xffffffff1500780c */ /* 0x000fc80004f24270 */
[----:B------:R-:W-:-:S13]  /*2370*/  PLOP3.LUT P3, PT, P3, P1, PT, 0x80, 0x8 ;  /* 0x000000000008781c */ /* 0x000fda0001f63070 */
[----:B------:R-:W0:Y:S01]  /*2380*/  @P3 LDC.64 R18, c[0x0][0x380] ;  /* 0x0000e000ff123b82 */ /* 0x000e220000000a00 */
[----:B--2---:R-:W-:Y:S01]  /*2390*/  @P4 FFMA.FTZ R0, R29, R26, R0 ;  /* 0x0000001a1d004223 */ /* 0x004fe20000010000 */
[----:B------:R-:W-:-:S04]  /*23a0*/  @P3 IMAD R29, R22, UR10, R21 ;  /* 0x0000000a161d3c24 */ /* 0x000fc8000f8e0215 */
[----:B0-----:R-:W-:-:S06]  /*23b0*/  @P3 IMAD.WIDE R28, R29, 0x4, R18 ;  /* 0x000000041d1c3825 */ /* 0x001fcc00078e0212 */
[----:B------:R-:W2:Y:S01]  /*23c0*/  @P3 LDG.E R28, desc[UR8][R28.64] ;  /* 0x000000081c1c3981 */ /* 0x000ea2000c1e1900 */
[----:B---3--:R-:W-:-:S03]  /*23d0*/  @P5 FFMA.FTZ R0, R25, R24, R0 ;  /* 0x0000001819005223 */ /* 0x008fc60000010000 */
[----:B------:R-:W2:Y:S01]  /*23e0*/  @P3 LDG.E R25, desc[UR8][R16.64+0x8] ;  /* 0x0000080810193981 */ /* 0x000ea2000c1e1900 */
[----:B------:R-:W-:-:S04]  /*23f0*/  IADD3 R20, PT, PT, R20, UR6, RZ ;  /* 0x0000000614147c10 */ /* 0x000fc8000fffe0ff */
[----:B------:R-:W-:-:S04]  /*2400*/  ISETP.GE.AND P4, PT, R20, UR11, PT ;  /* 0x0000000b14007c0c */ /* 0x000fc8000bf86270 */
[----:B------:R-:W-:-:S04]  /*2410*/  ISETP.GT.AND P4, PT, R20, -0x1, !P4 ;  /* 0xffffffff1400780c */ /* 0x000fc80006784270 */
[----:B------:R-:W-:-:S13]  /*2420*/  PLOP3.LUT P6, PT, P4, P2, PT, 0x80, 0x8 ;  /* 0x000000000008781c */ /* 0x000fda00027c5070 */
[----:B------:R-:W0:Y:S01]  /*2430*/  @P6 LDC.64 R18, c[0x0][0x380] ;  /* 0x0000e000ff126b82 */ /* 0x000e220000000a00 */
[----:B------:R-:W-:Y:S01]  /*2440*/  VIADD R22, R22, UR6 ;  /* 0x0000000616167c36 */ /* 0x000fe20008000000 */
[----:B------:R-:W3:Y:S01]  /*2450*/  @P6 LDG.E R29, desc[UR8][R16.64+0xc] ;  /* 0x00000c08101d6981 */ /* 0x000ee2000c1e1900 */
[----:B--2---:R-:W-:Y:S02]  /*2460*/  @P3 FFMA.FTZ R0, R25, R28, R0 ;  /* 0x0000001c19003223 */ /* 0x004fe40000010000 */
[----:B------:R-:W-:-:S04]  /*2470*/  @P6 IMAD R25, R22, UR10, R27 ;  /* 0x0000000a16196c24 */ /* 0x000fc8000f8e021b */
[----:B0-----:R-:W-:-:S06]  /*2480*/  @P6 IMAD.WIDE R24, R25, 0x4, R18 ;  /* 0x0000000419186825 */ /* 0x001fcc00078e0212 */
[----:B------:R-:W3:Y:S01]  /*2490*/  @P6 LDG.E R24, desc[UR8][R24.64] ;  /* 0x0000000818186981 */ /* 0x000ee2000c1e1900 */
[----:B------:R-:W-:-:S13]  /*24a0*/  PLOP3.LUT P5, PT, P4, P0, PT, 0x80, 0x8 ;  /* 0x000000000008781c */ /* 0x000fda00027a1070 */
[----:B------:R-:W0:Y:S01]  /*24b0*/  @P5 LDC.64 R18, c[0x0][0x380] ;  /* 0x0000e000ff125b82 */ /* 0x000e220000000a00 */
[----:B------:R-:W-:Y:S01]  /*24c0*/  PLOP3.LUT P4, PT, P4, P1, PT, 0x80, 0x8 ;  /* 0x000000000008781c */ /* 0x000fe20002783070 */
[----:B---3--:R-:W-:Y:S01]  /*24d0*/  @P6 FFMA.FTZ R0, R29, R24, R0 ;  /* 0x000000181d006223 */ /* 0x008fe20000010000 */
[----:B------:R-:W-:Y:S01]  /*24e0*/  @P5 IMAD R29, R22, UR10, R23 ;  /* 0x0000000a161d5c24 */ /* 0x000fe2000f8e0217 */
[----:B------:R-:W-:-:S10]  /*24f0*/  IADD3 R20, PT, PT, R20, UR6, RZ ;  /* 0x0000000614147c10 */ /* 0x000fd4000fffe0ff */
[----:B------:R-:W1:Y:S01]  /*2500*/  @P4 LDC.64 R24, c[0x0][0x380] ;  /* 0x0000e000ff184b82 */ /* 0x000e620000000a00 */
[----:B0-----:R-:W-:Y:S02]  /*2510*/  @P5 IMAD.WIDE R18, R29, 0x4, R18 ;  /* 0x000000041d125825 */ /* 0x001fe400078e0212 */
[----:B------:R-:W2:Y:S04]  /*2520*/  @P5 LDG.E R29, desc[UR8][R16.64+0x10] ;  /* 0x00001008101d5981 */ /* 0x000ea8000c1e1900 */
[----:B------:R0:W2:Y:S01]  /*2530*/  @P5 LDG.E R18, desc[UR8][R18.64] ;  /* 0x0000000812125981 */ /* 0x0000a2000c1e1900 */
[----:B------:R-:W-:-:S04]  /*2540*/  ISETP.GE.AND P3, PT, R20, UR11, PT ;  /* 0x0000000b14007c0c */ /* 0x000fc8000bf66270 */
[----:B------:R-:W-:-:S04]  /*2550*/  ISETP.GT.AND P3, PT, R20, -0x1, !P3 ;  /* 0xffffffff1400780c */ /* 0x000fc80005f64270 */
[----:B------:R-:W-:Y:S01]  /*2560*/  PLOP3.LUT P1, PT, P3, P1, PT, 0x80, 0x8 ;  /* 0x000000000008781c */ /* 0x000fe20001f23070 */
[----:B0-----:R-:W-:-:S04]  /*2570*/  @P4 IMAD R19, R22, UR10, R21 ;  /* 0x0000000a16134c24 */ /* 0x001fc8000f8e0215 */
[----:B-1----:R-:W-:Y:S01]  /*2580*/  @P4 IMAD.WIDE R24, R19, 0x4, R24 ;  /* 0x0000000413184825 */ /* 0x002fe200078e0218 */
[----:B------:R-:W-:Y:S02]  /*2590*/  PLOP3.LUT P2, PT, P3, P2, PT, 0x80, 0x8 ;  /* 0x000000000008781c */ /* 0x000fe40001f45070 */
[----:B------:R-:W-:Y:S01]  /*25a0*/  PLOP3.LUT P0, PT, P3, P0, PT, 0x80, 0x8 ;  /* 0x000000000008781c */ /* 0x000fe20001f01070 */
[----:B------:R-:W-:Y:S02]  /*25b0*/  VIADD R20, R22, UR6 ;  /* 0x0000000616147c36 */ /* 0x000fe40008000000 */
[----:B------:R-:W3:Y:S02]  /*25c0*/  @P4 LDG.E R25, desc[UR8][R24.64] ;  /* 0x0000000818194981 */ /* 0x000ee4000c1e1900 */
[C---:B------:R-:W-:Y:S02]  /*25d0*/  @P1 IMAD R21, R20.reuse, UR10, R21 ;  /* 0x0000000a14151c24 */ /* 0x040fe4000f8e0215 */
[----:B------:R-:W4:Y:S04]  /*25e0*/  @P1 LDG.E R26, desc[UR8][R16.64+0x20] ;  /* 0x00002008101a1981 */ /* 0x000f28000c1e1900 */
[----:B------:R-:W-:-:S02]  /*25f0*/  @P2 IMAD R27, R20, UR10, R27 ;  /* 0x0000000a141b2c24 */ /* 0x000fc4000f8e021b */
[----:B------:R-:W-:Y:S01]  /*2600*/  @P0 IMAD R23, R20, UR10, R23 ;  /* 0x0000000a14170c24 */ /* 0x000fe2000f8e0217 */
[----:B------:R-:W3:Y:S01]  /*2610*/  @P4 LDG.E R24, desc[UR8][R16.64+0x14] ;  /* 0x0000140810184981 */ /* 0x000ee2000c1e1900 */
[----:B--2---:R-:W-:Y:S02]  /*2620*/  @P5 FFMA.FTZ R0, R29, R18, R0 ;  /* 0x000000121d005223 */ /* 0x004fe40000010000 */
[----:B------:R-:W0:Y:S08]  /*2630*/  @P1 LDC.64 R18, c[0x0][0x380] ;  /* 0x0000e000ff121b82 */ /* 0x000e300000000a00 */
[----:B------:R-:W1:Y:S01]  /*2640*/  @P2 LDC.64 R28, c[0x0][0x380] ;  /* 0x0000e000ff1c2b82 */ /* 0x000e620000000a00 */
[----:B0-----:R-:W-:-:S07]  /*2650*/  @P1 IMAD.WIDE R18, R21, 0x4, R18 ;  /* 0x0000000415121825 */ /* 0x001fce00078e0212 */
[----:B------:R-:W0:Y:S01]  /*2660*/  @P0 LDC.64 R20, c[0x0][0x380] ;  /* 0x0000e000ff140b82 */ /* 0x000e220000000a00 */
[----:B------:R-:W4:Y:S01]  /*2670*/  @P1 LDG.E R19, desc[UR8][R18.64] ;  /* 0x0000000812131981 */ /* 0x000f22000c1e1900 */
[----:B-1----:R-:W-:-:S03]  /*2680*/  @P2 IMAD.WIDE R28, R27, 0x4, R28 ;  /* 0x000000041b1c2825 */ /* 0x002fc600078e021c */
[----:B------:R-:W2:Y:S04]  /*2690*/  @P0 LDG.E R27, desc[UR8][R16.64+0x1c] ;  /* 0x00001c08101b0981 */ /* 0x000ea8000c1e1900 */
[----:B------:R-:W5:Y:S04]  /*26a0*/  @P2 LDG.E R22, desc[UR8][R28.64] ;  /* 0x000000081c162981 */ /* 0x000f68000c1e1900 */
[----:B------:R-:W5:Y:S01]  /*26b0*/  @P2 LDG.E R29, desc[UR8][R16.64+0x18] ;  /* 0x00001808101d2981 */ /* 0x000f62000c1e1900 */
[----:B0-----:R-:W-:-:S06]  /*26c0*/  @P0 IMAD.WIDE R20, R23, 0x4, R20 ;  /* 0x0000000417140825 */ /* 0x001fcc00078e0214 */
[----:B------:R-:W2:Y:S01]  /*26d0*/  @P0 LDG.E R20, desc[UR8][R20.64] ;  /* 0x0000000814140981 */ /* 0x000ea2000c1e1900 */
[----:B---3--:R-:W-:-:S04]  /*26e0*/  @P4 FFMA.FTZ R0, R24, R25, R0 ;  /* 0x0000001918004223 */ /* 0x008fc80000010000 */
[----:B-----5:R-:W-:Y:S01]  /*26f0*/  @P2 FFMA.FTZ R0, R29, R22, R0 ;  /* 0x000000161d002223 */ /* 0x020fe20000010000 */
[----:B------:R-:W-:-:S03]  /*2700*/  LEA R22, P2, R9, UR12, 0x2 ;  /* 0x0000000c09167c11 */ /* 0x000fc6000f8410ff */
[----:B--2---:R-:W-:Y:S01]  /*2710*/  @P0 FFMA.FTZ R0, R27, R20, R0 ;  /* 0x000000141b000223 */ /* 0x004fe20000010000 */
[----:B------:R-:W-:Y:S02]  /*2720*/  LEA.HI.X R23, R9, UR13, R3, 0x2, P2 ;  /* 0x0000000d09177c11 */ /* 0x000fe400090f1403 */
[----:B------:R-:W-:Y:S01]  /*2730*/  IADD3 R9, P0, PT, R4, R9, RZ ;  /* 0x0000000904097210 */ /* 0x000fe20007f1e0ff */
[----:B----4-:R-:W-:-:S03]  /*2740*/  @P1 FFMA.FTZ R0, R26, R19, R0 ;  /* 0x000000131a001223 */ /* 0x010fc60000010000 */
[----:B------:R-:W-:Y:S02]  /*2750*/  IADD3.X R3, PT, PT, RZ, R3, RZ, P0, !PT ;  /* 0x00000003ff037210 */ /* 0x000fe400007fe4ff */
[----:B------:R2:W-:Y:S01]  /*2760*/  STG.E desc[UR8][R22.64], R0 ;  /* 0x0000000016007986 */ /* 0x0005e2000c101908 */
[----:B------:R-:W-:-:S04]  /*2770*/  ISETP.GE.U32.AND P0, PT, R9, UR14, PT ;  /* 0x0000000e09007c0c */ /* 0x000fc8000bf06070 */
[----:B------:R-:W-:-:S13]  /*2780*/  ISETP.GE.AND.EX P0, PT, R3, UR7, PT, P0 ;  /* 0x0000000703007c0c */ /* 0x000fda000bf06300 */
[----:B--2---:R-:W-:Y:S05]  /*2790*/  @!P0 BRA `(.L_x_1499) ;  /* 0xfffffff000fc8947 */ /* 0x004fea000383ffff */
[----:B------:R-:W-:Y:S05]  /*27a0*/  EXIT ;  /* 0x000000000000794d */ /* 0x000fea0003800000 */
.L_x_1498:
        /* <DEDUP_REMOVED lines=17> */
[----:B------:R-:W-:-:S07]  /*28c0*/  ISETP.GE.AND P2, PT, R13, RZ, PT ;  /* 0x000000ff0d00720c */ /* 0x000fce0003f46270 */
        /* <DEDUP_REMOVED lines=8> */
[----:B------:R0:W4:Y:S02]  /*2950*/  F2I.FTZ.U32.TRUNC.NTZ R11, R10 ;  /* 0x0000000a000b7305 */ /* 0x000124000021f000 */
[----:B------:R-:W2:Y:S01]  /*2960*/  LDC.64 R12, c[0x0][0x3d0] ;  /* 0x0000f400ff0c7b82 */ /* 0x000ea20000000a00 */
        /* <DEDUP_REMOVED lines=17> */
.L_x_1500:
[----:B------:R-:W-:Y:S02]  /*2a80*/  IABS R15, R9 ;  /* 0x00000009000f7213 */ /* 0x000fe40000000000 */
[----:B--2---:R-:W-:Y:S02]  /*2a90*/  IABS R17, R7 ;  /* 0x0000000700117213 */ /* 0x004fe40000000000 */
[----:B------:R-:W-:Y:S01]  /*2aa0*/  IABS R16, R6 ;  /* 0x0000000600107213 */ /* 0x000fe20000000000 */
[----:B------:R-:W-:Y:S01]  /*2ab0*/  IMAD.HI.U32 R20, R10, R15, RZ ;  /* 0x0000000f0a147227 */ /* 0x000fe200078e00ff */
[----:B------:R-:W1:Y:S04]  /*2ac0*/  I2F.RP R18, R17 ;  /* 0x0000001100127306 */ /* 0x000e680000209400 */
[----:B------:R-:W-:-:S05]  /*2ad0*/  IADD3 R14, PT, PT, -R20, RZ, RZ ;  /* 0x000000ff140e7210 */ /* 0x000fca0007ffe1ff */
[----:B------:R-:W-:Y:S01]  /*2ae0*/  IMAD R15, R16, R14, R15 ;  /* 0x0000000e100f7224 */ /* 0x000fe200078e020f */
[----:B------:R-:W-:-:S04]  /*2af0*/  LOP3.LUT R14, R9, R6, RZ, 0x3c, !PT ;  /* 0x00000006090e7212 */ /* 0x000fc800078e3cff */
[----:B------:R-:W-:Y:S01]  /*2b00*/  ISETP.GT.U32.AND P1, PT, R2, R15, PT ;  /* 0x0000000f0200720c */ /* 0x000fe20003f24070 */
[----:B-1----:R-:W1:Y:S01]  /*2b10*/  MUFU.RCP R18, R18 ;  /* 0x0000001200127308 */ /* 0x002e620000001000 */
[----:B------:R-:W-:-:S11]  /*2b20*/  ISETP.GE.AND P2, PT, R14, RZ, PT ;  /* 0x000000ff0e00720c */ /* 0x000fd60003f46270 */
[----:B------:R-:W-:Y:S02]  /*2b30*/  @!P1 IMAD.IADD R15, R15, 0x1, -R16 ;  /* 0x000000010f0f9824 */ /* 0x000fe400078e0a10 */
[----:B------:R-:W-:Y:S01]  /*2b40*/  @!P1 VIADD R20, R20, 0x1 ;  /* 0x0000000114149836 */ /* 0x000fe20000000000 */
[----:B------:R-:W-:Y:S02]  /*2b50*/  ISETP.NE.AND P1, PT, R6, RZ, PT ;  /* 0x000000ff0600720c */ /* 0x000fe40003f25270 */
[----:B-1----:R-:W-:Y:S02]  /*2b60*/  IADD3 R16, PT, PT, R18, 0xffffffe, RZ ;  /* 0x0ffffffe12107810 */ /* 0x002fe40007ffe0ff */
[----:B------:R-:W-:Y:S02]  /*2b70*/  ISETP.GE.U32.AND P0, PT, R15, R2, PT ;  /* 0x000000020f00720c */ /* 0x000fe40003f06070 */
[----:B------:R0:W1:Y:S02]  /*2b80*/  F2I.FTZ.U32.TRUNC.NTZ R15, R16 ;  /* 0x00000010000f7305 */ /* 0x000064000021f000 */
[----:B0-----:R-:W-:-:S09]  /*2b90*/  IABS R16, R5 ;  /* 0x0000000500107213 */ /* 0x001fd20000000000 */
[----:B------:R-:W-:Y:S01]  /*2ba0*/  @P0 IADD3 R20, PT, PT, R20, 0x1, RZ ;  /* 0x0000000114140810 */ /* 0x000fe20007ffe0ff */
[----:B-1----:R-:W-:-:S03]  /*2bb0*/  IMAD.MOV R14, RZ, RZ, -R15 ;  /* 0x000000ffff0e7224 */ /* 0x002fc600078e0a0f */
[----:B------:R-:W-:Y:S02]  /*2bc0*/  @!P2 IADD3 R20, PT, PT, -R20, RZ, RZ ;  /* 0x000000ff1414a210 */ /* 0x000fe40007ffe1ff */
[----:B------:R-:W-:Y:S01]  /*2bd0*/  @!P1 LOP3.LUT R20, RZ, R6, RZ, 0x33, !PT ;  /* 0x00000006ff149212 */ /* 0x000fe200078e33ff */
[----:B------:R-:W-:Y:S02]  /*2be0*/  IMAD R19, R14, R17, RZ ;  /* 0x000000110e137224 */ /* 0x000fe400078e02ff */
[----:B------:R-:W-:Y:S01]  /*2bf0*/  IMAD.MOV.U32 R14, RZ, RZ, RZ ;  /* 0x000000ffff0e7224 */ /* 0x000fe200078e00ff */
[----:B------:R-:W-:-:S03]  /*2c00*/  IABS R18, R20 ;  /* 0x0000001400127213 */ /* 0x000fc60000000000 */
[----:B------:R-:W-:Y:S01]  /*2c10*/  IMAD.HI.U32 R19, R15, R19, R14 ;  /* 0x000000130f137227 */ /* 0x000fe200078e000e */
[----:B------:R-:W-:Y:S02]  /*2c20*/  MOV R14, R18 ;  /* 0x00000012000e7202 */ /* 0x000fe40000000f00 */
[----:B------:R-:W0:Y:S03]  /*2c30*/  I2F.RP R18, R16 ;  /* 0x0000001000127306 */ /* 0x000e260000209400 */
[----:B------:R-:W-:Y:S02]  /*2c40*/  IMAD.HI.U32 R22, R19, R14, RZ ;  /* 0x0000000e13167227 */ /* 0x000fe400078e00ff */
[----:B------:R-:W1:Y:S02]  /*2c50*/  LDC R19, c[0x0][0x414] ;  /* 0x00010500ff137b82 */ /* 0x000e640000000800 */
        /* <DEDUP_REMOVED lines=8> */
[----:B------:R-:W-:Y:S02]  /*2ce0*/  LOP3.LUT R14, R20, R7, RZ, 0x3c, !PT ;  /* 0x00000007140e7212 */ /* 0x000fe400078e3cff */
[----:B------:R-:W-:Y:S01]  /*2cf0*/  ISETP.NE.AND P1, PT, R7, RZ, PT ;  /* 0x000000ff0700720c */ /* 0x000fe20003f25270 */
[----:B------:R-:W0:Y:S01]  /*2d00*/  F2I.FTZ.U32.TRUNC.NTZ R15, R15 ;  /* 0x0000000f000f7305 */ /* 0x000e22000021f000 */
[----:B------:R-:W-:Y:S01]  /*2d10*/  ISETP.GE.AND P2, PT, R14, RZ, PT ;  /* 0x000000ff0e00720c */ /* 0x000fe20003f46270 */
[----:B------:R-:W-:Y:S01]  /*2d20*/  HFMA2 R14, -RZ, RZ, 0, 0 ;  /* 0x00000000ff0e7431 */ /* 0x000fe200000001ff */
[----:B-1----:R-:W-:-:S05]  /*2d30*/  IABS R21, R19 ;  /* 0x0000001300157213 */ /* 0x002fca0000000000 */
        /* <DEDUP_REMOVED lines=33> */
[----:B------:R-:W0:Y:S04]  /*2f50*/  LDC.64 R14, c[0x0][0x430] ;  /* 0x00010c00ff0e7b82 */ /* 0x000e280000000a00 */
[----:B------:R-:W-:-:S04]  /*2f60*/  IMAD.HI.U32 R24, R17, R26, RZ ;  /* 0x0000001a11187227 */ /* 0x000fc800078e00ff */
[----:B------:R-:W0:Y:S01]  /*2f70*/  LDC.64 R16, c[0x0][0x438] ;  /* 0x00010e00ff107b82 */ /* 0x000e220000000a00 */
[----:B------:R-:W-:-:S04]  /*2f80*/  IMAD.MOV R23, RZ, RZ, -R24 ;  /* 0x000000ffff177224 */ /* 0x000fc800078e0a18 */
[----:B------:R-:W-:Y:S01]  /*2f90*/  IMAD R26, R21, R23, R26 ;  /* 0x00000017151a7224 */ /* 0x000fe200078e021a */
[----:B------:R-:W-:-:S04]  /*2fa0*/  IADD3 R23, PT, PT, -R6, RZ, RZ ;  /* 0x000000ff06177210 */ /* 0x000fc80007ffe1ff */
[----:B------:R-:W-:Y:S01]  /*2fb0*/  ISETP.GT.U32.AND P0, PT, R21, R26, PT ;  /* 0x0000001a1500720c */ /* 0x000fe20003f04070 */
[----:B------:R-:W-:Y:S02]  /*2fc0*/  IMAD R28, R20, R23, RZ ;  /* 0x00000017141c7224 */ /* 0x000fe400078e02ff */
[----:B------:R-:W-:-:S03]  /*2fd0*/  IMAD R20, R7, R22, R20 ;  /* 0x0000001607147224 */ /* 0x000fc600078e0214 */
[----:B------:R-:W-:-:S07]  /*2fe0*/  IADD3 R23, PT, PT, R28, R9, RZ ;  /* 0x000000091c177210 */ /* 0x000fce0007ffe0ff */
        /* <DEDUP_REMOVED lines=15> */
[----:B------:R-:W-:Y:S02]  /*30e0*/  ISETP.NE.AND P0, PT, R19, RZ, PT ;  /* 0x000000ff1300720c */ /* 0x000fe40003f05270 */
[----:B------:R-:W-:Y:S02]  /*30f0*/  @P1 IADD3 R24, PT, PT, R24, 0x1, RZ ;  /* 0x0000000118181810 */ /* 0x000fe40007ffe0ff */
[----:B------:R-:W-:-:S04]  /*3100*/  ISETP.GE.AND P1, PT, R26, UR12, PT ;  /* 0x0000000c1a007c0c */ /* 0x000fc8000bf26270 */
[----:B------:R-:W-:Y:S01]  /*3110*/  ISETP.GT.AND P1, PT, R26, -0x1, !P1 ;  /* 0xffffffff1a00780c */ /* 0x000fe20004f24270 */
[----:B------:R-:W-:Y:S02]  /*3120*/  @!P5 IMAD.MOV R24, RZ, RZ, -R24 ;  /* 0x000000ffff18d224 */ /* 0x000fe400078e0a18 */
[----:B------:R-:W0:Y:S01]  /*3130*/  @P4 LDC.64 R20, c[0x0][0x380] ;  /* 0x0000e000ff144b82 */ /* 0x000e220000000a00 */
[----:B------:R-:W-:Y:S02]  /*3140*/  PLOP3.LUT P6, PT, P3, P1, PT, 0x80, 0x8 ;  /* 0x000000000008781c */ /* 0x000fe40001fc3070 */
[----:B------:R-:W-:-:S05]  /*3150*/  @!P0 LOP3.LUT R24, RZ, R19, RZ, 0x33, !PT ;  /* 0x00000013ff188212 */ /* 0x000fca00078e33ff */
[----:B------:R-:W-:-:S04]  /*3160*/  IMAD R24, R8, R25, R24 ;  /* 0x0000001908187224 */ /* 0x000fc800078e0218 */
[----:B------:R-:W-:Y:S02]  /*3170*/  IMAD R19, R24, UR13, R23 ;  /* 0x0000000d18137c24 */ /* 0x000fe4000f8e0217 */
[----:B------:R-:W1:Y:S01]  /*3180*/  @P6 LDC.64 R16, c[0x0][0x380] ;  /* 0x0000e000ff106b82 */ /* 0x000e620000000a00 */
[----:B------:R-:W2:Y:S01]  /*3190*/  @P4 LDG.E R24, desc[UR8][R14.64] ;  /* 0x000000080e184981 */ /* 0x000ea2000c1e1900 */
[----:B------:R-:W-:-:S04]  /*31a0*/  @P4 IMAD R25, R19, UR12, R22 ;  /* 0x0000000c13194c24 */ /* 0x000fc8000f8e0216 */
[----:B0-----:R-:W-:-:S06]  /*31b0*/  @P4 IMAD.WIDE R20, R25, 0x4, R20 ;  /* 0x0000000419144825 */ /* 0x001fcc00078e0214 */
[----:B------:R-:W2:Y:S01]  /*31c0*/  @P4 LDG.E R21, desc[UR8][R20.64] ;  /* 0x0000000814154981 */ /* 0x000ea2000c1e1900 */
[----:B------:R-:W-:-:S04]  /*31d0*/  @P6 IMAD R25, R19, UR12, R26 ;  /* 0x0000000c13196c24 */ /* 0x000fc8000f8e021a */
[----:B-1----:R-:W-:Y:S02]  /*31e0*/  @P6 IMAD.WIDE R16, R25, 0x4, R16 ;  /* 0x0000000419106825 */ /* 0x002fe400078e0210 */
[----:B------:R-:W3:Y:S04]  /*31f0*/  @P6 LDG.E R25, desc[UR8][R14.64+0x4] ;  /* 0x000004080e196981 */ /* 0x000ee8000c1e1900 */
[----:B------:R-:W3:Y:S01]  /*3200*/  @P6 LDG.E R16, desc[UR8][R16.64] ;  /* 0x0000000810106981 */ /* 0x000ee2000c1e1900 */
[----:B------:R-:W-:-:S04]  /*3210*/  IADD3 R27, PT, PT, R26, UR5, RZ ;  /* 0x000000051a1b7c10 */ /* 0x000fc8000fffe0ff */
[----:B------:R-:W-:-:S04]  /*3220*/  ISETP.GE.AND P0, PT, R27, UR12, PT ;  /* 0x0000000c1b007c0c */ /* 0x000fc8000bf06270 */
[----:B------:R-:W-:-:S04]  /*3230*/  ISETP.GT.AND P0, PT, R27, -0x1, !P0 ;  /* 0xffffffff1b00780c */ /* 0x000fc80004704270 */
[----:B------:R-:W-:Y:S01]  /*3240*/  PLOP3.LUT P3, PT, P3, P0, PT, 0x80, 0x8 ;  /* 0x000000000008781c */ /* 0x000fe20001f61070 */
[----:B------:R-:W-:Y:S01]  /*3250*/  IMAD.MOV.U32 R18, RZ, RZ, RZ ;  /* 0x000000ffff127224 */ /* 0x000fe200078e00ff */
[----:B------:R-:W-:Y:S01]  /*3260*/  IADD3 R23, PT, PT, R23, UR6, RZ ;  /* 0x0000000617177c10 */ /* 0x000fe2000fffe0ff */
[----:B--2---:R-:W-:-:S10]  /*3270*/  @P4 FFMA.FTZ R18, R24, R21, RZ ;  /* 0x0000001518124223 */ /* 0x004fd400000100ff */
[----:B------:R-:W0:Y:S01]  /*3280*/  @P3 LDC.64 R20, c[0x0][0x380] ;  /* 0x0000e000ff143b82 */ /* 0x000e220000000a00 */
[----:B------:R-:W-:Y:S01]  /*3290*/  ISETP.GE.AND P4, PT, R23, UR13, PT ;  /* 0x0000000d17007c0c */ /* 0x000fe2000bf86270 */
[----:B---3--:R-:W-:Y:S01]  /*32a0*/  @P6 FFMA.FTZ R18, R25, R16, R18 ;  /* 0x0000001019126223 */ /* 0x008fe20000010012 */
[----:B------:R-:W-:Y:S02]  /*32b0*/  @P3 IMAD R25, R19, UR12, R27 ;  /* 0x0000000c13193c24 */ /* 0x000fe4000f8e021b */
[----:B------:R-:W-:Y:S02]  /*32c0*/  ISETP.GT.AND P4, PT, R23, -0x1, !P4 ;  /* 0xffffffff1700780c */ /* 0x000fe40006784270 */
[----:B0-----:R-:W-:Y:S02]  /*32d0*/  @P3 IMAD.WIDE R20, R25, 0x4, R20 ;  /* 0x0000000419143825 */ /* 0x001fe400078e0214 */
[----:B------:R-:W2:Y:S04]  /*32e0*/  @P3 LDG.E R25, desc[UR8][R14.64+0x8] ;  /* 0x000008080e193981 */ /* 0x000ea8000c1e1900 */
[----:B------:R-:W2:Y:S01]  /*32f0*/  @P3 LDG.E R21, desc[UR8][R20.64] ;  /* 0x0000000814153981 */ /* 0x000ea2000c1e1900 */
[----:B------:R-:W-:-:S13]  /*3300*/  PLOP3.LUT P5, PT, P4, P2, PT, 0x80, 0x8 ;  /* 0x000000000008781c */ /* 0x000fda00027a5070 */
[----:B------:R-:W0:Y:S01]  /*3310*/  @P5 LDC.64 R16, c[0x0][0x380] ;  /* 0x0000e000ff105b82 */ /* 0x000e220000000a00 */
[----:B------:R-:W-:-:S04]  /*3320*/  VIADD R19, R19, UR6 ;  /* 0x0000000613137c36 */ /* 0x000fc80008000000 */
[----:B------:R-:W-:-:S04]  /*3330*/  @P5 IMAD R29, R19, UR12, R22 ;  /* 0x0000000c131d5c24 */ /* 0x000fc8000f8e0216 */
[----:B0-----:R-:W-:Y:S02]  /*3340*/  @P5 IMAD.WIDE R16, R29, 0x4, R16 ;  /* 0x000000041d105825 */ /* 0x001fe400078e0210 */
[----:B------:R-:W3:Y:S04]  /*3350*/  @P5 LDG.E R29, desc[UR8][R14.64+0xc] ;  /* 0x00000c080e1d5981 */ /* 0x000ee8000c1e1900 */
[----:B------:R0:W3:Y:S01]  /*3360*/  @P5 LDG.E R16, desc[UR8][R16.64] ;  /* 0x0000000810105981 */ /* 0x0000e2000c1e1900 */
[----:B------:R-:W-:Y:S02]  /*3370*/  PLOP3.LUT P6, PT, P4, P1, PT, 0x80, 0x8 ;  /* 0x000000000008781c */ /* 0x000fe400027c3070 */
[----:B------:R-:W-:Y:S02]  /*3380*/  IADD3 R23, PT, PT, R23, UR6, RZ ;  /* 0x0000000617177c10 */ /* 0x000fe4000fffe0ff */
[----:B------:R-:W-:Y:S01]  /*3390*/  PLOP3.LUT P4, PT, P4, P0, PT, 0x80, 0x8 ;  /* 0x000000000008781c */ /* 0x000fe20002781070 */
[----:B--2---:R-:W-:Y:S01]  /*33a0*/  @P3 FFMA.FTZ R18, R25, R21, R18 ;  /* 0x0000001519123223 */ /* 0x004fe20000010012 */
[----:B------:R-:W-:-:S07]  /*33b0*/  ISETP.GE.AND P3, PT, R23, UR13, PT ;  /* 0x0000000d17007c0c */ /* 0x000fce000bf66270 */
[----:B------:R-:W1:Y:S01]  /*33c0*/  @P6 LDC.64 R20, c[0x0][0x380] ;  /* 0x0000e000ff146b82 */ /* 0x000e620000000a00 */
[----:B------:R-:W-:-:S04]  /*33d0*/  ISETP.GT.AND P3, PT, R23, -0x1, !P3 ;  /* 0xffffffff1700780c */ /* 0x000fc80005f64270 */
[----:B------:R-:W-:Y:S02]  /*33e0*/  PLOP3.LUT P2, PT, P3, P2, PT, 0x80, 0x8 ;  /* 0x000000000008781c */ /* 0x000fe40001f45070 */
[----:B------:R-:W-:Y:S02]  /*33f0*/  PLOP3.LUT P1, PT, P3, P1, PT, 0x80, 0x8 ;  /* 0x000000000008781c */ /* 0x000fe40001f23070 */
[----:B------:R-:W-:Y:S01]  /*3400*/  PLOP3.LUT P0, PT, P3, P0, PT, 0x80, 0x8 ;  /* 0x000000000008781c */ /* 0x000fe20001f01070 */
[C---:B------:R-:W-:Y:S02]  /*3410*/  VIADD R25, R19.reuse, UR6 ;  /* 0x0000000613197c36 */ /* 0x040fe40008000000 */
[C---:B------:R-:W-:Y:S02]  /*3420*/  @P6 IMAD R23, R19.reuse, UR12, R26 ;  /* 0x0000000c13176c24 */ /* 0x040fe4000f8e021a */
[----:B------:R-:W-:-:S04]  /*3430*/  @P4 IMAD R19, R19, UR12, R27 ;  /* 0x0000000c13134c24 */ /* 0x000fc8000f8e021b */
[C---:B0-----:R-:W-:Y:S02]  /*3440*/  @P2 IMAD R17, R25.reuse, UR12, R22 ;  /* 0x0000000c19112c24 */ /* 0x041fe4000f8e0216 */
[C---:B------:R-:W-:Y:S02]  /*3450*/  @P1 IMAD R26, R25.reuse, UR12, R26 ;  /* 0x0000000c191a1c24 */ /* 0x040fe4000f8e021a */
[----:B------:R-:W-:Y:S01]  /*3460*/  @P0 IMAD R27, R25, UR12, R27 ;  /* 0x0000000c191b0c24 */ /* 0x000fe2000f8e021b */
[----:B------:R-:W2:Y:S01]  /*3470*/  @P0 LDG.E R28, desc[UR8][R14.64+0x20] ;  /* 0x000020080e1c0981 */ /* 0x000ea2000c1e1900 */
[----:B------:R-:W0:Y:S01]  /*3480*/  @P2 LDC.64 R24, c[0x0][0x380] ;  /* 0x0000e000ff182b82 */ /* 0x000e220000000a00 */
[----:B-1----:R-:W-:-:S07]  /*3490*/  @P6 IMAD.WIDE R20, R23, 0x4, R20 ;  /* 0x0000000417146825 */ /* 0x002fce00078e0214 */
[----:B------:R-:W1:Y:S01]  /*34a0*/  @P4 LDC.64 R22, c[0x0][0x380] ;  /* 0x0000e000ff164b82 */ /* 0x000e620000000a00 */
[----:B---3--:R-:W-:Y:S02]  /*34b0*/  @P5 FFMA.FTZ R18, R29, R16, R18 ;  /* 0x000000101d125223 */ /* 0x008fe40000010012 */
[----:B------:R-:W3:Y:S01]  /*34c0*/  @P4 LDG.E R29, desc[UR8][R14.64+0x14] ;  /* 0x000014080e1d4981 */ /* 0x000ee2000c1e1900 */
[----:B0-----:R-:W-:-:S04]  /*34d0*/  @P2 IMAD.WIDE R24, R17, 0x4, R24 ;  /* 0x0000000411182825 */ /* 0x001fc800078e0218 */
[----:B------:R-:W0:Y:S02]  /*34e0*/  @P0 LDC.64 R16, c[0x0][0x380] ;  /* 0x0000e000ff100b82 */ /* 0x000e240000000a00 */
[----:B------:R-:W4:Y:S01]  /*34f0*/  @P2 LDG.E R25, desc[UR8][R24.64] ;  /* 0x0000000818192981 */ /* 0x000f22000c1e1900 */
[----:B-1----:R-:W-:-:S03]  /*3500*/  @P4 IMAD.WIDE R22, R19, 0x4, R22 ;  /* 0x0000000413164825 */ /* 0x002fc600078e0216 */
[----:B------:R1:W5:Y:S04]  /*3510*/  @P6 LDG.E R19, desc[UR8][R20.64] ;  /* 0x0000000814136981 */ /* 0x000368000c1e1900 */
[----:B------:R-:W3:Y:S04]  /*3520*/  @P4 LDG.E R23, desc[UR8][R22.64] ;  /* 0x0000000816174981 */ /* 0x000ee8000c1e1900 */
[----:B------:R-:W2:Y:S01]  /*3530*/  @P1 LDG.E R24, desc[UR8][R14.64+0x1c] ;  /* 0x00001c080e181981 */ /* 0x000ea2000c1e1900 */
[----:B-1----:R-:W1:Y:S03]  /*3540*/  @P1 LDC.64 R20, c[0x0][0x380] ;  /* 0x0000e000ff141b82 */ /* 0x002e660000000a00 */
[----:B------:R-:W4:Y:S01]  /*3550*/  @P2 LDG.E R22, desc[UR8][R14.64+0x18] ;  /* 0x000018080e162981 */ /* 0x000f22000c1e1900 */
[----:B0-----:R-:W-:-:S03]  /*3560*/  @P0 IMAD.WIDE R16, R27, 0x4, R16 ;  /* 0x000000041b100825 */ /* 0x001fc600078e0210 */
[----:B------:R0:W5:Y:S04]  /*3570*/  @P6 LDG.E R27, desc[UR8][R14.64+0x10] ;  /* 0x000010080e1b6981 */ /* 0x000168000c1e1900 */
[----:B------:R-:W2:Y:S01]  /*3580*/  @P0 LDG.E R17, desc[UR8][R16.64] ;  /* 0x0000000810110981 */ /* 0x000ea2000c1e1900 */
[----:B-1----:R-:W-:-:S06]  /*3590*/  @P1 IMAD.WIDE R20, R26, 0x4, R20 ;  /* 0x000000041a141825 */ /* 0x002fcc00078e0214 */
[----:B------:R-:W2:Y:S01]  /*35a0*/  @P1 LDG.E R21, desc[UR8][R20.64] ;  /* 0x0000000814151981 */ /* 0x000ea2000c1e1900 */
[----:B0-----:R-:W-:Y:S01]  /*35b0*/  MOV R14, R0 ;  /* 0x00000000000e7202 */ /* 0x001fe20000000f00 */
[----:B------:R-:W-:Y:S02]  /*35c0*/  IMAD.MOV.U32 R15, RZ, RZ, R11 ;  /* 0x000000ffff0f7224 */ /* 0x000fe400078e000b */
[----:B-----5:R-:W-:-:S04]  /*35d0*/  @P6 FFMA.FTZ R18, R27, R19, R18 ;  /* 0x000000131b126223 */ /* 0x020fc80000010012 */
[----:B---3--:R-:W-:-:S04]  /*35e0*/  @P4 FFMA.FTZ R18, R29, R23, R18 ;  /* 0x000000171d124223 */ /* 0x008fc80000010012 */
[----:B----4-:R-:W-:-:S04]  /*35f0*/  @P2 FFMA.FTZ R18, R22, R25, R18 ;  /* 0x0000001916122223 */ /* 0x010fc80000010012 */
[----:B--2---:R-:W-:-:S04]  /*3600*/  @P1 FFMA.FTZ R18, R24, R21, R18 ;  /* 0x0000001518121223 */ /* 0x004fc80000010012 */
[----:B------:R-:W-:Y:S01]  /*3610*/  @P0 FFMA.FTZ R18, R28, R17, R18 ;  /* 0x000000111c120223 */ /* 0x000fe20000010012 */
[----:B------:R-:W-:-:S04]  /*3620*/  IADD3 R9, P0, PT, R4, R9, RZ ;  /* 0x0000000904097210 */ /* 0x000fc80007f1e0ff */
[----:B------:R1:W-:Y:S01]  /*3630*/  STG.E desc[UR8][R14.64], R18 ;  /* 0x000000120e007986 */ /* 0x0003e2000c101908 */
[----:B------:R-:W-:Y:S02]  /*3640*/  IADD3.X R3, PT, PT, RZ, R3, RZ, P0, !PT ;  /* 0x00000003ff037210 */ /* 0x000fe400007fe4ff */
[----:B------:R-:W-:-:S04]  /*3650*/  ISETP.GE.U32.AND P0, PT, R9, UR14, PT ;  /* 0x0000000e09007c0c */ /* 0x000fc8000bf06070 */
[----:B------:R-:W-:Y:S02]  /*3660*/  ISETP.GE.AND.EX P0, PT, R3, UR7, PT, P0 ;  /* 0x0000000703007c0c */ /* 0x000fe4000bf06300 */
[----:B------:R-:W-:-:S04]  /*3670*/  LEA R0, P1, R4, R0, 0x2 ;  /* 0x0000000004007211 */ /* 0x000fc800078210ff */
[----:B------:R-:W-:-:S07]  /*3680*/  LEA.HI.X R11, R4, R11, RZ, 0x2, P1 ;  /* 0x0000000b040b7211 */ /* 0x000fce00008f14ff */
[----:B-1----:R-:W-:Y:S05]  /*3690*/  @!P0 BRA `(.L_x_1500) ;  /* 0xfffffff000f88947 */ /* 0x002fea000383ffff */
[----:B------:R-:W-:Y:S05]  /*36a0*/  EXIT ;  /* 0x000000000000794d */ /* 0x000fea0003800000 */
.L_x_1501:
        /* <DEDUP_REMOVED lines=13> */
.L_x_1752:


//--------------------- .text._ZN2at6native51_GLOBAL__N__2c613397_18_DepthwiseConv2d_cu_9959487031conv_depthwise2d_forward_kernelILi5EfiEEvNS_27GenericPackedTensorAccessorIKT0_Lm4ENS_16DefaultPtrTraitsEiEENS3_IS4_Lm4ES6_iEES7_NS3_IS5_Lm1ES6_iEEbT1_iiiiiiiiiiiiii --------------------------
	.section	.text._ZN2at6native51_GLOBAL__N__2c613397_18_DepthwiseConv2d_cu_9959487031conv_depthwise2d_forward_kernelILi5EfiEEvNS_27GenericPackedTensorAccessorIKT0_Lm4ENS_16DefaultPtrTraitsEiEENS3_IS4_Lm4ES6_iEES7_NS3_IS5_Lm1ES6_iEEbT1_iiiiiiiiiiiiii,"ax",@progbits
	.align	128
.text._ZN2at6native51_GLOBAL__N__2c613397_18_DepthwiseConv2d_cu_9959487031conv_depthwise2d_forward_kernelILi5EfiEEvNS_27GenericPackedTensorAccessorIKT0_Lm4ENS_16DefaultPtrTraitsEiEENS3_IS4_Lm4ES6_iEES7_NS3_IS5_Lm1ES6_iEEbT1_iiiiiiiiiiiiii:
        .type           _ZN2at6native51_GLOBAL__N__2c613397_18_DepthwiseConv2d_cu_9959487031conv_depthwise2d_forward_kernelILi5EfiEEvNS_27GenericPackedTensorAccessorIKT0_Lm4ENS_16DefaultPtrTraitsEiEENS3_IS4_Lm4ES6_iEES7_NS3_IS5_Lm1ES6_iEEbT1_iiiiiiiiiiiiii,@function
        .size           _ZN2at6native51_GLOBAL__N__2c613397_18_DepthwiseConv2d_cu_9959487031conv_depthwise2d_forward_kernelILi5EfiEEvNS_27GenericPackedTensorAccessorIKT0_Lm4ENS_16DefaultPtrTraitsEiEENS3_IS4_Lm4ES6_iEES7_NS3_IS5_Lm1ES6_iEEbT1_iiiiiiiiiiiiii,(.L_x_1753 - _ZN2at6native51_GLOBAL__N__2c613397_18_DepthwiseConv2d_cu_9959487031conv_depthwise2d_forward_kernelILi5EfiEEvNS_27GenericPackedTensorAccessorIKT0_Lm4ENS_16DefaultPtrTraitsEiEENS3_IS4_Lm4ES6_iEES7_NS3_IS5_Lm1ES6_iEEbT1_iiiiiiiiiiiiii)
        .other          _ZN2at6native51_GLOBAL__N__2c613397_18_DepthwiseConv2d_cu_9959487031conv_depthwise2d_forward_kernelILi5EfiEEvNS_27GenericPackedTensorAccessorIKT0_Lm4ENS_16DefaultPtrTraitsEiEENS3_IS4_Lm4ES6_iEES7_NS3_IS5_Lm1ES6_iEEbT1_iiiiiiiiiiiiii,@"STO_CUDA_ENTRY STV_DEFAULT"
_ZN2at6native51_GLOBAL__N__2c613397_18_DepthwiseConv2d_cu_9959487031conv_depthwise2d_forward_kernelILi5EfiEEvNS_27GenericPackedTensorAccessorIKT0_Lm4ENS_16DefaultPtrTraitsEiEENS3_IS4_Lm4ES6_iEES7_NS3_IS5_Lm1ES6_iEEbT1_iiiiiiiiiiiiii:
        /* <DEDUP_REMOVED lines=44> */
.L_x_1504:
        /* <DEDUP_REMOVED lines=42> */
[----:B0-----:R-:W-:-:S07]  /*0560*/  MOV R18, RZ ;  /* 0x000000ff00127202 */ /* 0x001fce0000000f00 */
[----:B------:R-:W2:Y:S01]  /*0570*/  LDC.64 R16, c[0x0][0x438] ;  /* 0x00010e00ff107b82 */ /* 0x000ea20000000a00 */
[----:B-1----:R-:W-:Y:S02]  /*0580*/  IADD3 R25, PT, PT, RZ, -R19, RZ ;  /* 0x80000013ff197210 */ /* 0x002fe40007ffe0ff */
[----:B------:R-:W-:-:S03]  /*0590*/  @P0 IADD3 R23, PT, PT, R23, 0x1, RZ ;  /* 0x0000000117170810 */ /* 0x000fc60007ffe0ff */
[----:B------:R-:W-:Y:S02]  /*05a0*/  IMAD R25, R25, R0, RZ ;  /* 0x0000000019197224 */ /* 0x000fe400078e02ff */
[----:B------:R-:W-:Y:S01]  /*05b0*/  @!P2 IMAD.MOV R23, RZ, RZ, -R23 ;  /* 0x000000ffff17a224 */ /* 0x000fe200078e0a17 */
[----:B------:R-:W-:Y:S01]  /*05c0*/  @!P1 LOP3.LUT R23, RZ, R8, RZ, 0x33, !PT ;  /* 0x00000008ff179212 */ /* 0x000fe200078e33ff */
[----:B------:R-:W-:-:S03]  /*05d0*/  IMAD.HI.U32 R18, R19, R25, R18 ;  /* 0x0000001913127227 */ /* 0x000fc600078e0012 */
[----:B------:R-:W-:Y:S02]  /*05e0*/  IABS R20, R23 ;  /* 0x0000001700147213 */ /* 0x000fe40000000000 */
[C---:B------:R-:W-:Y:S02]  /*05f0*/  ISETP.GE.AND P2, PT, R23.reuse, RZ, PT ;  /* 0x000000ff1700720c */ /* 0x040fe40003f46270 */
[----:B------:R-:W-:Y:S02]  /*0600*/  MOV R19, R20 ;  /* 0x0000001400137202 */ /* 0x000fe40000000f00 */
[----:B------:R-:W-:-:S03]  /*0610*/  IADD3 R20, PT, PT, -R23, RZ, RZ ;  /* 0x000000ff17147210 */ /* 0x000fc60007ffe1ff */
[----:B------:R-:W-:-:S04]  /*0620*/  IMAD.HI.U32 R18, R18, R19, RZ ;  /* 0x0000001312127227 */ /* 0x000fc800078e00ff */
[----:B------:R-:W-:Y:S01]  /*0630*/  IMAD.MOV R22, RZ, RZ, -R18 ;  /* 0x000000ffff167224 */ /* 0x000fe200078e0a12 */
[----:B------:R-:W-:Y:S01]  /*0640*/  IADD3 R18, PT, PT, -R21, RZ, RZ ;  /* 0x000000ff15127210 */ /* 0x000fe20007ffe1ff */
[----:B------:R-:W-:Y:S02]  /*0650*/  IMAD R20, R8, R20, R21 ;  /* 0x0000001408147224 */ /* 0x000fe400078e0215 */
[----:B------:R-:W-:Y:S02]  /*0660*/  IMAD R19, R0, R22, R19 ;  /* 0x0000001600137224 */ /* 0x000fe400078e0213 */
[----:B------:R-:W-:-:S03]  /*0670*/  IMAD R25, R6, R18, R9 ;  /* 0x0000001206197224 */ /* 0x000fc600078e0209 */
[----:B------:R-:W-:Y:S01]  /*0680*/  ISETP.GT.U32.AND P0, PT, R0, R19, PT ;  /* 0x000000130000720c */ /* 0x000fe20003f04070 */
[----:B--2---:R-:W-:Y:S02]  /*0690*/  IMAD R25, R25, R10, -R16 ;  /* 0x0000000a19197224 */ /* 0x004fe400078e0a10 */
[----:B------:R-:W-:-:S03]  /*06a0*/  IMAD R10, R20, R11, -R17 ;  /* 0x0000000b140a7224 */ /* 0x000fc600078e0a11 */
[----:B------:R-:W-:Y:S01]  /*06b0*/  ISETP.GE.AND P3, PT, R25, UR10, PT ;  /* 0x0000000a19007c0c */ /* 0x000fe2000bf66270 */
[----:B------:R-:W-:Y:S01]  /*06c0*/  IMAD R20, R23, UR11, R10 ;  /* 0x0000000b17147c24 */ /* 0x000fe2000f8e020a */
[C---:B------:R-:W-:Y:S02]  /*06d0*/  ISETP.GE.AND P6, PT, R10.reuse, UR11, PT ;  /* 0x0000000b0a007c0c */ /* 0x040fe4000bfc6270 */
[----:B------:R-:W-:Y:S02]  /*06e0*/  ISETP.GT.AND P3, PT, R25, -0x1, !P3 ;  /* 0xffffffff1900780c */ /* 0x000fe40005f64270 */
        /* <DEDUP_REMOVED lines=8> */
[----:B------:R-:W0:Y:S01]  /*0770*/  @P0 LDC.64 R28, c[0x0][0x380] ;  /* 0x0000e000ff1c0b82 */ /* 0x000e220000000a00 */
[----:B------:R-:W-:Y:S01]  /*0780*/  @P0 IMAD R21, R20, UR10, R25 ;  /* 0x0000000a14150c24 */ /* 0x000fe2000f8e0219 */
[----:B------:R-:W-:Y:S02]  /*0790*/  @!P4 IADD3 R19, PT, PT, R19, -R0, RZ ;  /* 0x800000001313c210 */ /* 0x000fe40007ffe0ff */
[----:B------:R-:W-:-:S03]  /*07a0*/  ISETP.NE.AND P4, PT, R7, RZ, PT ;  /* 0x000000ff0700720c */ /* 0x000fc60003f85270 */
[----:B------:R-:W-:-:S05]  /*07b0*/  @!P2 IMAD.MOV R19, RZ, RZ, -R19 ;  /* 0x000000ffff13a224 */ /* 0x000fca00078e0a13 */
[----:B------:R-:W1:Y:S05]  /*07c0*/  @P5 LDC.64 R22, c[0x0][0x380] ;  /* 0x0000e000ff165b82 */ /* 0x000e6a0000000a00 */
[----:B------:R-:W-:-:S05]  /*07d0*/  @!P4 LOP3.LUT R19, RZ, R7, RZ, 0x33, !PT ;  /* 0x00000007ff13c212 */ /* 0x000fca00078e33ff */
[C---:B------:R-:W-:Y:S02]  /*07e0*/  IMAD R11, R19.reuse, UR4, RZ ;  /* 0x00000004130b7c24 */ /* 0x040fe4000f8e02ff */
[----:B------:R-:W-:-:S04]  /*07f0*/  IMAD.WIDE R26, R19, 0x4, R14 ;  /* 0x00000004131a7825 */ /* 0x000fc800078e020e */
[----:B0-----:R-:W-:Y:S01]  /*0800*/  @P0 IMAD.WIDE R28, R21, 0x4, R28 ;  /* 0x00000004151c0825 */ /* 0x001fe200078e021c */
[----:B------:R-:W2:Y:S03]  /*0810*/  LDG.E R0, desc[UR8][R26.64] ;  /* 0x000000081a007981 */ /* 0x000ea6000c1e1900 */
[----:B------:R-:W-:Y:S02]  /*0820*/  IMAD.WIDE R18, R11, 0x4, R12 ;  /* 0x000000040b127825 */ /* 0x000fe400078e020c */
[----:B------:R1:W2:Y:S02]  /*0830*/  @P0 LDG.E R11, desc[UR8][R28.64] ;  /* 0x000000081c0b0981 */ /* 0x0002a4000c1e1900 */
[----:B------:R-:W-:Y:S02]  /*0840*/  @P5 IMAD R16, R20, UR10, R17 ;  /* 0x0000000a14105c24 */ /* 0x000fe4000f8e0211 */
[----:B------:R-:W2:Y:S02]  /*0850*/  @P0 LDG.E R21, desc[UR8][R18.64] ;  /* 0x0000000812150981 */ /* 0x000ea4000c1e1900 */
[----:B-1----:R-:W-:-:S02]  /*0860*/  @P5 IMAD.WIDE R28, R16, 0x4, R22 ;  /* 0x00000004101c5825 */ /* 0x002fc400078e0216 */
[----:B------:R-:W3:Y:S04]  /*0870*/  @P5 LDG.E R16, desc[UR8][R18.64+0x4] ;  /* 0x0000040812105981 */ /* 0x000ee8000c1e1900 */
[----:B------:R-:W3:Y:S01]  /*0880*/  @P5 LDG.E R24, desc[UR8][R28.64] ;  /* 0x000000081c185981 */ /* 0x000ee2000c1e1900 */
[----:B------:R-:W-:-:S04]  /*0890*/  IADD3 R27, PT, PT, R17, UR5, RZ ;  /* 0x00000005111b7c10 */ /* 0x000fc8000fffe0ff */
[----:B------:R-:W-:-:S04]  /*08a0*/  ISETP.GE.AND P2, PT, R27, UR10, PT ;  /* 0x0000000a1b007c0c */ /* 0x000fc8000bf46270 */
[----:B------:R-:W-:-:S04]  /*08b0*/  ISETP.GT.AND P2, PT, R27, -0x1, !P2 ;  /* 0xffffffff1b00780c */ /* 0x000fc80005744270 */
[----:B------:R-:W-:-:S13]  /*08c0*/  PLOP3.LUT P4, PT, P6, P2, PT, 0x80, 0x8 ;  /* 0x000000000008781c */ /* 0x000fda0003785070 */
[----:B------:R-:W0:Y:S01]  /*08d0*/  @P4 LDC.64 R22, c[0x0][0x380] ;  /* 0x0000e000ff164b82 */ /* 0x000e220000000a00 */
[----:B--2---:R-:W-:Y:S01]  /*08e0*/  @P0 FFMA.FTZ R0, R21, R11, R0 ;  /* 0x0000000b15000223 */ /* 0x004fe20000010000 */
[----:B------:R-:W-:-:S04]  /*08f0*/  @P4 IMAD R11, R20, UR10, R27 ;  /* 0x0000000a140b4c24 */ /* 0x000fc8000f8e021b */
[----:B0-----:R-:W-:Y:S01]  /*0900*/  @P4 IMAD.WIDE R22, R11, 0x4, R22 ;  /* 0x000000040b164825 */ /* 0x001fe200078e0216 */
[----:B------:R-:W-:-:S04]  /*0910*/  IADD3 R11, PT, PT, R27, UR5, RZ ;  /* 0x000000051b0b7c10 */ /* 0x000fc8000fffe0ff */
[----:B------:R0:W2:Y:S01]  /*0920*/  @P4 LDG.E R21, desc[UR8][R22.64] ;  /* 0x0000000816154981 */ /* 0x0000a2000c1e1900 */
[----:B---3--:R-:W-:-:S03]  /*0930*/  @P5 FFMA.FTZ R0, R16, R24, R0 ;  /* 0x0000001810005223 */ /* 0x008fc60000010000 */
[----:B------:R-:W2:Y:S01]  /*0940*/  @P4 LDG.E R16, desc[UR8][R18.64+0x8] ;  /* 0x0000080812104981 */ /* 0x000ea2000c1e1900 */
[----:B------:R-:W-:-:S04]  /*0950*/  ISETP.GE.AND P0, PT, R11, UR10, PT ;  /* 0x0000000a0b007c0c */ /* 0x000fc8000bf06270 */
[----:B------:R-:W-:-:S04]  /*0960*/  ISETP.GT.AND P0, PT, R11, -0x1, !P0 ;  /* 0xffffffff0b00780c */ /* 0x000fc80004704270 */
[----:B------:R-:W-:-:S13]  /*0970*/  PLOP3.LUT P5, PT, P6, P0, PT, 0x80, 0x8 ;  /* 0x000000000008781c */ /* 0x000fda00037a1070 */
[----:B0-----:R-:W0:Y:S01]  /*0980*/  @P5 LDC.64 R22, c[0x0][0x380] ;  /* 0x0000e000ff165b82 */ /* 0x001e220000000a00 */
[----:B------:R-:W-:Y:S01]  /*0990*/  @P5 IMAD R29, R20, UR10, R11 ;  /* 0x0000000a141d5c24 */ /* 0x000fe2000f8e020b */
[----:B------:R-:W3:Y:S03]  /*09a0*/  @P5 LDG.E R24, desc[UR8][R18.64+0xc] ;  /* 0x00000c0812185981 */ /* 0x000ee6000c1e1900 */
[----:B0-----:R-:W-:-:S06]  /*09b0*/  @P5 IMAD.WIDE R28, R29, 0x4, R22 ;  /* 0x000000041d1c5825 */ /* 0x001fcc00078e0216 */
[----:B------:R-:W3:Y:S01]  /*09c0*/  @P5 LDG.E R29, desc[UR8][R28.64] ;  /* 0x000000081c1d5981 */ /* 0x000ee2000c1e1900 */
[----:B--2---:R-:W-:Y:S01]  /*09d0*/  @P4 FFMA.FTZ R0, R16, R21, R0 ;  /* 0x0000001510004223 */ /* 0x004fe20000010000 */
[----:B------:R-:W-:-:S05]  /*09e0*/  VIADD R21, R11, UR5 ;  /* 0x000000050b157c36 */ /* 0x000fca0008000000 */
[----:B------:R-:W-:-:S04]  /*09f0*/  ISETP.GE.AND P4, PT, R21, UR10, PT ;  /* 0x0000000a15007c0c */ /* 0x000fc8000bf86270 */
[----:B------:R-:W-:-:S04]  /*0a00*/  ISETP.GT.AND P4, PT, R21, -0x1, !P4 ;  /* 0xffffffff1500780c */ /* 0x000fc80006784270 */
[----:B------:R-:W-:-:S13]  /*0a10*/  PLOP3.LUT P6, PT, P6, P4, PT, 0x80, 0x8 ;  /* 0x000000000008781c */ /* 0x000fda00037c9070 */
[----:B------:R-:W0:Y:S01]  /*0a20*/  @P6 LDC.64 R22, c[0x0][0x380] ;  /* 0x0000e000ff166b82 */ /* 0x000e220000000a00 */
[----:B------:R-:W-:-:S04]  /*0a30*/  @P6 IMAD R16, R20, UR10, R21 ;  /* 0x0000000a14106c24 */ /* 0x000fc8000f8e0215 */
[----:B0-----:R-:W-:-:S04]  /*0a40*/  @P6 IMAD.WIDE R22, R16, 0x4, R22 ;  /* 0x0000000410166825 */ /* 0x001fc800078e0216 */
[----:B---3--:R-:W-:Y:S02]  /*0a50*/  @P5 FFMA.FTZ R0, R24, R29, R0 ;  /* 0x0000001d18005223 */ /* 0x008fe40000010000 */
[----:B------:R-:W2:Y:S04]  /*0a60*/  @P6 LDG.E R29, desc[UR8][R18.64+0x10] ;  /* 0x00001008121d6981 */ /* 0x000ea8000c1e1900 */
[----:B------:R-:W2:Y:S01]  /*0a70*/  @P6 LDG.E R22, desc[UR8][R22.64] ;  /* 0x0000000816166981 */ /* 0x000ea2000c1e1900 */
[----:B------:R-:W-:-:S04]  /*0a80*/  IADD3 R10, PT, PT, R10, UR6, RZ ;  /* 0x000000060a0a7c10 */ /* 0x000fc8000fffe0ff */
[----:B------:R-:W-:-:S04]  /*0a90*/  ISETP.GE.AND P5, PT, R10, UR11, PT ;  /* 0x0000000b0a007c0c */ /* 0x000fc8000bfa6270 */
[----:B------:R-:W-:Y:S02]  /*0aa0*/  ISETP.GT.AND P5, PT, R10, -0x1, !P5 ;  /* 0xffffffff0a00780c */ /* 0x000fe40006fa4270 */
[----:B------:R-:W-:Y:S01]  /*0ab0*/  IADD3 R20, PT, PT, R20, UR6, RZ ;  /* 0x0000000614147c10 */ /* 0x000fe2000fffe0ff */
[----:B--2---:R-:W-:Y:S01]  /*0ac0*/  @P6 FFMA.FTZ R0, R29, R22, R0 ;  /* 0x000000161d006223 */ /* 0x004fe20000010000 */
[----:B------:R-:W-:-:S13]  /*0ad0*/  PLOP3.LUT P6, PT, P5, P3, PT, 0x80, 0x8 ;  /* 0x000000000008781c */ /* 0x000fda0002fc7070 */
[----:B------:R-:W0:Y:S01]  /*0ae0*/  @P6 LDC.64 R22, c[0x0][0x380] ;  /* 0x0000e000ff166b82 */ /* 0x000e220000000a00 */
[----:B------:R-:W-:-:S04]  /*0af0*/  @P6 IMAD R29, R20, UR10, R25 ;  /* 0x0000000a141d6c24 */ /* 0x000fc8000f8e0219 */
[----:B0-----:R-:W-:Y:S02]  /*0b00*/  @P6 IMAD.WIDE R28, R29, 0x4, R22 ;  /* 0x000000041d1c6825 */ /* 0x001fe400078e0216 */
[----:B------:R-:W2:Y:S04]  /*0b10*/  @P6 LDG.E R23, desc[UR8][R18.64+0x14] ;  /* 0x0000140812176981 */ /* 0x000ea8000c1e1900 */
[----:B------:R-:W2:Y:S02]  /*0b20*/  @P6 LDG.E R28, desc[UR8][R28.64] ;  /* 0x000000081c1c6981 */ /* 0x000ea4000c1e1900 */
        /* <DEDUP_REMOVED lines=10> */
[----:B------:R-:W-:Y:S01]  /*0bd0*/  @P6 IMAD R29, R20, UR10, R27 ;  /* 0x0000000a141d6c24 */ /* 0x000fe2000f8e021b */
[----:B------:R-:W2:Y:S03]  /*0be0*/  @P6 LDG.E R16, desc[UR8][R18.64+0x1c] ;  /* 0x00001c0812106981 */ /* 0x000ea6000c1e1900 */
[----:B0-----:R-:W-:-:S06]  /*0bf0*/  @P6 IMAD.WIDE R28, R29, 0x4, R22 ;  /* 0x000000041d1c6825 */ /* 0x001fcc00078e0216 */
[----:B------:R-:W2:Y:S02]  /*0c00*/  @P6 LDG.E R29, desc[UR8][R28.64] ;  /* 0x000000081c1d6981 */ /* 0x000ea4000c1e1900 */
[----:B--2---:R-:W-:Y:S01]  /*0c10*/  @P6 FFMA.FTZ R0, R16, R29, R0 ;  /* 0x0000001d10006223 */ /* 0x004fe20000010000 */
[----:B------:R-:W-:-:S13]  /*0c20*/  PLOP3.LUT P6, PT, P5, P0, PT, 0x80, 0x8 ;  /* 0x000000000008781c */ /* 0x000fda0002fc1070 */
[----:B------:R-:W0:Y:S01]  /*0c30*/  @P6 LDC.64 R22, c[0x0][0x380] ;  /* 0x0000e000ff166b82 */ /* 0x000e220000000a00 */
[----:B------:R-:W-:-:S04]  /*0c40*/  @P6 IMAD R16, R20, UR10, R11 ;  /* 0x0000000a14106c24 */ /* 0x000fc8000f8e020b */
[----:B0-----:R-:W-:Y:S02]  /*0c50*/  @P6 IMAD.WIDE R28, R16, 0x4, R22 ;  /* 0x00000004101c6825 */ /* 0x001fe400078e0216 */
[----:B------:R-:W2:Y:S04]  /*0c60*/  @P6 LDG.E R16, desc[UR8][R18.64+0x20] ;  /* 0x0000200812106981 */ /* 0x000ea8000c1e1900 */
[----:B------:R-:W2:Y:S01]  /*0c70*/  @P6 LDG.E R24, desc[UR8][R28.64] ;  /* 0x000000081c186981 */ /* 0x000ea2000c1e1900 */
[----:B------:R-:W-:-:S13]  /*0c80*/  PLOP3.LUT P5, PT, P5, P4, PT, 0x80, 0x8 ;  /* 0x000000000008781c */ /* 0x000fda0002fa9070 */
[----:B------:R-:W0:Y:S01]  /*0c90*/  @P5 LDC.64 R22, c[0x0][0x380] ;  /* 0x0000e000ff165b82 */ /* 0x000e220000000a00 */
[----:B--2---:R-:W-:Y:S01]  /*0ca0*/  @P6 FFMA.FTZ R0, R16, R24, R0 ;  /* 0x0000001810006223 */ /* 0x004fe20000010000 */
[----:B------:R-:W-:-:S04]  /*0cb0*/  @P5 IMAD R16, R20, UR10, R21 ;  /* 0x0000000a14105c24 */ /* 0x000fc8000f8e0215 */
[----:B0-----:R-:W-:Y:S02]  /*0cc0*/  @P5 IMAD.WIDE R22, R16, 0x4, R22 ;  /* 0x0000000410165825 */ /* 0x001fe400078e0216 */
[----:B------:R-:W2:Y:S04]  /*0cd0*/  @P5 LDG.E R16, desc[UR8][R18.64+0x24] ;  /* 0x0000240812105981 */ /* 0x000ea8000c1e1900 */
[----:B------:R-:W2:Y:S01]  /*0ce0*/  @P5 LDG.E R23, desc[UR8][R22.64] ;  /* 0x0000000816175981 */ /* 0x000ea2000c1e1900 */
[----:B------:R-:W-:-:S05]  /*0cf0*/  VIADD R10, R10, UR6 ;  /* 0x000000060a0a7c36 */ /* 0x000fca0008000000 */
        /* <DEDUP_REMOVED lines=38> */
[----:B------:R-:W-:-:S04]  /*0f60*/  IADD3 R10, PT, PT, R10, UR6, RZ ;  /* 0x000000060a0a7c10 */ /* 0x000fc8000fffe0ff */
[----:B------:R-:W-:-:S04]  /*0f70*/  ISETP.GE.AND P5, PT, R10, UR11, PT ;  /* 0x0000000b0a007c0c */ /* 0x000fc8000bfa6270 */
[----:B------:R-:W-:Y:S01]  /*0f80*/  ISETP.GT.AND P5, PT, R10, -0x1, !P5 ;  /* 0xffffffff0a00780c */ /* 0x000fe20006fa4270 */
[----:B------:R-:W-:Y:S02]  /*0f90*/  VIADD R20, R20, UR6 ;  /* 0x0000000614147c36 */ /* 0x000fe40008000000 */
        /* <DEDUP_REMOVED lines=30> */
[----:B------:R-:W-:Y:S01]  /*1180*/  IADD3 R10, PT, PT, R10, UR6, RZ ;  /* 0x000000060a0a7c10 */ /* 0x000fe2000fffe0ff */
[----:B--2---:R-:W-:Y:S01]  /*1190*/  @P6 FFMA.FTZ R0, R16, R24, R0 ;  /* 0x0000001810006223 */ /* 0x004fe20000010000 */
[----:B------:R-:W-:-:S04]  /*11a0*/  @P5 IMAD R16, R20, UR10, R21 ;  /* 0x0000000a14105c24 */ /* 0x000fc8000f8e0215 */
[----:B0-----:R-:W-:Y:S02]  /*11b0*/  @P5 IMAD.WIDE R22, R16, 0x4, R22 ;  /* 0x0000000410165825 */ /* 0x001fe400078e0216 */
[----:B------:R-:W2:Y:S04]  /*11c0*/  @P5 LDG.E R16, desc[UR8][R18.64+0x4c] ;  /* 0x00004c0812105981 */ /* 0x000ea8000c1e1900 */
[----:B------:R-:W2:Y:S01]  /*11d0*/  @P5 LDG.E R23, desc[UR8][R22.64] ;  /* 0x0000000816175981 */ /* 0x000ea2000c1e1900 */
[----:B------:R-:W-:-:S04]  /*11e0*/  ISETP.GE.AND P6, PT, R10, UR11, PT ;  /* 0x0000000b0a007c0c */ /* 0x000fc8000bfc6270 */
[----:B------:R-:W-:-:S04]  /*11f0*/  ISETP.GT.AND P6, PT, R10, -0x1, !P6 ;  /* 0xffffffff0a00780c */ /* 0x000fc800077c4270 */
[----:B------:R-:W-:-:S13]  /*1200*/  PLOP3.LUT P3, PT, P6, P3, PT, 0x80, 0x8 ;  /* 0x000000000008781c */ /* 0x000fda0003767070 */
[----:B------:R-:W0:Y:S01]  /*1210*/  @P3 LDC.64 R28, c[0x0][0x380] ;  /* 0x0000e000ff1c3b82 */ /* 0x000e220000000a00 */
[----:B------:R-:W-:Y:S02]  /*1220*/  PLOP3.LUT P1, PT, P6, P1, PT, 0x80, 0x8 ;  /* 0x000000000008781c */ /* 0x000fe40003723070 */
[----:B------:R-:W-:-:S05]  /*1230*/  IADD3 R20, PT, PT, R20, UR6, RZ ;  /* 0x0000000614147c10 */ /* 0x000fca000fffe0ff */
[----:B------:R-:W-:Y:S01]  /*1240*/  @P3 IMAD R25, R20, UR10, R25 ;  /* 0x0000000a14193c24 */ /* 0x000fe2000f8e0219 */
[----:B------:R-:W-:-:S03]  /*1250*/  PLOP3.LUT P4, PT, P6, P4, PT, 0x80, 0x8 ;  /* 0x000000000008781c */ /* 0x000fc60003789070 */
[----:B0-----:R-:W-:Y:S01]  /*1260*/  @P3 IMAD.WIDE R28, R25, 0x4, R28 ;  /* 0x00000004191c3825 */ /* 0x001fe200078e021c */
[----:B------:R-:W-:Y:S01]  /*1270*/  PLOP3.LUT P2, PT, P6, P2, PT, 0x80, 0x8 ;  /* 0x000000000008781c */ /* 0x000fe20003745070 */
[----:B------:R-:W0:Y:S01]  /*1280*/  @P1 LDC.64 R24, c[0x0][0x380] ;  /* 0x0000e000ff181b82 */ /* 0x000e220000000a00 */
[----:B------:R-:W-:Y:S01]  /*1290*/  PLOP3.LUT P0, PT, P6, P0, PT, 0x80, 0x8 ;  /* 0x000000000008781c */ /* 0x000fe20003701070 */
[----:B------:R-:W-:-:S06]  /*12a0*/  @P1 IMAD R17, R20, UR10, R17 ;  /* 0x0000000a14111c24 */ /* 0x000fcc000f8e0211 */
[----:B------:R-:W3:Y:S01]  /*12b0*/  @P4 LDG.E R26, desc[UR8][R18.64+0x60] ;  /* 0x00006008121a4981 */ /* 0x000ee2000c1e1900 */
[----:B------:R-:W-:Y:S02]  /*12c0*/  @P4 IMAD R21, R20, UR10, R21 ;  /* 0x0000000a14154c24 */ /* 0x000fe4000f8e0215 */
[----:B0-----:R-:W-:-:S04]  /*12d0*/  @P1 IMAD.WIDE R24, R17, 0x4, R24 ;  /* 0x0000000411181825 */ /* 0x001fc800078e0218 */
[C---:B------:R-:W-:Y:S02]  /*12e0*/  @P2 IMAD R27, R20.reuse, UR10, R27 ;  /* 0x0000000a141b2c24 */ /* 0x040fe4000f8e021b */
[----:B------:R-:W-:Y:S01]  /*12f0*/  @P0 IMAD R10, R20, UR10, R11 ;  /* 0x0000000a140a0c24 */ /* 0x000fe2000f8e020b */
[----:B------:R-:W4:Y:S04]  /*1300*/  @P1 LDG.E R24, desc[UR8][R24.64] ;  /* 0x0000000818181981 */ /* 0x000f28000c1e1900 */
[----:B------:R-:W5:Y:S04]  /*1310*/  @P3 LDG.E R11, desc[UR8][R28.64] ;  /* 0x000000081c0b3981 */ /* 0x000f68000c1e1900 */
[----:B------:R-:W3:Y:S04]  /*1320*/  @P2 LDG.E R25, desc[UR8][R18.64+0x58] ;  /* 0x0000580812192981 */ /* 0x000ee8000c1e1900 */
[----:B------:R-:W5:Y:S01]  /*1330*/  @P3 LDG.E R29, desc[UR8][R18.64+0x50] ;  /* 0x00005008121d3981 */ /* 0x000f62000c1e1900 */
[----:B--2---:R-:W-:-:S02]  /*1340*/  @P5 FFMA.FTZ R0, R16, R23, R0 ;  /* 0x0000001710005223 */ /* 0x004fc40000010000 */
[----:B------:R-:W0:Y:S08]  /*1350*/  @P4 LDC.64 R16, c[0x0][0x380] ;  /* 0x0000e000ff104b82 */ /* 0x000e300000000a00 */
[----:B------:R-:W1:Y:S01]  /*1360*/  @P2 LDC.64 R22, c[0x0][0x380] ;  /* 0x0000e000ff162b82 */ /* 0x000e620000000a00 */
[----:B0-----:R-:W-:-:S07]  /*1370*/  @P4 IMAD.WIDE R16, R21, 0x4, R16 ;  /* 0x0000000415104825 */ /* 0x001fce00078e0210 */
[----:B------:R-:W0:Y:S01]  /*1380*/  @P0 LDC.64 R20, c[0x0][0x380] ;  /* 0x0000e000ff140b82 */ /* 0x000e220000000a00 */
[----:B------:R-:W2:Y:S01]  /*1390*/  @P4 LDG.E R17, desc[UR8][R16.64] ;  /* 0x0000000810114981 */ /* 0x000ea2000c1e1900 */
[----:B-1----:R-:W-:-:S03]  /*13a0*/  @P2 IMAD.WIDE R22, R27, 0x4, R22 ;  /* 0x000000041b162825 */ /* 0x002fc600078e0216 */
[----:B------:R-:W4:Y:S04]  /*13b0*/  @P1 LDG.E R27, desc[UR8][R18.64+0x54] ;  /* 0x00005408121b1981 */ /* 0x000f28000c1e1900 */
[----:B------:R-:W3:Y:S04]  /*13c0*/  @P2 LDG.E R22, desc[UR8][R22.64] ;  /* 0x0000000816162981 */ /* 0x000ee8000c1e1900 */
[----:B------:R-:W2:Y:S01]  /*13d0*/  @P0 LDG.E R23, desc[UR8][R18.64+0x5c] ;  /* 0x00005c0812170981 */ /* 0x000ea2000c1e1900 */
[----:B0-----:R-:W-:-:S06]  /*13e0*/  @P0 IMAD.WIDE R20, R10, 0x4, R20 ;  /* 0x000000040a140825 */ /* 0x001fcc00078e0214 */
[----:B------:R-:W2:Y:S01]  /*13f0*/  @P0 LDG.E R20, desc[UR8][R20.64] ;  /* 0x0000000814140981 */ /* 0x000ea2000c1e1900 */
[----:B-----5:R-:W-:-:S04]  /*1400*/  @P3 FFMA.FTZ R0, R29, R11, R0 ;  /* 0x0000000b1d003223 */ /* 0x020fc80000010000 */
[----:B----4-:R-:W-:Y:S01]  /*1410*/  @P1 FFMA.FTZ R0, R27, R24, R0 ;  /* 0x000000181b001223 */ /* 0x010fe20000010000 */
[----:B------:R-:W-:-:S03]  /*1420*/  LEA R10, P1, R9, UR12, 0x2 ;  /* 0x0000000c090a7c11 */ /* 0x000fc6000f8210ff */
[----:B---3--:R-:W-:Y:S01]  /*1430*/  @P2 FFMA.FTZ R0, R25, R22, R0 ;  /* 0x0000001619002223 */ /* 0x008fe20000010000 */
[----:B------:R-:W-:-:S03]  /*1440*/  LEA.HI.X R11, R9, UR13, R3, 0x2, P1 ;  /* 0x0000000d090b7c11 */ /* 0x000fc600088f1403 */
[----:B--2---:R-:W-:Y:S01]  /*1450*/  @P0 FFMA.FTZ R0, R23, R20, R0 ;  /* 0x0000001417000223 */ /* 0x004fe20000010000 */
[----:B------:R-:W-:-:S03]  /*1460*/  IADD3 R9, P0, PT, R4, R9, RZ ;  /* 0x0000000904097210 */ /* 0x000fc60007f1e0ff */
[----:B------:R-:W-:Y:S02]  /*1470*/  @P4 FFMA.FTZ R0, R26, R17, R0 ;  /* 0x000000111a004223 */ /* 0x000fe40000010000 */
[----:B------:R-:W-:Y:S01]  /*1480*/  IMAD.X R3, RZ, RZ, R3, P0 ;  /* 0x000000ffff037224 */ /* 0x000fe200000e0603 */
[----:B------:R-:W-:Y:S02]  /*1490*/  ISETP.GE.U32.AND P0, PT, R9, UR14, PT ;  /* 0x0000000e09007c0c */ /* 0x000fe4000bf06070 */
[----:B------:R1:W-:Y:S02]  /*14a0*/  STG.E desc[UR8][R10.64], R0 ;  /* 0x000000000a007986 */ /* 0x0003e4000c101908 */
[----:B------:R-:W-:-:S13]  /*14b0*/  ISETP.GE.AND.EX P0, PT, R3, UR7, PT, P0 ;  /* 0x0000000703007c0c */ /* 0x000fda000bf06300 */
[----:B-1----:R-:W-:Y:S05]  /*14c0*/  @!P0 BRA `(.L_x_1504) ;  /* 0xffffffec007c8947 */ /* 0x002fea000383ffff */
[----:B------:R-:W-:Y:S05]  /*14d0*/  EXIT ;  /* 0x000000000000794d */ /* 0x000fea0003800000 */
.L_x_1503:
        /* <DEDUP_REMOVED lines=15> */
[----:B-----5:R-:W-:Y:S01]  /*15d0*/  IMAD.MOV.U32 R10, RZ, RZ, RZ ;  /* 0x000000ffff0a7224 */ /* 0x020fe200078e00ff */
[----:B--2---:R-:W-:-:S05]  /*15e0*/  IADD3 R0, PT, PT, RZ, -R11, RZ ;  /* 0x8000000bff007210 */ /* 0x004fca0007ffe0ff */
[----:B------:R-:W-:-:S04]  /*15f0*/  IMAD R15, R0, R5, RZ ;  /* 0x00000005000f7224 */ /* 0x000fc800078e02ff */
[----:B01-34-:R-:W-:-:S07]  /*1600*/  IMAD.HI.U32 R2, R11, R15, R10 ;  /* 0x0000000f0b027227 */ /* 0x01bfce00078e000a */
.L_x_1505:
[----:B------:R-:W-:Y:S02]  /*1610*/  IABS R11, R9 ;  /* 0x00000009000b7213 */ /* 0x000fe40000000000 */
[----:B------:R-:W-:Y:S02]  /*1620*/  IABS R14, R8 ;  /* 0x00000008000e7213 */ /* 0x000fe40000000000 */
[----:B------:R-:W-:Y:S01]  /*1630*/  IABS R15, R6 ;  /* 0x00000006000f7213 */ /* 0x000fe20000000000 */
[----:B------:R-:W-:Y:S01]  /*1640*/  IMAD.HI.U32 R19, R2, R11, RZ ;  /* 0x0000000b02137227 */ /* 0x000fe200078e00ff */
[----:B------:R-:W0:Y:S04]  /*1650*/  I2F.RP R16, R14 ;  /* 0x0000000e00107306 */ /* 0x000e280000209400 */
[----:B------:R-:W-:-:S05]  /*1660*/  IADD3 R0, PT, PT, -R19, RZ, RZ ;  /* 0x000000ff13007210 */ /* 0x000fca0007ffe1ff */
[----:B------:R-:W-:-:S05]  /*1670*/  IMAD R0, R15, R0, R11 ;  /* 0x000000000f007224 */ /* 0x000fca00078e020b */
[----:B------:R-:W-:Y:S01]  /*1680*/  ISETP.GT.U32.AND P1, PT, R5, R0, PT ;  /* 0x000000000500720c */ /* 0x000fe20003f24070 */
[----:B0-----:R-:W0:-:S12]  /*1690*/  MUFU.RCP R16, R16 ;  /* 0x0000001000107308 */ /* 0x001e180000001000 */
[----:B------:R-:W-:Y:S02]  /*16a0*/  @!P1 IADD3 R0, PT, PT, R0, -R15, RZ ;  /* 0x8000000f00009210 */ /* 0x000fe40007ffe0ff */
[----:B------:R-:W-:Y:S02]  /*16b0*/  @!P1 IADD3 R19, PT, PT, R19, 0x1, RZ ;  /* 0x0000000113139810 */ /* 0x000fe40007ffe0ff */
[----:B------:R-:W-:Y:S01]  /*16c0*/  ISETP.GE.U32.AND P0, PT, R0, R5, PT ;  /* 0x000000050000720c */ /* 0x000fe20003f06070 */
[----:B0-----:R-:W-:Y:S01]  /*16d0*/  VIADD R10, R16, 0xffffffe ;  /* 0x0ffffffe100a7836 */ /* 0x001fe20000000000 */
[----:B------:R-:W-:Y:S02]  /*16e0*/  LOP3.LUT R0, R9, R6, RZ, 0x3c, !PT ;  /* 0x0000000609007212 */ /* 0x000fe400078e3cff */
[----:B------:R-:W-:Y:S01]  /*16f0*/  ISETP.NE.AND P1, PT, R6, RZ, PT ;  /* 0x000000ff0600720c */ /* 0x000fe20003f25270 */
[----:B------:R0:W1:Y:S01]  /*1700*/  F2I.FTZ.U32.TRUNC.NTZ R11, R10 ;  /* 0x0000000a000b7305 */ /* 0x000062000021f000 */
[----:B------:R-:W-:-:S02]  /*1710*/  ISETP.GE.AND P2, PT, R0, RZ, PT ;  /* 0x000000ff0000720c */ /* 0x000fc40003f46270 */
[----:B------:R-:W-:-:S05]  /*1720*/  IABS R0, R7 ;  /* 0x0000000700007213 */ /* 0x000fca0000000000 */
[----:B------:R-:W-:Y:S01]  /*1730*/  @P0 IADD3 R19, PT, PT, R19, 0x1, RZ ;  /* 0x0000000113130810 */ /* 0x000fe20007ffe0ff */
[----:B0-----:R-:W-:-:S05]  /*1740*/  HFMA2 R10, -RZ, RZ, 0, 0 ;  /* 0x00000000ff0a7431 */ /* 0x001fca00000001ff */
[----:B------:R-:W-:Y:S01]  /*1750*/  @!P2 IADD3 R19, PT, PT, -R19, RZ, RZ ;  /* 0x000000ff1313a210 */ /* 0x000fe20007ffe1ff */
[----:B-1----:R-:W-:Y:S01]  /*1760*/  IMAD.MOV R15, RZ, RZ, -R11 ;  /* 0x000000ffff0f7224 */ /* 0x002fe200078e0a0b */
        /* <DEDUP_REMOVED lines=13> */
[----:B------:R-:W-:Y:S01]  /*1840*/  MOV R10, RZ ;  /* 0x000000ff000a7202 */ /* 0x000fe20000000f00 */
[----:B0-----:R-:W-:-:S08]  /*1850*/  VIADD R16, R15, 0xffffffe ;  /* 0x0ffffffe0f107836 */ /* 0x001fd00000000000 */
[-C--:B------:R-:W-:Y:S02]  /*1860*/  @!P1 IADD3 R11, PT, PT, R11, -R14.reuse, RZ ;  /* 0x8000000e0b0b9210 */ /* 0x080fe40007ffe0ff */
[----:B------:R-:W-:Y:S02]  /*1870*/  @!P1 IADD3 R17, PT, PT, R17, 0x1, RZ ;  /* 0x0000000111119810 */ /* 0x000fe40007ffe0ff */
[----:B------:R-:W-:Y:S02]  /*1880*/  ISETP.GE.U32.AND P0, PT, R11, R14, PT ;  /* 0x0000000e0b00720c */ /* 0x000fe40003f06070 */
[----:B------:R0:W1:Y:S01]  /*1890*/  F2I.FTZ.U32.TRUNC.NTZ R11, R16 ;  /* 0x00000010000b7305 */ /* 0x000062000021f000 */
[----:B------:R-:W-:Y:S02]  /*18a0*/  ISETP.NE.AND P1, PT, R8, RZ, PT ;  /* 0x000000ff0800720c */ /* 0x000fe40003f25270 */
[----:B0-----:R-:W-:-:S08]  /*18b0*/  IADD3 R16, PT, PT, -R19, RZ, RZ ;  /* 0x000000ff13107210 */ /* 0x001fd00007ffe1ff */
[----:B------:R-:W-:Y:S01]  /*18c0*/  @P0 IADD3 R17, PT, PT, R17, 0x1, RZ ;  /* 0x0000000111110810 */ /* 0x000fe20007ffe0ff */
[----:B------:R-:W-:-:S03]  /*18d0*/  IMAD R23, R6, R16, R9 ;  /* 0x0000001006177224 */ /* 0x000fc600078e0209 */
[----:B------:R-:W-:Y:S01]  /*18e0*/  @!P2 IADD3 R17, PT, PT, -R17, RZ, RZ ;  /* 0x000000ff1111a210 */ /* 0x000fe20007ffe1ff */
[----:B-1----:R-:W-:Y:S01]  /*18f0*/  IMAD.MOV R15, RZ, RZ, -R11 ;  /* 0x000000ffff0f7224 */ /* 0x002fe200078e0a0b */
[----:B------:R-:W-:-:S03]  /*1900*/  @!P1 LOP3.LUT R17, RZ, R8, RZ, 0x33, !PT ;  /* 0x00000008ff119212 */ /* 0x000fc600078e33ff */
[----:B------:R-:W-:Y:S01]  /*1910*/  IMAD R15, R15, R0, RZ ;  /* 0x000000000f0f7224 */ /* 0x000fe200078e02ff */
[----:B------:R-:W-:Y:S01]  /*1920*/  IABS R21, R17 ;  /* 0x0000001100157213 */ /* 0x000fe20000000000 */
[----:B------:R-:W-:Y:S01]  /*1930*/  IMAD.MOV R18, RZ, RZ, -R17 ;  /* 0x000000ffff127224 */ /* 0x000fe200078e0a11 */
[----:B------:R-:W-:Y:S01]  /*1940*/  ISETP.GE.AND P5, PT, R17, RZ, PT ;  /* 0x000000ff1100720c */ /* 0x000fe20003fa6270 */
[----:B------:R-:W-:Y:S02]  /*1950*/  IMAD.HI.U32 R10, R11, R15, R10 ;  /* 0x0000000f0b0a7227 */ /* 0x000fe400078e000a */
[----:B------:R-:W0:Y:S02]  /*1960*/  LDC.64 R14, c[0x0][0x438] ;  /* 0x00010e00ff0e7b82 */ /* 0x000e240000000a00 */
[----:B------:R-:W-:Y:S02]  /*1970*/  IMAD R18, R8, R18, R19 ;  /* 0x0000001208127224 */ /* 0x000fe400078e0213 */
[----:B------:R-:W-:-:S04]  /*1980*/  IMAD.HI.U32 R10, R10, R21, RZ ;  /* 0x000000150a0a7227 */ /* 0x000fc800078e00ff */
[----:B------:R-:W-:-:S04]  /*1990*/  IMAD.MOV R10, RZ, RZ, -R10 ;  /* 0x000000ffff0a7224 */ /* 0x000fc800078e0a0a */
        /* <DEDUP_REMOVED lines=12> */
[----:B------:R-:W-:Y:S01]  /*1a60*/  ISETP.GT.AND P0, PT, R10, -0x1, !P0 ;  /* 0xffffffff0a00780c */ /* 0x000fe20004704270 */
[----:B------:R-:W-:Y:S01]  /*1a70*/  VIADD R15, R27, UR5 ;  /* 0x000000051b0f7c36 */ /* 0x000fe20008000000 */
[----:B------:R-:W-:Y:S02]  /*1a80*/  ISETP.GT.AND P6, PT, R18, -0x1, !P6 ;  /* 0xffffffff1200780c */ /* 0x000fe400077c4270 */
[----:B------:R-:W-:Y:S02]  /*1a90*/  ISETP.NE.AND P1, PT, R7, RZ, PT ;  /* 0x000000ff0700720c */ /* 0x000fe40003f25270 */
[----:B------:R-:W-:Y:S02]  /*1aa0*/  ISETP.GE.AND P4, PT, R27, UR10, PT ;  /* 0x0000000a1b007c0c */ /* 0x000fe4000bf86270 */
[----:B------:R-:W-:-:S02]  /*1ab0*/  PLOP3.LUT P2, PT, P6, P0, PT, 0x80, 0x8 ;  /* 0x000000000008781c */ /* 0x000fc40003741070 */
[----:B------:R-:W-:Y:S02]  /*1ac0*/  MOV R0, R21 ;  /* 0x0000001500007202 */ /* 0x000fe40000000f00 */
[----:B------:R-:W-:Y:S02]  /*1ad0*/  ISETP.GT.AND P4, PT, R27, -0x1, !P4 ;  /* 0xffffffff1b00780c */ /* 0x000fe40006784270 */
[C---:B------:R-:W-:Y:S02]  /*1ae0*/  ISETP.GE.AND P3, PT, R15.reuse, UR10, PT ;  /* 0x0000000a0f007c0c */ /* 0x040fe4000bf66270 */
[----:B------:R-:W-:Y:S02]  /*1af0*/  @!P5 IADD3 R0, PT, PT, -R0, RZ, RZ ;  /* 0x000000ff0000d210 */ /* 0x000fe40007ffe1ff */
[----:B------:R-:W-:Y:S02]  /*1b00*/  PLOP3.LUT P5, PT, P6, P4, PT, 0x80, 0x8 ;  /* 0x000000000008781c */ /* 0x000fe400037a9070 */
[----:B------:R-:W-:Y:S01]  /*1b10*/  ISETP.GT.AND P3, PT, R15, -0x1, !P3 ;  /* 0xffffffff0f00780c */ /* 0x000fe20005f64270 */
[----:B------:R-:W0:Y:S01]  /*1b20*/  @P2 LDC.64 R24, c[0x0][0x380] ;  /* 0x0000e000ff182b82 */ /* 0x000e220000000a00 */
[----:B------:R-:W-:Y:S01]  /*1b30*/  @!P1 LOP3.LUT R0, RZ, R7, RZ, 0x33, !PT ;  /* 0x00000007ff009212 */ /* 0x000fe200078e33ff */
[----:B------:R-:W-:Y:S01]  /*1b40*/  @P2 IMAD R11, R14, UR10, R10 ;  /* 0x0000000a0e0b2c24 */ /* 0x000fe2000f8e020a */
[----:B------:R-:W-:-:S03]  /*1b50*/  PLOP3.LUT P1, PT, P6, P3, PT, 0x80, 0x8 ;  /* 0x000000000008781c */ /* 0x000fc60003727070 */
[----:B------:R-:W-:-:S04]  /*1b60*/  IMAD R17, R0, UR4, RZ ;  /* 0x0000000400117c24 */ /* 0x000fc8000f8e02ff */
[----:B------:R-:W1:Y:S01]  /*1b70*/  @P5 LDC.64 R22, c[0x0][0x380] ;  /* 0x0000e000ff165b82 */ /* 0x000e620000000a00 */
[----:B------:R-:W-:-:S05]  /*1b80*/  IMAD.WIDE R16, R17, 0x4, R12 ;  /* 0x0000000411107825 */ /* 0x000fca00078e020c */
[----:B------:R-:W2:Y:S02]  /*1b90*/  @P2 LDG.E R19, desc[UR8][R16.64] ;  /* 0x0000000810132981 */ /* 0x000ea4000c1e1900 */
[----:B------:R-:W3:Y:S02]  /*1ba0*/  @P1 LDC.64 R20, c[0x0][0x380] ;  /* 0x0000e000ff141b82 */ /* 0x000ee40000000a00 */
[----:B------:R-:W4:Y:S01]  /*1bb0*/  @P5 LDG.E R29, desc[UR8][R16.64+0x4] ;  /* 0x00000408101d5981 */ /* 0x000f22000c1e1900 */
[----:B0-----:R-:W-:-:S03]  /*1bc0*/  @P2 IMAD.WIDE R24, R11, 0x4, R24 ;  /* 0x000000040b182825 */ /* 0x001fc600078e0218 */
[----:B------:R-:W5:Y:S01]  /*1bd0*/  @P1 LDG.E R26, desc[UR8][R16.64+0x8] ;  /* 0x00000808101a1981 */ /* 0x000f62000c1e1900 */
[----:B------:R-:W-:-:S03]  /*1be0*/  @P5 IMAD R11, R14, UR10, R27 ;  /* 0x0000000a0e0b5c24 */ /* 0x000fc6000f8e021b */
[----:B------:R-:W2:Y:S01]  /*1bf0*/  @P2 LDG.E R24, desc[UR8][R24.64] ;  /* 0x0000000818182981 */ /* 0x000ea2000c1e1900 */
[----:B-1----:R-:W-:-:S04]  /*1c00*/  @P5 IMAD.WIDE R22, R11, 0x4, R22 ;  /* 0x000000040b165825 */ /* 0x002fc800078e0216 */
[----:B------:R-:W-:Y:S02]  /*1c10*/  @P1 IMAD R11, R14, UR10, R15 ;  /* 0x0000000a0e0b1c24 */ /* 0x000fe4000f8e020f */
[----:B------:R-:W4:Y:S02]  /*1c20*/  @P5 LDG.E R22, desc[UR8][R22.64] ;  /* 0x0000000816165981 */ /* 0x000f24000c1e1900 */
[----:B---3--:R-:W-:-:S06]  /*1c30*/  @P1 IMAD.WIDE R20, R11, 0x4, R20 ;  /* 0x000000040b141825 */ /* 0x008fcc00078e0214 */
[----:B------:R-:W5:Y:S01]  /*1c40*/  @P1 LDG.E R21, desc[UR8][R20.64] ;  /* 0x0000000814151981 */ /* 0x000f62000c1e1900 */
[----:B------:R-:W-:Y:S01]  /*1c50*/  IADD3 R11, PT, PT, R15, UR5, RZ ;  /* 0x000000050f0b7c10 */ /* 0x000fe2000fffe0ff */
[----:B------:R-:W-:Y:S02]  /*1c60*/  IMAD.MOV.U32 R0, RZ, RZ, RZ ;  /* 0x000000ffff007224 */ /* 0x000fe400078e00ff */
[----:B--2---:R-:W-:Y:S01]  /*1c70*/  @P2 FFMA.FTZ R0, R19, R24, RZ ;  /* 0x0000001813002223 */ /* 0x004fe200000100ff */
[C---:B------:R-:W-:Y:S02]  /*1c80*/  ISETP.GE.AND P2, PT, R11.reuse, UR10, PT ;  /* 0x0000000a0b007c0c */ /* 0x040fe4000bf46270 */
[C---:B------:R-:W-:Y:S02]  /*1c90*/  IADD3 R19, PT, PT, R11.reuse, UR5, RZ ;  /* 0x000000050b137c10 */ /* 0x040fe4000fffe0ff */
[----:B------:R-:W-:Y:S01]  /*1ca0*/  ISETP.GT.AND P2, PT, R11, -0x1, !P2 ;  /* 0xffffffff0b00780c */ /* 0x000fe20005744270 */
[----:B----4-:R-:W-:-:S03]  /*1cb0*/  @P5 FFMA.FTZ R0, R29, R22, R0 ;  /* 0x000000161d005223 */ /* 0x010fc60000010000 */
[----:B------:R-:W-:Y:S01]  /*1cc0*/  PLOP3.LUT P5, PT, P6, P2, PT, 0x80, 0x8 ;  /* 0x000000000008781c */ /* 0x000fe200037a5070 */
[----:B-----5:R-:W-:Y:S01]  /*1cd0*/  @P1 FFMA.FTZ R0, R26, R21, R0 ;  /* 0x000000151a001223 */ /* 0x020fe20000010000 */
[----:B------:R-:W-:-:S04]  /*1ce0*/  ISETP.GE.AND P1, PT, R19, UR10, PT ;  /* 0x0000000a13007c0c */ /* 0x000fc8000bf26270 */
[----:B------:R-:W-:-:S07]  /*1cf0*/  ISETP.GT.AND P1, PT, R19, -0x1, !P1 ;  /* 0xffffffff1300780c */ /* 0x000fce0004f24270 */
[----:B------:R-:W0:Y:S01]  /*1d00*/  @P5 LDC.64 R22, c[0x0][0x380] ;  /* 0x0000e000ff165b82 */ /* 0x000e220000000a00 */
[----:B------:R-:W2:Y:S01]  /*1d10*/  @P5 LDG.E R29, desc[UR8][R16.64+0xc] ;  /* 0x00000c08101d5981 */ /* 0x000ea2000c1e1900 */
[----:B------:R-:W-:Y:S01]  /*1d20*/  PLOP3.LUT P6, PT, P6, P1, PT, 0x80, 0x8 ;  /* 0x000000000008781c */ /* 0x000fe200037c3070 */
[----:B------:R-:W-:-:S12]  /*1d30*/  @P5 IMAD R25, R14, UR10, R11 ;  /* 0x0000000a0e195c24 */ /* 0x000fd8000f8e020b */
[----:B------:R-:W1:Y:S01]  /*1d40*/  @P6 LDC.64 R20, c[0x0][0x380] ;  /* 0x0000e000ff146b82 */ /* 0x000e620000000a00 */
[----:B0-----:R-:W-:-:S04]  /*1d50*/  @P5 IMAD.WIDE R22, R25, 0x4, R22 ;  /* 0x0000000419165825 */ /* 0x001fc800078e0216 */
[----:B------:R-:W-:Y:S02]  /*1d60*/  @P6 IMAD R25, R14, UR10, R19 ;  /* 0x0000000a0e196c24 */ /* 0x000fe4000f8e0213 */
[----:B------:R-:W2:Y:S02]  /*1d70*/  @P5 LDG.E R23, desc[UR8][R22.64] ;  /* 0x0000000816175981 */ /* 0x000ea4000c1e1900 */
[----:B-1----:R-:W-:Y:S02]  /*1d80*/  @P6 IMAD.WIDE R24, R25, 0x4, R20 ;  /* 0x0000000419186825 */ /* 0x002fe400078e0214 */
[----:B------:R-:W3:Y:S04]  /*1d90*/  @P6 LDG.E R21, desc[UR8][R16.64+0x10] ;  /* 0x0000100810156981 */ /* 0x000ee8000c1e1900 */
[----:B------:R-:W3:Y:S01]  /*1da0*/  @P6 LDG.E R24, desc[UR8][R24.64] ;  /* 0x0000000818186981 */ /* 0x000ee2000c1e1900 */
[----:B------:R-:W-:Y:S01]  /*1db0*/  VIADD R18, R18, UR6 ;  /* 0x0000000612127c36 */ /* 0x000fe20008000000 */
[----:B------:R-:W-:Y:S01]  /*1dc0*/  IADD3 R14, PT, PT, R14, UR6, RZ ;  /* 0x000000060e0e7c10 */ /* 0x000fe2000fffe0ff */
[----:B--2---:R-:W-:-:S03]  /*1dd0*/  @P5 FFMA.FTZ R0, R29, R23, R0 ;  /* 0x000000171d005223 */ /* 0x004fc60000010000 */
[----:B------:R-:W-:-:S04]  /*1de0*/  ISETP.GE.AND P5, PT, R18, UR11, PT ;  /* 0x0000000b12007c0c */ /* 0x000fc8000bfa6270 */
[----:B------:R-:W-:Y:S01]  /*1df0*/  ISETP.GT.AND P5, PT, R18, -0x1, !P5 ;  /* 0xffffffff1200780c */ /* 0x000fe20006fa4270 */
[----:B---3--:R-:W-:-:S03]  /*1e00*/  @P6 FFMA.FTZ R0, R21, R24, R0 ;  /* 0x0000001815006223 */ /* 0x008fc60000010000 */
        /* <DEDUP_REMOVED lines=21> */
[----:B------:R-:W-:Y:S02]  /*1f60*/  PLOP3.LUT P6, PT, P5, P2, PT, 0x80, 0x8 ;  /* 0x000000000008781c */ /* 0x000fe40002fc5070 */
[----:B------:R-:W-:-:S11]  /*1f70*/  PLOP3.LUT P5, PT, P5, P1, PT, 0x80, 0x8 ;  /* 0x000000000008781c */ /* 0x000fd60002fa3070 */
[----:B------:R-:W0:Y:S08]  /*1f80*/  @P6 LDC.64 R22, c[0x0][0x380] ;  /* 0x0000e000ff166b82 */ /* 0x000e300000000a00 */
[----:B------:R-:W1:Y:S01]  /*1f90*/  @P5 LDC.64 R20, c[0x0][0x380] ;  /* 0x0000e000ff145b82 */ /* 0x000e620000000a00 */
[C---:B------:R-:W-:Y:S02]  /*1fa0*/  @P6 IMAD R29, R14.reuse, UR10, R11 ;  /* 0x0000000a0e1d6c24 */ /* 0x040fe4000f8e020b */
[----:B------:R-:W-:-:S02]  /*1fb0*/  @P5 IMAD R26, R14, UR10, R19 ;  /* 0x0000000a0e1a5c24 */ /* 0x000fc4000f8e0213 */
[----:B0-----:R-:W-:Y:S02]  /*1fc0*/  @P6 IMAD.WIDE R22, R29, 0x4, R22 ;  /* 0x000000041d166825 */ /* 0x001fe400078e0216 */
[----:B------:R-:W2:Y:S04]  /*1fd0*/  @P6 LDG.E R29, desc[UR8][R16.64+0x20] ;  /* 0x00002008101d6981 */ /* 0x000ea8000c1e1900 */
[----:B------:R-:W2:Y:S01]  /*1fe0*/  @P6 LDG.E R23, desc[UR8][R22.64] ;  /* 0x0000000816176981 */ /* 0x000ea2000c1e1900 */
[----:B-1----:R-:W-:-:S03]  /*1ff0*/  @P5 IMAD.WIDE R24, R26, 0x4, R20 ;  /* 0x000000041a185825 */ /* 0x002fc600078e0214 */
[----:B------:R-:W3:Y:S04]  /*2000*/  @P5 LDG.E R21, desc[UR8][R16.64+0x24] ;  /* 0x0000240810155981 */ /* 0x000ee8000c1e1900 */
[----:B------:R-:W3:Y:S01]  /*2010*/  @P5 LDG.E R24, desc[UR8][R24.64] ;  /* 0x0000000818185981 */ /* 0x000ee2000c1e1900 */
[----:B------:R-:W-:Y:S01]  /*2020*/  IADD3 R18, PT, PT, R18, UR6, RZ ;  /* 0x0000000612127c10 */ /* 0x000fe2000fffe0ff */
[----:B------:R-:W-:Y:S02]  /*2030*/  VIADD R14, R14, UR6 ;  /* 0x000000060e0e7c36 */ /* 0x000fe40008000000 */
[----:B--2---:R-:W-:Y:S01]  /*2040*/  @P6 FFMA.FTZ R0, R29, R23, R0 ;  /* 0x000000171d006223 */ /* 0x004fe20000010000 */
        /* <DEDUP_REMOVED lines=36> */
[----:B------:R-:W-:Y:S02]  /*2290*/  IADD3 R18, PT, PT, R18, UR6, RZ ;  /* 0x0000000612127c10 */ /* 0x000fe4000fffe0ff */
[----:B------:R-:W-:Y:S01]  /*22a0*/  IADD3 R14, PT, PT, R14, UR6, RZ ;  /* 0x000000060e0e7c10 */ /* 0x000fe2000fffe0ff */
        /* <DEDUP_REMOVED lines=30> */
[----:B------:R0:W2:Y:S01]  /*2490*/  @P6 LDG.E R20, desc[UR8][R20.64] ;  /* 0x0000000814146981 */ /* 0x0000a2000c1e1900 */
[----:B------:R-:W-:Y:S01]  /*24a0*/  PLOP3.LUT P5, PT, P5, P1, PT, 0x80, 0x8 ;  /* 0x000000000008781c */ /* 0x000fe20002fa3070 */
[----:B------:R-:W-:-:S12]  /*24b0*/  VIADD R18, R18, UR6 ;  /* 0x0000000612127c36 */ /* 0x000fd80008000000 */
[----:B------:R-:W1:Y:S01]  /*24c0*/  @P5 LDC.64 R28, c[0x0][0x380] ;  /* 0x0000e000ff1c5b82 */ /* 0x000e620000000a00 */
[----:B0-----:R-:W-:-:S04]  /*24d0*/  @P5 IMAD R21, R14, UR10, R19 ;  /* 0x0000000a0e155c24 */ /* 0x001fc8000f8e0213 */
[----:B-1----:R-:W-:-:S04]  /*24e0*/  @P5 IMAD.WIDE R28, R21, 0x4, R28 ;  /* 0x00000004151c5825 */ /* 0x002fc800078e021c */
[----:B--2---:R-:W-:Y:S01]  /*24f0*/  @P6 FFMA.FTZ R0, R25, R20, R0 ;  /* 0x0000001419006223 */ /* 0x004fe20000010000 */
[----:B------:R-:W-:-:S04]  /*2500*/  ISETP.GE.AND P6, PT, R18, UR11, PT ;  /* 0x0000000b12007c0c */ /* 0x000fc8000bfc6270 */
[----:B------:R-:W-:-:S04]  /*2510*/  ISETP.GT.AND P6, PT, R18, -0x1, !P6 ;  /* 0xffffffff1200780c */ /* 0x000fc800077c4270 */
[----:B------:R-:W-:Y:S02]  /*2520*/  PLOP3.LUT P3, PT, P6, P3, PT, 0x80, 0x8 ;  /* 0x000000000008781c */ /* 0x000fe40003767070 */
[----:B------:R-:W-:-:S11]  /*2530*/  PLOP3.LUT P0, PT, P6, P0, PT, 0x80, 0x8 ;  /* 0x000000000008781c */ /* 0x000fd60003701070 */
[----:B------:R-:W0:Y:S01]  /*2540*/  @P3 LDC.64 R20, c[0x0][0x380] ;  /* 0x0000e000ff143b82 */ /* 0x000e220000000a00 */
[----:B------:R-:W-:Y:S02]  /*2550*/  PLOP3.LUT P1, PT, P6, P1, PT, 0x80, 0x8 ;  /* 0x000000000008781c */ /* 0x000fe40003723070 */
[----:B------:R-:W-:-:S05]  /*2560*/  IADD3 R18, PT, PT, R14, UR6, RZ ;  /* 0x000000060e127c10 */ /* 0x000fca000fffe0ff */
[----:B------:R-:W1:Y:S01]  /*2570*/  @P0 LDC.64 R24, c[0x0][0x380] ;  /* 0x0000e000ff180b82 */ /* 0x000e620000000a00 */
[C---:B------:R-:W-:Y:S01]  /*2580*/  @P3 IMAD R15, R18.reuse, UR10, R15 ;  /* 0x0000000a120f3c24 */ /* 0x040fe2000f8e020f */
[----:B------:R-:W-:Y:S01]  /*2590*/  PLOP3.LUT P4, PT, P6, P4, PT, 0x80, 0x8 ;  /* 0x000000000008781c */ /* 0x000fe20003789070 */
[C---:B------:R-:W-:Y:S01]  /*25a0*/  @P0 IMAD R23, R18.reuse, UR10, R10 ;  /* 0x0000000a12170c24 */ /* 0x040fe2000f8e020a */
[----:B------:R-:W-:Y:S02]  /*25b0*/  PLOP3.LUT P2, PT, P6, P2, PT, 0x80, 0x8 ;  /* 0x000000000008781c */ /* 0x000fe40003745070 */
[----:B------:R-:W2:Y:S01]  /*25c0*/  @P1 LDG.E R26, desc[UR8][R16.64+0x60] ;  /* 0x00006008101a1981 */ /* 0x000ea2000c1e1900 */
[----:B0-----:R-:W-:Y:S02]  /*25d0*/  @P3 IMAD.WIDE R20, R15, 0x4, R20 ;  /* 0x000000040f143825 */ /* 0x001fe400078e0214 */
[----:B------:R-:W0:Y:S02]  /*25e0*/  @P1 LDC.64 R14, c[0x0][0x380] ;  /* 0x0000e000ff0e1b82 */ /* 0x000e240000000a00 */
[----:B------:R-:W-:-:S02]  /*25f0*/  @P1 IMAD R19, R18, UR10, R19 ;  /* 0x0000000a12131c24 */ /* 0x000fc4000f8e0213 */
[----:B-1----:R-:W-:Y:S01]  /*2600*/  @P0 IMAD.WIDE R24, R23, 0x4, R24 ;  /* 0x0000000417180825 */ /* 0x002fe200078e0218 */
[----:B------:R-:W3:Y:S03]  /*2610*/  @P3 LDG.E R20, desc[UR8][R20.64] ;  /* 0x0000000814143981 */ /* 0x000ee6000c1e1900 */
[----:B------:R-:W1:Y:S01]  /*2620*/  @P4 LDC.64 R22, c[0x0][0x380] ;  /* 0x0000e000ff164b82 */ /* 0x000e620000000a00 */
[C---:B------:R-:W-:Y:S02]  /*2630*/  @P4 IMAD R27, R18.reuse, UR10, R27 ;  /* 0x0000000a121b4c24 */ /* 0x040fe4000f8e021b */
[----:B------:R-:W-:Y:S01]  /*2640*/  @P2 IMAD R10, R18, UR10, R11 ;  /* 0x0000000a120a2c24 */ /* 0x000fe2000f8e020b */
[----:B------:R-:W4:Y:S04]  /*2650*/  @P0 LDG.E R24, desc[UR8][R24.64] ;  /* 0x0000000818180981 */ /* 0x000f28000c1e1900 */
[----:B------:R-:W5:Y:S04]  /*2660*/  @P5 LDG.E R11, desc[UR8][R28.64] ;  /* 0x000000081c0b5981 */ /* 0x000f68000c1e1900 */
[----:B------:R-:W2:Y:S01]  /*2670*/  @P2 LDG.E R21, desc[UR8][R16.64+0x5c] ;  /* 0x00005c0810152981 */ /* 0x000ea2000c1e1900 */
[----:B0-----:R-:W-:-:S03]  /*2680*/  @P1 IMAD.WIDE R14, R19, 0x4, R14 ;  /* 0x00000004130e1825 */ /* 0x001fc600078e020e */
[----:B------:R-:W3:Y:S01]  /*2690*/  @P4 LDG.E R25, desc[UR8][R16.64+0x54] ;  /* 0x0000540810194981 */ /* 0x000ee2000c1e1900 */
[----:B------:R-:W0:Y:S03]  /*26a0*/  @P2 LDC.64 R18, c[0x0][0x380] ;  /* 0x0000e000ff122b82 */ /* 0x000e260000000a00 */
[----:B------:R-:W5:Y:S01]  /*26b0*/  @P5 LDG.E R29, desc[UR8][R16.64+0x4c] ;  /* 0x00004c08101d5981 */ /* 0x000f62000c1e1900 */
[----:B-1----:R-:W-:-:S03]  /*26c0*/  @P4 IMAD.WIDE R22, R27, 0x4, R22 ;  /* 0x000000041b164825 */ /* 0x002fc600078e0216 */
[----:B------:R-:W2:Y:S04]  /*26d0*/  @P1 LDG.E R15, desc[UR8][R14.64] ;  /* 0x000000080e0f1981 */ /* 0x000ea8000c1e1900 */
[----:B------:R-:W4:Y:S04]  /*26e0*/  @P0 LDG.E R27, desc[UR8][R16.64+0x50] ;  /* 0x00005008101b0981 */ /* 0x000f28000c1e1900 */
[----:B------:R-:W3:Y:S01]  /*26f0*/  @P4 LDG.E R22, desc[UR8][R22.64] ;  /* 0x0000000816164981 */ /* 0x000ee2000c1e1900 */
[----:B0-----:R-:W-:-:S03]  /*2700*/  @P2 IMAD.WIDE R18, R10, 0x4, R18 ;  /* 0x000000040a122825 */ /* 0x001fc600078e0212 */
[----:B------:R-:W2:Y:S04]  /*2710*/  @P3 LDG.E R23, desc[UR8][R16.64+0x58] ;  /* 0x0000580810173981 */ /* 0x000ea8000c1e1900 */
[----:B------:R-:W2:Y:S01]  /*2720*/  @P2 LDG.E R18, desc[UR8][R18.64] ;  /* 0x0000000812122981 */ /* 0x000ea2000c1e1900 */
[----:B-----5:R-:W-:-:S04]  /*2730*/  @P5 FFMA.FTZ R0, R29, R11, R0 ;  /* 0x0000000b1d005223 */ /* 0x020fc80000010000 */
[----:B----4-:R-:W-:-:S04]  /*2740*/  @P0 FFMA.FTZ R0, R27, R24, R0 ;  /* 0x000000181b000223 */ /* 0x010fc80000010000 */
[----:B---3--:R-:W-:Y:S01]  /*2750*/  @P4 FFMA.FTZ R0, R25, R22, R0 ;  /* 0x0000001619004223 */ /* 0x008fe20000010000 */
[----:B------:R-:W-:-:S03]  /*2760*/  LEA R10, P0, R9, UR12, 0x2 ;  /* 0x0000000c090a7c11 */ /* 0x000fc6000f8010ff */
[----:B--2---:R-:W-:Y:S01]  /*2770*/  @P3 FFMA.FTZ R0, R23, R20, R0 ;  /* 0x0000001417003223 */ /* 0x004fe20000010000 */
[----:B------:R-:W-:-:S03]  /*2780*/  LEA.HI.X R11, R9, UR13, R3, 0x2, P0 ;  /* 0x0000000d090b7c11 */ /* 0x000fc600080f1403 */
[----:B------:R-:W-:Y:S01]  /*2790*/  @P2 FFMA.FTZ R0, R21, R18, R0 ;  /* 0x0000001215002223 */ /* 0x000fe20000010000 */
[----:B------:R-:W-:-:S03]  /*27a0*/  IADD3 R9, P0, PT, R4, R9, RZ ;  /* 0x0000000904097210 */ /* 0x000fc60007f1e0ff */
[----:B------:R-:W-:Y:S01]  /*27b0*/  @P1 FFMA.FTZ R0, R26, R15, R0 ;  /* 0x0000000f1a001223 */ /* 0x000fe20000010000 */
[----:B------:R-:W-:Y:S02]  /*27c0*/  IADD3.X R3, PT, PT, RZ, R3, RZ, P0, !PT ;  /* 0x00000003ff037210 */ /* 0x000fe400007fe4ff */
[----:B------:R-:W-:Y:S02]  /*27d0*/  ISETP.GE.U32.AND P0, PT, R9, UR14, PT ;  /* 0x0000000e09007c0c */ /* 0x000fe4000bf06070 */
[----:B------:R0:W-:Y:S02]  /*27e0*/  STG.E desc[UR8][R10.64], R0 ;  /* 0x000000000a007986 */ /* 0x0001e4000c101908 */
[----:B------:R-:W-:-:S13]  /*27f0*/  ISETP.GE.AND.EX P0, PT, R3, UR7, PT, P0 ;  /* 0x0000000703007c0c */ /* 0x000fda000bf06300 */
[----:B0-----:R-:W-:Y:S05]  /*2800*/  @!P0 BRA `(.L_x_1505) ;  /* 0xffffffec00808947 */ /* 0x001fea000383ffff */
[----:B------:R-:W-:Y:S05]  /*2810*/  EXIT ;  /* 0x000000000000794d */ /* 0x000fea0003800000 */
.L_x_1502:
        /* <DEDUP_REMOVED lines=8> */
[----:B------:R-:W3:Y:S01]  /*28a0*/  LDCU UR5, c[0x0][0x440] ;  /* 0x00008800ff0577ac */ /* 0x000ee20008000800 */
[----:B------:R-:W4:Y:S01]  /*28b0*/  LDCU UR6, c[0x0][0x444] ;  /* 0x00008880ff0677ac */ /* 0x000f220008000800 */
[----:B------:R-:W0:Y:S01]  /*28c0*/  LDCU.64 UR10, c[0x0][0x418] ;  /* 0x00008300ff0a77ac */ /* 0x000e220008000a00 */
[----:B------:R-:W0:Y:S04]  /*28d0*/  LDCU.64 UR12, c[0x0][0x3a8] ;  /* 0x00007500ff0c77ac */ /* 0x000e280008000a00 */
[----:B--2---:R-:W2:Y:S02]  /*28e0*/  MUFU.RCP R0, R0 ;  /* 0x0000000000007308 */ /* 0x004ea40000001000 */
[----:B--2---:R-:W-:-:S06]  /*28f0*/  VIADD R6, R0, 0xffffffe ;  /* 0x0ffffffe00067836 */ /* 0x004fcc0000000000 */
[----:B------:R2:W5:Y:S02]  /*2900*/  F2I.FTZ.U32.TRUNC.NTZ R7, R6 ;  /* 0x0000000600077305 */ /* 0x000564000021f000 */
[----:B--2---:R-:W-:Y:S01]  /*2910*/  HFMA2 R6, -RZ, RZ, 0, 0 ;  /* 0x00000000ff067431 */ /* 0x004fe200000001ff */
[----:B-----5:R-:W-:-:S05]  /*2920*/  IADD3 R2, PT, PT, RZ, -R7, RZ ;  /* 0x80000007ff027210 */ /* 0x020fca0007ffe0ff */
        /* <DEDUP_REMOVED lines=10> */
[----:B------:R-:W1:Y:S01]  /*29d0*/  LDC R7, c[0x0][0x414] ;  /* 0x00010500ff077b82 */ /* 0x000e620000000800 */
[----:B------:R-:W-:-:S07]  /*29e0*/  ISETP.GE.AND P2, PT, R2, RZ, PT ;  /* 0x000000ff0200720c */ /* 0x000fce0003f46270 */
[----:B------:R-:W1:Y:S04]  /*29f0*/  LDC R2, c[0x0][0x420] ;  /* 0x00010800ff027b82 */ /* 0x000e680000000800 */
[-C--:B------:R-:W-:Y:S02]  /*2a00*/  @!P1 IADD3 R0, PT, PT, R0, -R5.reuse, RZ ;  /* 0x8000000500009210 */ /* 0x080fe40007ffe0ff */
[----:B------:R-:W-:Y:S02]  /*2a10*/  @!P1 IADD3 R8, PT, PT, R8, 0x1, RZ ;  /* 0x0000000108089810 */ /* 0x000fe40007ffe0ff */
[----:B------:R-:W-:Y:S01]  /*2a20*/  ISETP.GE.U32.AND P0, PT, R0, R5, PT ;  /* 0x000000050000720c */ /* 0x000fe20003f06070 */
[----:B------:R-:W1:Y:S01]  /*2a30*/  LDC.64 R12, c[0x0][0x3d0] ;  /* 0x0000f400ff0c7b82 */ /* 0x000e620000000a00 */
[----:B------:R-:W-:-:S02]  /*2a40*/  ISETP.NE.AND P1, PT, R10, RZ, PT ;  /* 0x000000ff0a00720c */ /* 0x000fc40003f25270 */
[----:B0-----:R-:W-:-:S05]  /*2a50*/  IABS R0, R11 ;  /* 0x0000000b00007213 */ /* 0x001fca0000000000 */
[----:B------:R-:W0:Y:S04]  /*2a60*/  LDC R5, c[0x0][0x410] ;  /* 0x00010400ff057b82 */ /* 0x000e280000000800 */
[----:B------:R-:W-:-:S05]  /*2a70*/  @P0 VIADD R8, R8, 0x1 ;  /* 0x0000000108080836 */ /* 0x000fca0000000000 */
[----:B------:R-:W-:Y:S02]  /*2a80*/  @!P2 IADD3 R8, PT, PT, -R8, RZ, RZ ;  /* 0x000000ff0808a210 */ /* 0x000fe40007ffe1ff */
[----:B--234-:R-:W-:-:S07]  /*2a90*/  @!P1 LOP3.LUT R8, RZ, R10, RZ, 0x33, !PT ;  /* 0x0000000aff089212 */ /* 0x01cfce00078e33ff */
.L_x_1507:
[----:B------:R-:W2:Y:S01]  /*2aa0*/  I2F.RP R14, R0 ;  /* 0x00000000000e7306 */ /* 0x000ea20000209400 */
[----:B------:R-:W-:Y:S01]  /*2ab0*/  IABS R15, R9 ;  /* 0x00000009000f7213 */ /* 0x000fe20000000000 */
[----:B------:R-:W3:Y:S08]  /*2ac0*/  LDC.64 R22, c[0x0][0x430] ;  /* 0x00010c00ff167b82 */ /* 0x000ef00000000a00 */
[----:B------:R-:W3:Y:S01]  /*2ad0*/  LDC.64 R24, c[0x0][0x438] ;  /* 0x00010e00ff187b82 */ /* 0x000ee20000000a00 */
[----:B--2---:R-:W2:Y:S02]  /*2ae0*/  MUFU.RCP R14, R14 ;  /* 0x0000000e000e7308 */ /* 0x004ea40000001000 */
[----:B--2---:R-:W-:-:S02]  /*2af0*/  IADD3 R10, PT, PT, R14, 0xffffffe, RZ ;  /* 0x0ffffffe0e0a7810 */ /* 0x004fc40007ffe0ff */
[----:B------:R-:W-:-:S04]  /*2b00*/  IABS R14, R6 ;  /* 0x00000006000e7213 */ /* 0x000fc80000000000 */
[----:B------:R2:W4:Y:S08]  /*2b10*/  F2I.FTZ.U32.TRUNC.NTZ R11, R10 ;  /* 0x0000000a000b7305 */ /* 0x000530000021f000 */
[----:B------:R-:W5:Y:S01]  /*2b20*/  I2F.RP R18, R14 ;  /* 0x0000000e00127306 */ /* 0x000f620000209400 */
[----:B--2---:R-:W-:Y:S01]  /*2b30*/  MOV R10, RZ ;  /* 0x000000ff000a7202 */ /* 0x004fe20000000f00 */
[----:B----4-:R-:W-:-:S04]  /*2b40*/  IMAD.MOV R17, RZ, RZ, -R11 ;  /* 0x000000ffff117224 */ /* 0x010fc800078e0a0b */
[----:B------:R-:W-:-:S04]  /*2b50*/  IMAD R17, R17, R0, RZ ;  /* 0x0000000011117224 */ /* 0x000fc800078e02ff */
[----:B------:R-:W-:Y:S01]  /*2b60*/  IMAD.HI.U32 R16, R11, R17, R10 ;  /* 0x000000110b107227 */ /* 0x000fe200078e000a */
[----:B-1----:R-:W-:Y:S01]  /*2b70*/  IABS R11, R2 ;  /* 0x00000002000b7213 */ /* 0x002fe20000000000 */
[----:B-----5:R-:W1:Y:S04]  /*2b80*/  MUFU.RCP R18, R18 ;  /* 0x0000001200127308 */ /* 0x020e680000001000 */
[----:B------:R-:W-:Y:S01]  /*2b90*/  IMAD.HI.U32 R17, R16, R15, RZ ;  /* 0x0000000f10117227 */ /* 0x000fe200078e00ff */
[----:B------:R-:W-:-:S03]  /*2ba0*/  MOV R16, R11 ;  /* 0x0000000b00107202 */ /* 0x000fc60000000f00 */
[----:B------:R-:W-:-:S04]  /*2bb0*/  IMAD.MOV R10, RZ, RZ, -R17 ;  /* 0x000000ffff0a7224 */ /* 0x000fc800078e0a11 */
[----:B------:R-:W-:Y:S01]  /*2bc0*/  IMAD R11, R16, R10, R15 ;  /* 0x0000000a100b7224 */ /* 0x000fe200078e020f */
[----:B------:R-:W-:-:S04]  /*2bd0*/  LOP3.LUT R10, R9, R2, RZ, 0x3c, !PT ;  /* 0x00000002090a7212 */ /* 0x000fc800078e3cff */
[----:B------:R-:W-:Y:S02]  /*2be0*/  ISETP.GT.U32.AND P1, PT, R0, R11, PT ;  /* 0x0000000b0000720c */ /* 0x000fe40003f24070 */
[----:B-1----:R-:W-:Y:S02]  /*2bf0*/  IADD3 R15, PT, PT, R18, 0xffffffe, RZ ;  /* 0x0ffffffe120f7810 */ /* 0x002fe40007ffe0ff */
[----:B------:R-:W-:Y:S02]  /*2c00*/  ISETP.GE.AND P2, PT, R10, RZ, PT ;  /* 0x000000ff0a00720c */ /* 0x000fe40003f46270 */
[----:B------:R-:W-:-:S07]  /*2c10*/  MOV R10, RZ ;  /* 0x000000ff000a7202 */ /* 0x000fce0000000f00 */
[----:B------:R-:W-:Y:S01]  /*2c20*/  @!P1 IADD3 R11, PT, PT, R11, -R16, RZ ;  /* 0x800000100b0b9210 */ /* 0x000fe20007ffe0ff */
[----:B------:R-:W-:Y:S01]  /*2c30*/  @!P1 VIADD R17, R17, 0x1 ;  /* 0x0000000111119836 */ /* 0x000fe20000000000 */
[----:B------:R-:W-:Y:S02]  /*2c40*/  ISETP.NE.AND P1, PT, R2, RZ, PT ;  /* 0x000000ff0200720c */ /* 0x000fe40003f25270 */
[----:B------:R-:W-:Y:S02]  /*2c50*/  ISETP.GE.U32.AND P0, PT, R11, R0, PT ;  /* 0x000000000b00720c */ /* 0x000fe40003f06070 */
[----:B------:R0:W1:Y:S02]  /*2c60*/  F2I.FTZ.U32.TRUNC.NTZ R11, R15 ;  /* 0x0000000f000b7305 */ /* 0x000064000021f000 */
[----:B0-----:R-:W-:-:S09]  /*2c70*/  IABS R15, R5 ;  /* 0x00000005000f7213 */ /* 0x001fd20000000000 */
[----:B------:R-:W-:Y:S02]  /*2c80*/  @P0 IADD3 R17, PT, PT, R17, 0x1, RZ ;  /* 0x0000000111110810 */ /* 0x000fe40007ffe0ff */
[----:B-1----:R-:W-:-:S03]  /*2c90*/  IADD3 R19, PT, PT, RZ, -R11, RZ ;  /* 0x8000000bff137210 */ /* 0x002fc60007ffe0ff */
        /* <DEDUP_REMOVED lines=16> */
[----:B------:R-:W-:Y:S02]  /*2da0*/  ISETP.NE.AND P1, PT, R6, RZ, PT ;  /* 0x000000ff0600720c */ /* 0x000fe40003f25270 */
[----:B0-----:R-:W-:Y:S02]  /*2db0*/  IADD3 R19, PT, PT, R16, 0xffffffe, RZ ;  /* 0x0ffffffe10137810 */ /* 0x001fe40007ffe0ff */
[----:B------:R-:W-:Y:S02]  /*2dc0*/  ISETP.GE.U32.AND P0, PT, R11, R14, PT ;  /* 0x0000000e0b00720c */ /* 0x000fe40003f06070 */
[----:B------:R-:W0:Y:S01]  /*2dd0*/  F2I.FTZ.U32.TRUNC.NTZ R11, R19 ;  /* 0x00000013000b7305 */ /* 0x000e22000021f000 */
[----:B------:R-:W-:-:S10]  /*2de0*/  IABS R16, R7 ;  /* 0x0000000700107213 */ /* 0x000fd40000000000 */
[----:B------:R-:W-:Y:S02]  /*2df0*/  @P0 IADD3 R18, PT, PT, R18, 0x1, RZ ;  /* 0x0000000112120810 */ /* 0x000fe40007ffe0ff */
[----:B0-----:R-:W-:-:S03]  /*2e00*/  IADD3 R10, PT, PT, RZ, -R11, RZ ;  /* 0x8000000bff0a7210 */ /* 0x001fc60007ffe0ff */
[----:B------:R-:W-:Y:S01]  /*2e10*/  @!P2 IMAD.MOV R18, RZ, RZ, -R18 ;  /* 0x000000ffff12a224 */ /* 0x000fe200078e0a12 */
[----:B------:R-:W-:Y:S01]  /*2e20*/  @!P1 LOP3.LUT R18, RZ, R6, RZ, 0x33, !PT ;  /* 0x00000006ff129212 */ /* 0x000fe200078e33ff */
[----:B------:R-:W-:Y:S01]  /*2e30*/  IMAD R19, R10, R15, RZ ;  /* 0x0000000f0a137224 */ /* 0x000fe200078e02ff */
[----:B------:R-:W-:Y:S02]  /*2e40*/  MOV R10, RZ ;  /* 0x000000ff000a7202 */ /* 0x000fe40000000f00 */
[----:B------:R-:W-:-:S03]  /*2e50*/  IABS R14, R18 ;  /* 0x00000012000e7213 */ /* 0x000fc60000000000 */
[----:B------:R-:W-:-:S06]  /*2e60*/  IMAD.HI.U32 R19, R11, R19, R10 ;  /* 0x000000130b137227 */ /* 0x000fcc00078e000a */
        /* <DEDUP_REMOVED lines=11> */
[----:B------:R-:W-:Y:S02]  /*2f20*/  ISETP.GE.U32.AND P0, PT, R14, R15, PT ;  /* 0x0000000f0e00720c */ /* 0x000fe40003f06070 */
[----:B0-----:R-:W-:-:S04]  /*2f30*/  IADD3 R20, PT, PT, R19, 0xffffffe, RZ ;  /* 0x0ffffffe13147810 */ /* 0x001fc80007ffe0ff */
[----:B------:R-:W0:Y:S07]  /*2f40*/  F2I.FTZ.U32.TRUNC.NTZ R11, R20 ;  /* 0x00000014000b7305 */ /* 0x000e2e000021f000 */
[----:B------:R-:W-:-:S05]  /*2f50*/  @P0 VIADD R10, R10, 0x1 ;  /* 0x000000010a0a0836 */ /* 0x000fca0000000000 */
[----:B------:R-:W-:Y:S02]  /*2f60*/  MOV R15, R10 ;  /* 0x0000000a000f7202 */ /* 0x000fe40000000f00 */
[----:B------:R-:W-:Y:S01]  /*2f70*/  MOV R10, RZ ;  /* 0x000000ff000a7202 */ /* 0x000fe20000000f00 */
[----:B0-----:R-:W-:Y:S01]  /*2f80*/  IMAD.MOV R19, RZ, RZ, -R11 ;  /* 0x000000ffff137224 */ /* 0x001fe200078e0a0b */
[----:B------:R-:W-:Y:S02]  /*2f90*/  @!P2 IADD3 R15, PT, PT, -R15, RZ, RZ ;  /* 0x000000ff0f0fa210 */ /* 0x000fe40007ffe1ff */
[----:B------:R-:W-:Y:S01]  /*2fa0*/  @!P1 LOP3.LUT R15, RZ, R5, RZ, 0x33, !PT ;  /* 0x00000005ff0f9212 */ /* 0x000fe200078e33ff */
[----:B------:R-:W-:-:S03]  /*2fb0*/  IMAD R19, R19, R16, RZ ;  /* 0x0000001013137224 */ /* 0x000fc600078e02ff */
[----:B------:R-:W-:Y:S01]  /*2fc0*/  IADD3 R14, PT, PT, -R15, RZ, RZ ;  /* 0x000000ff0f0e7210 */ /* 0x000fe20007ffe1ff */
[----:B------:R-:W-:-:S04]  /*2fd0*/  IMAD.HI.U32 R10, R11, R19, R10 ;  /* 0x000000130b0a7227 */ /* 0x000fc800078e000a */
[--C-:B------:R-:W-:Y:S02]  /*2fe0*/  IMAD R14, R5, R14, R18.reuse ;  /* 0x0000000e050e7224 */ /* 0x100fe400078e0212 */
[----:B------:R-:W-:-:S03]  /*2ff0*/  IMAD.MOV R18, RZ, RZ, -R18 ;  /* 0x000000ffff127224 */ /* 0x000fc600078e0a12 */
[----:B------:R-:W-:Y:S01]  /*3000*/  IABS R21, R14 ;  /* 0x0000000e00157213 */ /* 0x000fe20000000000 */
[----:B------:R-:W-:-:S04]  /*3010*/  IMAD R18, R6, R18, R17 ;  /* 0x0000001206127224 */ /* 0x000fc800078e0211 */
[----:B------:R-:W-:Y:S02]  /*3020*/  IMAD.MOV.U32 R11, RZ, RZ, R21 ;  /* 0x000000ffff0b7224 */ /* 0x000fe400078e0015 */
[----:B---3--:R-:W-:Y:S02]  /*3030*/  IMAD R25, R18, R23, -R25 ;  /* 0x0000001712197224 */ /* 0x008fe400078e0a19 */
[----:B------:R-:W-:-:S03]  /*3040*/  IMAD.HI.U32 R10, R10, R11, RZ ;  /* 0x0000000b0a0a7227 */ /* 0x000fc600078e00ff */
[C---:B------:R-:W-:Y:S02]  /*3050*/  ISETP.GE.AND P6, PT, R25.reuse, UR11, PT ;  /* 0x0000000b19007c0c */ /* 0x040fe4000bfc6270 */
[----:B------:R-:W-:Y:S02]  /*3060*/  IADD3 R19, PT, PT, -R10, RZ, RZ ;  /* 0x000000ff0a137210 */ /* 0x000fe40007ffe1ff */
[----:B------:R-:W-:-:S03]  /*3070*/  ISETP.GT.AND P6, PT, R25, -0x1, !P6 ;  /* 0xffffffff1900780c */ /* 0x000fc600077c4270 */
[----:B------:R-:W-:Y:S01]  /*3080*/  IMAD R11, R16, R19, R11 ;  /* 0x00000013100b7224 */ /* 0x000fe200078e020b */
[----:B------:R-:W-:-:S04]  /*3090*/  IADD3 R19, PT, PT, -R17, RZ, RZ ;  /* 0x000000ff11137210 */ /* 0x000fc80007ffe1ff */
[----:B------:R-:W-:Y:S01]  /*30a0*/  ISETP.GT.U32.AND P1, PT, R16, R11, PT ;  /* 0x0000000b1000720c */ /* 0x000fe20003f24070 */
[----:B------:R-:W-:-:S04]  /*30b0*/  IMAD R19, R2, R19, R9 ;  /* 0x0000001302137224 */ /* 0x000fc800078e0209 */
[----:B------:R-:W-:-:S04]  /*30c0*/  IMAD R22, R19, R22, -R24 ;  /* 0x0000001613167224 */ /* 0x000fc800078e0a18 */
[C---:B------:R-:W-:Y:S01]  /*30d0*/  VIADD R24, R22.reuse, UR5 ;  /* 0x0000000516187c36 */ /* 0x040fe20008000000 */
[----:B------:R-:W-:-:S03]  /*30e0*/  ISETP.GE.AND P0, PT, R22, UR10, PT ;  /* 0x0000000a16007c0c */ /* 0x000fc6000bf06270 */
[-C--:B------:R-:W-:Y:S02]  /*30f0*/  @!P1 IADD3 R11, PT, PT, R11, -R16.reuse, RZ ;  /* 0x800000100b0b9210 */ /* 0x080fe40007ffe0ff */
[----:B------:R-:W-:Y:S02]  /*3100*/  @!P1 IADD3 R10, PT, PT, R10, 0x1, RZ ;  /* 0x000000010a0a9810 */ /* 0x000fe40007ffe0ff */
[----:B------:R-:W-:Y:S02]  /*3110*/  ISETP.GE.U32.AND P3, PT, R11, R16, PT ;  /* 0x000000100b00720c */ /* 0x000fe40003f66070 */
[----:B------:R-:W-:Y:S02]  /*3120*/  LOP3.LUT R11, R14, R7, RZ, 0x3c, !PT ;  /* 0x000000070e0b7212 */ /* 0x000fe400078e3cff */
[----:B------:R-:W-:Y:S02]  /*3130*/  ISETP.NE.AND P1, PT, R7, RZ, PT ;  /* 0x000000ff0700720c */ /* 0x000fe40003f25270 */
[----:B------:R-:W-:-:S02]  /*3140*/  ISETP.GE.AND P5, PT, R11, RZ, PT ;  /* 0x000000ff0b00720c */ /* 0x000fc40003fa6270 */
[----:B------:R-:W-:Y:S02]  /*3150*/  ISETP.GE.AND P4, PT, R24, UR10, PT ;  /* 0x0000000a18007c0c */ /* 0x000fe4000bf86270 */
[----:B------:R-:W-:Y:S02]  /*3160*/  ISETP.GT.AND P0, PT, R22, -0x1, !P0 ;  /* 0xffffffff1600780c */ /* 0x000fe40004704270 */
[----:B------:R-:W-:Y:S02]  /*3170*/  IADD3 R21, PT, PT, R24, UR5, RZ ;  /* 0x0000000518157c10 */ /* 0x000fe4000fffe0ff */
[----:B------:R-:W-:Y:S02]  /*3180*/  @P3 IADD3 R10, PT, PT, R10, 0x1, RZ ;  /* 0x000000010a0a3810 */ /* 0x000fe40007ffe0ff */
[----:B------:R-:W-:Y:S02]  /*3190*/  ISETP.GT.AND P4, PT, R24, -0x1, !P4 ;  /* 0xffffffff1800780c */ /* 0x000fe40006784270 */
[----:B------:R-:W-:Y:S01]  /*31a0*/  PLOP3.LUT P2, PT, P6, P0, PT, 0x80, 0x8 ;  /* 0x000000000008781c */ /* 0x000fe20003741070 */
[----:B------:R-:W-:Y:S01]  /*31b0*/  IMAD.MOV.U32 R16, RZ, RZ, R10 ;  /* 0x000000ffff107224 */ /* 0x000fe200078e000a */
[----:B------:R-:W-:Y:S01]  /*31c0*/  ISETP.GE.AND P3, PT, R21, UR10, PT ;  /* 0x0000000a15007c0c */ /* 0x000fe2000bf66270 */
[----:B------:R-:W0:Y:S03]  /*31d0*/  LDC.64 R10, c[0x0][0x3f8] ;  /* 0x0000fe00ff0a7b82 */ /* 0x000e260000000a00 */
[----:B------:R-:W-:-:S02]  /*31e0*/  @!P5 IADD3 R16, PT, PT, -R16, RZ, RZ ;  /* 0x000000ff1010d210 */ /* 0x000fc40007ffe1ff */
[----:B------:R-:W-:Y:S02]  /*31f0*/  PLOP3.LUT P5, PT, P6, P4, PT, 0x80, 0x8 ;  /* 0x000000000008781c */ /* 0x000fe400037a9070 */
[----:B------:R-:W-:Y:S02]  /*3200*/  ISETP.GT.AND P3, PT, R21, -0x1, !P3 ;  /* 0xffffffff1500780c */ /* 0x000fe40005f64270 */
[----:B------:R-:W-:Y:S01]  /*3210*/  @!P1 LOP3.LUT R16, RZ, R7, RZ, 0x33, !PT ;  /* 0x00000007ff109212 */ /* 0x000fe200078e33ff */
[----:B------:R-:W1:Y:S01]  /*3220*/  @P2 LDC.64 R26, c[0x0][0x380] ;  /* 0x0000e000ff1a2b82 */ /* 0x000e620000000a00 */
[----:B------:R-:W-:-:S03]  /*3230*/  PLOP3.LUT P1, PT, P6, P3, PT, 0x80, 0x8 ;  /* 0x000000000008781c */ /* 0x000fc60003727070 */
[----:B------:R-:W-:Y:S02]  /*3240*/  IMAD R20, R8, R15, R16 ;  /* 0x0000000f08147224 */ /* 0x000fe400078e0210 */
[----:B------:R-:W-:Y:S02]  /*3250*/  IMAD R15, R14, UR4, RZ ;  /* 0x000000040e0f7c24 */ /* 0x000fe4000f8e02ff */
[----:B------:R-:W2:Y:S01]  /*3260*/  @P5 LDC.64 R18, c[0x0][0x380] ;  /* 0x0000e000ff125b82 */ /* 0x000ea20000000a00 */
[----:B------:R-:W-:-:S04]  /*3270*/  IMAD R23, R20, UR11, R25 ;  /* 0x0000000b14177c24 */ /* 0x000fc8000f8e0219 */
[C---:B------:R-:W-:Y:S02]  /*3280*/  @P2 IMAD R29, R23.reuse, UR10, R22 ;  /* 0x0000000a171d2c24 */ /* 0x040fe4000f8e0216 */
[----:B0-----:R-:W-:Y:S01]  /*3290*/  IMAD.WIDE R10, R14, 0x4, R10 ;  /* 0x000000040e0a7825 */ /* 0x001fe200078e020a */
[----:B------:R-:W0:Y:S03]  /*32a0*/  @P1 LDC.64 R16, c[0x0][0x380] ;  /* 0x0000e000ff101b82 */ /* 0x000e260000000a00 */
[----:B------:R-:W-:Y:S02]  /*32b0*/  @P5 IMAD R20, R23, UR10, R24 ;  /* 0x0000000a17145c24 */ /* 0x000fe4000f8e0218 */
[----:B------:R-:W-:Y:S01]  /*32c0*/  IMAD.WIDE R14, R15, 0x4, R12 ;  /* 0x000000040f0e7825 */ /* 0x000fe200078e020c */
[----:B------:R3:W4:Y:S03]  /*32d0*/  LDG.E R10, desc[UR8][R10.64] ;  /* 0x000000080a0a7981 */ /* 0x000726000c1e1900 */
[----:B-1----:R-:W-:Y:S01]  /*32e0*/  @P2 IMAD.WIDE R26, R29, 0x4, R26 ;  /* 0x000000041d1a2825 */ /* 0x002fe200078e021a */
[----:B------:R-:W5:Y:S04]  /*32f0*/  @P1 LDG.E R28, desc[UR8][R14.64+0x8] ;  /* 0x000008080e1c1981 */ /* 0x000f68000c1e1900 */
[----:B------:R-:W4:Y:S01]  /*3300*/  @P2 LDG.E R29, desc[UR8][R14.64] ;  /* 0x000000080e1d2981 */ /* 0x000f22000c1e1900 */
[----:B--2---:R-:W-:-:S03]  /*3310*/  @P5 IMAD.WIDE R18, R20, 0x4, R18 ;  /* 0x0000000414125825 */ /* 0x004fc600078e0212 */
[----:B------:R-:W4:Y:S01]  /*3320*/  @P2 LDG.E R27, desc[UR8][R26.64] ;  /* 0x000000081a1b2981 */ /* 0x000f22000c1e1900 */
[----:B------:R-:W-:-:S03]  /*3330*/  @P1 IMAD R20, R23, UR10, R21 ;  /* 0x0000000a17141c24 */ /* 0x000fc6000f8e0215 */
[----:B------:R-:W2:Y:S01]  /*3340*/  @P5 LDG.E R19, desc[UR8][R18.64] ;  /* 0x0000000812135981 */ /* 0x000ea2000c1e1900 */
[----:B0-----:R-:W-:-:S03]  /*3350*/  @P1 IMAD.WIDE R16, R20, 0x4, R16 ;  /* 0x0000000414101825 */ /* 0x001fc600078e0210 */
[----:B------:R-:W2:Y:S04]  /*3360*/  @P5 LDG.E R20, desc[UR8][R14.64+0x4] ;  /* 0x000004080e145981 */ /* 0x000ea8000c1e1900 */
[----:B------:R-:W5:Y:S01]  /*3370*/  @P1 LDG.E R17, desc[UR8][R16.64] ;  /* 0x0000000810111981 */ /* 0x000f62000c1e1900 */
[----:B---3--:R-:W-:Y:S01]  /*3380*/  IADD3 R11, PT, PT, R21, UR5, RZ ;  /* 0x00000005150b7c10 */ /* 0x008fe2000fffe0ff */
[----:B----4-:R-:W-:-:S03]  /*3390*/  @P2 FFMA.FTZ R10, R29, R27, R10 ;  /* 0x0000001b1d0a2223 */ /* 0x010fc6000001000a */
[C---:B------:R-:W-:Y:S01]  /*33a0*/  ISETP.GE.AND P2, PT, R11.reuse, UR10, PT ;  /* 0x0000000a0b007c0c */ /* 0x040fe2000bf46270 */
[----:B--2---:R-:W-:Y:S01]  /*33b0*/  @P5 FFMA.FTZ R10, R20, R19, R10 ;  /* 0x00000013140a5223 */ /* 0x004fe2000001000a */
[C---:B------:R-:W-:Y:S02]  /*33c0*/  VIADD R20, R11.reuse, UR5 ;  /* 0x000000050b147c36 */ /* 0x040fe40008000000 */
[----:B------:R-:W-:Y:S01]  /*33d0*/  ISETP.GT.AND P2, PT, R11, -0x1, !P2 ;  /* 0xffffffff0b00780c */ /* 0x000fe20005744270 */
[----:B-----5:R-:W-:Y:S02]  /*33e0*/  @P1 FFMA.FTZ R10, R28, R17, R10 ;  /* 0x000000111c0a1223 */ /* 0x020fe4000001000a */
[C---:B------:R-:W-:Y:S02]  /*33f0*/  ISETP.GE.AND P1, PT, R20.reuse, UR10, PT ;  /* 0x0000000a14007c0c */ /* 0x040fe4000bf26270 */
[----:B------:R-:W-:Y:S02]  /*3400*/  PLOP3.LUT P5, PT, P6, P2, PT, 0x80, 0x8 ;  /* 0x000000000008781c */ /* 0x000fe400037a5070 */
[----:B------:R-:W-:-:S04]  /*3410*/  ISETP.GT.AND P1, PT, R20, -0x1, !P1 ;  /* 0xffffffff1400780c */ /* 0x000fc80004f24270 */
[----:B------:R-:W-:-:S07]  /*3420*/  PLOP3.LUT P6, PT, P6, P1, PT, 0x80, 0x8 ;  /* 0x000000000008781c */ /* 0x000fce00037c3070 */
[----:B------:R-:W0:Y:S01]  /*3430*/  @P5 LDC.64 R18, c[0x0][0x380] ;  /* 0x0000e000ff125b82 */ /* 0x000e220000000a00 */
[----:B------:R-:W-:-:S05]  /*3440*/  @P5 IMAD R27, R23, UR10, R11 ;  /* 0x0000000a171b5c24 */ /* 0x000fca000f8e020b */
[----:B------:R-:W2:Y:S02]  /*3450*/  @P6 LDG.E R29, desc[UR8][R14.64+0x10] ;  /* 0x000010080e1d6981 */ /* 0x000ea4000c1e1900 */
[----:B------:R-:W1:Y:S01]  /*3460*/  @P6 LDC.64 R16, c[0x0][0x380] ;  /* 0x0000e000ff106b82 */ /* 0x000e620000000a00 */
[----:B0-----:R-:W-:-:S04]  /*3470*/  @P5 IMAD.WIDE R18, R27, 0x4, R18 ;  /* 0x000000041b125825 */ /* 0x001fc800078e0212 */
[----:B------:R-:W-:Y:S02]  /*3480*/  @P6 IMAD R27, R23, UR10, R20 ;  /* 0x0000000a171b6c24 */ /* 0x000fe4000f8e0214 */
[----:B------:R-:W3:Y:S02]  /*3490*/  @P5 LDG.E R19, desc[UR8][R18.64] ;  /* 0x0000000812135981 */ /* 0x000ee4000c1e1900 */
[----:B-1----:R-:W-:Y:S02]  /*34a0*/  @P6 IMAD.WIDE R26, R27, 0x4, R16 ;  /* 0x000000041b1a6825 */ /* 0x002fe400078e0210 */
[----:B------:R-:W3:Y:S04]  /*34b0*/  @P5 LDG.E R17, desc[UR8][R14.64+0xc] ;  /* 0x00000c080e115981 */ /* 0x000ee8000c1e1900 */
[----:B------:R-:W2:Y:S01]  /*34c0*/  @P6 LDG.E R26, desc[UR8][R26.64] ;  /* 0x000000081a1a6981 */ /* 0x000ea2000c1e1900 */
[----:B------:R-:W-:-:S02]  /*34d0*/  IADD3 R25, PT, PT, R25, UR6, RZ ;  /* 0x0000000619197c10 */ /* 0x000fc4000fffe0ff */
[----:B------:R-:W-:Y:S01]  /*34e0*/  IADD3 R23, PT, PT, R23, UR6, RZ ;  /* 0x0000000617177c10 */ /* 0x000fe2000fffe0ff */
[----:B---3--:R-:W-:Y:S01]  /*34f0*/  @P5 FFMA.FTZ R10, R17, R19, R10 ;  /* 0x00000013110a5223 */ /* 0x008fe2000001000a */
[----:B------:R-:W-:-:S04]  /*3500*/  ISETP.GE.AND P5, PT, R25, UR11, PT ;  /* 0x0000000b19007c0c */ /* 0x000fc8000bfa6270 */
[----:B------:R-:W-:Y:S01]  /*3510*/  ISETP.GT.AND P5, PT, R25, -0x1, !P5 ;  /* 0xffffffff1900780c */ /* 0x000fe20006fa4270 */
[----:B--2---:R-:W-:-:S03]  /*3520*/  @P6 FFMA.FTZ R10, R29, R26, R10 ;  /* 0x0000001a1d0a6223 */ /* 0x004fc6000001000a */
        /* <DEDUP_REMOVED lines=23> */
[----:B------:R-:W0:Y:S01]  /*36a0*/  @P6 LDC.64 R18, c[0x0][0x380] ;  /* 0x0000e000ff126b82 */ /* 0x000e220000000a00 */
[----:B------:R-:W-:Y:S01]  /*36b0*/  @P6 IMAD R27, R23, UR10, R11 ;  /* 0x0000000a171b6c24 */ /* 0x000fe2000f8e020b */
[----:B------:R-:W2:Y:S06]  /*36c0*/  @P5 LDG.E R29, desc[UR8][R14.64+0x24] ;  /* 0x000024080e1d5981 */ /* 0x000eac000c1e1900 */
[----:B------:R-:W1:Y:S01]  /*36d0*/  @P5 LDC.64 R16, c[0x0][0x380] ;  /* 0x0000e000ff105b82 */ /* 0x000e620000000a00 */
[----:B0-----:R-:W-:-:S04]  /*36e0*/  @P6 IMAD.WIDE R18, R27, 0x4, R18 ;  /* 0x000000041b126825 */ /* 0x001fc800078e0212 */
[----:B------:R-:W-:Y:S02]  /*36f0*/  @P5 IMAD R27, R23, UR10, R20 ;  /* 0x0000000a171b5c24 */ /* 0x000fe4000f8e0214 */
[----:B------:R-:W3:Y:S02]  /*3700*/  @P6 LDG.E R19, desc[UR8][R18.64] ;  /* 0x0000000812136981 */ /* 0x000ee4000c1e1900 */
[----:B-1----:R-:W-:Y:S02]  /*3710*/  @P5 IMAD.WIDE R26, R27, 0x4, R16 ;  /* 0x000000041b1a5825 */ /* 0x002fe400078e0210 */
[----:B------:R-:W3:Y:S04]  /*3720*/  @P6 LDG.E R17, desc[UR8][R14.64+0x20] ;  /* 0x000020080e116981 */ /* 0x000ee8000c1e1900 */
[----:B------:R-:W2:Y:S01]  /*3730*/  @P5 LDG.E R26, desc[UR8][R26.64] ;  /* 0x000000081a1a5981 */ /* 0x000ea2000c1e1900 */
[----:B------:R-:W-:Y:S01]  /*3740*/  VIADD R25, R25, UR6 ;  /* 0x0000000619197c36 */ /* 0x000fe20008000000 */
[----:B------:R-:W-:Y:S01]  /*3750*/  IADD3 R23, PT, PT, R23, UR6, RZ ;  /* 0x0000000617177c10 */ /* 0x000fe2000fffe0ff */
[----:B---3--:R-:W-:-:S03]  /*3760*/  @P6 FFMA.FTZ R10, R17, R19, R10 ;  /* 0x00000013110a6223 */ /* 0x008fc6000001000a */
        /* <DEDUP_REMOVED lines=36> */
[----:B------:R-:W-:Y:S01]  /*39b0*/  IADD3 R25, PT, PT, R25, UR6, RZ ;  /* 0x0000000619197c10 */ /* 0x000fe2000fffe0ff */
[----:B------:R-:W-:-:S02]  /*39c0*/  VIADD R23, R23, UR6 ;  /* 0x0000000617177c36 */ /* 0x000fc40008000000 */
        /* <DEDUP_REMOVED lines=31> */
[----:B------:R-:W-:Y:S02]  /*3bc0*/  IADD3 R25, PT, PT, R25, UR6, RZ ;  /* 0x0000000619197c10 */ /* 0x000fe4000fffe0ff */
[----:B------:R-:W-:-:S13]  /*3bd0*/  PLOP3.LUT P5, PT, P5, P1, PT, 0x80, 0x8 ;  /* 0x000000000008781c */ /* 0x000fda0002fa3070 */
[----:B0-----:R-:W-:Y:S02]  /*3be0*/  @P5 IMAD R27, R23, UR10, R20 ;  /* 0x0000000a171b5c24 */ /* 0x001fe4000f8e0214 */
[----:B--2---:R-:W-:Y:S01]  /*3bf0*/  @P6 FFMA.FTZ R10, R17, R26, R10 ;  /* 0x0000001a110a6223 */ /* 0x004fe2000001000a */
[C---:B------:R-:W-:Y:S01]  /*3c00*/  ISETP.GE.AND P6, PT, R25.reuse, UR11, PT ;  /* 0x0000000b19007c0c */ /* 0x040fe2000bfc6270 */
[----:B------:R-:W0:Y:S03]  /*3c10*/  @P5 LDC.64 R16, c[0x0][0x380] ;  /* 0x0000e000ff105b82 */ /* 0x000e260000000a00 */
[----:B------:R-:W-:-:S04]  /*3c20*/  ISETP.GT.AND P6, PT, R25, -0x1, !P6 ;  /* 0xffffffff1900780c */ /* 0x000fc800077c4270 */
[----:B------:R-:W-:-:S13]  /*3c30*/  PLOP3.LUT P0, PT, P6, P0, PT, 0x80, 0x8 ;  /* 0x000000000008781c */ /* 0x000fda0003701070 */
[----:B------:R-:W1:Y:S01]  /*3c40*/  @P0 LDC.64 R18, c[0x0][0x380] ;  /* 0x0000e000ff120b82 */ /* 0x000e620000000a00 */
[----:B------:R-:W-:Y:S02]  /*3c50*/  PLOP3.LUT P4, PT, P6, P4, PT, 0x80, 0x8 ;  /* 0x000000000008781c */ /* 0x000fe40003789070 */
[----:B------:R-:W-:Y:S02]  /*3c60*/  PLOP3.LUT P3, PT, P6, P3, PT, 0x80, 0x8 ;  /* 0x000000000008781c */ /* 0x000fe40003767070 */
[----:B------:R-:W-:Y:S01]  /*3c70*/  IADD3 R25, PT, PT, R23, UR6, RZ ;  /* 0x0000000617197c10 */ /* 0x000fe2000fffe0ff */
[----:B0-----:R-:W-:-:S04]  /*3c80*/  @P5 IMAD.WIDE R16, R27, 0x4, R16 ;  /* 0x000000041b105825 */ /* 0x001fc800078e0210 */
[----:B------:R-:W-:Y:S01]  /*3c90*/  @P0 IMAD R23, R25, UR10, R22 ;  /* 0x0000000a19170c24 */ /* 0x000fe2000f8e0216 */
[----:B------:R-:W-:Y:S02]  /*3ca0*/  PLOP3.LUT P2, PT, P6, P2, PT, 0x80, 0x8 ;  /* 0x000000000008781c */ /* 0x000fe40003745070 */
[----:B------:R-:W-:Y:S01]  /*3cb0*/  PLOP3.LUT P1, PT, P6, P1, PT, 0x80, 0x8 ;  /* 0x000000000008781c */ /* 0x000fe20003723070 */
[----:B------:R-:W2:Y:S01]  /*3cc0*/  @P4 LDG.E R28, desc[UR8][R14.64+0x54] ;  /* 0x000054080e1c4981 */ /* 0x000ea2000c1e1900 */
[----:B-1----:R-:W-:-:S09]  /*3cd0*/  @P0 IMAD.WIDE R26, R23, 0x4, R18 ;  /* 0x00000004171a0825 */ /* 0x002fd200078e0212 */
[----:B------:R-:W3:Y:S01]  /*3ce0*/  @P2 LDG.E R29, desc[UR8][R14.64+0x5c] ;  /* 0x00005c080e1d2981 */ /* 0x000ee2000c1e1900 */
[----:B------:R-:W0:Y:S01]  /*3cf0*/  @P4 LDC.64 R22, c[0x0][0x380] ;  /* 0x0000e000ff164b82 */ /* 0x000e220000000a00 */
[C---:B------:R-:W-:Y:S02]  /*3d00*/  @P4 IMAD R24, R25.reuse, UR10, R24 ;  /* 0x0000000a19184c24 */ /* 0x040fe4000f8e0218 */
[C---:B------:R-:W-:Y:S01]  /*3d10*/  @P3 IMAD R21, R25.reuse, UR10, R21 ;  /* 0x0000000a19153c24 */ /* 0x040fe2000f8e0215 */
[----:B------:R-:W4:Y:S04]  /*3d20*/  @P0 LDG.E R27, desc[UR8][R26.64] ;  /* 0x000000081a1b0981 */ /* 0x000f28000c1e1900 */
[----:B------:R-:W1:Y:S01]  /*3d30*/  @P3 LDC.64 R18, c[0x0][0x380] ;  /* 0x0000e000ff123b82 */ /* 0x000e620000000a00 */
[----:B------:R-:W-:-:S02]  /*3d40*/  @P2 IMAD R11, R25, UR10, R11 ;  /* 0x0000000a190b2c24 */ /* 0x000fc4000f8e020b */
[----:B------:R-:W-:Y:S02]  /*3d50*/  @P1 IMAD R20, R25, UR10, R20 ;  /* 0x0000000a19141c24 */ /* 0x000fe4000f8e0214 */
[----:B0-----:R-:W-:-:S06]  /*3d60*/  @P4 IMAD.WIDE R22, R24, 0x4, R22 ;  /* 0x0000000418164825 */ /* 0x001fcc00078e0216 */
[----:B------:R-:W2:Y:S01]  /*3d70*/  @P4 LDG.E R23, desc[UR8][R22.64] ;  /* 0x0000000816174981 */ /* 0x000ea2000c1e1900 */
[----:B-1----:R-:W-:Y:S02]  /*3d80*/  @P3 IMAD.WIDE R24, R21, 0x4, R18 ;  /* 0x0000000415183825 */ /* 0x002fe400078e0212 */
[----:B------:R-:W0:Y:S01]  /*3d90*/  @P1 LDC.64 R18, c[0x0][0x380] ;  /* 0x0000e000ff121b82 */ /* 0x000e220000000a00 */
[----:B------:R1:W5:Y:S04]  /*3da0*/  @P5 LDG.E R21, desc[UR8][R16.64] ;  /* 0x0000000810155981 */ /* 0x000368000c1e1900 */
[----:B------:R-:W3:Y:S04]  /*3db0*/  @P3 LDG.E R25, desc[UR8][R24.64] ;  /* 0x0000000818193981 */ /* 0x000ee8000c1e1900 */
[----:B------:R-:W5:Y:S01]  /*3dc0*/  @P5 LDG.E R22, desc[UR8][R14.64+0x4c] ;  /* 0x00004c080e165981 */ /* 0x000f62000c1e1900 */
[----:B-1----:R-:W1:Y:S03]  /*3dd0*/  @P2 LDC.64 R16, c[0x0][0x380] ;  /* 0x0000e000ff102b82 */ /* 0x002e660000000a00 */
[----:B------:R-:W3:Y:S01]  /*3de0*/  @P1 LDG.E R24, desc[UR8][R14.64+0x60] ;  /* 0x000060080e181981 */ /* 0x000ee2000c1e1900 */
[----:B0-----:R-:W-:-:S03]  /*3df0*/  @P1 IMAD.WIDE R18, R20, 0x4, R18 ;  /* 0x0000000414121825 */ /* 0x001fc600078e0212 */
[----:B------:R-:W3:Y:S04]  /*3e00*/  @P3 LDG.E R20, desc[UR8][R14.64+0x58] ;  /* 0x000058080e143981 */ /* 0x000ee8000c1e1900 */
[----:B------:R-:W3:Y:S04]  /*3e10*/  @P1 LDG.E R19, desc[UR8][R18.64] ;  /* 0x0000000812131981 */ /* 0x000ee8000c1e1900 */
[----:B------:R-:W4:Y:S01]  /*3e20*/  @P0 LDG.E R18, desc[UR8][R14.64+0x50] ;  /* 0x000050080e120981 */ /* 0x000f22000c1e1900 */
[----:B-1----:R-:W-:-:S06]  /*3e30*/  @P2 IMAD.WIDE R16, R11, 0x4, R16 ;  /* 0x000000040b102825 */ /* 0x002fcc00078e0210 */
[----:B------:R-:W3:Y:S01]  /*3e40*/  @P2 LDG.E R16, desc[UR8][R16.64] ;  /* 0x0000000810102981 */ /* 0x000ee2000c1e1900 */
[----:B-----5:R-:W-:-:S04]  /*3e50*/  @P5 FFMA.FTZ R10, R22, R21, R10 ;  /* 0x00000015160a5223 */ /* 0x020fc8000001000a */
[----:B----4-:R-:W-:-:S04]  /*3e60*/  @P0 FFMA.FTZ R10, R18, R27, R10 ;  /* 0x0000001b120a0223 */ /* 0x010fc8000001000a */
[----:B--2---:R-:W-:-:S04]  /*3e70*/  @P4 FFMA.FTZ R10, R28, R23, R10 ;  /* 0x000000171c0a4223 */ /* 0x004fc8000001000a */
[----:B---3--:R-:W-:Y:S01]  /*3e80*/  @P3 FFMA.FTZ R10, R20, R25, R10 ;  /* 0x00000019140a3223 */ /* 0x008fe2000001000a */
[----:B------:R-:W-:-:S03]  /*3e90*/  LEA R20, P0, R9, UR12, 0x2 ;  /* 0x0000000c09147c11 */ /* 0x000fc6000f8010ff */
[----:B------:R-:W-:Y:S01]  /*3ea0*/  @P2 FFMA.FTZ R10, R29, R16, R10 ;  /* 0x000000101d0a2223 */ /* 0x000fe2000001000a */
[----:B------:R-:W-:Y:S02]  /*3eb0*/  LEA.HI.X R21, R9, UR13, R3, 0x2, P0 ;  /* 0x0000000d09157c11 */ /* 0x000fe400080f1403 */
[----:B------:R-:W-:Y:S01]  /*3ec0*/  IADD3 R9, P0, PT, R4, R9, RZ ;  /* 0x0000000904097210 */ /* 0x000fe20007f1e0ff */
[----:B------:R-:W-:-:S04]  /*3ed0*/  @P1 FFMA.FTZ R10, R24, R19, R10 ;  /* 0x00000013180a1223 */ /* 0x000fc8000001000a */
[----:B------:R-:W-:Y:S01]  /*3ee0*/  IMAD.X R3, RZ, RZ, R3, P0 ;  /* 0x000000ffff037224 */ /* 0x000fe200000e0603 */
[----:B------:R2:W-:Y:S01]  /*3ef0*/  STG.E desc[UR8][R20.64], R10 ;  /* 0x0000000a14007986 */ /* 0x0005e2000c101908 */
[----:B------:R-:W-:-:S04]  /*3f00*/  ISETP.GE.U32.AND P0, PT, R9, UR14, PT ;  /* 0x0000000e09007c0c */ /* 0x000fc8000bf06070 */
[----:B------:R-:W-:-:S13]  /*3f10*/  ISETP.GE.AND.EX P0, PT, R3, UR7, PT, P0 ;  /* 0x0000000703007c0c */ /* 0x000fda000bf06300 */
[----:B--2---:R-:W-:Y:S05]  /*3f20*/  @!P0 BRA `(.L_x_1507) ;  /* 0xffffffe800dc8947 */ /* 0x004fea000383ffff */
[----:B------:R-:W-:Y:S05]  /*3f30*/  EXIT ;  /* 0x000000000000794d */ /* 0x000fea0003800000 */
.L_x_1506:
        /* <DEDUP_REMOVED lines=15> */
[----:B--2---:R-:W-:-:S04]  /*4030*/  IADD3 R6, PT, PT, R2, 0xffffffe, RZ ;  /* 0x0ffffffe02067810 */ /* 0x004fc80007ffe0ff */
[----:B------:R0:W2:Y:S02]  /*4040*/  F2I.FTZ.U32.TRUNC.NTZ R7, R6 ;  /* 0x0000000600077305 */ /* 0x0000a4000021f000 */
[----:B0-----:R-:W-:Y:S01]  /*4050*/  IMAD.MOV.U32 R6, RZ, RZ, RZ ;  /* 0x000000ffff067224 */ /* 0x001fe200078e00ff */
[----:B--2---:R-:W-:-:S05]  /*4060*/  IADD3 R5, PT, PT, RZ, -R7, RZ ;  /* 0x80000007ff057210 */ /* 0x004fca0007ffe0ff */
[----:B------:R-:W-:-:S04]  /*4070*/  IMAD R5, R5, R0, RZ ;  /* 0x0000000005057224 */ /* 0x000fc800078e02ff */
[----:B------:R-:W-:Y:S01]  /*4080*/  IMAD.HI.U32 R5, R7, R5, R6 ;  /* 0x0000000507057227 */ /* 0x000fe200078e0006 */
[----:B------:R-:W-:Y:S01]  /*4090*/  MOV R7, R8 ;  /* 0x0000000800077202 */ /* 0x000fe20000000f00 */
[----:B------:R-:W0:Y:S04]  /*40a0*/  LDC R6, c[0x0][0x424] ;  /* 0x00010900ff067b82 */ /* 0x000e280000000800 */
[----:B------:R-:W-:-:S04]  /*40b0*/  IMAD.HI.U32 R8, R5, R7, RZ ;  /* 0x0000000705087227 */ /* 0x000fc800078e00ff */
[----:B------:R-:W2:Y:S01]  /*40c0*/  LDC R5, c[0x0][0x410] ;  /* 0x00010400ff057b82 */ /* 0x000ea20000000800 */
        /* <DEDUP_REMOVED lines=10> */
[----:B------:R-:W-:-:S05]  /*4170*/  IMAD.MOV.U32 R7, RZ, RZ, R8 ;  /* 0x000000ffff077224 */ /* 0x000fca00078e0008 */
[----:B------:R-:W-:Y:S02]  /*4180*/  @!P2 IADD3 R7, PT, PT, -R7, RZ, RZ ;  /* 0x000000ff0707a210 */ /* 0x000fe40007ffe1ff */
[----:B--234-:R-:W-:-:S07]  /*4190*/  @!P3 LOP3.LUT R7, RZ, R10, RZ, 0x33, !PT ;  /* 0x0000000aff07b212 */ /* 0x01cfce00078e33ff */
.L_x_1508:
[----:B0-----:R-:W-:Y:S01]  /*41a0*/  IABS R8, R2 ;  /* 0x0000000200087213 */ /* 0x001fe20000000000 */
[----:B------:R-:W0:Y:S01]  /*41b0*/  LDC.64 R22, c[0x0][0x430] ;  /* 0x00010c00ff167b82 */ /* 0x000e220000000a00 */
[----:B------:R-:W-:Y:S02]  /*41c0*/  IABS R16, R9 ;  /* 0x0000000900107213 */ /* 0x000fe40000000000 */
[----:B------:R-:W1:Y:S05]  /*41d0*/  I2F.RP R10, R8 ;  /* 0x00000008000a7306 */ /* 0x000e6a0000209400 */
[----:B------:R-:W0:Y:S03]  /*41e0*/  LDC.64 R24, c[0x0][0x438] ;  /* 0x00010e00ff187b82 */ /* 0x000e260000000a00 */
[----:B-1----:R-:W1:Y:S02]  /*41f0*/  MUFU.RCP R10, R10 ;  /* 0x0000000a000a7308 */ /* 0x002e640000001000 */
[----:B-1----:R-:W-:-:S02]  /*4200*/  IADD3 R14, PT, PT, R10, 0xffffffe, RZ ;  /* 0x0ffffffe0a0e7810 */ /* 0x002fc40007ffe0ff */
[----:B------:R-:W-:-:S04]  /*4210*/  IABS R10, R6 ;  /* 0x00000006000a7213 */ /* 0x000fc80000000000 */
[----:B------:R1:W2:Y:S02]  /*4220*/  F2I.FTZ.U32.TRUNC.NTZ R15, R14 ;  /* 0x0000000e000f7305 */ /* 0x0002a4000021f000 */
[----:B-1----:R-:W-:Y:S02]  /*4230*/  HFMA2 R14, -RZ, RZ, 0, 0 ;  /* 0x00000000ff0e7431 */ /* 0x002fe400000001ff */
[----:B--2---:R-:W-:-:S04]  /*4240*/  IMAD.MOV R17, RZ, RZ, -R15 ;  /* 0x000000ffff117224 */ /* 0x004fc800078e0a0f */
        /* <DEDUP_REMOVED lines=9> */
[----:B------:R-:W-:Y:S01]  /*42e0*/  @!P1 IMAD.IADD R15, R15, 0x1, -R14 ;  /* 0x000000010f0f9824 */ /* 0x000fe200078e0a0e */
[----:B-1----:R-:W-:Y:S02]  /*42f0*/  IADD3 R14, PT, PT, R17, 0xffffffe, RZ ;  /* 0x0ffffffe110e7810 */ /* 0x002fe40007ffe0ff */
[----:B------:R-:W-:Y:S02]  /*4300*/  @!P1 IADD3 R19, PT, PT, R19, 0x1, RZ ;  /* 0x0000000113139810 */ /* 0x000fe40007ffe0ff */
[----:B------:R-:W-:Y:S02]  /*4310*/  ISETP.GE.U32.AND P0, PT, R15, R8, PT ;  /* 0x000000080f00720c */ /* 0x000fe40003f06070 */
[----:B------:R-:W-:Y:S01]  /*4320*/  LOP3.LUT R8, R9, R2, RZ, 0x3c, !PT ;  /* 0x0000000209087212 */ /* 0x000fe200078e3cff */
[----:B------:R1:W2:Y:S01]  /*4330*/  F2I.FTZ.U32.TRUNC.NTZ R15, R14 ;  /* 0x0000000e000f7305 */ /* 0x0002a2000021f000 */
[----:B------:R-:W-:Y:S02]  /*4340*/  ISETP.NE.AND P1, PT, R2, RZ, PT ;  /* 0x000000ff0200720c */ /* 0x000fe40003f25270 */
[----:B------:R-:W-:-:S02]  /*4350*/  ISETP.GE.AND P2, PT, R8, RZ, PT ;  /* 0x000000ff0800720c */ /* 0x000fc40003f46270 */
[----:B------:R-:W-:Y:S01]  /*4360*/  IABS R8, R5 ;  /* 0x0000000500087213 */ /* 0x000fe20000000000 */
[----:B-1----:R-:W-:-:S04]  /*4370*/  IMAD.MOV.U32 R14, RZ, RZ, RZ ;  /* 0x000000ffff0e7224 */ /* 0x002fc800078e00ff */
[----:B------:R-:W-:Y:S01]  /*4380*/  @P0 VIADD R19, R19, 0x1 ;  /* 0x0000000113130836 */ /* 0x000fe20000000000 */
[----:B--2---:R-:W-:-:S05]  /*4390*/  IADD3 R17, PT, PT, RZ, -R15, RZ ;  /* 0x8000000fff117210 */ /* 0x004fca0007ffe0ff */
[----:B------:R-:W-:Y:S02]  /*43a0*/  @!P2 IADD3 R19, PT, PT, -R19, RZ, RZ ;  /* 0x000000ff1313a210 */ /* 0x000fe40007ffe1ff */
[----:B------:R-:W-:Y:S01]  /*43b0*/  @!P1 LOP3.LUT R19, RZ, R2, RZ, 0x33, !PT ;  /* 0x00000002ff139212 */ /* 0x000fe200078e33ff */
[----:B------:R-:W-:-:S03]  /*43c0*/  IMAD R17, R17, R10, RZ ;  /* 0x0000000a11117224 */ /* 0x000fc600078e02ff */
[----:B------:R-:W-:Y:S01]  /*43d0*/  IABS R16, R19 ;  /* 0x0000001300107213 */ /* 0x000fe20000000000 */
[----:B------:R-:W-:Y:S02]  /*43e0*/  IMAD.HI.U32 R14, R15, R17, R14 ;  /* 0x000000110f0e7227 */ /* 0x000fe400078e000e */
[----:B------:R-:W1:Y:S01]  /*43f0*/  LDC R17, c[0x0][0x414] ;  /* 0x00010500ff117b82 */ /* 0x000e620000000800 */
[----:B------:R-:W-:Y:S02]  /*4400*/  MOV R15, R16 ;  /* 0x00000010000f7202 */ /* 0x000fe40000000f00 */
[----:B------:R-:W2:Y:S03]  /*4410*/  I2F.RP R16, R8 ;  /* 0x0000000800107306 */ /* 0x000ea60000209400 */
[----:B------:R-:W-:-:S05]  /*4420*/  IMAD.HI.U32 R18, R14, R15, RZ ;  /* 0x0000000f0e127227 */ /* 0x000fca00078e00ff */
[----:B------:R-:W-:-:S05]  /*4430*/  IADD3 R14, PT, PT, -R18, RZ, RZ ;  /* 0x000000ff120e7210 */ /* 0x000fca0007ffe1ff */
[C---:B------:R-:W-:Y:S01]  /*4440*/  IMAD R15, R10.reuse, R14, R15 ;  /* 0x0000000e0a0f7224 */ /* 0x040fe200078e020f */
[----:B--2---:R-:W2:Y:S04]  /*4450*/  MUFU.RCP R16, R16 ;  /* 0x0000001000107308 */ /* 0x004ea80000001000 */
[----:B------:R-:W-:-:S13]  /*4460*/  ISETP.GT.U32.AND P1, PT, R10, R15, PT ;  /* 0x0000000f0a00720c */ /* 0x000fda0003f24070 */
[----:B------:R-:W-:Y:S01]  /*4470*/  @!P1 IMAD.IADD R15, R15, 0x1, -R10 ;  /* 0x000000010f0f9824 */ /* 0x000fe200078e0a0a */
[----:B--2---:R-:W-:Y:S02]  /*4480*/  IADD3 R14, PT, PT, R16, 0xffffffe, RZ ;  /* 0x0ffffffe100e7810 */ /* 0x004fe40007ffe0ff */
[----:B------:R-:W-:Y:S02]  /*4490*/  @!P1 IADD3 R18, PT, PT, R18, 0x1, RZ ;  /* 0x0000000112129810 */ /* 0x000fe40007ffe0ff */
[----:B------:R-:W-:Y:S02]  /*44a0*/  ISETP.GE.U32.AND P0, PT, R15, R10, PT ;  /* 0x0000000a0f00720c */ /* 0x000fe40003f06070 */
[----:B------:R-:W-:Y:S01]  /*44b0*/  LOP3.LUT R10, R19, R6, RZ, 0x3c, !PT ;  /* 0x00000006130a7212 */ /* 0x000fe200078e3cff */
[----:B------:R2:W3:Y:S01]  /*44c0*/  F2I.FTZ.U32.TRUNC.NTZ R15, R14 ;  /* 0x0000000e000f7305 */ /* 0x0004e2000021f000 */
[----:B------:R-:W-:Y:S02]  /*44d0*/  ISETP.NE.AND P1, PT, R6, RZ, PT ;  /* 0x000000ff0600720c */ /* 0x000fe40003f25270 */
[----:B------:R-:W-:Y:S01]  /*44e0*/  ISETP.GE.AND P2, PT, R10, RZ, PT ;  /* 0x000000ff0a00720c */ /* 0x000fe20003f46270 */
[----:B--2---:R-:W-:-:S06]  /*44f0*/  IMAD.MOV.U32 R14, RZ, RZ, RZ ;  /* 0x000000ffff0e7224 */ /* 0x004fcc00078e00ff */
[----:B------:R-:W-:Y:S01]  /*4500*/  @P0 VIADD R18, R18, 0x1 ;  /* 0x0000000112120836 */ /* 0x000fe20000000000 */
[----:B---3--:R-:W-:-:S05]  /*4510*/  IADD3 R21, PT, PT, RZ, -R15, RZ ;  /* 0x8000000fff157210 */ /* 0x008fca0007ffe0ff */
[----:B------:R-:W-:Y:S02]  /*4520*/  @!P2 IADD3 R18, PT, PT, -R18, RZ, RZ ;  /* 0x000000ff1212a210 */ /* 0x000fe40007ffe1ff */
[----:B------:R-:W-:Y:S01]  /*4530*/  @!P1 LOP3.LUT R18, RZ, R6, RZ, 0x33, !PT ;  /* 0x00000006ff129212 */ /* 0x000fe200078e33ff */
[----:B------:R-:W-:-:S03]  /*4540*/  IMAD R21, R21, R8, RZ ;  /* 0x0000000815157224 */ /* 0x000fc600078e02ff */
[----:B------:R-:W-:Y:S01]  /*4550*/  IABS R16, R18 ;  /* 0x0000001200107213 */ /* 0x000fe20000000000 */
[----:B------:R-:W-:-:S03]  /*4560*/  IMAD.HI.U32 R10, R15, R21, R14 ;  /* 0x000000150f0a7227 */ /* 0x000fc600078e000e */
[----:B------:R-:W-:Y:S02]  /*4570*/  MOV R15, R16 ;  /* 0x00000010000f7202 */ /* 0x000fe40000000f00 */
[----:B-1----:R-:W-:-:S03]  /*4580*/  IABS R16, R17 ;  /* 0x0000001100107213 */ /* 0x002fc60000000000 */
[----:B------:R-:W-:Y:S01]  /*4590*/  IMAD.HI.U32 R10, R10, R15, RZ ;  /* 0x0000000f0a0a7227 */ /* 0x000fe200078e00ff */
[----:B------:R-:W1:Y:S04]  /*45a0*/  I2F.RP R20, R16 ;  /* 0x0000001000147306 */ /* 0x000e680000209400 */
[----:B------:R-:W-:-:S05]  /*45b0*/  IADD3 R14, PT, PT, -R10, RZ, RZ ;  /* 0x000000ff0a0e7210 */ /* 0x000fca0007ffe1ff */
[----:B------:R-:W-:-:S05]  /*45c0*/  IMAD R15, R8, R14, R15 ;  /* 0x0000000e080f7224 */ /* 0x000fca00078e020f */
[----:B------:R-:W-:Y:S01]  /*45d0*/  ISETP.GT.U32.AND P1, PT, R8, R15, PT ;  /* 0x0000000f0800720c */ /* 0x000fe20003f24070 */
[----:B-1----:R-:W1:-:S12]  /*45e0*/  MUFU.RCP R20, R20 ;  /* 0x0000001400147308 */ /* 0x002e580000001000 */
[----:B------:R-:W-:Y:S01]  /*45f0*/  @!P1 IMAD.IADD R15, R15, 0x1, -R8 ;  /* 0x000000010f0f9824 */ /* 0x000fe200078e0a08 */
[----:B------:R-:W-:Y:S02]  /*4600*/  @!P1 IADD3 R10, PT, PT, R10, 0x1, RZ ;  /* 0x000000010a0a9810 */ /* 0x000fe40007ffe0ff */
[----:B------:R-:W-:Y:S02]  /*4610*/  ISETP.NE.AND P1, PT, R5, RZ, PT ;  /* 0x000000ff0500720c */ /* 0x000fe40003f25270 */
[----:B------:R-:W-:Y:S02]  /*4620*/  ISETP.GE.U32.AND P0, PT, R15, R8, PT ;  /* 0x000000080f00720c */ /* 0x000fe40003f06070 */
[----:B------:R-:W-:Y:S02]  /*4630*/  LOP3.LUT R8, R18, R5, RZ, 0x3c, !PT ;  /* 0x0000000512087212 */ /* 0x000fe400078e3cff */
[----:B-1----:R-:W-:Y:S02]  /*4640*/  IADD3 R14, PT, PT, R20, 0xffffffe, RZ ;  /* 0x0ffffffe140e7810 */ /* 0x002fe40007ffe0ff */
[----:B------:R-:W-:-:S02]  /*4650*/  ISETP.GE.AND P2, PT, R8, RZ, PT ;  /* 0x000000ff0800720c */ /* 0x000fc40003f46270 */
[----:B------:R1:W2:Y:S05]  /*4660*/  F2I.FTZ.U32.TRUNC.NTZ R15, R14 ;  /* 0x0000000e000f7305 */ /* 0x0002aa000021f000 */
[----:B------:R-:W-:Y:S02]  /*4670*/  @P0 VIADD R10, R10, 0x1 ;  /* 0x000000010a0a0836 */ /* 0x000fe40000000000 */
[----:B-1----:R-:W-:-:S04]  /*4680*/  HFMA2 R14, -RZ, RZ, 0, 0 ;  /* 0x00000000ff0e7431 */ /* 0x002fc800000001ff */
[----:B------:R-:W-:Y:S02]  /*4690*/  @!P2 IADD3 R10, PT, PT, -R10, RZ, RZ ;  /* 0x000000ff0a0aa210 */ /* 0x000fe40007ffe1ff */
[----:B------:R-:W-:Y:S02]  /*46a0*/  @!P1 LOP3.LUT R10, RZ, R5, RZ, 0x33, !PT ;  /* 0x00000005ff0a9212 */ /* 0x000fe400078e33ff */
[----:B--2---:R-:W-:-:S03]  /*46b0*/  IADD3 R21, PT, PT, RZ, -R15, RZ ;  /* 0x8000000fff157210 */ /* 0x004fc60007ffe0ff */
[----:B------:R-:W-:Y:S02]  /*46c0*/  IMAD.MOV R8, RZ, RZ, -R10 ;  /* 0x000000ffff087224 */ /* 0x000fe400078e0a0a */
[----:B------:R-:W-:Y:S02]  /*46d0*/  IMAD R21, R21, R16, RZ ;  /* 0x0000001015157224 */ /* 0x000fe400078e02ff */
[----:B------:R-:W-:Y:S01]  /*46e0*/  IMAD R8, R5, R8, R18 ;  /* 0x0000000805087224 */ /* 0x000fe200078e0212 */
[----:B------:R-:W-:Y:S01]  /*46f0*/  IADD3 R18, PT, PT, -R18, RZ, RZ ;  /* 0x000000ff12127210 */ /* 0x000fe20007ffe1ff */
[----:B------:R-:W-:-:S03]  /*4700*/  IMAD.HI.U32 R14, R15, R21, R14 ;  /* 0x000000150f0e7227 */ /* 0x000fc600078e000e */
[----:B------:R-:W-:Y:S01]  /*4710*/  IABS R20, R8 ;  /* 0x0000000800147213 */ /* 0x000fe20000000000 */
[----:B------:R-:W-:-:S03]  /*4720*/  IMAD R18, R6, R18, R19 ;  /* 0x0000001206127224 */ /* 0x000fc600078e0213 */
[----:B------:R-:W-:Y:S01]  /*4730*/  MOV R15, R20 ;  /* 0x00000014000f7202 */ /* 0x000fe20000000f00 */
[----:B0-----:R-:W-:-:S04]  /*4740*/  IMAD R25, R18, R23, -R25 ;  /* 0x0000001712197224 */ /* 0x001fc800078e0a19 */
[----:B------:R-:W-:Y:S01]  /*4750*/  IMAD.HI.U32 R14, R14, R15, RZ ;  /* 0x0000000f0e0e7227 */ /* 0x000fe200078e00ff */
[----:B------:R-:W-:-:S03]  /*4760*/  ISETP.GE.AND P6, PT, R25, UR13, PT ;  /* 0x0000000d19007c0c */ /* 0x000fc6000bfc6270 */
[----:B------:R-:W-:Y:S01]  /*4770*/  IMAD.MOV R20, RZ, RZ, -R14 ;  /* 0x000000ffff147224 */ /* 0x000fe200078e0a0e */
[----:B------:R-:W-:-:S03]  /*4780*/  ISETP.GT.AND P6, PT, R25, -0x1, !P6 ;  /* 0xffffffff1900780c */ /* 0x000fc600077c4270 */
[----:B------:R-:W-:Y:S01]  /*4790*/  IMAD R15, R16, R20, R15 ;  /* 0x00000014100f7224 */ /* 0x000fe200078e020f */
[----:B------:R-:W-:-:S04]  /*47a0*/  IADD3 R20, PT, PT, -R2, RZ, RZ ;  /* 0x000000ff02147210 */ /* 0x000fc80007ffe1ff */
[----:B------:R-:W-:Y:S01]  /*47b0*/  ISETP.GT.U32.AND P1, PT, R16, R15, PT ;  /* 0x0000000f1000720c */ /* 0x000fe20003f24070 */
[----:B------:R-:W-:-:S04]  /*47c0*/  IMAD R20, R19, R20, RZ ;  /* 0x0000001413147224 */ /* 0x000fc800078e02ff */
[----:B------:R-:W-:-:S04]  /*47d0*/  IMAD.IADD R21, R20, 0x1, R9 ;  /* 0x0000000114157824 */ /* 0x000fc800078e0209 */
[----:B------:R-:W-:-:S04]  /*47e0*/  IMAD R22, R21, R22, -R24 ;  /* 0x0000001615167224 */ /* 0x000fc800078e0a18 */
[-C--:B------:R-:W-:Y:S01]  /*47f0*/  @!P1 IADD3 R15, PT, PT, R15, -R16.reuse, RZ ;  /* 0x800000100f0f9210 */ /* 0x080fe20007ffe0ff */
[C---:B------:R-:W-:Y:S01]  /*4800*/  VIADD R24, R22.reuse, UR5 ;  /* 0x0000000516187c36 */ /* 0x040fe20008000000 */
[----:B------:R-:W-:Y:S02]  /*4810*/  ISETP.GE.AND P0, PT, R22, UR12, PT ;  /* 0x0000000c16007c0c */ /* 0x000fe4000bf06270 */
[----:B------:R-:W-:Y:S02]  /*4820*/  ISETP.GE.U32.AND P3, PT, R15, R16, PT ;  /* 0x000000100f00720c */ /* 0x000fe40003f66070 */
[----:B------:R-:W-:Y:S02]  /*4830*/  LOP3.LUT R15, R8, R17, RZ, 0x3c, !PT ;  /* 0x00000011080f7212 */ /* 0x000fe400078e3cff */
[----:B------:R-:W-:Y:S02]  /*4840*/  @!P1 IADD3 R14, PT, PT, R14, 0x1, RZ ;  /* 0x000000010e0e9810 */ /* 0x000fe40007ffe0ff */
[----:B------:R-:W-:Y:S01]  /*4850*/  ISETP.GE.AND P5, PT, R15, RZ, PT ;  /* 0x000000ff0f00720c */ /* 0x000fe20003fa6270 */
[----:B------:R-:W-:Y:S01]  /*4860*/  IMAD R15, R8, UR4, RZ ;  /* 0x00000004080f7c24 */ /* 0x000fe2000f8e02ff */
[----:B------:R-:W-:-:S02]  /*4870*/  ISETP.GT.AND P0, PT, R22, -0x1, !P0 ;  /* 0xffffffff1600780c */ /* 0x000fc40004704270 */
[----:B------:R-:W-:Y:S02]  /*4880*/  ISETP.NE.AND P1, PT, R17, RZ, PT ;  /* 0x000000ff1100720c */ /* 0x000fe40003f25270 */
[C---:B------:R-:W-:Y:S02]  /*4890*/  ISETP.GE.AND P4, PT, R24.reuse, UR12, PT ;  /* 0x0000000c18007c0c */ /* 0x040fe4000bf86270 */
[----:B------:R-:W-:Y:S02]  /*48a0*/  IADD3 R20, PT, PT, R24, UR5, RZ ;  /* 0x0000000518147c10 */ /* 0x000fe4000fffe0ff */
[----:B------:R-:W-:Y:S02]  /*48b0*/  @P3 IADD3 R14, PT, PT, R14, 0x1, RZ ;  /* 0x000000010e0e3810 */ /* 0x000fe40007ffe0ff */
[----:B------:R-:W-:Y:S02]  /*48c0*/  PLOP3.LUT P2, PT, P6, P0, PT, 0x80, 0x8 ;  /* 0x000000000008781c */ /* 0x000fe40003741070 */
[----:B------:R-:W-:Y:S01]  /*48d0*/  ISETP.GT.AND P4, PT, R24, -0x1, !P4 ;  /* 0xffffffff1800780c */ /* 0x000fe20006784270 */
[----:B------:R-:W-:Y:S01]  /*48e0*/  @!P5 IMAD.MOV R14, RZ, RZ, -R14 ;  /* 0x000000ffff0ed224 */ /* 0x000fe200078e0a0e */
[----:B------:R-:W-:-:S02]  /*48f0*/  ISETP.GE.AND P3, PT, R20, UR12, PT ;  /* 0x0000000c14007c0c */ /* 0x000fc4000bf66270 */
[----:B------:R-:W-:Y:S02]  /*4900*/  PLOP3.LUT P5, PT, P6, P4, PT, 0x80, 0x8 ;  /* 0x000000000008781c */ /* 0x000fe400037a9070 */
[----:B------:R-:W-:Y:S02]  /*4910*/  ISETP.GT.AND P3, PT, R20, -0x1, !P3 ;  /* 0xffffffff1400780c */ /* 0x000fe40005f64270 */
[----:B------:R-:W-:Y:S02]  /*4920*/  @!P1 LOP3.LUT R14, RZ, R17, RZ, 0x33, !PT ;  /* 0x00000011ff0e9212 */ /* 0x000fe400078e33ff */
[----:B------:R-:W-:Y:S01]  /*4930*/  PLOP3.LUT P1, PT, P6, P3, PT, 0x80, 0x8 ;  /* 0x000000000008781c */ /* 0x000fe20003727070 */
[----:B------:R-:W0:Y:S02]  /*4940*/  @P2 LDC.64 R26, c[0x0][0x380] ;  /* 0x0000e000ff1a2b82 */ /* 0x000e240000000a00 */
[----:B------:R-:W-:Y:S02]  /*4950*/  IMAD R10, R7, R10, R14 ;  /* 0x0000000a070a7224 */ /* 0x000fe400078e020e */
[----:B------:R-:W-:-:S04]  /*4960*/  IMAD.WIDE R14, R15, 0x4, R12 ;  /* 0x000000040f0e7825 */ /* 0x000fc800078e020c */
[----:B------:R-:W1:Y:S01]  /*4970*/  @P5 LDC.64 R18, c[0x0][0x380] ;  /* 0x0000e000ff125b82 */ /* 0x000e620000000a00 */
[----:B------:R-:W-:Y:S01]  /*4980*/  IMAD R23, R10, UR13, R25 ;  /* 0x0000000d0a177c24 */ /* 0x000fe2000f8e0219 */
[----:B------:R-:W2:Y:S03]  /*4990*/  @P5 LDG.E R29, desc[UR8][R14.64+0x4] ;  /* 0x000004080e1d5981 */ /* 0x000ea6000c1e1900 */
[----:B------:R-:W-:Y:S01]  /*49a0*/  @P2 IMAD R21, R23, UR12, R22 ;  /* 0x0000000c17152c24 */ /* 0x000fe2000f8e0216 */
[----:B------:R-:W3:Y:S02]  /*49b0*/  @P2 LDG.E R10, desc[UR8][R14.64] ;  /* 0x000000080e0a2981 */ /* 0x000ee4000c1e1900 */
[----:B------:R-:W4:Y:S02]  /*49c0*/  @P1 LDC.64 R16, c[0x0][0x380] ;  /* 0x0000e000ff101b82 */ /* 0x000f240000000a00 */
[----:B------:R-:W5:Y:S01]  /*49d0*/  @P1 LDG.E R28, desc[UR8][R14.64+0x8] ;  /* 0x000008080e1c1981 */ /* 0x000f62000c1e1900 */
[----:B0-----:R-:W-:-:S04]  /*49e0*/  @P2 IMAD.WIDE R26, R21, 0x4, R26 ;  /* 0x00000004151a2825 */ /* 0x001fc800078e021a */
[----:B------:R-:W-:Y:S02]  /*49f0*/  @P5 IMAD R21, R23, UR12, R24 ;  /* 0x0000000c17155c24 */ /* 0x000fe4000f8e0218 */
[----:B------:R-:W3:Y:S02]  /*4a00*/  @P2 LDG.E R27, desc[UR8][R26.64] ;  /* 0x000000081a1b2981 */ /* 0x000ee4000c1e1900 */
[----:B-1----:R-:W-:-:S04]  /*4a10*/  @P5 IMAD.WIDE R18, R21, 0x4, R18 ;  /* 0x0000000415125825 */ /* 0x002fc800078e0212 */
[----:B------:R-:W-:Y:S02]  /*4a20*/  @P1 IMAD R21, R23, UR12, R20 ;  /* 0x0000000c17151c24 */ /* 0x000fe4000f8e0214 */
[----:B------:R-:W2:Y:S02]  /*4a30*/  @P5 LDG.E R18, desc[UR8][R18.64] ;  /* 0x0000000812125981 */ /* 0x000ea4000c1e1900 */
[----:B----4-:R-:W-:-:S06]  /*4a40*/  @P1 IMAD.WIDE R16, R21, 0x4, R16 ;  /* 0x0000000415101825 */ /* 0x010fcc00078e0210 */
[----:B------:R-:W5:Y:S01]  /*4a50*/  @P1 LDG.E R17, desc[UR8][R16.64] ;  /* 0x0000000810111981 */ /* 0x000f62000c1e1900 */
[----:B------:R-:W-:Y:S01]  /*4a60*/  HFMA2 R8, -RZ, RZ, 0, 0 ;  /* 0x00000000ff087431 */ /* 0x000fe200000001ff */
[----:B------:R-:W-:Y:S01]  /*4a70*/  IADD3 R21, PT, PT, R20, UR5, RZ ;  /* 0x0000000514157c10 */ /* 0x000fe2000fffe0ff */
[----:B---3--:R-:W-:-:S03]  /*4a80*/  @P2 FFMA.FTZ R8, R10, R27, RZ ;  /* 0x0000001b0a082223 */ /* 0x008fc600000100ff */
[C---:B------:R-:W-:Y:S01]  /*4a90*/  ISETP.GE.AND P2, PT, R21.reuse, UR12, PT ;  /* 0x0000000c15007c0c */ /* 0x040fe2000bf46270 */
[----:B------:R-:W-:Y:S02]  /*4aa0*/  VIADD R10, R21, UR5 ;  /* 0x00000005150a7c36 */ /* 0x000fe40008000000 */
[----:B--2---:R-:W-:Y:S01]  /*4ab0*/  @P5 FFMA.FTZ R8, R29, R18, R8 ;  /* 0x000000121d085223 */ /* 0x004fe20000010008 */
[----:B------:R-:W-:-:S03]  /*4ac0*/  ISETP.GT.AND P2, PT, R21, -0x1, !P2 ;  /* 0xffffffff1500780c */ /* 0x000fc60005744270 */
[----:B-----5:R-:W-:Y:S01]  /*4ad0*/  @P1 FFMA.FTZ R8, R28, R17, R8 ;  /* 0x000000111c081223 */ /* 0x020fe20000010008 */
        /* <DEDUP_REMOVED lines=125> */
[----:B------:R-:W-:Y:S02]  /*52b0*/  IADD3 R25, PT, PT, R25, UR6, RZ ;  /* 0x0000000619197c10 */ /* 0x000fe4000fffe0ff */
[----:B------:R-:W-:-:S13]  /*52c0*/  PLOP3.LUT P5, PT, P5, P1, PT, 0x80, 0x8 ;  /* 0x000000000008781c */ /* 0x000fda0002fa3070 */
[----:B------:R-:W-:Y:S02]  /*52d0*/  @P5 IMAD R29, R23, UR15, R10 ;  /* 0x0000000f171d5c24 */ /* 0x000fe4000f8e020a */
        /* <DEDUP_REMOVED lines=14> */
[----:B-1----:R-:W-:Y:S02]  /*53c0*/  @P0 IMAD.WIDE R28, R23, 0x4, R18 ;  /* 0x00000004171c0825 */ /* 0x002fe400078e0212 */
[----:B------:R-:W0:Y:S02]  /*53d0*/  @P4 LDC.64 R22, c[0x0][0x380] ;  /* 0x0000e000ff164b82 */ /* 0x000e240000000a00 */
[C---:B------:R-:W-:Y:S02]  /*53e0*/  @P4 IMAD R24, R25.reuse, UR15, R24 ;  /* 0x0000000f19184c24 */ /* 0x040fe4000f8e0218 */
[C---:B------:R-:W-:Y:S01]  /*53f0*/  @P3 IMAD R27, R25.reuse, UR15, R20 ;  /* 0x0000000f191b3c24 */ /* 0x040fe2000f8e0214 */
[----:B------:R-:W3:Y:S03]  /*5400*/  @P0 LDG.E R29, desc[UR8][R28.64] ;  /* 0x000000081c1d0981 */ /* 0x000ee6000c1e1900 */
[----:B------:R-:W1:Y:S01]  /*5410*/  @P3 LDC.64 R18, c[0x0][0x380] ;  /* 0x0000e000ff123b82 */ /* 0x000e620000000a00 */
[C---:B------:R-:W-:Y:S01]  /*5420*/  @P2 IMAD R21, R25.reuse, UR15, R21 ;  /* 0x0000000f19152c24 */ /* 0x040fe2000f8e0215 */
[----:B------:R-:W4:Y:S01]  /*5430*/  @P3 LDG.E R20, desc[UR8][R14.64+0x58] ;  /* 0x000058080e143981 */ /* 0x000f22000c1e1900 */
[----:B------:R-:W-:-:S02]  /*5440*/  @P1 IMAD R10, R25, UR15, R10 ;  /* 0x0000000f190a1c24 */ /* 0x000fc4000f8e020a */
[----:B0-----:R-:W-:-:S06]  /*5450*/  @P4 IMAD.WIDE R22, R24, 0x4, R22 ;  /* 0x0000000418164825 */ /* 0x001fcc00078e0216 */
[----:B------:R-:W2:Y:S01]  /*5460*/  @P4 LDG.E R23, desc[UR8][R22.64] ;  /* 0x0000000816174981 */ /* 0x000ea2000c1e1900 */
[----:B-1----:R-:W-:Y:S02]  /*5470*/  @P3 IMAD.WIDE R24, R27, 0x4, R18 ;  /* 0x000000041b183825 */ /* 0x002fe400078e0212 */
[----:B------:R-:W0:Y:S01]  /*5480*/  @P1 LDC.64 R18, c[0x0][0x380] ;  /* 0x0000e000ff121b82 */ /* 0x000e220000000a00 */
[----:B------:R1:W5:Y:S04]  /*5490*/  @P5 LDG.E R27, desc[UR8][R16.64] ;  /* 0x00000008101b5981 */ /* 0x000368000c1e1900 */
[----:B------:R-:W4:Y:S04]  /*54a0*/  @P3 LDG.E R25, desc[UR8][R24.64] ;  /* 0x0000000818193981 */ /* 0x000f28000c1e1900 */
[----:B------:R-:W5:Y:S01]  /*54b0*/  @P5 LDG.E R22, desc[UR8][R14.64+0x4c] ;  /* 0x00004c080e165981 */ /* 0x000f62000c1e1900 */
[----:B-1----:R-:W1:Y:S03]  /*54c0*/  @P2 LDC.64 R16, c[0x0][0x380] ;  /* 0x0000e000ff102b82 */ /* 0x002e660000000a00 */
[----:B------:R-:W4:Y:S01]  /*54d0*/  @P1 LDG.E R24, desc[UR8][R14.64+0x60] ;  /* 0x000060080e181981 */ /* 0x000f22000c1e1900 */
[----:B0-----:R-:W-:-:S03]  /*54e0*/  @P1 IMAD.WIDE R18, R10, 0x4, R18 ;  /* 0x000000040a121825 */ /* 0x001fc600078e0212 */
[----:B------:R-:W4:Y:S04]  /*54f0*/  @P2 LDG.E R10, desc[UR8][R14.64+0x5c] ;  /* 0x00005c080e0a2981 */ /* 0x000f28000c1e1900 */
[----:B------:R-:W4:Y:S04]  /*5500*/  @P1 LDG.E R19, desc[UR8][R18.64] ;  /* 0x0000000812131981 */ /* 0x000f28000c1e1900 */
[----:B------:R0:W3:Y:S01]  /*5510*/  @P0 LDG.E R18, desc[UR8][R14.64+0x50] ;  /* 0x000050080e120981 */ /* 0x0000e2000c1e1900 */
[----:B-1----:R-:W-:-:S06]  /*5520*/  @P2 IMAD.WIDE R16, R21, 0x4, R16 ;  /* 0x0000000415102825 */ /* 0x002fcc00078e0210 */
[----:B------:R-:W4:Y:S01]  /*5530*/  @P2 LDG.E R17, desc[UR8][R16.64] ;  /* 0x0000000810112981 */ /* 0x000f22000c1e1900 */
[----:B0-----:R-:W-:Y:S01]  /*5540*/  IMAD.MOV.U32 R14, RZ, RZ, R0 ;  /* 0x000000ffff0e7224 */ /* 0x001fe200078e0000 */
[----:B------:R-:W-:Y:S01]  /*5550*/  MOV R15, R11 ;  /* 0x0000000b000f7202 */ /* 0x000fe20000000f00 */
[----:B-----5:R-:W-:-:S04]  /*5560*/  @P5 FFMA.FTZ R8, R22, R27, R8 ;  /* 0x0000001b16085223 */ /* 0x020fc80000010008 */
[----:B---3--:R-:W-:-:S04]  /*5570*/  @P0 FFMA.FTZ R8, R18, R29, R8 ;  /* 0x0000001d12080223 */ /* 0x008fc80000010008 */
[----:B--2---:R-:W-:-:S04]  /*5580*/  @P4 FFMA.FTZ R8, R26, R23, R8 ;  /* 0x000000171a084223 */ /* 0x004fc80000010008 */
[----:B----4-:R-:W-:-:S04]  /*5590*/  @P3 FFMA.FTZ R8, R20, R25, R8 ;  /* 0x0000001914083223 */ /* 0x010fc80000010008 */
[----:B------:R-:W-:Y:S01]  /*55a0*/  @P2 FFMA.FTZ R8, R10, R17, R8 ;  /* 0x000000110a082223 */ /* 0x000fe20000010008 */
[----:B------:R-:W-:-:S03]  /*55b0*/  IADD3 R9, P0, PT, R4, R9, RZ ;  /* 0x0000000904097210 */ /* 0x000fc60007f1e0ff */
[----:B------:R-:W-:Y:S01]  /*55c0*/  @P1 FFMA.FTZ R8, R24, R19, R8 ;  /* 0x0000001318081223 */ /* 0x000fe20000010008 */
[----:B------:R-:W-:Y:S02]  /*55d0*/  IADD3.X R3, PT, PT, RZ, R3, RZ, P0, !PT ;  /* 0x00000003ff037210 */ /* 0x000fe400007fe4ff */
[----:B------:R-:W-:Y:S02]  /*55e0*/  ISETP.GE.U32.AND P0, PT, R9, UR14, PT ;  /* 0x0000000e09007c0c */ /* 0x000fe4000bf06070 */
[----:B------:R1:W-:Y:S02]  /*55f0*/  STG.E desc[UR8][R14.64], R8 ;  /* 0x000000080e007986 */ /* 0x0003e4000c101908 */
[----:B------:R-:W-:Y:S02]  /*5600*/  ISETP.GE.AND.EX P0, PT, R3, UR7, PT, P0 ;  /* 0x0000000703007c0c */ /* 0x000fe4000bf06300 */
[----:B------:R-:W-:-:S04]  /*5610*/  LEA R0, P1, R4, R0, 0x2 ;  /* 0x0000000004007211 */ /* 0x000fc800078210ff */
[----:B------:R-:W-:-:S07]  /*5620*/  LEA.HI.X R11, R4, R11, RZ, 0x2, P1 ;  /* 0x0000000b040b7211 */ /* 0x000fce00008f14ff */
[----:B-1----:R-:W-:Y:S05]  /*5630*/  @!P0 BRA `(.L_x_1508) ;  /* 0xffffffe800d88947 */ /* 0x002fea000383ffff */
[----:B------:R-:W-:Y:S05]  /*5640*/  EXIT ;  /* 0x000000000000794d */ /* 0x000fea0003800000 */
.L_x_1509:
        /* <DEDUP_REMOVED lines=11> */
.L_x_1753:


//--------------------- .text._ZN2at6native51_GLOBAL__N__2c613397_18_DepthwiseConv2d_cu_9959487039conv_depthwise2d_forward_kernel_genericIdiEEvNS_27GenericPackedTensorAccessorIKT_Lm4ENS_16DefaultPtrTraitsEiEENS3_IS4_Lm4ES6_iEES7_NS3_IS5_Lm1ES6_iEEbT0_iiiiiiiiiiiiii --------------------------
	.section	.text._ZN2at6native51_GLOBAL__N__2c613397_18_DepthwiseConv2d_cu_9959487039conv_depthwise2d_forward_kernel_genericIdiEEvNS_27GenericPackedTensorAccessorIKT_Lm4ENS_16DefaultPtrTraitsEiEENS3_IS4_Lm4ES6_iEES7_NS3_IS5_Lm1ES6_iEEbT0_iiiiiiiiiiiiii,"ax",@progbits
	.align	128
.text._ZN2at6native51_GLOBAL__N__2c613397_18_DepthwiseConv2d_cu_9959487039conv_depthwise2d_forward_kernel_genericIdiEEvNS_27GenericPackedTensorAccessorIKT_Lm4ENS_16DefaultPtrTraitsEiEENS3_IS4_Lm4ES6_iEES7_NS3_IS5_Lm1ES6_iEEbT0_iiiiiiiiiiiiii:
        .type           _ZN2at6native51_GLOBAL__N__2c613397_18_DepthwiseConv2d_cu_9959487039conv_depthwise2d_forward_kernel_genericIdiEEvNS_27GenericPackedTensorAccessorIKT_Lm4ENS_16DefaultPtrTraitsEiEENS3_IS4_Lm4ES6_iEES7_NS3_IS5_Lm1ES6_iEEbT0_iiiiiiiiiiiiii,@function
        .size           _ZN2at6native51_GLOBAL__N__2c613397_18_DepthwiseConv2d_cu_9959487039conv_depthwise2d_forward_kernel_genericIdiEEvNS_27GenericPackedTensorAccessorIKT_Lm4ENS_16DefaultPtrTraitsEiEENS3_IS4_Lm4ES6_iEES7_NS3_IS5_Lm1ES6_iEEbT0_iiiiiiiiiiiiii,(.L_x_1754 - _ZN2at6native51_GLOBAL__N__2c613397_18_DepthwiseConv2d_cu_9959487039conv_depthwise2d_forward_kernel_genericIdiEEvNS_27GenericPackedTensorAccessorIKT_Lm4ENS_16DefaultPtrTraitsEiEENS3_IS4_Lm4ES6_iEES7_NS3_IS5_Lm1ES6_iEEbT0_iiiiiiiiiiiiii)
        .other          _ZN2at6native51_GLOBAL__N__2c613397_18_DepthwiseConv2d_cu_9959487039conv_depthwise2d_forward_kernel_genericIdiEEvNS_27GenericPackedTensorAccessorIKT_Lm4ENS_16DefaultPtrTraitsEiEENS3_IS4_Lm4ES6_iEES7_NS3_IS5_Lm1ES6_iEEbT0_iiiiiiiiiiiiii,@"STO_CUDA_ENTRY STV_DEFAULT"
_ZN2at6native51_GLOBAL__N__2c613397_18_DepthwiseConv2d_cu_9959487039conv_depthwise2d_forward_kernel_genericIdiEEvNS_27GenericPackedTensorAccessorIKT_Lm4ENS_16DefaultPtrTraitsEiEENS3_IS4_Lm4ES6_iEES7_NS3_IS5_Lm1ES6_iEEbT0_iiiiiiiiiiiiii:
        /* <DEDUP_REMOVED lines=14> */
[----:B------:R-:W-:Y:S02]  /*00e0*/  MOV R2, R3 ;  /* 0x0000000300027202 */ /* 0x000fe40000000f00 */
[----:B0-----:R-:W-:-:S13]  /*00f0*/  ISETP.NE.AND P0, PT, R4, 0x1, PT ;  /* 0x000000010400780c */ /* 0x001fda0003f05270 */
[----:B-1----:R-:W-:Y:S05]  /*0100*/  @P0 BRA `(.L_x_1510) ;  /* 0x0000003000300947 */ /* 0x002fea0003800000 */
[----:B------:R-:W0:Y:S02]  /*0110*/  LDCU.U8 UR4, c[0x0][0x408] ;  /* 0x00008100ff0477ac */ /* 0x000e240008000000 */
[----:B0-----:R-:W-:-:S04]  /*0120*/  UPRMT UR4, UR4, 0x8880, URZ ;  /* 0x0000888004047896 */ /* 0x001fc800080000ff */
[----:B------:R-:W-:-:S09]  /*0130*/  UISETP.NE.AND UP0, UPT, UR4, URZ, UPT ;  /* 0x000000ff0400728c */ /* 0x000fd2000bf05270 */
[----:B------:R-:W-:Y:S05]  /*0140*/  BRA.U !UP0, `(.L_x_1511) ;  /* 0x0000001908047547 */ /* 0x000fea000b800000 */
.L_x_1530:
[----:B------:R-:W0:Y:S01]  /*0150*/  LDC R7, c[0x0][0x420] ;  /* 0x00010800ff077b82 */ /* 0x000e220000000800 */
[----:B------:R-:W-:Y:S01]  /*0160*/  IABS R10, R0 ;  /* 0x00000000000a7213 */ /* 0x000fe20000000000 */
[----:B------:R-:W1:Y:S06]  /*0170*/  LDCU UR4, c[0x0][0x434] ;  /* 0x00008680ff0477ac */ /* 0x000e6c0008000800 */
[----:B------:R-:W2:Y:S08]  /*0180*/  LDC R5, c[0x0][0x424] ;  /* 0x00010900ff057b82 */ /* 0x000eb00000000800 */
[----:B------:R-:W3:Y:S01]  /*0190*/  LDC.64 R18, c[0x0][0x3f8] ;  /* 0x0000fe00ff127b82 */ /* 0x000ee20000000a00 */
[----:B0-----:R-:W-:-:S07]  /*01a0*/  IABS R4, R7 ;  /* 0x0000000700047213 */ /* 0x001fce0000000000 */
[----:B------:R-:W0:Y:S01]  /*01b0*/  LDC R13, c[0x0][0x42c] ;  /* 0x00010b00ff0d7b82 */ /* 0x000e220000000800 */
[----:B------:R-:W4:Y:S01]  /*01c0*/  I2F.RP R3, R4 ;  /* 0x0000000400037306 */ /* 0x000f220000209400 */
[----:B--2---:R-:W-:-:S06]  /*01d0*/  IABS R6, R5 ;  /* 0x0000000500067213 */ /* 0x004fcc0000000000 */
[----:B------:R-:W2:Y:S01]  /*01e0*/  LDC R14, c[0x0][0x444] ;  /* 0x00011100ff0e7b82 */ /* 0x000ea20000000800 */
[----:B------:R-:W1:Y:S08]  /*01f0*/  I2F.RP R12, R6 ;  /* 0x00000006000c7306 */ /* 0x000e700000209400 */
[----:B----4-:R-:W4:Y:S08]  /*0200*/  MUFU.RCP R3, R3 ;  /* 0x0000000300037308 */ /* 0x010f300000001000 */
[----:B-1----:R-:W-:Y:S01]  /*0210*/  MUFU.RCP R12, R12 ;  /* 0x0000000c000c7308 */ /* 0x002fe20000001000 */
[----:B----4-:R-:W-:-:S07]  /*0220*/  VIADD R8, R3, 0xffffffe ;  /* 0x0ffffffe03087836 */ /* 0x010fce0000000000 */
[----:B------:R1:W4:Y:S02]  /*0230*/  F2I.FTZ.U32.TRUNC.NTZ R9, R8 ;  /* 0x0000000800097305 */ /* 0x000324000021f000 */
[----:B-1----:R-:W-:Y:S02]  /*0240*/  HFMA2 R8, -RZ, RZ, 0, 0 ;  /* 0x00000000ff087431 */ /* 0x002fe400000001ff */
[----:B----4-:R-:W-:-:S04]  /*0250*/  IMAD.MOV R11, RZ, RZ, -R9 ;  /* 0x000000ffff0b7224 */ /* 0x010fc800078e0a09 */
[----:B------:R-:W-:-:S04]  /*0260*/  IMAD R11, R11, R4, RZ ;  /* 0x000000040b0b7224 */ /* 0x000fc800078e02ff */
[----:B------:R-:W-:-:S06]  /*0270*/  IMAD.HI.U32 R9, R9, R11, R8 ;  /* 0x0000000b09097227 */ /* 0x000fcc00078e0008 */
[----:B------:R-:W-:-:S04]  /*0280*/  IMAD.HI.U32 R8, R9, R10, RZ ;  /* 0x0000000a09087227 */ /* 0x000fc800078e00ff */
[----:B------:R-:W-:-:S04]  /*0290*/  IMAD.MOV R3, RZ, RZ, -R8 ;  /* 0x000000ffff037224 */ /* 0x000fc800078e0a08 */
[----:B------:R-:W-:Y:S01]  /*02a0*/  IMAD R3, R4, R3, R10 ;  /* 0x0000000304037224 */ /* 0x000fe200078e020a */
[----:B------:R-:W-:-:S04]  /*02b0*/  IADD3 R10, PT, PT, R12, 0xffffffe, RZ ;  /* 0x0ffffffe0c0a7810 */ /* 0x000fc80007ffe0ff */
[----:B------:R-:W-:Y:S01]  /*02c0*/  ISETP.GT.U32.AND P1, PT, R4, R3, PT ;  /* 0x000000030400720c */ /* 0x000fe20003f24070 */
[----:B------:R1:W4:Y:S02]  /*02d0*/  F2I.FTZ.U32.TRUNC.NTZ R11, R10 ;  /* 0x0000000a000b7305 */ /* 0x000324000021f000 */
[----:B-1----:R-:W-:-:S10]  /*02e0*/  IMAD.MOV.U32 R10, RZ, RZ, RZ ;  /* 0x000000ffff0a7224 */ /* 0x002fd400078e00ff */
[----:B------:R-:W-:Y:S02]  /*02f0*/  @!P1 IMAD.IADD R3, R3, 0x1, -R4 ;  /* 0x0000000103039824 */ /* 0x000fe400078e0a04 */
[----:B------:R-:W-:Y:S01]  /*0300*/  @!P1 VIADD R8, R8, 0x1 ;  /* 0x0000000108089836 */ /* 0x000fe20000000000 */
[----:B------:R-:W-:Y:S02]  /*0310*/  ISETP.NE.AND P1, PT, R7, RZ, PT ;  /* 0x000000ff0700720c */ /* 0x000fe40003f25270 */
[----:B------:R-:W-:Y:S02]  /*0320*/  ISETP.GE.U32.AND P0, PT, R3, R4, PT ;  /* 0x000000040300720c */ /* 0x000fe40003f06070 */
[----:B------:R-:W1:Y:S01]  /*0330*/  LDC R4, c[0x0][0x410] ;  /* 0x00010400ff047b82 */ /* 0x000e620000000800 */
[----:B------:R-:W-:Y:S02]  /*0340*/  LOP3.LUT R3, R0, R7, RZ, 0x3c, !PT ;  /* 0x0000000700037212 */ /* 0x000fe400078e3cff */
[----:B----4-:R-:W-:-:S02]  /*0350*/  IADD3 R9, PT, PT, RZ, -R11, RZ ;  /* 0x8000000bff097210 */ /* 0x010fc40007ffe0ff */
[----:B------:R-:W-:-:S03]  /*0360*/  ISETP.GE.AND P2, PT, R3, RZ, PT ;  /* 0x000000ff0300720c */ /* 0x000fc60003f46270 */
[----:B------:R-:W-:-:S03]  /*0370*/  IMAD R9, R9, R6, RZ ;  /* 0x0000000609097224 */ /* 0x000fc600078e02ff */
[----:B------:R-:W-:Y:S02]  /*0380*/  @P0 VIADD R8, R8, 0x1 ;  /* 0x0000000108080836 */ /* 0x000fe40000000000 */
[----:B------:R-:W-:-:S05]  /*0390*/  IMAD.HI.U32 R10, R11, R9, R10 ;  /* 0x000000090b0a7227 */ /* 0x000fca00078e000a */
[----:B------:R-:W-:Y:S01]  /*03a0*/  @!P2 IMAD.MOV R8, RZ, RZ, -R8 ;  /* 0x000000ffff08a224 */ /* 0x000fe200078e0a08 */
[----:B------:R-:W-:-:S04]  /*03b0*/  @!P1 LOP3.LUT R8, RZ, R7, RZ, 0x33, !PT ;  /* 0x00000007ff089212 */ /* 0x000fc800078e33ff */
[----:B------:R-:W-:Y:S02]  /*03c0*/  IABS R12, R8 ;  /* 0x00000008000c7213 */ /* 0x000fe40000000000 */
[----:B-1----:R-:W-:Y:S02]  /*03d0*/  IABS R3, R4 ;  /* 0x0000000400037213 */ /* 0x002fe40000000000 */
        /* <DEDUP_REMOVED lines=9> */
[----:B-1----:R-:W-:Y:S02]  /*0470*/  IADD3 R10, PT, PT, R12, 0xffffffe, RZ ;  /* 0x0ffffffe0c0a7810 */ /* 0x002fe40007ffe0ff */
[----:B------:R-:W-:Y:S01]  /*0480*/  ISETP.GE.U32.AND P0, PT, R9, R6, PT ;  /* 0x000000060900720c */ /* 0x000fe20003f06070 */
[----:B------:R-:W1:Y:S01]  /*0490*/  LDC R12, c[0x0][0x438] ;  /* 0x00010e00ff0c7b82 */ /* 0x000e620000000800 */
[----:B------:R4:W3:Y:S01]  /*04a0*/  F2I.FTZ.U32.TRUNC.NTZ R11, R10 ;  /* 0x0000000a000b7305 */ /* 0x0008e2000021f000 */
[----:B------:R-:W-:Y:S02]  /*04b0*/  LOP3.LUT R6, R8, R5, RZ, 0x3c, !PT ;  /* 0x0000000508067212 */ /* 0x000fe400078e3cff */
[----:B------:R-:W-:-:S02]  /*04c0*/  ISETP.NE.AND P1, PT, R5, RZ, PT ;  /* 0x000000ff0500720c */ /* 0x000fc40003f25270 */
[----:B------:R-:W-:Y:S01]  /*04d0*/  ISETP.GE.AND P2, PT, R6, RZ, PT ;  /* 0x000000ff0600720c */ /* 0x000fe20003f46270 */
[----:B----4-:R-:W-:-:S05]  /*04e0*/  IMAD.MOV.U32 R10, RZ, RZ, RZ ;  /* 0x000000ffff0a7224 */ /* 0x010fca00078e00ff */
[----:B------:R-:W-:Y:S01]  /*04f0*/  @P0 VIADD R24, R24, 0x1 ;  /* 0x0000000118180836 */ /* 0x000fe20000000000 */
[----:B---3--:R-:W-:-:S06]  /*0500*/  IADD3 R6, PT, PT, RZ, -R11, RZ ;  /* 0x8000000bff067210 */ /* 0x008fcc0007ffe0ff */
[----:B------:R-:W-:Y:S01]  /*0510*/  @!P2 IMAD.MOV R24, RZ, RZ, -R24 ;  /* 0x000000ffff18a224 */ /* 0x000fe200078e0a18 */
[----:B------:R-:W-:Y:S01]  /*0520*/  @!P1 LOP3.LUT R24, RZ, R5, RZ, 0x33, !PT ;  /* 0x00000005ff189212 */ /* 0x000fe200078e33ff */
[----:B------:R-:W-:-:S03]  /*0530*/  IMAD R9, R6, R3, RZ ;  /* 0x0000000306097224 */ /* 0x000fc600078e02ff */
[----:B------:R-:W-:Y:S01]  /*0540*/  IABS R6, R24 ;  /* 0x0000001800067213 */ /* 0x000fe20000000000 */
[----:B------:R-:W-:Y:S01]  /*0550*/  IMAD.HI.U32 R10, R11, R9, R10 ;  /* 0x000000090b0a7227 */ /* 0x000fe200078e000a */
[----:B------:R-:W-:Y:S01]  /*0560*/  ISETP.GE.AND P2, PT, R24, RZ, PT ;  /* 0x000000ff1800720c */ /* 0x000fe20003f46270 */
[----:B------:R-:W3:Y:S04]  /*0570*/  LDC R9, c[0x0][0x41c] ;  /* 0x00010700ff097b82 */ /* 0x000ee80000000800 */
[----:B------:R-:W-:-:S05]  /*0580*/  IMAD.HI.U32 R10, R10, R6, RZ ;  /* 0x000000060a0a7227 */ /* 0x000fca00078e00ff */
[----:B------:R-:W-:-:S05]  /*0590*/  IADD3 R10, PT, PT, -R10, RZ, RZ ;  /* 0x000000ff0a0a7210 */ /* 0x000fca0007ffe1ff */
[----:B------:R-:W-:-:S05]  /*05a0*/  IMAD R6, R3, R10, R6 ;  /* 0x0000000a03067224 */ /* 0x000fca00078e0206 */
[----:B------:R-:W-:-:S13]  /*05b0*/  ISETP.GT.U32.AND P0, PT, R3, R6, PT ;  /* 0x000000060300720c */ /* 0x000fda0003f04070 */
[----:B------:R-:W-:Y:S01]  /*05c0*/  @!P0 IMAD.IADD R6, R6, 0x1, -R3 ;  /* 0x0000000106068824 */ /* 0x000fe200078e0a03 */
[----:B------:R-:W-:-:S04]  /*05d0*/  ISETP.NE.AND P0, PT, R4, RZ, PT ;  /* 0x000000ff0400720c */ /* 0x000fc80003f05270 */
[----:B------:R-:W-:-:S13]  /*05e0*/  ISETP.GT.U32.AND P1, PT, R3, R6, PT ;  /* 0x000000060300720c */ /* 0x000fda0003f24070 */
[----:B------:R-:W-:-:S05]  /*05f0*/  @!P1 IMAD.IADD R6, R6, 0x1, -R3 ;  /* 0x0000000106069824 */ /* 0x000fca00078e0a03 */
[----:B------:R-:W-:Y:S02]  /*0600*/  MOV R3, R6 ;  /* 0x0000000600037202 */ /* 0x000fe40000000f00 */
[----:B------:R-:W4:Y:S03]  /*0610*/  LDC R6, c[0x0][0x43c] ;  /* 0x00010f00ff067b82 */ /* 0x000f260000000800 */
[----:B------:R-:W-:Y:S01]  /*0620*/  @!P2 IMAD.MOV R3, RZ, RZ, -R3 ;  /* 0x000000ffff03a224 */ /* 0x000fe200078e0a03 */
[----:B------:R-:W-:-:S05]  /*0630*/  @!P0 LOP3.LUT R3, RZ, R4, RZ, 0x33, !PT ;  /* 0x00000004ff038212 */ /* 0x000fca00078e33ff */
[----:B------:R-:W-:-:S06]  /*0640*/  IMAD.WIDE R18, R3, 0x8, R18 ;  /* 0x0000000803127825 */ /* 0x000fcc00078e0212 */
[----:B------:R-:W5:Y:S01]  /*0650*/  LDG.E.64 R18, desc[UR6][R18.64] ;  /* 0x0000000612127981 */ /* 0x000f62000c1e1b00 */
[----:B------:R-:W-:Y:S01]  /*0660*/  IMAD.MOV R4, RZ, RZ, -R24 ;  /* 0x000000ffff047224 */ /* 0x000fe200078e0a18 */
[----:B------:R-:W-:Y:S03]  /*0670*/  BSSY.RECONVERGENT B0, `(.L_x_1512) ;  /* 0x0000022000007945 */ /* 0x000fe60003800200 */
[----:B------:R-:W-:-:S04]  /*0680*/  IMAD R5, R5, R4, R8 ;  /* 0x0000000405057224 */ /* 0x000fc800078e0208 */
[----:B----4-:R-:W-:Y:S01]  /*0690*/  IMAD R4, R5, UR4, -R6 ;  /* 0x0000000405047c24 */ /* 0x010fe2000f8e0a06 */
[----:B0-----:R-:W-:Y:S01]  /*06a0*/  IADD3 R6, PT, PT, R13, -0x1, RZ ;  /* 0xffffffff0d067810 */ /* 0x001fe20007ffe0ff */
[----:B------:R-:W-:-:S03]  /*06b0*/  IMAD.MOV.U32 R5, RZ, RZ, RZ ;  /* 0x000000ffff057224 */ /* 0x000fc600078e00ff */
[----:B------:R-:W-:-:S13]  /*06c0*/  ISETP.GT.AND P0, PT, R4, -0x1, PT ;  /* 0xffffffff0400780c */ /* 0x000fda0003f04270 */
[----:B-123--:R-:W-:Y:S05]  /*06d0*/  @P0 BRA `(.L_x_1513) ;  /* 0x00000000006c0947 */ /* 0x00efea0003800000 */
[----:B------:R-:W0:Y:S02]  /*06e0*/  LDC R5, c[0x0][0x444] ;  /* 0x00011100ff057b82 */ /* 0x000e240000000800 */
[----:B0-----:R-:W-:-:S04]  /*06f0*/  IABS R15, R5 ;  /* 0x00000005000f7213 */ /* 0x001fc80000000000 */
[----:B------:R-:W0:Y:S08]  /*0700*/  I2F.RP R16, R15 ;  /* 0x0000000f00107306 */ /* 0x000e300000209400 */
        /* <DEDUP_REMOVED lines=18> */
[----:B------:R-:W-:-:S05]  /*0830*/  @P0 VIADD R11, R11, 0x1 ;  /* 0x000000010b0b0836 */ /* 0x000fca0000000000 */
[----:B------:R-:W-:Y:S02]  /*0840*/  @!P2 IADD3 R11, PT, PT, -R11, RZ, RZ ;  /* 0x000000ff0b0ba210 */ /* 0x000fe40007ffe1ff */
[----:B------:R-:W-:-:S05]  /*0850*/  @!P1 LOP3.LUT R11, RZ, R5, RZ, 0x33, !PT ;  /* 0x00000005ff0b9212 */ /* 0x000fca00078e33ff */
[----:B------:R-:W-:-:S04]  /*0860*/  IMAD.MOV R10, RZ, RZ, -R11 ;  /* 0x000000ffff0a7224 */ /* 0x000fc800078e0a0b */
[----:B------:R-:W-:-:S05]  /*0870*/  IMAD R10, R5, R10, R4 ;  /* 0x0000000a050a7224 */ /* 0x000fca00078e0204 */
[----:B------:R-:W-:-:S07]  /*0880*/  LEA.HI R5, R10, -R11, RZ, 0x1 ;  /* 0x8000000b0a057211 */ /* 0x000fce00078f08ff */
.L_x_1513:
[----:B------:R-:W-:Y:S05]  /*0890*/  BSYNC.RECONVERGENT B0 ;  /* 0x0000000000007941 */ /* 0x000fea0003800200 */
.L_x_1512:
[----:B------:R-:W-:Y:S01]  /*08a0*/  IMAD R11, R6, R14, -R9 ;  /* 0x0000000e060b7224 */ /* 0x000fe200078e0a09 */
[----:B------:R-:W0:Y:S01]  /*08b0*/  LDCU UR4, c[0x0][0x42c] ;  /* 0x00008580ff0477ac */ /* 0x000e220008000800 */
[----:B------:R-:W-:Y:S02]  /*08c0*/  BSSY.RECONVERGENT B0, `(.L_x_1514) ;  /* 0x0000024000007945 */ /* 0x000fe40003800200 */
[----:B------:R-:W-:-:S05]  /*08d0*/  IMAD.IADD R10, R4, 0x1, R11 ;  /* 0x00000001040a7824 */ /* 0x000fca00078e020b */
[----:B------:R-:W-:Y:S02]  /*08e0*/  ISETP.GE.AND P0, PT, R10, -0x1, PT ;  /* 0xffffffff0a00780c */ /* 0x000fe40003f06270 */
[----:B0-----:R-:W-:-:S11]  /*08f0*/  MOV R6, UR4 ;  /* 0x0000000400067c02 */ /* 0x001fd60008000f00 */
[----:B------:R-:W-:Y:S05]  /*0900*/  @!P0 BRA `(.L_x_1515) ;  /* 0x00000000007c8947 */ /* 0x000fea0003800000 */
[----:B------:R-:W-:Y:S02]  /*0910*/  IABS R6, R14 ;  /* 0x0000000e00067213 */ /* 0x000fe40000000000 */
[----:B------:R-:W-:Y:S01]  /*0920*/  IADD3 R17, PT, PT, R10, 0x1, RZ ;  /* 0x000000010a117810 */ /* 0x000fe20007ffe0ff */
[----:B------:R-:W-:Y:S01]  /*0930*/  IMAD.MOV.U32 R10, RZ, RZ, RZ ;  /* 0x000000ffff0a7224 */ /* 0x000fe200078e00ff */
[----:B------:R-:W0:Y:S02]  /*0940*/  I2F.RP R15, R6 ;  /* 0x00000006000f7306 */ /* 0x000e240000209400 */
[----:B------:R-:W-:-:S06]  /*0950*/  IABS R20, R17 ;  /* 0x0000001100147213 */ /* 0x000fcc0000000000 */
        /* <DEDUP_REMOVED lines=17> */
[----:B------:R-:W-:-:S06]  /*0a70*/  @P0 IADD3 R10, PT, PT, R10, 0x1, RZ ;  /* 0x000000010a0a0810 */ /* 0x000fcc0007ffe0ff */
[----:B------:R-:W-:Y:S01]  /*0a80*/  @!P2 IMAD.MOV R10, RZ, RZ, -R10 ;  /* 0x000000ffff0aa224 */ /* 0x000fe200078e0a0a */
[----:B------:R-:W-:-:S05]  /*0a90*/  @!P1 LOP3.LUT R10, RZ, R14, RZ, 0x33, !PT ;  /* 0x0000000eff0a9212 */ /* 0x000fca00078e33ff */
[----:B------:R-:W-:Y:S01]  /*0aa0*/  IMAD.MOV R11, RZ, RZ, -R10 ;  /* 0x000000ffff0b7224 */ /* 0x000fe200078e0a0a */
[----:B------:R-:W-:-:S03]  /*0ab0*/  IADD3 R10, PT, PT, -R10, R13, RZ ;  /* 0x0000000d0a0a7210 */ /* 0x000fc60007ffe1ff */
[----:B------:R-:W-:Y:S02]  /*0ac0*/  IMAD R14, R14, R11, R17 ;  /* 0x0000000b0e0e7224 */ /* 0x000fe400078e0211 */
[----:B------:R-:W-:-:S03]  /*0ad0*/  VIADD R6, R10, 0xffffffff ;  /* 0xffffffff0a067836 */ /* 0x000fc60000000000 */
[----:B------:R-:W-:-:S13]  /*0ae0*/  ISETP.NE.AND P0, PT, R14, RZ, PT ;  /* 0x000000ff0e00720c */ /* 0x000fda0003f05270 */
[----:B------:R-:W-:-:S07]  /*0af0*/  @!P0 IMAD.MOV R6, RZ, RZ, R10 ;  /* 0x000000ffff068224 */ /* 0x000fce00078e020a */
.L_x_1515:
[----:B------:R-:W-:Y:S05]  /*0b00*/  BSYNC.RECONVERGENT B0 ;  /* 0x0000000000007941 */ /* 0x000fea0003800200 */
.L_x_1514:
[----:B------:R-:W0:Y:S01]  /*0b10*/  LDCU UR4, c[0x0][0x430] ;  /* 0x00008600ff0477ac */ /* 0x000e220008000800 */
[----:B------:R-:W-:Y:S01]  /*0b20*/  IADD3 R10, PT, PT, -R8, RZ, RZ ;  /* 0x000000ff080a7210 */ /* 0x000fe20007ffe1ff */
[----:B------:R-:W1:Y:S01]  /*0b30*/  LDC R13, c[0x0][0x428] ;  /* 0x00010a00ff0d7b82 */ /* 0x000e620000000800 */
[----:B------:R-:W-:Y:S01]  /*0b40*/  BSSY.RECONVERGENT B0, `(.L_x_1516) ;  /* 0x0000022000007945 */ /* 0x000fe20003800200 */
[----:B------:R-:W-:Y:S02]  /*0b50*/  IMAD.MOV.U32 R22, RZ, RZ, RZ ;  /* 0x000000ffff167224 */ /* 0x000fe400078e00ff */
[----:B------:R-:W-:-:S04]  /*0b60*/  IMAD R7, R7, R10, R0 ;  /* 0x0000000a07077224 */ /* 0x000fc800078e0200 */
[----:B------:R-:W2:Y:S01]  /*0b70*/  LDC R8, c[0x0][0x440] ;  /* 0x00011000ff087b82 */ /* 0x000ea20000000800 */
[----:B0-----:R-:W-:-:S05]  /*0b80*/  IMAD R7, R7, UR4, -R12 ;  /* 0x0000000407077c24 */ /* 0x001fca000f8e0a0c */
[----:B------:R-:W-:-:S13]  /*0b90*/  ISETP.GT.AND P0, PT, R7, -0x1, PT ;  /* 0xffffffff0700780c */ /* 0x000fda0003f04270 */
[----:B------:R-:W-:Y:S05]  /*0ba0*/  @P0 BRA `(.L_x_1517) ;  /* 0x00000000006c0947 */ /* 0x000fea0003800000 */
[----:B------:R-:W0:Y:S02]  /*0bb0*/  LDC R12, c[0x0][0x440] ;  /* 0x00011000ff0c7b82 */ /* 0x000e240000000800 */
        /* <DEDUP_REMOVED lines=26> */
.L_x_1517:
[----:B------:R-:W-:Y:S05]  /*0d60*/  BSYNC.RECONVERGENT B0 ;  /* 0x0000000000007941 */ /* 0x000fea0003800200 */
.L_x_1516:
[----:B------:R-:W2:Y:S01]  /*0d70*/  LDCU UR4, c[0x0][0x418] ;  /* 0x00008300ff0477ac */ /* 0x000ea20008000800 */
[----:B-1----:R-:W-:Y:S01]  /*0d80*/  VIADD R11, R13, 0xffffffff ;  /* 0xffffffff0d0b7836 */ /* 0x002fe20000000000 */
[----:B------:R-:W-:Y:S01]  /*0d90*/  BSSY.RECONVERGENT B0, `(.L_x_1518) ;  /* 0x0000026000007945 */ /* 0x000fe20003800200 */
[----:B------:R-:W0:Y:S02]  /*0da0*/  LDCU UR5, c[0x0][0x428] ;  /* 0x00008500ff0577ac */ /* 0x000e240008000800 */
[----:B--2---:R-:W-:Y:S02]  /*0db0*/  IMAD R10, R11, R8, -UR4 ;  /* 0x800000040b0a7e24 */ /* 0x004fe4000f8e0208 */
[----:B0-----:R-:W-:-:S03]  /*0dc0*/  IMAD.U32 R23, RZ, RZ, UR5 ;  /* 0x00000005ff177e24 */ /* 0x001fc6000f8e00ff */
[----:B------:R-:W-:-:S04]  /*0dd0*/  IADD3 R10, PT, PT, R7, R10, RZ ;  /* 0x0000000a070a7210 */ /* 0x000fc80007ffe0ff */
[----:B------:R-:W-:-:S13]  /*0de0*/  ISETP.GE.AND P0, PT, R10, -0x1, PT ;  /* 0xffffffff0a00780c */ /* 0x000fda0003f06270 */
[----:B------:R-:W-:Y:S05]  /*0df0*/  @!P0 BRA `(.L_x_1519) ;  /* 0x00000000007c8947 */ /* 0x000fea0003800000 */
[----:B------:R-:W-:Y:S01]  /*0e00*/  IABS R12, R8 ;  /* 0x00000008000c7213 */ /* 0x000fe20000000000 */
[----:B------:R-:W-:Y:S02]  /*0e10*/  VIADD R15, R10, 0x1 ;  /* 0x000000010a0f7836 */ /* 0x000fe40000000000 */
[----:B------:R-:W-:Y:S01]  /*0e20*/  IMAD.MOV.U32 R10, RZ, RZ, RZ ;  /* 0x000000ffff0a7224 */ /* 0x000fe200078e00ff */
[----:B------:R-:W0:Y:S02]  /*0e30*/  I2F.RP R14, R12 ;  /* 0x0000000c000e7306 */ /* 0x000e240000209400 */
[----:B------:R-:W-:-:S06]  /*0e40*/  IABS R20, R15 ;  /* 0x0000000f00147213 */ /* 0x000fcc0000000000 */
        /* <DEDUP_REMOVED lines=18> */
[----:B------:R-:W-:Y:S01]  /*0f70*/  @!P2 IMAD.MOV R10, RZ, RZ, -R10 ;  /* 0x000000ffff0aa224 */ /* 0x000fe200078e0a0a */
[----:B------:R-:W-:-:S04]  /*0f80*/  @!P1 LOP3.LUT R10, RZ, R8, RZ, 0x33, !PT ;  /* 0x00000008ff0a9212 */ /* 0x000fc800078e33ff */
[----:B------:R-:W-:Y:S01]  /*0f90*/  IADD3 R11, PT, PT, -R10, RZ, RZ ;  /* 0x000000ff0a0b7210 */ /* 0x000fe20007ffe1ff */
[----:B------:R-:W-:-:S04]  /*0fa0*/  IMAD.IADD R10, R13, 0x1, -R10 ;  /* 0x000000010d0a7824 */ /* 0x000fc800078e0a0a */
[----:B------:R-:W-:Y:S02]  /*0fb0*/  IMAD R8, R8, R11, R15 ;  /* 0x0000000b08087224 */ /* 0x000fe400078e020f */
[----:B------:R-:W-:-:S03]  /*0fc0*/  VIADD R23, R10, 0xffffffff ;  /* 0xffffffff0a177836 */ /* 0x000fc60000000000 */
[----:B------:R-:W-:-:S13]  /*0fd0*/  ISETP.NE.AND P0, PT, R8, RZ, PT ;  /* 0x000000ff0800720c */ /* 0x000fda0003f05270 */
[----:B------:R-:W-:-:S07]  /*0fe0*/  @!P0 IADD3 R23, PT, PT, R10, RZ, RZ ;  /* 0x000000ff0a178210 */ /* 0x000fce0007ffe0ff */
.L_x_1519:
[----:B------:R-:W-:Y:S05]  /*0ff0*/  BSYNC.RECONVERGENT B0 ;  /* 0x0000000000007941 */ /* 0x000fea0003800200 */
.L_x_1518:
[----:B------:R-:W-:Y:S01]  /*1000*/  ISETP.GE.AND P0, PT, R5, R6, PT ;  /* 0x000000060500720c */ /* 0x000fe20003f06270 */
[----:B------:R-:W-:-:S12]  /*1010*/  BSSY.RECONVERGENT B1, `(.L_x_1520) ;  /* 0x0000085000017945 */ /* 0x000fd80003800200 */
[----:B------:R-:W-:Y:S05]  /*1020*/  @P0 BRA `(.L_x_1521) ;  /* 0x00000008000c0947 */ /* 0x000fea0003800000 */
[----:B------:R-:W-:-:S07]  /*1030*/  IMAD R24, R24, R9, R4 ;  /* 0x0000000918187224 */ /* 0x000fce00078e0204 */
.L_x_1529:
[----:B------:R-:W-:Y:S01]  /*1040*/  ISETP.GE.AND P0, PT, R22, R23, PT ;  /* 0x000000171600720c */ /* 0x000fe20003f06270 */
[----:B------:R-:W-:-:S12]  /*1050*/  BSSY.RECONVERGENT B0, `(.L_x_1522) ;  /* 0x000007d000007945 */ /* 0x000fd80003800200 */
[----:B------:R-:W-:Y:S05]  /*1060*/  @P0 BRA `(.L_x_1523) ;  /* 0x0000000400ec0947 */ /* 0x000fea0003800000 */
[----:B------:R-:W0:Y:S01]  /*1070*/  LDCU UR4, c[0x0][0x444] ;  /* 0x00008880ff0477ac */ /* 0x000e220008000800 */
[----:B------:R-:W-:Y:S01]  /*1080*/  IMAD.IADD R4, R22, 0x1, -R23 ;  /* 0x0000000116047824 */ /* 0x000fe200078e0a17 */
[----:B------:R-:W-:Y:S01]  /*1090*/  BSSY.RECONVERGENT B2, `(.L_x_1524) ;  /* 0x0000038000027945 */ /* 0x000fe20003800200 */
[----:B------:R-:W1:Y:S03]  /*10a0*/  LDCU UR8, c[0x0][0x42c] ;  /* 0x00008580ff0877ac */ /* 0x000e660008000800 */
[----:B------:R-:W-:Y:S01]  /*10b0*/  ISETP.GT.U32.AND P0, PT, R4, -0x8, PT ;  /* 0xfffffff80400780c */ /* 0x000fe20003f04070 */
[----:B------:R-:W-:Y:S01]  /*10c0*/  IMAD.MOV.U32 R4, RZ, RZ, R22 ;  /* 0x000000ffff047224 */ /* 0x000fe200078e0016 */
[----:B------:R-:W2:Y:S01]  /*10d0*/  LDCU UR5, c[0x0][0x418] ;  /* 0x00008300ff0577ac */ /* 0x000ea20008000800 */
[----:B0-----:R-:W-:Y:S02]  /*10e0*/  IMAD R8, R5, UR4, R24 ;  /* 0x0000000405087c24 */ /* 0x001fe4000f8e0218 */
[----:B-1----:R-:W-:-:S02]  /*10f0*/  IMAD R26, R3, UR8, R5 ;  /* 0x00000008031a7c24 */ /* 0x002fc4000f8e0205 */
[----:B--2---:R-:W-:-:S06]  /*1100*/  IMAD R27, R8, UR5, R7 ;  /* 0x00000005081b7c24 */ /* 0x004fcc000f8e0207 */
[----:B------:R-:W-:Y:S05]  /*1110*/  @P0 BRA `(.L_x_1525) ;  /* 0x0000000000bc0947 */ /* 0x000fea0003800000 */
[----:B------:R-:W-:Y:S01]  /*1120*/  IADD3 R25, PT, PT, R23, -R22, RZ ;  /* 0x8000001617197210 */ /* 0x000fe20007ffe0ff */
[----:B------:R-:W-:Y:S02]  /*1130*/  IMAD.MOV.U32 R28, RZ, RZ, RZ ;  /* 0x000000ffff1c7224 */ /* 0x000fe400078e00ff */
[----:B------:R-:W-:Y:S01]  /*1140*/  IMAD.MOV.U32 R4, RZ, RZ, R22 ;  /* 0x000000ffff047224 */ /* 0x000fe200078e0016 */
[----:B------:R-:W-:-:S07]  /*1150*/  LOP3.LUT R25, R25, 0xfffffff8, RZ, 0xc0, !PT ;  /* 0xfffffff819197812 */ /* 0x000fce00078ec0ff */
.L_x_1526:
[----:B------:R-:W0:Y:S01]  /*1160*/  LDC R29, c[0x0][0x440] ;  /* 0x00011000ff1d7b82 */ /* 0x000e220000000800 */
[----:B------:R-:W1:Y:S07]  /*1170*/  LDCU UR4, c[0x0][0x428] ;  /* 0x00008500ff0477ac */ /* 0x000e6e0008000800 */
[----:B------:R-:W2:Y:S08]  /*1180*/  LDC.64 R8, c[0x0][0x3d0] ;  /* 0x0000f400ff087b82 */ /* 0x000eb00000000a00 */
[----:B------:R-:W3:Y:S01]  /*1190*/  LDC.64 R16, c[0x0][0x380] ;  /* 0x0000e000ff107b82 */ /* 0x000ee20000000a00 */
[----:B-1----:R-:W-:-:S02]  /*11a0*/  IMAD R13, R26, UR4, R4 ;  /* 0x000000041a0d7c24 */ /* 0x002fc4000f8e0204 */
[----:B0-----:R-:W-:Y:S02]  /*11b0*/  IMAD R11, R4, R29, R27 ;  /* 0x0000001d040b7224 */ /* 0x001fe400078e021b */
[----:B--2---:R-:W-:-:S05]  /*11c0*/  IMAD.WIDE R8, R13, 0x8, R8 ;  /* 0x000000080d087825 */ /* 0x004fca00078e0208 */
[----:B------:R-:W2:Y:S01]  /*11d0*/  LDG.E.64 R14, desc[UR6][R8.64] ;  /* 0x00000006080e7981 */ /* 0x000ea2000c1e1b00 */
[----:B---3--:R-:W-:-:S03]  /*11e0*/  IMAD.WIDE R16, R11, 0x8, R16 ;  /* 0x000000080b107825 */ /* 0x008fc600078e0210 */
[----:B------:R-:W3:Y:S04]  /*11f0*/  LDG.E.64 R10, desc[UR6][R8.64+0x8] ;  /* 0x00000806080a7981 */ /* 0x000ee8000c1e1b00 */
[----:B------:R0:W2:Y:S02]  /*1200*/  LDG.E.64 R12, desc[UR6][R16.64] ;  /* 0x00000006100c7981 */ /* 0x0000a4000c1e1b00 */
[----:B0-----:R-:W-:-:S05]  /*1210*/  IMAD.WIDE R16, R29, 0x8, R16 ;  /* 0x000000081d107825 */ /* 0x001fca00078e0210 */
[----:B------:R0:W3:Y:S02]  /*1220*/  LDG.E.64 R20, desc[UR6][R16.64] ;  /* 0x0000000610147981 */ /* 0x0000e4000c1e1b00 */
[C---:B0-----:R-:W-:Y:S01]  /*1230*/  IMAD.WIDE R16, R29.reuse, 0x8, R16 ;  /* 0x000000081d107825 */ /* 0x041fe200078e0210 */
[----:B--2--5:R-:W-:Y:S01]  /*1240*/  DFMA R12, R14, R12, R18 ;  /* 0x0000000c0e0c722b */ /* 0x024fe20000000012 */
[----:B------:R-:W2:Y:S04]  /*1250*/  LDG.E.64 R18, desc[UR6][R8.64+0x10] ;  /* 0x0000100608127981 */ /* 0x000ea8000c1e1b00 */
[----:B------:R0:W2:Y:S02]  /*1260*/  LDG.E.64 R14, desc[UR6][R16.64] ;  /* 0x00000006100e7981 */ /* 0x0000a4000c1e1b00 */
[----:B0-----:R-:W-:Y:S01]  /*1270*/  IMAD.WIDE R16, R29, 0x8, R16 ;  /* 0x000000081d107825 */ /* 0x001fe200078e0210 */
[----:B---3--:R-:W-:-:S02]  /*1280*/  DFMA R20, R10, R20, R12 ;  /* 0x000000140a14722b */ /* 0x008fc4000000000c */
[----:B------:R-:W3:Y:S04]  /*1290*/  LDG.E.64 R12, desc[UR6][R8.64+0x18] ;  /* 0x00001806080c7981 */ /* 0x000ee8000c1e1b00 */
[----:B------:R0:W3:Y:S02]  /*12a0*/  LDG.E.64 R10, desc[UR6][R16.64] ;  /* 0x00000006100a7981 */ /* 0x0000e4000c1e1b00 */
[C---:B0-----:R-:W-:Y:S01]  /*12b0*/  IMAD.WIDE R16, R29.reuse, 0x8, R16 ;  /* 0x000000081d107825 */ /* 0x041fe200078e0210 */
[----:B--2---:R-:W-:Y:S01]  /*12c0*/  DFMA R14, R18, R14, R20 ;  /* 0x0000000e120e722b */ /* 0x004fe20000000014 */
[----:B------:R-:W2:Y:S07]  /*12d0*/  LDG.E.64 R18, desc[UR6][R8.64+0x28] ;  /* 0x0000280608127981 */ /* 0x000eae000c1e1b00 */
[----:B---3--:R-:W-:Y:S01]  /*12e0*/  DFMA R10, R12, R10, R14 ;  /* 0x0000000a0c0a722b */ /* 0x008fe2000000000e */
[----:B------:R-:W3:Y:S04]  /*12f0*/  LDG.E.64 R12, desc[UR6][R8.64+0x20] ;  /* 0x00002006080c7981 */ /* 0x000ee8000c1e1b00 */
[----:B------:R0:W3:Y:S02]  /*1300*/  LDG.E.64 R14, desc[UR6][R16.64] ;  /* 0x00000006100e7981 */ /* 0x0000e4000c1e1b00 */
[----:B0-----:R-:W-:-:S05]  /*1310*/  IMAD.WIDE R16, R29, 0x8, R16 ;  /* 0x000000081d107825 */ /* 0x001fca00078e0210 */
[----:B------:R0:W2:Y:S02]  /*1320*/  LDG.E.64 R20, desc[UR6][R16.64] ;  /* 0x0000000610147981 */ /* 0x0000a4000c1e1b00 */
[----:B0-----:R-:W-:Y:S01]  /*1330*/  IMAD.WIDE R16, R29, 0x8, R16 ;  /* 0x000000081d107825 */ /* 0x001fe200078e0210 */
[----:B---3--:R-:W-:Y:S01]  /*1340*/  DFMA R10, R12, R14, R10 ;  /* 0x0000000e0c0a722b */ /* 0x008fe2000000000a */
[----:B------:R-:W3:Y:S04]  /*1350*/  LDG.E.64 R12, desc[UR6][R8.64+0x30] ;  /* 0x00003006080c7981 */ /* 0x000ee8000c1e1b00 */
[----:B------:R-:W4:Y:S03]  /*1360*/  LDG.E.64 R8, desc[UR6][R8.64+0x38] ;  /* 0x0000380608087981 */ /* 0x000f26000c1e1b00 */
[----:B--2---:R-:W-:-:S02]  /*1370*/  DFMA R18, R18, R20, R10 ;  /* 0x000000141212722b */ /* 0x004fc4000000000a */
[----:B------:R0:W3:Y:S02]  /*1380*/  LDG.E.64 R10, desc[UR6][R16.64] ;  /* 0x00000006100a7981 */ /* 0x0000e4000c1e1b00 */
[----:B0-----:R-:W-:-:S06]  /*1390*/  IMAD.WIDE R16, R29, 0x8, R16 ;  /* 0x000000081d107825 */ /* 0x001fcc00078e0210 */
[----:B------:R-:W4:Y:S01]  /*13a0*/  LDG.E.64 R16, desc[UR6][R16.64] ;  /* 0x0000000610107981 */ /* 0x000f22000c1e1b00 */
[----:B------:R-:W-:-:S04]  /*13b0*/  IADD3 R28, PT, PT, R28, 0x8, RZ ;  /* 0x000000081c1c7810 */ /* 0x000fc80007ffe0ff */
[----:B------:R-:W-:Y:S01]  /*13c0*/  ISETP.NE.AND P0, PT, R28, R25, PT ;  /* 0x000000191c00720c */ /* 0x000fe20003f05270 */
[----:B------:R-:W-:Y:S01]  /*13d0*/  VIADD R4, R4, 0x8 ;  /* 0x0000000804047836 */ /* 0x000fe20000000000 */
[----:B---3--:R-:W-:-:S08]  /*13e0*/  DFMA R18, R12, R10, R18 ;  /* 0x0000000a0c12722b */ /* 0x008fd00000000012 */
[----:B----4-:R-:W-:-:S03]  /*13f0*/  DFMA R18, R8, R16, R18 ;  /* 0x000000100812722b */ /* 0x010fc60000000012 */
[----:B------:R-:W-:Y:S08]  /*1400*/  @P0 BRA `(.L_x_1526) ;  /* 0xfffffffc00540947 */ /* 0x000ff0000383ffff */
.L_x_1525:
[----:B------:R-:W-:Y:S05]  /*1410*/  BSYNC.RECONVERGENT B2 ;  /* 0x0000000000027941 */ /* 0x000fea0003800200 */
.L_x_1524:
        /* <DEDUP_REMOVED lines=22> */
[----:B------:R-:W2:Y:S07]  /*1580*/  LDG.E.64 R18, desc[UR6][R20.64+0x18] ;  /* 0x0000180614127981 */ /* 0x000eae000c1e1b00 */
[----:B---3--:R-:W-:Y:S01]  /*1590*/  DFMA R14, R12, R8, R14 ;  /* 0x000000080c0e722b */ /* 0x008fe2000000000e */
[----:B------:R-:W3:Y:S04]  /*15a0*/  LDG.E.64 R12, desc[UR6][R20.64+0x10] ;  /* 0x00001006140c7981 */ /* 0x000ee8000c1e1b00 */
[----:B------:R0:W3:Y:S02]  /*15b0*/  LDG.E.64 R8, desc[UR6][R10.64] ;  /* 0x000000060a087981 */ /* 0x0000e4000c1e1b00 */
[----:B0-----:R-:W-:-:S06]  /*15c0*/  IMAD.WIDE R10, R28, 0x8, R10 ;  /* 0x000000081c0a7825 */ /* 0x001fcc00078e020a */
[----:B------:R-:W2:Y:S01]  /*15d0*/  LDG.E.64 R10, desc[UR6][R10.64] ;  /* 0x000000060a0a7981 */ /* 0x000ea2000c1e1b00 */
[----:B------:R-:W-:Y:S01]  /*15e0*/  VIADD R4, R4, 0x4 ;  /* 0x0000000404047836 */ /* 0x000fe20000000000 */
[----:B---3--:R-:W-:-:S08]  /*15f0*/  DFMA R8, R12, R8, R14 ;  /* 0x000000080c08722b */ /* 0x008fd0000000000e */
[----:B--2---:R-:W-:-:S11]  /*1600*/  DFMA R18, R18, R10, R8 ;  /* 0x0000000a1212722b */ /* 0x004fd60000000008 */
.L_x_1528:
[----:B------:R-:W-:Y:S05]  /*1610*/  BSYNC.RECONVERGENT B2 ;  /* 0x0000000000027941 */ /* 0x000fea0003800200 */
.L_x_1527:
        /* <DEDUP_REMOVED lines=16> */
[----:B---3--:R-:W-:-:S07]  /*1720*/  @P0 IMAD.WIDE R14, R25, 0x8, R14 ;  /* 0x00000008190e0825 */ /* 0x008fce00078e020e */
[----:B------:R-:W3:Y:S01]  /*1730*/  @!P1 LDC.64 R8, c[0x0][0x380] ;  /* 0x0000e000ff089b82 */ /* 0x000ee20000000a00 */
[----:B0-----:R-:W-:Y:S02]  /*1740*/  @!P1 IMAD R27, R4, R16, R27 ;  /* 0x00000010041b9224 */ /* 0x001fe400078e021b */
[----:B------:R-:W-:Y:S02]  /*1750*/  @P0 IMAD.WIDE R16, R17, 0x8, R12 ;  /* 0x0000000811100825 */ /* 0x000fe400078e020c */
[----:B------:R-:W4:Y:S02]  /*1760*/  @P0 LDG.E.64 R12, desc[UR6][R12.64] ;  /* 0x000000060c0c0981 */ /* 0x000f24000c1e1b00 */
[----:B-1----:R-:W-:Y:S02]  /*1770*/  @!P1 IMAD R26, R26, R21, R4 ;  /* 0x000000151a1a9224 */ /* 0x002fe400078e0204 */
[----:B------:R-:W4:Y:S04]  /*1780*/  @P0 LDG.E.64 R16, desc[UR6][R16.64] ;  /* 0x0000000610100981 */ /* 0x000f28000c1e1b00 */
[----:B------:R-:W4:Y:S01]  /*1790*/  @P0 LDG.E.64 R20, desc[UR6][R14.64] ;  /* 0x000000060e140981 */ /* 0x000f22000c1e1b00 */
[----:B--2---:R-:W-:-:S06]  /*17a0*/  @!P1 IMAD.WIDE R10, R26, 0x8, R10 ;  /* 0x000000081a0a9825 */ /* 0x004fcc00078e020a */
[----:B------:R-:W2:Y:S01]  /*17b0*/  @!P1 LDG.E.64 R10, desc[UR6][R10.64] ;  /* 0x000000060a0a9981 */ /* 0x000ea2000c1e1b00 */
[----:B---3--:R-:W-:-:S03]  /*17c0*/  @!P1 IMAD.WIDE R8, R27, 0x8, R8 ;  /* 0x000000081b089825 */ /* 0x008fc600078e0208 */
[----:B------:R-:W3:Y:S04]  /*17d0*/  @P0 LDG.E.64 R14, desc[UR6][R14.64+0x8] ;  /* 0x000008060e0e0981 */ /* 0x000ee8000c1e1b00 */
[----:B------:R-:W2:Y:S01]  /*17e0*/  @!P1 LDG.E.64 R8, desc[UR6][R8.64] ;  /* 0x0000000608089981 */ /* 0x000ea2000c1e1b00 */
[----:B----45:R-:W-:-:S08]  /*17f0*/  @P0 DFMA R12, R20, R12, R18 ;  /* 0x0000000c140c022b */ /* 0x030fd00000000012 */
[----:B---3--:R-:W-:-:S08]  /*1800*/  @P0 DFMA R18, R14, R16, R12 ;  /* 0x000000100e12022b */ /* 0x008fd0000000000c */
[----:B--2---:R-:W-:-:S11]  /*1810*/  @!P1 DFMA R18, R10, R8, R18 ;  /* 0x000000080a12922b */ /* 0x004fd60000000012 */
.L_x_1523:
[----:B------:R-:W-:Y:S05]  /*1820*/  BSYNC.RECONVERGENT B0 ;  /* 0x0000000000007941 */ /* 0x000fea0003800200 */
.L_x_1522:
[----:B------:R-:W-:-:S04]  /*1830*/  IADD3 R5, PT, PT, R5, 0x1, RZ ;  /* 0x0000000105057810 */ /* 0x000fc80007ffe0ff */
[----:B------:R-:W-:-:S13]  /*1840*/  ISETP.NE.AND P0, PT, R5, R6, PT ;  /* 0x000000060500720c */ /* 0x000fda0003f05270 */
[----:B------:R-:W-:Y:S05]  /*1850*/  @P0 BRA `(.L_x_1529) ;  /* 0xfffffff400f80947 */ /* 0x000fea000383ffff */
.L_x_1521:
[----:B------:R-:W-:Y:S05]  /*1860*/  BSYNC.RECONVERGENT B1 ;  /* 0x0000000000017941 */ /* 0x000fea0003800200 */
.L_x_1520:
        /* <DEDUP_REMOVED lines=9> */
[----:B-----5:R0:W-:Y:S02]  /*1900*/  STG.E.64 desc[UR6][R4.64], R18 ;  /* 0x0000001204007986 */ /* 0x0201e4000c101b06 */
[----:B------:R-:W-:Y:S01]  /*1910*/  IMAD.X R2, RZ, RZ, R2, P0 ;  /* 0x000000ffff027224 */ /* 0x000fe200000e0602 */
[----:B------:R-:W-:-:S04]  /*1920*/  ISETP.GE.U32.AND P0, PT, R0, UR5, PT ;  /* 0x0000000500007c0c */ /* 0x000fc8000bf06070 */
[----:B------:R-:W-:-:S13]  /*1930*/  ISETP.GE.AND.EX P0, PT, R2, UR4, PT, P0 ;  /* 0x0000000402007c0c */ /* 0x000fda000bf06300 */
[----:B0-----:R-:W-:Y:S05]  /*1940*/  @!P0 BRA `(.L_x_1530) ;  /* 0xffffffe800008947 */ /* 0x001fea000383ffff */
[----:B------:R-:W-:Y:S05]  /*1950*/  EXIT ;  /* 0x000000000000794d */ /* 0x000fea0003800000 */
.L_x_1511:
[----:B------:R-:W0:Y:S01]  /*1960*/  LDC R3, c[0x0][0x420] ;  /* 0x00010800ff037b82 */ /* 0x000e220000000800 */
[----:B------:R-:W-:Y:S01]  /*1970*/  IABS R10, R0 ;  /* 0x00000000000a7213 */ /* 0x000fe20000000000 */
[----:B------:R-:W1:Y:S01]  /*1980*/  LDCU UR4, c[0x0][0x434] ;  /* 0x00008680ff0477ac */ /* 0x000e620008000800 */
[----:B------:R-:W-:Y:S05]  /*1990*/  BSSY.RECONVERGENT B0, `(.L_x_1531) ;  /* 0x000005e000007945 */ /* 0x000fea0003800200 */
[----:B------:R-:W2:Y:S08]  /*19a0*/  LDC R4, c[0x0][0x424] ;  /* 0x00010900ff047b82 */ /* 0x000eb00000000800 */
[----:B------:R-:W3:Y:S01]  /*19b0*/  LDC R16, c[0x0][0x444] ;  /* 0x00011100ff107b82 */ /* 0x000ee20000000800 */
[----:B0-----:R-:W-:-:S07]  /*19c0*/  IABS R9, R3 ;  /* 0x0000000300097213 */ /* 0x001fce0000000000 */
[----:B------:R-:W0:Y:S01]  /*19d0*/  LDC R21, c[0x0][0x430] ;  /* 0x00010c00ff157b82 */ /* 0x000e220000000800 */
[----:B------:R-:W4:Y:S01]  /*19e0*/  I2F.RP R5, R9 ;  /* 0x0000000900057306 */ /* 0x000f220000209400 */
[----:B--2---:R-:W-:-:S06]  /*19f0*/  IABS R13, R4 ;  /* 0x00000004000d7213 */ /* 0x004fcc0000000000 */
[----:B------:R-:W2:Y:S08]  /*1a00*/  LDC R15, c[0x0][0x428] ;  /* 0x00010a00ff0f7b82 */ /* 0x000eb00000000800 */
[----:B------:R-:W0:Y:S01]  /*1a10*/  LDC R12, c[0x0][0x440] ;  /* 0x00011000ff0c7b82 */ /* 0x000e220000000800 */
[----:B----4-:R-:W4:Y:S02]  /*1a20*/  MUFU.RCP R5, R5 ;  /* 0x0000000500057308 */ /* 0x010f240000001000 */
[----:B----4-:R-:W-:-:S06]  /*1a30*/  VIADD R6, R5, 0xffffffe ;  /* 0x0ffffffe05067836 */ /* 0x010fcc0000000000 */
[----:B------:R4:W5:Y:S02]  /*1a40*/  F2I.FTZ.U32.TRUNC.NTZ R7, R6 ;  /* 0x0000000600077305 */ /* 0x000964000021f000 */
[----:B----4-:R-:W-:Y:S01]  /*1a50*/  IMAD.MOV.U32 R6, RZ, RZ, RZ ;  /* 0x000000ffff067224 */ /* 0x010fe200078e00ff */
[----:B-----5:R-:W-:-:S05]  /*1a60*/  IADD3 R8, PT, PT, RZ, -R7, RZ ;  /* 0x80000007ff087210 */ /* 0x020fca0007ffe0ff */
[----:B------:R-:W-:Y:S02]  /*1a70*/  IMAD R11, R8, R9, RZ ;  /* 0x00000009080b7224 */ /* 0x000fe400078e02ff */
[----:B------:R-:W-:Y:S02]  /*1a80*/  IMAD.MOV.U32 R8, RZ, RZ, R10 ;  /* 0x000000ffff087224 */ /* 0x000fe400078e000a */
[----:B------:R-:W-:Y:S01]  /*1a90*/  IMAD.HI.U32 R11, R7, R11, R6 ;  /* 0x0000000b070b7227 */ /* 0x000fe200078e0006 */
[----:B------:R-:W4:Y:S05]  /*1aa0*/  I2F.RP R10, R13 ;  /* 0x0000000d000a7306 */ /* 0x000f2a0000209400 */
[----:B------:R-:W-:-:S02]  /*1ab0*/  IMAD.HI.U32 R5, R11, R8, RZ ;  /* 0x000000080b057227 */ /* 0x000fc400078e00ff */
[----:B------:R-:W0:Y:S03]  /*1ac0*/  LDC R11, c[0x0][0x41c] ;  /* 0x00010700ff0b7b82 */ /* 0x000e260000000800 */
[----:B------:R-:W-:-:S05]  /*1ad0*/  IADD3 R7, PT, PT, -R5, RZ, RZ ;  /* 0x000000ff05077210 */ /* 0x000fca0007ffe1ff */
[C---:B------:R-:W-:Y:S01]  /*1ae0*/  IMAD R6, R9.reuse, R7, R8 ;  /* 0x0000000709067224 */ /* 0x040fe200078e0208 */
[----:B----4-:R-:W4:Y:S04]  /*1af0*/  MUFU.RCP R10, R10 ;  /* 0x0000000a000a7308 */ /* 0x010f280000001000 */
[----:B------:R-:W-:-:S13]  /*1b00*/  ISETP.GT.U32.AND P1, PT, R9, R6, PT ;  /* 0x000000060900720c */ /* 0x000fda0003f24070 */
[----:B------:R-:W-:Y:S01]  /*1b10*/  @!P1 IMAD.IADD R6, R6, 0x1, -R9 ;  /* 0x0000000106069824 */ /* 0x000fe200078e0a09 */
[----:B------:R-:W-:Y:S01]  /*1b20*/  @!P1 IADD3 R5, PT, PT, R5, 0x1, RZ ;  /* 0x0000000105059810 */ /* 0x000fe20007ffe0ff */
[----:B----4-:R-:W-:Y:S01]  /*1b30*/  VIADD R7, R10, 0xffffffe ;  /* 0x0ffffffe0a077836 */ /* 0x010fe20000000000 */
[----:B------:R-:W-:Y:S02]  /*1b40*/  ISETP.NE.AND P1, PT, R3, RZ, PT ;  /* 0x000000ff0300720c */ /* 0x000fe40003f25270 */
[----:B------:R-:W-:Y:S02]  /*1b50*/  ISETP.GE.U32.AND P0, PT, R6, R9, PT ;  /* 0x000000090600720c */ /* 0x000fe40003f06070 */
[----:B------:R-:W-:Y:S01]  /*1b60*/  LOP3.LUT R6, R0, R3, RZ, 0x3c, !PT ;  /* 0x0000000300067212 */ /* 0x000fe200078e3cff */
[----:B------:R-:W4:Y:S03]  /*1b70*/  F2I.FTZ.U32.TRUNC.NTZ R7, R7 ;  /* 0x0000000700077305 */ /* 0x000f26000021f000 */
[----:B------:R-:W-:-:S07]  /*1b80*/  ISETP.GE.AND P2, PT, R6, RZ, PT ;  /* 0x000000ff0600720c */ /* 0x000fce0003f46270 */
[----:B------:R-:W-:Y:S02]  /*1b90*/  @P0 VIADD R5, R5, 0x1 ;  /* 0x0000000105050836 */ /* 0x000fe40000000000 */
[----:B----4-:R-:W-:-:S04]  /*1ba0*/  IMAD.MOV R6, RZ, RZ, -R7 ;  /* 0x000000ffff067224 */ /* 0x010fc800078e0a07 */
[----:B------:R-:W-:Y:S02]  /*1bb0*/  @!P2 IADD3 R5, PT, PT, -R5, RZ, RZ ;  /* 0x000000ff0505a210 */ /* 0x000fe40007ffe1ff */
[----:B------:R-:W-:Y:S01]  /*1bc0*/  @!P1 LOP3.LUT R5, RZ, R3, RZ, 0x33, !PT ;  /* 0x00000003ff059212 */ /* 0x000fe200078e33ff */
[----:B------:R-:W-:Y:S02]  /*1bd0*/  IMAD R9, R6, R13, RZ ;  /* 0x0000000d06097224 */ /* 0x000fe400078e02ff */
[----:B------:R-:W-:Y:S01]  /*1be0*/  IMAD.MOV.U32 R6, RZ, RZ, RZ ;  /* 0x000000ffff067224 */ /* 0x000fe200078e00ff */
[----:B------:R-:W-:Y:S02]  /*1bf0*/  IABS R8, R5 ;  /* 0x0000000500087213 */ /* 0x000fe40000000000 */
[----:B------:R-:W-:Y:S01]  /*1c00*/  IADD3 R10, PT, PT, -R5, RZ, RZ ;  /* 0x000000ff050a7210 */ /* 0x000fe20007ffe1ff */
[----:B------:R-:W-:-:S04]  /*1c10*/  IMAD.HI.U32 R9, R7, R9, R6 ;  /* 0x0000000907097227 */ /* 0x000fc800078e0006 */
[----:B------:R-:W-:Y:S02]  /*1c20*/  IMAD.MOV.U32 R6, RZ, RZ, R8 ;  /* 0x000000ffff067224 */ /* 0x000fe400078e0008 */
[----:B------:R-:W4:Y:S01]  /*1c30*/  LDC R8, c[0x0][0x42c] ;  /* 0x00010b00ff087b82 */ /* 0x000f220000000800 */
[----:B------:R-:W-:Y:S02]  /*1c40*/  IMAD R10, R3, R10, R0 ;  /* 0x0000000a030a7224 */ /* 0x000fe400078e0200 */
[----:B------:R-:W-:-:S04]  /*1c50*/  IMAD.HI.U32 R20, R9, R6, RZ ;  /* 0x0000000609147227 */ /* 0x000fc800078e00ff */
[----:B------:R-:W-:Y:S01]  /*1c60*/  IMAD.MOV.U32 R3, RZ, RZ, RZ ;  /* 0x000000ffff037224 */ /* 0x000fe200078e00ff */
[----:B------:R-:W-:-:S05]  /*1c70*/  IADD3 R7, PT, PT, -R20, RZ, RZ ;  /* 0x000000ff14077210 */ /* 0x000fca0007ffe1ff */
[C---:B------:R-:W-:Y:S02]  /*1c80*/  IMAD R6, R13.reuse, R7, R6 ;  /* 0x000000070d067224 */ /* 0x040fe400078e0206 */
[----:B------:R-:W1:Y:S03]  /*1c90*/  LDC R7, c[0x0][0x43c] ;  /* 0x00010f00ff077b82 */ /* 0x000e660000000800 */
[----:B------:R-:W-:-:S13]  /*1ca0*/  ISETP.GT.U32.AND P1, PT, R13, R6, PT ;  /* 0x000000060d00720c */ /* 0x000fda0003f24070 */
[----:B------:R-:W-:Y:S02]  /*1cb0*/  @!P1 IMAD.IADD R6, R6, 0x1, -R13 ;  /* 0x0000000106069824 */ /* 0x000fe400078e0a0d */
[----:B------:R-:W-:Y:S01]  /*1cc0*/  @!P1 VIADD R20, R20, 0x1 ;  /* 0x0000000114149836 */ /* 0x000fe20000000000 */
[----:B------:R-:W-:Y:S02]  /*1cd0*/  ISETP.NE.AND P1, PT, R4, RZ, PT ;  /* 0x000000ff0400720c */ /* 0x000fe40003f25270 */
[----:B------:R-:W-:Y:S02]  /*1ce0*/  ISETP.GE.U32.AND P0, PT, R6, R13, PT ;  /* 0x0000000d0600720c */ /* 0x000fe40003f06070 */
[----:B------:R-:W-:Y:S01]  /*1cf0*/  LOP3.LUT R6, R5, R4, RZ, 0x3c, !PT ;  /* 0x0000000405067212 */ /* 0x000fe200078e3cff */
[----:B------:R-:W0:Y:S03]  /*1d00*/  LDC R13, c[0x0][0x438] ;  /* 0x00010e00ff0d7b82 */ /* 0x000e260000000800 */
[----:B------:R-:W-:Y:S01]  /*1d10*/  ISETP.GE.AND P2, PT, R6, RZ, PT ;  /* 0x000000ff0600720c */ /* 0x000fe20003f46270 */
[----:B----4-:R-:W-:-:S06]  /*1d20*/  VIADD R6, R8, 0xffffffff ;  /* 0xffffffff08067836 */ /* 0x010fcc0000000000 */
[----:B------:R-:W-:-:S06]  /*1d30*/  @P0 IADD3 R20, PT, PT, R20, 0x1, RZ ;  /* 0x0000000114140810 */ /* 0x000fcc0007ffe0ff */
[----:B------:R-:W-:Y:S01]  /*1d40*/  @!P2 IMAD.MOV R20, RZ, RZ, -R20 ;  /* 0x000000ffff14a224 */ /* 0x000fe200078e0a14 */
[----:B------:R-:W-:-:S05]  /*1d50*/  @!P1 LOP3.LUT R20, RZ, R4, RZ, 0x33, !PT ;  /* 0x00000004ff149212 */ /* 0x000fca00078e33ff */
[----:B------:R-:W-:-:S04]  /*1d60*/  IMAD.MOV R14, RZ, RZ, -R20 ;  /* 0x000000ffff0e7224 */ /* 0x000fc800078e0a14 */
[----:B------:R-:W-:-:S04]  /*1d70*/  IMAD R14, R4, R14, R5 ;  /* 0x0000000e040e7224 */ /* 0x000fc800078e0205 */
[----:B-1----:R-:W-:-:S05]  /*1d80*/  IMAD R14, R14, UR4, -R7 ;  /* 0x000000040e0e7c24 */ /* 0x002fca000f8e0a07 */
[----:B------:R-:W-:-:S13]  /*1d90*/  ISETP.GT.AND P0, PT, R14, -0x1, PT ;  /* 0xffffffff0e00780c */ /* 0x000fda0003f04270 */
[----:B0-23--:R-:W-:Y:S05]  /*1da0*/  @P0 BRA `(.L_x_1532) ;  /* 0x0000000000700947 */ /* 0x00dfea0003800000 */
        /* <DEDUP_REMOVED lines=25> */
[----:B------:R-:W-:-:S05]  /*1f40*/  IADD3 R5, PT, PT, -R4, RZ, RZ ;  /* 0x000000ff04057210 */ /* 0x000fca0007ffe1ff */
[----:B------:R-:W-:-:S05]  /*1f50*/  IMAD R3, R3, R5, R14 ;  /* 0x0000000503037224 */ /* 0x000fca00078e020e */
[----:B------:R-:W-:-:S07]  /*1f60*/  LEA.HI R3, R3, -R4, RZ, 0x1 ;  /* 0x8000000403037211 */ /* 0x000fce00078f08ff */
.L_x_1532:
[----:B------:R-:W-:Y:S05]  /*1f70*/  BSYNC.RECONVERGENT B0 ;  /* 0x0000000000007941 */ /* 0x000fea0003800200 */
.L_x_1531:
[----:B------:R-:W-:Y:S01]  /*1f80*/  IMAD R5, R6, R16, -R11 ;  /* 0x0000001006057224 */ /* 0x000fe200078e0a0b */
[----:B------:R-:W0:Y:S01]  /*1f90*/  LDCU UR4, c[0x0][0x42c] ;  /* 0x00008580ff0477ac */ /* 0x000e220008000800 */
[----:B------:R-:W-:Y:S01]  /*1fa0*/  IMAD R4, R10, R21, -R13 ;  /* 0x000000150a047224 */ /* 0x000fe200078e0a0d */
[----:B------:R-:W-:Y:S01]  /*1fb0*/  BSSY.RECONVERGENT B0, `(.L_x_1533) ;  /* 0x0000024000007945 */ /* 0x000fe20003800200 */
[----:B------:R-:W-:-:S03]  /*1fc0*/  IMAD.IADD R6, R14, 0x1, R5 ;  /* 0x000000010e067824 */ /* 0x000fc600078e0205 */
[----:B------:R-:W-:Y:S02]  /*1fd0*/  ISETP.GT.AND P0, PT, R4, -0x1, PT ;  /* 0xffffffff0400780c */ /* 0x000fe40003f04270 */
[----:B------:R-:W-:Y:S01]  /*1fe0*/  ISETP.GE.AND P1, PT, R6, -0x1, PT ;  /* 0xffffffff0600780c */ /* 0x000fe20003f26270 */
[----:B0-----:R-:W-:-:S12]  /*1ff0*/  IMAD.U32 R5, RZ, RZ, UR4 ;  /* 0x00000004ff057e24 */ /* 0x001fd8000f8e00ff */
[----:B------:R-:W-:Y:S05]  /*2000*/  @!P1 BRA `(.L_x_1534) ;  /* 0x0000000000789947 */ /* 0x000fea0003800000 */
[----:B------:R-:W-:Y:S01]  /*2010*/  IABS R5, R16 ;  /* 0x0000001000057213 */ /* 0x000fe20000000000 */
[----:B------:R-:W-:Y:S02]  /*2020*/  VIADD R9, R6, 0x1 ;  /* 0x0000000106097836 */ /* 0x000fe40000000000 */
[----:B------:R-:W-:Y:S01]  /*2030*/  HFMA2 R6, -RZ, RZ, 0, 0 ;  /* 0x00000000ff067431 */ /* 0x000fe200000001ff */
[----:B------:R-:W0:Y:S08]  /*2040*/  I2F.RP R17, R5 ;  /* 0x0000000500117306 */ /* 0x000e300000209400 */
[----:B0-----:R-:W0:Y:S02]  /*2050*/  MUFU.RCP R17, R17 ;  /* 0x0000001100117308 */ /* 0x001e240000001000 */
[----:B0-----:R-:W-:-:S06]  /*2060*/  IADD3 R19, PT, PT, R17, 0xffffffe, RZ ;  /* 0x0ffffffe11137810 */ /* 0x001fcc0007ffe0ff */
[----:B------:R-:W0:Y:S02]  /*2070*/  F2I.FTZ.U32.TRUNC.NTZ R7, R19 ;  /* 0x0000001300077305 */ /* 0x000e24000021f000 */
[----:B0-----:R-:W-:-:S04]  /*2080*/  IMAD.MOV R18, RZ, RZ, -R7 ;  /* 0x000000ffff127224 */ /* 0x001fc800078e0a07 */
[----:B------:R-:W-:Y:S01]  /*2090*/  IMAD R23, R18, R5, RZ ;  /* 0x0000000512177224 */ /* 0x000fe200078e02ff */
[----:B------:R-:W-:-:S03]  /*20a0*/  IABS R18, R9 ;  /* 0x0000000900127213 */ /* 0x000fc60000000000 */
[----:B------:R-:W-:-:S06]  /*20b0*/  IMAD.HI.U32 R23, R7, R23, R6 ;  /* 0x0000001707177227 */ /* 0x000fcc00078e0006 */
        /* <DEDUP_REMOVED lines=19> */
.L_x_1534:
[----:B------:R-:W-:Y:S05]  /*21f0*/  BSYNC.RECONVERGENT B0 ;  /* 0x0000000000007941 */ /* 0x000fea0003800200 */
.L_x_1533:
[----:B------:R-:W-:Y:S01]  /*2200*/  BSSY.RECONVERGENT B0, `(.L_x_1535) ;  /* 0x000001f000007945 */ /* 0x000fe20003800200 */
[----:B------:R-:W-:-:S03]  /*2210*/  IMAD.MOV.U32 R6, RZ, RZ, RZ ;  /* 0x000000ffff067224 */ /* 0x000fc600078e00ff */
        /* <DEDUP_REMOVED lines=26> */
[----:B------:R-:W-:-:S04]  /*23c0*/  IMAD.MOV R7, RZ, RZ, -R6 ;  /* 0x000000ffff077224 */ /* 0x000fc800078e0a06 */
[----:B------:R-:W-:-:S05]  /*23d0*/  IMAD R9, R9, R7, R4 ;  /* 0x0000000709097224 */ /* 0x000fca00078e0204 */
[----:B------:R-:W-:-:S07]  /*23e0*/  LEA.HI R6, R9, -R6, RZ, 0x1 ;  /* 0x8000000609067211 */ /* 0x000fce00078f08ff */
.L_x_1536:
[----:B------:R-:W-:Y:S05]  /*23f0*/  BSYNC.RECONVERGENT B0 ;  /* 0x0000000000007941 */ /* 0x000fea0003800200 */
.L_x_1535:
[----:B------:R-:W0:Y:S01]  /*2400*/  LDCU UR4, c[0x0][0x418] ;  /* 0x00008300ff0477ac */ /* 0x000e220008000800 */
[----:B------:R-:W-:Y:S01]  /*2410*/  IADD3 R7, PT, PT, R15, -0x1, RZ ;  /* 0xffffffff0f077810 */ /* 0x000fe20007ffe0ff */
[----:B------:R-:W-:Y:S01]  /*2420*/  BSSY.RECONVERGENT B0, `(.L_x_1537) ;  /* 0x0000025000007945 */ /* 0x000fe20003800200 */
[----:B------:R-:W1:Y:S03]  /*2430*/  LDCU UR5, c[0x0][0x428] ;  /* 0x00008500ff0577ac */ /* 0x000e660008000800 */
[----:B0-----:R-:W-:-:S04]  /*2440*/  IMAD R7, R7, R12, -UR4 ;  /* 0x8000000407077e24 */ /* 0x001fc8000f8e020c */
[----:B------:R-:W-:Y:S01]  /*2450*/  IMAD.IADD R8, R4, 0x1, R7 ;  /* 0x0000000104087824 */ /* 0x000fe200078e0207 */
[----:B-1----:R-:W-:-:S04]  /*2460*/  MOV R7, UR5 ;  /* 0x0000000500077c02 */ /* 0x002fc80008000f00 */
[----:B------:R-:W-:-:S13]  /*2470*/  ISETP.GE.AND P0, PT, R8, -0x1, PT ;  /* 0xffffffff0800780c */ /* 0x000fda0003f06270 */
[----:B------:R-:W-:Y:S05]  /*2480*/  @!P0 BRA `(.L_x_1538) ;  /* 0x0000000000788947 */ /* 0x000fea0003800000 */
[----:B------:R-:W-:Y:S01]  /*2490*/  IABS R7, R12 ;  /* 0x0000000c00077213 */ /* 0x000fe20000000000 */
[----:B------:R-:W-:Y:S02]  /*24a0*/  VIADD R17, R8, 0x1 ;  /* 0x0000000108117836 */ /* 0x000fe40000000000 */
[----:B------:R-:W-:Y:S01]  /*24b0*/  HFMA2 R8, -RZ, RZ, 0, 0 ;  /* 0x00000000ff087431 */ /* 0x000fe200000001ff */
        /* <DEDUP_REMOVED lines=21> */
[----:B------:R-:W-:Y:S01]  /*2610*/  IADD3 R7, PT, PT, -R8, RZ, RZ ;  /* 0x000000ff08077210 */ /* 0x000fe20007ffe1ff */
[----:B------:R-:W-:-:S04]  /*2620*/  IMAD.IADD R8, R15, 0x1, -R8 ;  /* 0x000000010f087824 */ /* 0x000fc800078e0a08 */
[----:B------:R-:W-:-:S05]  /*2630*/  IMAD R7, R12, R7, R17 ;  /* 0x000000070c077224 */ /* 0x000fca00078e0211 */
[----:B------:R-:W-:Y:S02]  /*2640*/  ISETP.NE.AND P0, PT, R7, RZ, PT ;  /* 0x000000ff0700720c */ /* 0x000fe40003f05270 */
[----:B------:R-:W-:-:S11]  /*2650*/  IADD3 R7, PT, PT, R8, -0x1, RZ ;  /* 0xffffffff08077810 */ /* 0x000fd60007ffe0ff */
[----:B------:R-:W-:-:S07]  /*2660*/  @!P0 IMAD.MOV R7, RZ, RZ, R8 ;  /* 0x000000ffff078224 */ /* 0x000fce00078e0208 */
.L_x_1538:
[----:B------:R-:W-:Y:S05]  /*2670*/  BSYNC.RECONVERGENT B0 ;  /* 0x0000000000007941 */ /* 0x000fea0003800200 */
.L_x_1537:
[----:B------:R-:W-:Y:S01]  /*2680*/  ISETP.GE.AND P0, PT, R3, R5, PT ;  /* 0x000000050300720c */ /* 0x000fe20003f06270 */
[----:B------:R-:W-:Y:S01]  /*2690*/  BSSY.RECONVERGENT B1, `(.L_x_1539) ;  /* 0x00000a4000017945 */ /* 0x000fe20003800200 */
[----:B------:R-:W-:-:S11]  /*26a0*/  CS2R R18, SRZ ;  /* 0x0000000000127805 */ /* 0x000fd6000001ff00 */
[----:B------:R-:W-:Y:S05]  /*26b0*/  @P0 BRA `(.L_x_1540) ;  /* 0x0000000800840947 */ /* 0x000fea0003800000 */
[----:B------:R-:W0:Y:S01]  /*26c0*/  LDC R19, c[0x0][0x410] ;  /* 0x00010400ff137b82 */ /* 0x000e220000000800 */
[----:B------:R-:W-:Y:S01]  /*26d0*/  IABS R16, R20 ;  /* 0x0000001400107213 */ /* 0x000fe20000000000 */
[----:B------:R-:W-:Y:S01]  /*26e0*/  IMAD R12, R6, R12, -R13 ;  /* 0x0000000c060c7224 */ /* 0x000fe200078e0a0d */
[C---:B------:R-:W-:Y:S01]  /*26f0*/  ISETP.GE.AND P1, PT, R20.reuse, RZ, PT ;  /* 0x000000ff1400720c */ /* 0x040fe20003f26270 */
[----:B------:R-:W-:Y:S02]  /*2700*/  IMAD R20, R20, R11, R14 ;  /* 0x0000000b14147224 */ /* 0x000fe400078e020e */
[----:B------:R-:W-:Y:S01]  /*2710*/  IMAD R21, R10, R21, R12 ;  /* 0x000000150a157224 */ /* 0x000fe200078e020c */
[----:B0-----:R-:W-:Y:S02]  /*2720*/  IABS R15, R19 ;  /* 0x00000013000f7213 */ /* 0x001fe40000000000 */
[----:B------:R-:W-:Y:S02]  /*2730*/  ISETP.NE.AND P2, PT, R19, RZ, PT ;  /* 0x000000ff1300720c */ /* 0x000fe40003f45270 */
[----:B------:R-:W0:Y:S08]  /*2740*/  I2F.RP R17, R15 ;  /* 0x0000000f00117306 */ /* 0x000e300000209400 */
[----:B0-----:R-:W0:Y:S02]  /*2750*/  MUFU.RCP R17, R17 ;  /* 0x0000001100117308 */ /* 0x001e240000001000 */
[----:B0-----:R-:W-:-:S06]  /*2760*/  IADD3 R18, PT, PT, R17, 0xffffffe, RZ ;  /* 0x0ffffffe11127810 */ /* 0x001fcc0007ffe0ff */
[----:B------:R-:W0:Y:S02]  /*2770*/  F2I.FTZ.U32.TRUNC.NTZ R9, R18 ;  /* 0x0000001200097305 */ /* 0x000e24000021f000 */
[----:B0-----:R-:W-:-:S04]  /*2780*/  IMAD.MOV R8, RZ, RZ, -R9 ;  /* 0x000000ffff087224 */ /* 0x001fc800078e0a09 */
[----:B------:R-:W-:Y:S01]  /*2790*/  IMAD R23, R8, R15, RZ ;  /* 0x0000000f08177224 */ /* 0x000fe200078e02ff */
[----:B------:R-:W-:-:S05]  /*27a0*/  MOV R8, RZ ;  /* 0x000000ff00087202 */ /* 0x000fca0000000f00 */
[----:B------:R-:W-:-:S06]  /*27b0*/  IMAD.HI.U32 R23, R9, R23, R8 ;  /* 0x0000001709177227 */ /* 0x000fcc00078e0008 */
[----:B------:R-:W-:-:S04]  /*27c0*/  IMAD.HI.U32 R8, R23, R16, RZ ;  /* 0x0000001017087227 */ /* 0x000fc800078e00ff */
[----:B------:R-:W-:-:S04]  /*27d0*/  IMAD.MOV R8, RZ, RZ, -R8 ;  /* 0x000000ffff087224 */ /* 0x000fc800078e0a08 */
[----:B------:R-:W-:-:S05]  /*27e0*/  IMAD R9, R15, R8, R16 ;  /* 0x000000080f097224 */ /* 0x000fca00078e0210 */
[----:B------:R-:W-:-:S13]  /*27f0*/  ISETP.GT.U32.AND P0, PT, R15, R9, PT ;  /* 0x000000090f00720c */ /* 0x000fda0003f04070 */
[----:B------:R-:W-:-:S04]  /*2800*/  @!P0 IADD3 R9, PT, PT, R9, -R15, RZ ;  /* 0x8000000f09098210 */ /* 0x000fc80007ffe0ff */
[----:B------:R-:W-:-:S13]  /*2810*/  ISETP.GT.U32.AND P0, PT, R15, R9, PT ;  /* 0x000000090f00720c */ /* 0x000fda0003f04070 */
[----:B------:R-:W-:-:S05]  /*2820*/  @!P0 IMAD.IADD R9, R9, 0x1, -R15 ;  /* 0x0000000109098824 */ /* 0x000fca00078e0a0f */
[----:B------:R-:W-:Y:S02]  /*2830*/  @!P1 IADD3 R9, PT, PT, -R9, RZ, RZ ;  /* 0x000000ff09099210 */ /* 0x000fe40007ffe1ff */
[----:B------:R-:W-:Y:S02]  /*2840*/  @!P2 LOP3.LUT R9, RZ, R19, RZ, 0x33, !PT ;  /* 0x00000013ff09a212 */ /* 0x000fe400078e33ff */
[----:B------:R-:W-:-:S07]  /*2850*/  CS2R R18, SRZ ;  /* 0x0000000000127805 */ /* 0x000fce000001ff00 */
.L_x_1548:
        /* <DEDUP_REMOVED lines=9> */
[----:B0-----:R-:W-:Y:S02]  /*28f0*/  IMAD R23, R3, UR4, R20 ;  /* 0x0000000403177c24 */ /* 0x001fe4000f8e0214 */
[----:B-1----:R-:W-:-:S10]  /*2900*/  IMAD R24, R9, UR5, R3 ;  /* 0x0000000509187c24 */ /* 0x002fd4000f8e0203 */
[----:B------:R-:W-:Y:S05]  /*2910*/  @P0 BRA `(.L_x_1544) ;  /* 0x0000000000c80947 */ /* 0x000fea0003800000 */
[----:B------:R-:W0:Y:S01]  /*2920*/  LDCU UR4, c[0x0][0x428] ;  /* 0x00008500ff0477ac */ /* 0x000e220008000800 */
[----:B------:R-:W-:Y:S01]  /*2930*/  IMAD.IADD R8, R7, 0x1, -R6 ;  /* 0x0000000107087824 */ /* 0x000fe200078e0a06 */
[----:B------:R-:W-:Y:S01]  /*2940*/  MOV R25, R6 ;  /* 0x0000000600197202 */ /* 0x000fe20000000f00 */
[----:B------:R-:W1:Y:S03]  /*2950*/  LDCU UR5, c[0x0][0x418] ;  /* 0x00008300ff0577ac */ /* 0x000e660008000800 */
[----:B------:R-:W-:-:S05]  /*2960*/  LOP3.LUT R27, R8, 0xfffffff8, RZ, 0xc0, !PT ;  /* 0xfffffff8081b7812 */ /* 0x000fca00078ec0ff */
[----:B------:R-:W-:Y:S02]  /*2970*/  IMAD.MOV R27, RZ, RZ, -R27 ;  /* 0x000000ffff1b7224 */ /* 0x000fe400078e0a1b */
[----:B0-----:R-:W-:Y:S02]  /*2980*/  IMAD R22, R24, UR4, R6 ;  /* 0x0000000418167c24 */ /* 0x001fe4000f8e0206 */
[----:B-1----:R-:W-:-:S07]  /*2990*/  IMAD R8, R23, UR5, R21 ;  /* 0x0000000517087c24 */ /* 0x002fce000f8e0215 */
.L_x_1545:
[----:B------:R-:W0:Y:S08]  /*29a0*/  LDC.64 R10, c[0x0][0x3d0] ;  /* 0x0000f400ff0a7b82 */ /* 0x000e300000000a00 */
[----:B------:R-:W1:Y:S08]  /*29b0*/  LDC.64 R14, c[0x0][0x380] ;  /* 0x0000e000ff0e7b82 */ /* 0x000e700000000a00 */
[----:B------:R-:W2:Y:S01]  /*29c0*/  LDC R26, c[0x0][0x440] ;  /* 0x00011000ff1a7b82 */ /* 0x000ea20000000800 */
[----:B0-----:R-:W-:-:S05]  /*29d0*/  IMAD.WIDE R10, R22, 0x8, R10 ;  /* 0x00000008160a7825 */ /* 0x001fca00078e020a */
[----:B------:R-:W3:Y:S01]  /*29e0*/  LDG.E.64 R16, desc[UR6][R10.64] ;  /* 0x000000060a107981 */ /* 0x000ee2000c1e1b00 */
[----:B-1----:R-:W-:-:S05]  /*29f0*/  IMAD.WIDE R14, R8, 0x8, R14 ;  /* 0x00000008080e7825 */ /* 0x002fca00078e020e */
[----:B------:R2:W3:Y:S02]  /*2a00*/  LDG.E.64 R12, desc[UR6][R14.64] ;  /* 0x000000060e0c7981 */ /* 0x0004e4000c1e1b00 */
[C---:B--2---:R-:W-:Y:S01]  /*2a10*/  IMAD.WIDE R14, R26.reuse, 0x8, R14 ;  /* 0x000000081a0e7825 */ /* 0x044fe200078e020e */
[----:B---3--:R-:W-:Y:S01]  /*2a20*/  DFMA R18, R16, R12, R18 ;  /* 0x0000000c1012722b */ /* 0x008fe20000000012 */
[----:B------:R-:W2:Y:S04]  /*2a30*/  LDG.E.64 R12, desc[UR6][R10.64+0x8] ;  /* 0x000008060a0c7981 */ /* 0x000ea8000c1e1b00 */
[----:B------:R0:W2:Y:S02]  /*2a40*/  LDG.E.64 R16, desc[UR6][R14.64] ;  /* 0x000000060e107981 */ /* 0x0000a4000c1e1b00 */
[C---:B0-----:R-:W-:Y:S01]  /*2a50*/  IMAD.WIDE R14, R26.reuse, 0x8, R14 ;  /* 0x000000081a0e7825 */ /* 0x041fe200078e020e */
[----:B--2---:R-:W-:Y:S01]  /*2a60*/  DFMA R16, R12, R16, R18 ;  /* 0x000000100c10722b */ /* 0x004fe20000000012 */
        /* <DEDUP_REMOVED lines=10> */
[----:B0-----:R-:W-:Y:S01]  /*2b10*/  IMAD.WIDE R14, R26, 0x8, R14 ;  /* 0x000000081a0e7825 */ /* 0x001fe200078e020e */
[----:B--2---:R-:W-:-:S02]  /*2b20*/  DFMA R18, R12, R18, R16 ;  /* 0x000000120c12722b */ /* 0x004fc40000000010 */
[----:B------:R-:W2:Y:S04]  /*2b30*/  LDG.E.64 R16, desc[UR6][R10.64+0x28] ;  /* 0x000028060a107981 */ /* 0x000ea8000c1e1b00 */
[----:B------:R0:W2:Y:S02]  /*2b40*/  LDG.E.64 R12, desc[UR6][R14.64] ;  /* 0x000000060e0c7981 */ /* 0x0000a4000c1e1b00 */
[C---:B0-----:R-:W-:Y:S01]  /*2b50*/  IMAD.WIDE R14, R26.reuse, 0x8, R14 ;  /* 0x000000081a0e7825 */ /* 0x041fe200078e020e */
[----:B--2---:R-:W-:Y:S01]  /*2b60*/  DFMA R12, R16, R12, R18 ;  /* 0x0000000c100c722b */ /* 0x004fe20000000012 */
[----:B------:R-:W2:Y:S04]  /*2b70*/  LDG.E.64 R16, desc[UR6][R10.64+0x30] ;  /* 0x000030060a107981 */ /* 0x000ea8000c1e1b00 */
[----:B------:R0:W2:Y:S04]  /*2b80*/  LDG.E.64 R18, desc[UR6][R14.64] ;  /* 0x000000060e127981 */ /* 0x0000a8000c1e1b00 */
[----:B------:R-:W3:Y:S01]  /*2b90*/  LDG.E.64 R10, desc[UR6][R10.64+0x38] ;  /* 0x000038060a0a7981 */ /* 0x000ee2000c1e1b00 */
[----:B0-----:R-:W-:-:S06]  /*2ba0*/  IMAD.WIDE R14, R26, 0x8, R14 ;  /* 0x000000081a0e7825 */ /* 0x001fcc00078e020e */
[----:B------:R-:W3:Y:S01]  /*2bb0*/  LDG.E.64 R14, desc[UR6][R14.64] ;  /* 0x000000060e0e7981 */ /* 0x000ee2000c1e1b00 */
[----:B------:R-:W-:-:S04]  /*2bc0*/  IADD3 R27, PT, PT, R27, 0x8, RZ ;  /* 0x000000081b1b7810 */ /* 0x000fc80007ffe0ff */
[----:B------:R-:W-:Y:S01]  /*2bd0*/  ISETP.NE.AND P0, PT, R27, RZ, PT ;  /* 0x000000ff1b00720c */ /* 0x000fe20003f05270 */
[----:B------:R-:W-:Y:S01]  /*2be0*/  IMAD R8, R26, 0x8, R8 ;  /* 0x000000081a087824 */ /* 0x000fe200078e0208 */
[----:B------:R-:W-:Y:S01]  /*2bf0*/  IADD3 R25, PT, PT, R25, 0x8, RZ ;  /* 0x0000000819197810 */ /* 0x000fe20007ffe0ff */
[----:B------:R-:W-:Y:S01]  /*2c00*/  VIADD R22, R22, 0x8 ;  /* 0x0000000816167836 */ /* 0x000fe20000000000 */
[----:B--2---:R-:W-:-:S08]  /*2c10*/  DFMA R18, R16, R18, R12 ;  /* 0x000000121012722b */ /* 0x004fd0000000000c */
[----:B---3--:R-:W-:Y:S01]  /*2c20*/  DFMA R18, R10, R14, R18 ;  /* 0x0000000e0a12722b */ /* 0x008fe20000000012 */
[----:B------:R-:W-:Y:S10]  /*2c30*/  @P0 BRA `(.L_x_1545) ;  /* 0xfffffffc00580947 */ /* 0x000ff4000383ffff */
.L_x_1544:
[----:B------:R-:W-:Y:S05]  /*2c40*/  BSYNC.RECONVERGENT B2 ;  /* 0x0000000000027941 */ /* 0x000fea0003800200 */
.L_x_1543:
        /* <DEDUP_REMOVED lines=8> */
[----:B------:R-:W1:Y:S01]  /*2cd0*/  LDCU UR4, c[0x0][0x418] ;  /* 0x00008300ff0477ac */ /* 0x000e620008000800 */
[----:B------:R-:W2:Y:S06]  /*2ce0*/  LDCU UR5, c[0x0][0x428] ;  /* 0x00008500ff0577ac */ /* 0x000eac0008000800 */
[----:B------:R-:W3:Y:S08]  /*2cf0*/  LDC.64 R28, c[0x0][0x3d0] ;  /* 0x0000f400ff1c7b82 */ /* 0x000ef00000000a00 */
[----:B------:R-:W4:Y:S01]  /*2d00*/  LDC.64 R12, c[0x0][0x380] ;  /* 0x0000e000ff0c7b82 */ /* 0x000f220000000a00 */
[----:B-1----:R-:W-:-:S02]  /*2d10*/  IMAD R10, R23, UR4, R4 ;  /* 0x00000004170a7c24 */ /* 0x002fc4000f8e0204 */
[----:B--2---:R-:W-:Y:S02]  /*2d20*/  IMAD R15, R24, UR5, R25 ;  /* 0x00000005180f7c24 */ /* 0x004fe4000f8e0219 */
[----:B0-----:R-:W-:Y:S02]  /*2d30*/  IMAD R11, R25, R22, R10 ;  /* 0x00000016190b7224 */ /* 0x001fe400078e020a */
[----:B---3--:R-:W-:-:S05]  /*2d40*/  IMAD.WIDE R28, R15, 0x8, R28 ;  /* 0x000000080f1c7825 */ /* 0x008fca00078e021c */
[----:B------:R-:W2:Y:S01]  /*2d50*/  LDG.E.64 R26, desc[UR6][R28.64] ;  /* 0x000000061c1a7981 */ /* 0x000ea2000c1e1b00 */
[----:B----4-:R-:W-:-:S03]  /*2d60*/  IMAD.WIDE R12, R11, 0x8, R12 ;  /* 0x000000080b0c7825 */ /* 0x010fc600078e020c */
[----:B------:R-:W3:Y:S04]  /*2d70*/  LDG.E.64 R14, desc[UR6][R28.64+0x8] ;  /* 0x000008061c0e7981 */ /* 0x000ee8000c1e1b00 */
[----:B------:R0:W2:Y:S02]  /*2d80*/  LDG.E.64 R16, desc[UR6][R12.64] ;  /* 0x000000060c107981 */ /* 0x0000a4000c1e1b00 */
[----:B0-----:R-:W-:-:S05]  /*2d90*/  IMAD.WIDE R12, R22, 0x8, R12 ;  /* 0x00000008160c7825 */ /* 0x001fca00078e020c */
[----:B------:R0:W3:Y:S02]  /*2da0*/  LDG.E.64 R10, desc[UR6][R12.64] ;  /* 0x000000060c0a7981 */ /* 0x0000e4000c1e1b00 */
[C---:B0-----:R-:W-:Y:S01]  /*2db0*/  IMAD.WIDE R12, R22.reuse, 0x8, R12 ;  /* 0x00000008160c7825 */ /* 0x041fe200078e020c */
[----:B--2---:R-:W-:Y:S01]  /*2dc0*/  DFMA R16, R26, R16, R18 ;  /* 0x000000101a10722b */ /* 0x004fe20000000012 */
[----:B------:R-:W2:Y:S07]  /*2dd0*/  LDG.E.64 R18, desc[UR6][R28.64+0x18] ;  /* 0x000018061c127981 */ /* 0x000eae000c1e1b00 */
[----:B---3--:R-:W-:Y:S01]  /*2de0*/  DFMA R16, R14, R10, R16 ;  /* 0x0000000a0e10722b */ /* 0x008fe20000000010 */
[----:B------:R-:W3:Y:S04]  /*2df0*/  LDG.E.64 R14, desc[UR6][R28.64+0x10] ;  /* 0x000010061c0e7981 */ /* 0x000ee8000c1e1b00 */
[----:B------:R0:W3:Y:S02]  /*2e00*/  LDG.E.64 R10, desc[UR6][R12.64] ;  /* 0x000000060c0a7981 */ /* 0x0000e4000c1e1b00 */
[----:B0-----:R-:W-:-:S06]  /*2e10*/  IMAD.WIDE R12, R22, 0x8, R12 ;  /* 0x00000008160c7825 */ /* 0x001fcc00078e020c */
[----:B------:R-:W2:Y:S01]  /*2e20*/  LDG.E.64 R12, desc[UR6][R12.64] ;  /* 0x000000060c0c7981 */ /* 0x000ea2000c1e1b00 */
[----:B------:R-:W-:Y:S01]  /*2e30*/  IADD3 R25, PT, PT, R25, 0x4, RZ ;  /* 0x0000000419197810 */ /* 0x000fe20007ffe0ff */
[----:B---3--:R-:W-:-:S08]  /*2e40*/  DFMA R10, R14, R10, R16 ;  /* 0x0000000a0e0a722b */ /* 0x008fd00000000010 */
[----:B--2---:R-:W-:-:S11]  /*2e50*/  DFMA R18, R18, R12, R10 ;  /* 0x0000000c1212722b */ /* 0x004fd6000000000a */
.L_x_1547:
[----:B------:R-:W-:Y:S05]  /*2e60*/  BSYNC.RECONVERGENT B2 ;  /* 0x0000000000027941 */ /* 0x000fea0003800200 */
.L_x_1546:
[----:B------:R-:W0:Y:S01]  /*2e70*/  LDCU UR4, c[0x0][0x418] ;  /* 0x00008300ff0477ac */ /* 0x000e220008000800 */
[----:B------:R-:W-:Y:S01]  /*2e80*/  LOP3.LUT P0, R10, R8, 0x3, RZ, 0xc0, !PT ;  /* 0x00000003080a7812 */ /* 0x000fe2000780c0ff */
[----:B0-----:R-:W-:-:S12]  /*2e90*/  IMAD R23, R23, UR4, R4 ;  /* 0x0000000417177c24 */ /* 0x001fd8000f8e0204 */
[----:B------:R-:W-:Y:S05]  /*2ea0*/  @!P0 BRA `(.L_x_1542) ;  /* 0x0000000000788947 */ /* 0x000fea0003800000 */
[----:B------:R-:W-:Y:S02]  /*2eb0*/  ISETP.NE.AND P0, PT, R10, 0x1, PT ;  /* 0x000000010a00780c */ /* 0x000fe40003f05270 */
[----:B------:R-:W-:-:S04]  /*2ec0*/  LOP3.LUT R8, R8, 0x1, RZ, 0xc0, !PT ;  /* 0x0000000108087812 */ /* 0x000fc800078ec0ff */
[----:B------:R-:W-:-:S07]  /*2ed0*/  ISETP.NE.U32.AND P1, PT, R8, 0x1, PT ;  /* 0x000000010800780c */ /* 0x000fce0003f25070 */
[----:B------:R-:W0:Y:S08]  /*2ee0*/  @P0 LDC R10, c[0x0][0x428] ;  /* 0x00010a00ff0a0b82 */ /* 0x000e300000000800 */
[----:B------:R-:W1:Y:S08]  /*2ef0*/  @P0 LDC R22, c[0x0][0x440] ;  /* 0x00011000ff160b82 */ /* 0x000e700000000800 */
[----:B------:R-:W2:Y:S08]  /*2f00*/  @P0 LDC.64 R14, c[0x0][0x3d0] ;  /* 0x0000f400ff0e0b82 */ /* 0x000eb00000000a00 */
[----:B------:R-:W3:Y:S01]  /*2f10*/  @P0 LDC.64 R16, c[0x0][0x380] ;  /* 0x0000e000ff100b82 */ /* 0x000ee20000000a00 */
[----:B0-----:R-:W-:-:S07]  /*2f20*/  @P0 IMAD R13, R24, R10, R25 ;  /* 0x0000000a180d0224 */ /* 0x001fce00078e0219 */
[----:B------:R-:W0:Y:S01]  /*2f30*/  @!P1 LDC R8, c[0x0][0x440] ;  /* 0x00011000ff089b82 */ /* 0x000e220000000800 */
[C---:B-1----:R-:W-:Y:S02]  /*2f40*/  @P0 IMAD R11, R25.reuse, R22, R23 ;  /* 0x00000016190b0224 */ /* 0x042fe400078e0217 */
[----:B------:R-:W-:-:S05]  /*2f50*/  @P0 VIADD R25, R25, 0x2 ;  /* 0x0000000219190836 */ /* 0x000fca0000000000 */
[----:B------:R-:W1:Y:S01]  /*2f60*/  @!P1 LDC R26, c[0x0][0x428] ;  /* 0x00010a00ff1a9b82 */ /* 0x000e620000000800 */
[----:B--2---:R-:W-:-:S04]  /*2f70*/  @P0 IMAD.WIDE R14, R13, 0x8, R14 ;  /* 0x000000080d0e0825 */ /* 0x004fc800078e020e */
[----:B---3--:R-:W-:-:S03]  /*2f80*/  @P0 IMAD.WIDE R16, R11, 0x8, R16 ;  /* 0x000000080b100825 */ /* 0x008fc600078e0210 */
[----:B------:R-:W2:Y:S01]  /*2f90*/  @!P1 LDC.64 R12, c[0x0][0x3d0] ;  /* 0x0000f400ff0c9b82 */ /* 0x000ea20000000a00 */
[----:B0-----:R-:W-:-:S07]  /*2fa0*/  @!P1 IMAD R8, R25, R8, R23 ;  /* 0x0000000819089224 */ /* 0x001fce00078e0217 */
[----:B------:R-:W0:Y:S01]  /*2fb0*/  @!P1 LDC.64 R10, c[0x0][0x380] ;  /* 0x0000e000ff0a9b82 */ /* 0x000e220000000a00 */
[----:B------:R-:W-:-:S04]  /*2fc0*/  @P0 IMAD.WIDE R22, R22, 0x8, R16 ;  /* 0x0000000816160825 */ /* 0x000fc800078e0210 */
[----:B-1----:R-:W-:Y:S02]  /*2fd0*/  @!P1 IMAD R26, R24, R26, R25 ;  /* 0x0000001a181a9224 */ /* 0x002fe400078e0219 */
[----:B------:R-:W3:Y:S04]  /*2fe0*/  @P0 LDG.E.64 R22, desc[UR6][R22.64] ;  /* 0x0000000616160981 */ /* 0x000ee8000c1e1b00 */
[----:B------:R-:W4:Y:S04]  /*2ff0*/  @P0 LDG.E.64 R24, desc[UR6][R16.64] ;  /* 0x0000000610180981 */ /* 0x000f28000c1e1b00 */
[----:B------:R-:W4:Y:S01]  /*3000*/  @P0 LDG.E.64 R16, desc[UR6][R14.64] ;  /* 0x000000060e100981 */ /* 0x000f22000c1e1b00 */
[----:B--2---:R-:W-:-:S04]  /*3010*/  @!P1 IMAD.WIDE R12, R26, 0x8, R12 ;  /* 0x000000081a0c9825 */ /* 0x004fc800078e020c */
[----:B0-----:R-:W-:Y:S02]  /*3020*/  @!P1 IMAD.WIDE R10, R8, 0x8, R10 ;  /* 0x00000008080a9825 */ /* 0x001fe400078e020a */
[----:B------:R-:W2:Y:S04]  /*3030*/  @!P1 LDG.E.64 R12, desc[UR6][R12.64] ;  /* 0x000000060c0c9981 */ /* 0x000ea8000c1e1b00 */
[----:B------:R-:W3:Y:S04]  /*3040*/  @P0 LDG.E.64 R14, desc[UR6][R14.64+0x8] ;  /* 0x000008060e0e0981 */ /* 0x000ee8000c1e1b00 */
[----:B------:R-:W2:Y:S01]  /*3050*/  @!P1 LDG.E.64 R10, desc[UR6][R10.64] ;  /* 0x000000060a0a9981 */ /* 0x000ea2000c1e1b00 */
[----:B----4-:R-:W-:-:S08]  /*3060*/  @P0 DFMA R16, R16, R24, R18 ;  /* 0x000000181010022b */ /* 0x010fd00000000012 */
[----:B---3--:R-:W-:-:S08]  /*3070*/  @P0 DFMA R18, R14, R22, R16 ;  /* 0x000000160e12022b */ /* 0x008fd00000000010 */
[----:B--2---:R-:W-:-:S11]  /*3080*/  @!P1 DFMA R18, R12, R10, R18 ;  /* 0x0000000a0c12922b */ /* 0x004fd60000000012 */
.L_x_1542:
[----:B------:R-:W-:Y:S05]  /*3090*/  BSYNC.RECONVERGENT B0 ;  /* 0x0000000000007941 */ /* 0x000fea0003800200 */
.L_x_1541:
[----:B------:R-:W-:-:S04]  /*30a0*/  IADD3 R3, PT, PT, R3, 0x1, RZ ;  /* 0x0000000103037810 */ /* 0x000fc80007ffe0ff */
[----:B------:R-:W-:-:S13]  /*30b0*/  ISETP.NE.AND P0, PT, R3, R5, PT ;  /* 0x000000050300720c */ /* 0x000fda0003f05270 */
[----:B------:R-:W-:Y:S05]  /*30c0*/  @P0 BRA `(.L_x_1548) ;  /* 0xfffffff400e40947 */ /* 0x000fea000383ffff */
.L_x_1540:
[----:B------:R-:W-:Y:S05]  /*30d0*/  BSYNC.RECONVERGENT B1 ;  /* 0x0000000000017941 */ /* 0x000fea0003800200 */
.L_x_1539:
        /* <DEDUP_REMOVED lines=15> */
.L_x_1510:
        /* <DEDUP_REMOVED lines=28> */
.L_x_1568:
        /* <DEDUP_REMOVED lines=9> */
[----:B------:R-:W2:Y:S08]  /*3420*/  LDC R23, c[0x0][0x444] ;  /* 0x00011100ff177b82 */ /* 0x000eb00000000800 */
[----:B------:R-:W0:Y:S01]  /*3430*/  LDC R13, c[0x0][0x438] ;  /* 0x00010e00ff0d7b82 */ /* 0x000e220000000800 */
[----:B----4-:R-:W4:Y:S02]  /*3440*/  MUFU.RCP R8, R8 ;  /* 0x0000000800087308 */ /* 0x010f240000001000 */
[----:B----4-:R-:W-:-:S06]  /*3450*/  IADD3 R4, PT, PT, R8, 0xffffffe, RZ ;  /* 0x0ffffffe08047810 */ /* 0x010fcc0007ffe0ff */
[----:B------:R4:W1:Y:S02]  /*3460*/  F2I.FTZ.U32.TRUNC.NTZ R5, R4 ;  /* 0x0000000400057305 */ /* 0x000864000021f000 */
[----:B----4-:R-:W-:Y:S02]  /*3470*/  IMAD.MOV.U32 R4, RZ, RZ, RZ ;  /* 0x000000ffff047224 */ /* 0x010fe400078e00ff */
[----:B-1----:R-:W-:-:S04]  /*3480*/  IMAD.MOV R6, RZ, RZ, -R5 ;  /* 0x000000ffff067224 */ /* 0x002fc800078e0a05 */
[----:B------:R-:W-:Y:S01]  /*3490*/  IMAD R9, R6, R11, RZ ;  /* 0x0000000b06097224 */ /* 0x000fe200078e02ff */
[----:B------:R-:W-:-:S03]  /*34a0*/  MOV R6, R10 ;  /* 0x0000000a00067202 */ /* 0x000fc60000000f00 */
[----:B------:R-:W-:Y:S01]  /*34b0*/  IMAD.HI.U32 R9, R5, R9, R4 ;  /* 0x0000000905097227 */ /* 0x000fe200078e0004 */
[----:B------:R-:W-:-:S04]  /*34c0*/  MOV R5, R12 ;  /* 0x0000000c00057202 */ /* 0x000fc80000000f00 */
[----:B------:R-:W1:Y:S01]  /*34d0*/  I2F.RP R10, R5 ;  /* 0x00000005000a7306 */ /* 0x000e620000209400 */
[----:B------:R-:W-:-:S04]  /*34e0*/  IMAD.HI.U32 R16, R9, R6, RZ ;  /* 0x0000000609107227 */ /* 0x000fc800078e00ff */
[----:B------:R-:W-:-:S04]  /*34f0*/  IMAD.MOV R9, RZ, RZ, -R16 ;  /* 0x000000ffff097224 */ /* 0x000fc800078e0a10 */
[----:B------:R-:W-:Y:S01]  /*3500*/  IMAD R4, R11, R9, R6 ;  /* 0x000000090b047224 */ /* 0x000fe200078e0206 */
[----:B------:R-:W-:-:S04]  /*3510*/  LOP3.LUT R6, R0, R17, RZ, 0x3c, !PT ;  /* 0x0000001100067212 */ /* 0x000fc800078e3cff */
[----:B------:R-:W-:Y:S01]  /*3520*/  ISETP.GT.U32.AND P1, PT, R11, R4, PT ;  /* 0x000000040b00720c */ /* 0x000fe20003f24070 */
[----:B-1----:R-:W1:Y:S01]  /*3530*/  MUFU.RCP R10, R10 ;  /* 0x0000000a000a7308 */ /* 0x002e620000001000 */
[----:B------:R-:W-:-:S11]  /*3540*/  ISETP.GE.AND P2, PT, R6, RZ, PT ;  /* 0x000000ff0600720c */ /* 0x000fd60003f46270 */
[-C--:B------:R-:W-:Y:S02]  /*3550*/  @!P1 IADD3 R4, PT, PT, R4, -R11.reuse, RZ ;  /* 0x8000000b04049210 */ /* 0x080fe40007ffe0ff */
[----:B------:R-:W-:Y:S02]  /*3560*/  @!P1 IADD3 R16, PT, PT, R16, 0x1, RZ ;  /* 0x0000000110109810 */ /* 0x000fe40007ffe0ff */
[----:B------:R-:W-:Y:S01]  /*3570*/  ISETP.GE.U32.AND P0, PT, R4, R11, PT ;  /* 0x0000000b0400720c */ /* 0x000fe20003f06070 */
[----:B-1----:R-:W-:Y:S01]  /*3580*/  VIADD R8, R10, 0xffffffe ;  /* 0x0ffffffe0a087836 */ /* 0x002fe20000000000 */
[----:B------:R-:W1:Y:S01]  /*3590*/  LDC R4, c[0x0][0x410] ;  /* 0x00010400ff047b82 */ /* 0x000e620000000800 */
[----:B------:R-:W-:Y:S02]  /*35a0*/  ISETP.NE.AND P1, PT, R17, RZ, PT ;  /* 0x000000ff1100720c */ /* 0x000fe40003f25270 */
[----:B------:R4:W3:Y:S08]  /*35b0*/  F2I.FTZ.U32.TRUNC.NTZ R9, R8 ;  /* 0x0000000800097305 */ /* 0x0008f0000021f000 */
[----:B------:R-:W-:-:S02]  /*35c0*/  @P0 VIADD R16, R16, 0x1 ;  /* 0x0000000110100836 */ /* 0x000fc40000000000 */
[----:B----4-:R-:W-:Y:S02]  /*35d0*/  IMAD.MOV.U32 R8, RZ, RZ, RZ ;  /* 0x000000ffff087224 */ /* 0x010fe400078e00ff */
[----:B------:R-:W-:Y:S01]  /*35e0*/  @!P2 IMAD.MOV R16, RZ, RZ, -R16 ;  /* 0x000000ffff10a224 */ /* 0x000fe200078e0a10 */
[----:B------:R-:W-:Y:S02]  /*35f0*/  @!P1 LOP3.LUT R16, RZ, R17, RZ, 0x33, !PT ;  /* 0x00000011ff109212 */ /* 0x000fe400078e33ff */
[----:B---3--:R-:W-:Y:S02]  /*3600*/  IADD3 R6, PT, PT, RZ, -R9, RZ ;  /* 0x80000009ff067210 */ /* 0x008fe40007ffe0ff */
[----:B------:R-:W-:-:S03]  /*3610*/  IABS R10, R16 ;  /* 0x00000010000a7213 */ /* 0x000fc60000000000 */
[----:B------:R-:W-:Y:S01]  /*3620*/  IMAD R11, R6, R5, RZ ;  /* 0x00000005060b7224 */ /* 0x000fe200078e02ff */
[----:B-1----:R-:W-:-:S03]  /*3630*/  IABS R12, R4 ;  /* 0x00000004000c7213 */ /* 0x002fc60000000000 */
[----:B------:R-:W-:Y:S01]  /*3640*/  IMAD.HI.U32 R9, R9, R11, R8 ;  /* 0x0000000b09097227 */ /* 0x000fe200078e0008 */
[----:B------:R-:W-:Y:S02]  /*3650*/  MOV R6, R12 ;  /* 0x0000000c00067202 */ /* 0x000fe40000000f00 */
[----:B------:R-:W-:Y:S02]  /*3660*/  MOV R8, R10 ;  /* 0x0000000a00087202 */ /* 0x000fe40000000f00 */
[----:B------:R-:W1:Y:S03]  /*3670*/  I2F.RP R12, R6 ;  /* 0x00000006000c7306 */ /* 0x000e660000209400 */
[----:B------:R-:W-:-:S04]  /*3680*/  IMAD.HI.U32 R9, R9, R8, RZ ;  /* 0x0000000809097227 */ /* 0x000fc800078e00ff */
[----:B------:R-:W-:-:S04]  /*3690*/  IMAD.MOV R10, RZ, RZ, -R9 ;  /* 0x000000ffff0a7224 */ /* 0x000fc800078e0a09 */
[C---:B------:R-:W-:Y:S01]  /*36a0*/  IMAD R8, R5.reuse, R10, R8 ;  /* 0x0000000a05087224 */ /* 0x040fe200078e0208 */
[----:B-1----:R-:W1:Y:S04]  /*36b0*/  MUFU.RCP R12, R12 ;  /* 0x0000000c000c7308 */ /* 0x002e680000001000 */
[----:B------:R-:W-:-:S13]  /*36c0*/  ISETP.GT.U32.AND P1, PT, R5, R8, PT ;  /* 0x000000080500720c */ /* 0x000fda0003f24070 */
[-C--:B------:R-:W-:Y:S02]  /*36d0*/  @!P1 IADD3 R8, PT, PT, R8, -R5.reuse, RZ ;  /* 0x8000000508089210 */ /* 0x080fe40007ffe0ff */
[----:B------:R-:W-:Y:S01]  /*36e0*/  @!P1 IADD3 R9, PT, PT, R9, 0x1, RZ ;  /* 0x0000000109099810 */ /* 0x000fe20007ffe0ff */
[----:B-1----:R-:W-:Y:S01]  /*36f0*/  VIADD R10, R12, 0xffffffe ;  /* 0x0ffffffe0c0a7836 */ /* 0x002fe20000000000 */
[----:B------:R-:W-:Y:S02]  /*3700*/  ISETP.GE.U32.AND P0, PT, R8, R5, PT ;  /* 0x000000050800720c */ /* 0x000fe40003f06070 */
[----:B------:R-:W-:Y:S01]  /*3710*/  LOP3.LUT R5, R16, R7, RZ, 0x3c, !PT ;  /* 0x0000000710057212 */ /* 0x000fe200078e3cff */
[----:B------:R1:W3:Y:S01]  /*3720*/  F2I.FTZ.U32.TRUNC.NTZ R11, R10 ;  /* 0x0000000a000b7305 */ /* 0x0002e2000021f000 */
[----:B------:R-:W-:Y:S02]  /*3730*/  ISETP.NE.AND P1, PT, R7, RZ, PT ;  /* 0x000000ff0700720c */ /* 0x000fe40003f25270 */
[----:B------:R-:W-:Y:S01]  /*3740*/  ISETP.GE.AND P2, PT, R5, RZ, PT ;  /* 0x000000ff0500720c */ /* 0x000fe20003f46270 */
[----:B-1----:R-:W-:-:S06]  /*3750*/  HFMA2 R10, -RZ, RZ, 0, 0 ;  /* 0x00000000ff0a7431 */ /* 0x002fcc00000001ff */
[----:B------:R-:W-:Y:S01]  /*3760*/  @P0 VIADD R9, R9, 0x1 ;  /* 0x0000000109090836 */ /* 0x000fe20000000000 */
[----:B---3--:R-:W-:-:S05]  /*3770*/  IADD3 R5, PT, PT, RZ, -R11, RZ ;  /* 0x8000000bff057210 */ /* 0x008fca0007ffe0ff */
[----:B------:R-:W-:Y:S01]  /*3780*/  @!P2 IMAD.MOV R9, RZ, RZ, -R9 ;  /* 0x000000ffff09a224 */ /* 0x000fe200078e0a09 */
[----:B------:R-:W-:Y:S01]  /*3790*/  @!P1 LOP3.LUT R9, RZ, R7, RZ, 0x33, !PT ;  /* 0x00000007ff099212 */ /* 0x000fe200078e33ff */
[----:B------:R-:W-:-:S03]  /*37a0*/  IMAD R5, R5, R6, RZ ;  /* 0x0000000605057224 */ /* 0x000fc600078e02ff */
[----:B------:R-:W-:Y:S01]  /*37b0*/  IABS R8, R9 ;  /* 0x0000000900087213 */ /* 0x000fe20000000000 */
[----:B------:R-:W-:-:S04]  /*37c0*/  IMAD.HI.U32 R10, R11, R5, R10 ;  /* 0x000000050b0a7227 */ /* 0x000fc800078e000a */
[----:B------:R-:W-:-:S04]  /*37d0*/  IMAD.MOV.U32 R5, RZ, RZ, R8 ;  /* 0x000000ffff057224 */ /* 0x000fc800078e0008 */
[----:B------:R-:W-:Y:S02]  /*37e0*/  IMAD.HI.U32 R12, R10, R5, RZ ;  /* 0x000000050a0c7227 */ /* 0x000fe400078e00ff */
[----:B------:R-:W1:Y:S03]  /*37f0*/  LDC R10, c[0x0][0x41c] ;  /* 0x00010700ff0a7b82 */ /* 0x000e660000000800 */
[----:B------:R-:W-:-:S05]  /*3800*/  IADD3 R8, PT, PT, -R12, RZ, RZ ;  /* 0x000000ff0c087210 */ /* 0x000fca0007ffe1ff */
[----:B------:R-:W-:-:S05]  /*3810*/  IMAD R5, R6, R8, R5 ;  /* 0x0000000806057224 */ /* 0x000fca00078e0205 */
[----:B------:R-:W-:-:S13]  /*3820*/  ISETP.GT.U32.AND P1, PT, R6, R5, PT ;  /* 0x000000050600720c */ /* 0x000fda0003f24070 */
[----:B------:R-:W-:Y:S01]  /*3830*/  @!P1 IMAD.IADD R5, R5, 0x1, -R6 ;  /* 0x0000000105059824 */ /* 0x000fe200078e0a06 */
[----:B------:R-:W-:Y:S02]  /*3840*/  @!P1 IADD3 R12, PT, PT, R12, 0x1, RZ ;  /* 0x000000010c0c9810 */ /* 0x000fe40007ffe0ff */
[----:B------:R-:W-:Y:S02]  /*3850*/  ISETP.NE.AND P1, PT, R4, RZ, PT ;  /* 0x000000ff0400720c */ /* 0x000fe40003f25270 */
[----:B------:R-:W-:Y:S02]  /*3860*/  ISETP.GE.U32.AND P0, PT, R5, R6, PT ;  /* 0x000000060500720c */ /* 0x000fe40003f06070 */
[----:B------:R-:W-:Y:S01]  /*3870*/  LOP3.LUT R5, R9, R4, RZ, 0x3c, !PT ;  /* 0x0000000409057212 */ /* 0x000fe200078e3cff */
[----:B------:R-:W3:Y:S03]  /*3880*/  LDC R6, c[0x0][0x43c] ;  /* 0x00010f00ff067b82 */ /* 0x000ee60000000800 */
[----:B------:R-:W-:-:S07]  /*3890*/  ISETP.GE.AND P2, PT, R5, RZ, PT ;  /* 0x000000ff0500720c */ /* 0x000fce0003f46270 */
[----:B------:R-:W-:-:S06]  /*38a0*/  @P0 VIADD R12, R12, 0x1 ;  /* 0x000000010c0c0836 */ /* 0x000fcc0000000000 */
[----:B------:R-:W-:Y:S02]  /*38b0*/  @!P2 IADD3 R12, PT, PT, -R12, RZ, RZ ;  /* 0x000000ff0c0ca210 */ /* 0x000fe40007ffe1ff */
[----:B------:R-:W-:-:S05]  /*38c0*/  @!P1 LOP3.LUT R12, RZ, R4, RZ, 0x33, !PT ;  /* 0x00000004ff0c9212 */ /* 0x000fca00078e33ff */
[----:B------:R-:W-:-:S04]  /*38d0*/  IMAD.MOV R5, RZ, RZ, -R12 ;  /* 0x000000ffff057224 */ /* 0x000fc800078e0a0c */
[----:B------:R-:W-:Y:S02]  /*38e0*/  IMAD R4, R4, R5, R9 ;  /* 0x0000000504047224 */ /* 0x000fe400078e0209 */
[----:B------:R-:W4:Y:S02]  /*38f0*/  LDC R5, c[0x0][0x414] ;  /* 0x00010500ff057b82 */ /* 0x000f240000000800 */
[----:B------:R-:W-:-:S06]  /*3900*/  IMAD.WIDE R14, R4, 0x8, R14 ;  /* 0x00000008040e7825 */ /* 0x000fcc00078e020e */
[----:B------:R-:W5:Y:S01]  /*3910*/  LDG.E.64 R14, desc[UR6][R14.64] ;  /* 0x000000060e0e7981 */ /* 0x000f62000c1e1b00 */
[----:B------:R-:W-:Y:S01]  /*3920*/  IADD3 R9, PT, PT, -R9, RZ, RZ ;  /* 0x000000ff09097210 */ /* 0x000fe20007ffe1ff */
[----:B------:R-:W-:Y:S04]  /*3930*/  BSSY.RECONVERGENT B0, `(.L_x_1550) ;  /* 0x0000027000007945 */ /* 0x000fe80003800200 */
[----:B------:R-:W-:-:S04]  /*3940*/  IMAD R9, R7, R9, R16 ;  /* 0x0000000907097224 */ /* 0x000fc800078e0210 */
[----:B---3--:R-:W-:Y:S02]  /*3950*/  IMAD R21, R9, UR4, -R6 ;  /* 0x0000000409157c24 */ /* 0x008fe4000f8e0a06 */
[----:B------:R-:W-:-:S03]  /*3960*/  IMAD.MOV.U32 R6, RZ, RZ, RZ ;  /* 0x000000ffff067224 */ /* 0x000fc600078e00ff */
[----:B------:R-:W-:Y:S02]  /*3970*/  ISETP.GT.AND P0, PT, R21, -0x1, PT ;  /* 0xffffffff1500780c */ /* 0x000fe40003f04270 */
[----:B----4-:R-:W-:-:S04]  /*3980*/  IABS R11, R5 ;  /* 0x00000005000b7213 */ /* 0x010fc80000000000 */
[----:B------:R-:W3:Y:S08]  /*3990*/  I2F.RP R8, R11 ;  /* 0x0000000b00087306 */ /* 0x000ef00000209400 */
[----:B---3--:R-:W3:Y:S02]  /*39a0*/  MUFU.RCP R8, R8 ;  /* 0x0000000800087308 */ /* 0x008ee40000001000 */
[----:B---3--:R-:W-:Y:S01]  /*39b0*/  VIADD R19, R8, 0xffffffe ;  /* 0x0ffffffe08137836 */ /* 0x008fe20000000000 */
[----:B0-----:R-:W-:-:S05]  /*39c0*/  IADD3 R8, PT, PT, R18, -0x1, RZ ;  /* 0xffffffff12087810 */ /* 0x001fca0007ffe0ff */
[----:B------:R-:W0:Y:S01]  /*39d0*/  F2I.FTZ.U32.TRUNC.NTZ R19, R19 ;  /* 0x0000001300137305 */ /* 0x000e22000021f000 */
[----:B-12---:R-:W-:Y:S05]  /*39e0*/  @P0 BRA `(.L_x_1551) ;  /* 0x00000000006c0947 */ /* 0x006fea0003800000 */
[----:B------:R-:W1:Y:S01]  /*39f0*/  LDC R20, c[0x0][0x444] ;  /* 0x00011100ff147b82 */ /* 0x000e620000000800 */
[----:B------:R-:W-:Y:S02]  /*3a00*/  IABS R22, R21 ;  /* 0x0000001500167213 */ /* 0x000fe40000000000 */
[----:B-1----:R-:W-:-:S04]  /*3a10*/  IABS R9, R20 ;  /* 0x0000001400097213 */ /* 0x002fc80000000000 */
[----:B------:R-:W1:Y:S08]  /*3a20*/  I2F.RP R24, R9 ;  /* 0x0000000900187306 */ /* 0x000e700000209400 */
[----:B-1----:R-:W1:Y:S02]  /*3a30*/  MUFU.RCP R24, R24 ;  /* 0x0000001800187308 */ /* 0x002e640000001000 */
[----:B-1----:R-:W-:-:S06]  /*3a40*/  IADD3 R25, PT, PT, R24, 0xffffffe, RZ ;  /* 0x0ffffffe18197810 */ /* 0x002fcc0007ffe0ff */
[----:B------:R-:W1:Y:S02]  /*3a50*/  F2I.FTZ.U32.TRUNC.NTZ R7, R25 ;  /* 0x0000001900077305 */ /* 0x000e64000021f000 */
[----:B-1----:R-:W-:-:S04]  /*3a60*/  IMAD.MOV R6, RZ, RZ, -R7 ;  /* 0x000000ffff067224 */ /* 0x002fc800078e0a07 */
        /* <DEDUP_REMOVED lines=19> */
.L_x_1551:
[----:B------:R-:W-:Y:S05]  /*3ba0*/  BSYNC.RECONVERGENT B0 ;  /* 0x0000000000007941 */ /* 0x000fea0003800200 */
.L_x_1550:
[----:B------:R-:W-:Y:S01]  /*3bb0*/  IMAD R8, R8, R23, -R10 ;  /* 0x0000001708087224 */ /* 0x000fe200078e0a0a */
[----:B------:R-:W1:Y:S01]  /*3bc0*/  LDCU UR4, c[0x0][0x42c] ;  /* 0x00008580ff0477ac */ /* 0x000e620008000800 */
[----:B------:R-:W-:Y:S01]  /*3bd0*/  BSSY.RECONVERGENT B0, `(.L_x_1552) ;  /* 0x0000024000007945 */ /* 0x000fe20003800200 */
[----:B0-----:R-:W-:Y:S01]  /*3be0*/  IADD3 R20, PT, PT, RZ, -R19, RZ ;  /* 0x80000013ff147210 */ /* 0x001fe20007ffe0ff */
[----:B------:R-:W-:-:S05]  /*3bf0*/  IMAD.IADD R22, R8, 0x1, R21 ;  /* 0x0000000108167824 */ /* 0x000fca00078e0215 */
[----:B------:R-:W-:Y:S01]  /*3c00*/  ISETP.GE.AND P0, PT, R22, -0x1, PT ;  /* 0xffffffff1600780c */ /* 0x000fe20003f06270 */
[----:B-1----:R-:W-:-:S12]  /*3c10*/  IMAD.U32 R7, RZ, RZ, UR4 ;  /* 0x00000004ff077e24 */ /* 0x002fd8000f8e00ff */
[----:B------:R-:W-:Y:S05]  /*3c20*/  @!P0 BRA `(.L_x_1553) ;  /* 0x0000000000788947 */ /* 0x000fea0003800000 */
[----:B------:R-:W-:Y:S02]  /*3c30*/  IABS R7, R23 ;  /* 0x0000001700077213 */ /* 0x000fe40000000000 */
[----:B------:R-:W-:Y:S02]  /*3c40*/  IADD3 R22, PT, PT, R22, 0x1, RZ ;  /* 0x0000000116167810 */ /* 0x000fe40007ffe0ff */
[----:B------:R-:W0:Y:S02]  /*3c50*/  I2F.RP R25, R7 ;  /* 0x0000000700197306 */ /* 0x000e240000209400 */
[----:B------:R-:W-:-:S06]  /*3c60*/  IABS R24, R22 ;  /* 0x0000001600187213 */ /* 0x000fcc0000000000 */
        /* <DEDUP_REMOVED lines=21> */
[----:B------:R-:W-:-:S03]  /*3dc0*/  IADD3 R8, PT, PT, -R8, R18, RZ ;  /* 0x0000001208087210 */ /* 0x000fc60007ffe1ff */
[----:B------:R-:W-:Y:S02]  /*3dd0*/  IMAD R22, R23, R7, R22 ;  /* 0x0000000717167224 */ /* 0x000fe400078e0216 */
[----:B------:R-:W-:-:S03]  /*3de0*/  VIADD R7, R8, 0xffffffff ;  /* 0xffffffff08077836 */ /* 0x000fc60000000000 */
[----:B------:R-:W-:-:S13]  /*3df0*/  ISETP.NE.AND P0, PT, R22, RZ, PT ;  /* 0x000000ff1600720c */ /* 0x000fda0003f05270 */
[----:B------:R-:W-:-:S07]  /*3e00*/  @!P0 IADD3 R7, PT, PT, R8, RZ, RZ ;  /* 0x000000ff08078210 */ /* 0x000fce0007ffe0ff */
.L_x_1553:
[----:B------:R-:W-:Y:S05]  /*3e10*/  BSYNC.RECONVERGENT B0 ;  /* 0x0000000000007941 */ /* 0x000fea0003800200 */
.L_x_1552:
[----:B------:R-:W0:Y:S01]  /*3e20*/  LDCU UR4, c[0x0][0x430] ;  /* 0x00008600ff0477ac */ /* 0x000e220008000800 */
[----:B------:R-:W-:Y:S01]  /*3e30*/  MOV R9, R19 ;  /* 0x0000001300097202 */ /* 0x000fe20000000f00 */
[----:B------:R-:W-:Y:S01]  /*3e40*/  IMAD R20, R20, R11, RZ ;  /* 0x0000000b14147224 */ /* 0x000fe200078e02ff */
[----:B------:R-:W-:Y:S01]  /*3e50*/  IABS R22, R4 ;  /* 0x0000000400167213 */ /* 0x000fe20000000000 */
[----:B------:R-:W-:Y:S01]  /*3e60*/  IMAD.MOV.U32 R8, RZ, RZ, RZ ;  /* 0x000000ffff087224 */ /* 0x000fe200078e00ff */
[----:B------:R-:W1:Y:S01]  /*3e70*/  LDC R18, c[0x0][0x428] ;  /* 0x00010a00ff127b82 */ /* 0x000e620000000800 */
[----:B------:R-:W-:Y:S01]  /*3e80*/  IMAD.MOV R16, RZ, RZ, -R16 ;  /* 0x000000ffff107224 */ /* 0x000fe200078e0a10 */
[----:B------:R-:W-:Y:S01]  /*3e90*/  BSSY.RECONVERGENT B0, `(.L_x_1554) ;  /* 0x0000027000007945 */ /* 0x000fe20003800200 */
[----:B------:R-:W-:-:S04]  /*3ea0*/  IMAD.HI.U32 R19, R19, R20, R8 ;  /* 0x0000001413137227 */ /* 0x000fc800078e0008 */
[----:B------:R-:W-:Y:S02]  /*3eb0*/  IMAD R8, R17, R16, R0 ;  /* 0x0000001011087224 */ /* 0x000fe400078e0200 */
[----:B------:R-:W-:Y:S02]  /*3ec0*/  IMAD.HI.U32 R20, R19, R22, RZ ;  /* 0x0000001613147227 */ /* 0x000fe400078e00ff */
[----:B------:R-:W2:Y:S02]  /*3ed0*/  LDC R19, c[0x0][0x440] ;  /* 0x00011000ff137b82 */ /* 0x000ea40000000800 */
[----:B0-----:R-:W-:Y:S01]  /*3ee0*/  IMAD R8, R8, UR4, -R13 ;  /* 0x0000000408087c24 */ /* 0x001fe2000f8e0a0d */
[----:B------:R-:W-:-:S04]  /*3ef0*/  IADD3 R9, PT, PT, -R20, RZ, RZ ;  /* 0x000000ff14097210 */ /* 0x000fc80007ffe1ff */
[----:B------:R-:W-:Y:S01]  /*3f00*/  ISETP.GT.AND P1, PT, R8, -0x1, PT ;  /* 0xffffffff0800780c */ /* 0x000fe20003f24270 */
[----:B------:R-:W-:Y:S02]  /*3f10*/  IMAD R22, R11, R9, R22 ;  /* 0x000000090b167224 */ /* 0x000fe400078e0216 */
[----:B------:R-:W-:-:S03]  /*3f20*/  IMAD.MOV.U32 R9, RZ, RZ, RZ ;  /* 0x000000ffff097224 */ /* 0x000fc600078e00ff */
[----:B------:R-:W-:-:S07]  /*3f30*/  ISETP.GT.U32.AND P0, PT, R11, R22, PT ;  /* 0x000000160b00720c */ /* 0x000fce0003f04070 */
[----:B------:R-:W-:Y:S06]  /*3f40*/  @P1 BRA `(.L_x_1555) ;  /* 0x00000000006c1947 */ /* 0x000fec0003800000 */
        /* <DEDUP_REMOVED lines=9> */
[----:B------:R-:W-:-:S05]  /*3fe0*/  HFMA2 R16, -RZ, RZ, 0, 0 ;  /* 0x00000000ff107431 */ /* 0x000fca00000001ff */
        /* <DEDUP_REMOVED lines=17> */
.L_x_1555:
[----:B------:R-:W-:Y:S05]  /*4100*/  BSYNC.RECONVERGENT B0 ;  /* 0x0000000000007941 */ /* 0x000fea0003800200 */
.L_x_1554:
[----:B------:R-:W2:Y:S01]  /*4110*/  LDCU UR4, c[0x0][0x418] ;  /* 0x00008300ff0477ac */ /* 0x000ea20008000800 */
[----:B------:R-:W-:Y:S01]  /*4120*/  @!P0 IMAD.IADD R22, R22, 0x1, -R11 ;  /* 0x0000000116168824 */ /* 0x000fe200078e0a0b */
[----:B-1----:R-:W-:Y:S01]  /*4130*/  IADD3 R16, PT, PT, R18, -0x1, RZ ;  /* 0xffffffff12107810 */ /* 0x002fe20007ffe0ff */
[----:B------:R-:W-:Y:S01]  /*4140*/  @!P0 VIADD R20, R20, 0x1 ;  /* 0x0000000114148836 */ /* 0x000fe20000000000 */
[----:B------:R-:W0:Y:S01]  /*4150*/  LDCU UR5, c[0x0][0x428] ;  /* 0x00008500ff0577ac */ /* 0x000e220008000800 */
[----:B------:R-:W-:Y:S01]  /*4160*/  LOP3.LUT R13, R4, R5, RZ, 0x3c, !PT ;  /* 0x00000005040d7212 */ /* 0x000fe200078e3cff */
[----:B------:R-:W-:Y:S01]  /*4170*/  BSSY.RECONVERGENT B0, `(.L_x_1556) ;  /* 0x000002a000007945 */ /* 0x000fe20003800200 */
[----:B------:R-:W-:Y:S02]  /*4180*/  ISETP.GE.U32.AND P1, PT, R22, R11, PT ;  /* 0x0000000b1600720c */ /* 0x000fe40003f26070 */
[----:B------:R-:W-:Y:S02]  /*4190*/  ISETP.GE.AND P2, PT, R13, RZ, PT ;  /* 0x000000ff0d00720c */ /* 0x000fe40003f46270 */
[----:B------:R-:W-:Y:S01]  /*41a0*/  ISETP.NE.AND P0, PT, R5, RZ, PT ;  /* 0x000000ff0500720c */ /* 0x000fe20003f05270 */
[----:B--2---:R-:W-:-:S08]  /*41b0*/  IMAD R11, R16, R19, -UR4 ;  /* 0x80000004100b7e24 */ /* 0x004fd0000f8e0213 */
[----:B------:R-:W-:Y:S01]  /*41c0*/  @P1 VIADD R20, R20, 0x1 ;  /* 0x0000000114141836 */ /* 0x000fe20000000000 */
[----:B------:R-:W-:-:S04]  /*41d0*/  IADD3 R16, PT, PT, R11, R8, RZ ;  /* 0x000000080b107210 */ /* 0x000fc80007ffe0ff */
[----:B------:R-:W-:Y:S02]  /*41e0*/  MOV R11, R20 ;  /* 0x00000014000b7202 */ /* 0x000fe40000000f00 */
[----:B------:R-:W-:Y:S02]  /*41f0*/  ISETP.GE.AND P1, PT, R16, -0x1, PT ;  /* 0xffffffff1000780c */ /* 0x000fe40003f26270 */
[----:B0-----:R-:W-:Y:S01]  /*4200*/  MOV R20, UR5 ;  /* 0x0000000500147c02 */ /* 0x001fe20008000f00 */
[----:B------:R-:W-:-:S10]  /*4210*/  @!P2 IMAD.MOV R11, RZ, RZ, -R11 ;  /* 0x000000ffff0ba224 */ /* 0x000fd400078e0a0b */
        /* <DEDUP_REMOVED lines=27> */
[----:B------:R-:W-:Y:S01]  /*43d0*/  IMAD R19, R19, R13, R20 ;  /* 0x0000000d13137224 */ /* 0x000fe200078e0214 */
[----:B------:R-:W-:-:S04]  /*43e0*/  IADD3 R20, PT, PT, R16, -0x1, RZ ;  /* 0xffffffff10147810 */ /* 0x000fc80007ffe0ff */
[----:B------:R-:W-:-:S13]  /*43f0*/  ISETP.NE.AND P1, PT, R19, RZ, PT ;  /* 0x000000ff1300720c */ /* 0x000fda0003f25270 */
[----:B------:R-:W-:-:S07]  /*4400*/  @!P1 IMAD.MOV R20, RZ, RZ, R16 ;  /* 0x000000ffff149224 */ /* 0x000fce00078e0210 */
.L_x_1557:
[----:B------:R-:W-:Y:S05]  /*4410*/  BSYNC.RECONVERGENT B0 ;  /* 0x0000000000007941 */ /* 0x000fea0003800200 */
.L_x_1556:
[----:B------:R-:W-:Y:S01]  /*4420*/  ISETP.GE.AND P1, PT, R6, R7, PT ;  /* 0x000000070600720c */ /* 0x000fe20003f26270 */
[----:B------:R-:W-:Y:S01]  /*4430*/  BSSY.RECONVERGENT B1, `(.L_x_1558) ;  /* 0x0000087000017945 */ /* 0x000fe20003800200 */
[----:B------:R-:W-:-:S05]  /*4440*/  @!P0 LOP3.LUT R11, RZ, R5, RZ, 0x33, !PT ;  /* 0x00000005ff0b8212 */ /* 0x000fca00078e33ff */
[----:B------:R-:W-:-:S06]  /*4450*/  IMAD R11, R3, R12, R11 ;  /* 0x0000000c030b7224 */ /* 0x000fcc00078e020b */
[----:B------:R-:W-:Y:S05]  /*4460*/  @P1 BRA `(.L_x_1559) ;  /* 0x00000008000c1947 */ /* 0x000fea0003800000 */
[----:B------:R-:W-:-:S07]  /*4470*/  IMAD R21, R11, R10, R21 ;  /* 0x0000000a0b157224 */ /* 0x000fce00078e0215 */
.L_x_1567:
[----:B------:R-:W-:Y:S01]  /*4480*/  ISETP.GE.AND P0, PT, R9, R20, PT ;  /* 0x000000140900720c */ /* 0x000fe20003f06270 */
[----:B------:R-:W-:-:S12]  /*4490*/  BSSY.RECONVERGENT B0, `(.L_x_1560) ;  /* 0x000007d000007945 */ /* 0x000fd80003800200 */
[----:B------:R-:W-:Y:S05]  /*44a0*/  @P0 BRA `(.L_x_1561) ;  /* 0x0000000400ec0947 */ /* 0x000fea0003800000 */
[----:B------:R-:W0:Y:S01]  /*44b0*/  LDCU UR4, c[0x0][0x444] ;  /* 0x00008880ff0477ac */ /* 0x000e220008000800 */
[----:B------:R-:W-:Y:S01]  /*44c0*/  IADD3 R5, PT, PT, -R20, R9, RZ ;  /* 0x0000000914057210 */ /* 0x000fe20007ffe1ff */
[----:B------:R-:W-:Y:S01]  /*44d0*/  BSSY.RECONVERGENT B2, `(.L_x_1562) ;  /* 0x0000038000027945 */ /* 0x000fe20003800200 */
[----:B------:R-:W1:Y:S02]  /*44e0*/  LDCU UR8, c[0x0][0x42c] ;  /* 0x00008580ff0877ac */ /* 0x000e640008000800 */
[----:B------:R-:W-:Y:S01]  /*44f0*/  ISETP.GT.U32.AND P0, PT, R5, -0x8, PT ;  /* 0xfffffff80500780c */ /* 0x000fe20003f04070 */
[----:B------:R-:W-:Y:S01]  /*4500*/  IMAD.MOV.U32 R5, RZ, RZ, R9 ;  /* 0x000000ffff057224 */ /* 0x000fe200078e0009 */
[----:B------:R-:W2:Y:S01]  /*4510*/  LDCU UR5, c[0x0][0x418] ;  /* 0x00008300ff0577ac */ /* 0x000ea20008000800 */
[----:B0-----:R-:W-:Y:S02]  /*4520*/  IMAD R11, R6, UR4, R21 ;  /* 0x00000004060b7c24 */ /* 0x001fe4000f8e0215 */
[----:B-1----:R-:W-:-:S02]  /*4530*/  IMAD R23, R4, UR8, R6 ;  /* 0x0000000804177c24 */ /* 0x002fc4000f8e0206 */
[----:B--2---:R-:W-:-:S06]  /*4540*/  IMAD R24, R11, UR5, R8 ;  /* 0x000000050b187c24 */ /* 0x004fcc000f8e0208 */
[----:B------:R-:W-:Y:S05]  /*4550*/  @P0 BRA `(.L_x_1563) ;  /* 0x0000000000bc0947 */ /* 0x000fea0003800000 */
[-C--:B------:R-:W-:Y:S01]  /*4560*/  IADD3 R22, PT, PT, R20, -R9.reuse, RZ ;  /* 0x8000000914167210 */ /* 0x080fe20007ffe0ff */
[----:B------:R-:W-:Y:S01]  /*4570*/  IMAD.MOV.U32 R25, RZ, RZ, RZ ;  /* 0x000000ffff197224 */ /* 0x000fe200078e00ff */
[----:B------:R-:W-:Y:S02]  /*4580*/  MOV R5, R9 ;  /* 0x0000000900057202 */ /* 0x000fe40000000f00 */
[----:B------:R-:W-:-:S07]  /*4590*/  LOP3.LUT R22, R22, 0xfffffff8, RZ, 0xc0, !PT ;  /* 0xfffffff816167812 */ /* 0x000fce00078ec0ff */
.L_x_1564:
[----:B------:R-:W0:Y:S01]  /*45a0*/  LDC R26, c[0x0][0x440] ;  /* 0x00011000ff1a7b82 */ /* 0x000e220000000800 */
[----:B------:R-:W1:Y:S07]  /*45b0*/  LDCU UR4, c[0x0][0x428] ;  /* 0x00008500ff0477ac */ /* 0x000e6e0008000800 */
[----:B------:R-:W2:Y:S08]  /*45c0*/  LDC.64 R10, c[0x0][0x3d0] ;  /* 0x0000f400ff0a7b82 */ /* 0x000eb00000000a00 */
[----:B------:R-:W3:Y:S01]  /*45d0*/  LDC.64 R18, c[0x0][0x380] ;  /* 0x0000e000ff127b82 */ /* 0x000ee20000000a00 */
[----:B-1----:R-:W-:-:S02]  /*45e0*/  IMAD R17, R23, UR4, R5 ;  /* 0x0000000417117c24 */ /* 0x002fc4000f8e0205 */
[----:B0-----:R-:W-:Y:S02]  /*45f0*/  IMAD R13, R5, R26, R24 ;  /* 0x0000001a050d7224 */ /* 0x001fe400078e0218 */
[----:B--2---:R-:W-:-:S04]  /*4600*/  IMAD.WIDE R10, R17, 0x8, R10 ;  /* 0x00000008110a7825 */ /* 0x004fc800078e020a */
[----:B---3--:R-:W-:Y:S02]  /*4610*/  IMAD.WIDE R18, R13, 0x8, R18 ;  /* 0x000000080d127825 */ /* 0x008fe400078e0212 */
[----:B------:R-:W2:Y:S04]  /*4620*/  LDG.E.64 R12, desc[UR6][R10.64] ;  /* 0x000000060a0c7981 */ /* 0x000ea8000c1e1b00 */
[----:B------:R0:W2:Y:S02]  /*4630*/  LDG.E.64 R16, desc[UR6][R18.64] ;  /* 0x0000000612107981 */ /* 0x0000a4000c1e1b00 */
[C---:B0-----:R-:W-:Y:S01]  /*4640*/  IMAD.WIDE R18, R26.reuse, 0x8, R18 ;  /* 0x000000081a127825 */ /* 0x041fe200078e0212 */
[----:B--2--5:R-:W-:Y:S01]  /*4650*/  DFMA R16, R12, R16, R14 ;  /* 0x000000100c10722b */ /* 0x024fe2000000000e */
        /* <DEDUP_REMOVED lines=18> */
[----:B0-----:R-:W-:-:S04]  /*4780*/  IMAD.WIDE R18, R26, 0x8, R18 ;  /* 0x000000081a127825 */ /* 0x001fc800078e0212 */
[----:B------:R-:W-:Y:S02]  /*4790*/  IMAD.WIDE R26, R26, 0x8, R18 ;  /* 0x000000081a1a7825 */ /* 0x000fe400078e0212 */
[----:B------:R-:W3:Y:S04]  /*47a0*/  LDG.E.64 R18, desc[UR6][R18.64] ;  /* 0x0000000612127981 */ /* 0x000ee8000c1e1b00 */
[----:B------:R-:W4:Y:S01]  /*47b0*/  LDG.E.64 R26, desc[UR6][R26.64] ;  /* 0x000000061a1a7981 */ /* 0x000f22000c1e1b00 */
[----:B--2---:R-:W-:-:S03]  /*47c0*/  DFMA R12, R12, R14, R16 ;  /* 0x0000000e0c0c722b */ /* 0x004fc60000000010 */
[----:B------:R-:W3:Y:S04]  /*47d0*/  LDG.E.64 R14, desc[UR6][R10.64+0x30] ;  /* 0x000030060a0e7981 */ /* 0x000ee8000c1e1b00 */
[----:B------:R-:W4:Y:S01]  /*47e0*/  LDG.E.64 R10, desc[UR6][R10.64+0x38] ;  /* 0x000038060a0a7981 */ /* 0x000f22000c1e1b00 */
[----:B------:R-:W-:-:S05]  /*47f0*/  VIADD R25, R25, 0x8 ;  /* 0x0000000819197836 */ /* 0x000fca0000000000 */
[----:B------:R-:W-:Y:S02]  /*4800*/  ISETP.NE.AND P0, PT, R25, R22, PT ;  /* 0x000000161900720c */ /* 0x000fe40003f05270 */
[----:B------:R-:W-:Y:S01]  /*4810*/  IADD3 R5, PT, PT, R5, 0x8, RZ ;  /* 0x0000000805057810 */ /* 0x000fe20007ffe0ff */
[----:B---3--:R-:W-:-:S08]  /*4820*/  DFMA R14, R14, R18, R12 ;  /* 0x000000120e0e722b */ /* 0x008fd0000000000c */
[----:B----4-:R-:W-:Y:S02]  /*4830*/  DFMA R14, R10, R26, R14 ;  /* 0x0000001a0a0e722b */ /* 0x010fe4000000000e */
[----:B------:R-:W-:Y:S09]  /*4840*/  @P0 BRA `(.L_x_1564) ;  /* 0xfffffffc00540947 */ /* 0x000ff2000383ffff */
.L_x_1563:
[----:B------:R-:W-:Y:S05]  /*4850*/  BSYNC.RECONVERGENT B2 ;  /* 0x0000000000027941 */ /* 0x000fea0003800200 */
.L_x_1562:
        /* <DEDUP_REMOVED lines=23> */
[----:B------:R-:W4:Y:S03]  /*49d0*/  LDG.E.64 R28, desc[UR6][R28.64+0x18] ;  /* 0x000018061c1c7981 */ /* 0x000f26000c1e1b00 */
[----:B---3--:R-:W-:Y:S01]  /*49e0*/  DFMA R16, R16, R10, R18 ;  /* 0x0000000a1010722b */ /* 0x008fe20000000012 */
[----:B------:R0:W2:Y:S02]  /*49f0*/  LDG.E.64 R10, desc[UR6][R12.64] ;  /* 0x000000060c0a7981 */ /* 0x0000a4000c1e1b00 */
[----:B0-----:R-:W-:-:S06]  /*4a00*/  IMAD.WIDE R12, R25, 0x8, R12 ;  /* 0x00000008190c7825 */ /* 0x001fcc00078e020c */
[----:B------:R-:W4:Y:S01]  /*4a10*/  LDG.E.64 R12, desc[UR6][R12.64] ;  /* 0x000000060c0c7981 */ /* 0x000f22000c1e1b00 */
[----:B------:R-:W-:Y:S01]  /*4a20*/  VIADD R5, R5, 0x4 ;  /* 0x0000000405057836 */ /* 0x000fe20000000000 */
[----:B--2---:R-:W-:-:S08]  /*4a30*/  DFMA R14, R14, R10, R16 ;  /* 0x0000000a0e0e722b */ /* 0x004fd00000000010 */
[----:B----4-:R-:W-:-:S11]  /*4a40*/  DFMA R14, R28, R12, R14 ;  /* 0x0000000c1c0e722b */ /* 0x010fd6000000000e */
.L_x_1566:
[----:B------:R-:W-:Y:S05]  /*4a50*/  BSYNC.RECONVERGENT B2 ;  /* 0x0000000000027941 */ /* 0x000fea0003800200 */
.L_x_1565:
[----:B------:R-:W-:-:S13]  /*4a60*/  LOP3.LUT P0, R10, R22, 0x3, RZ, 0xc0, !PT ;  /* 0x00000003160a7812 */ /* 0x000fda000780c0ff */
        /* <DEDUP_REMOVED lines=10> */
[C---:B-1----:R-:W-:Y:S01]  /*4b10*/  @P0 IMAD R11, R5.reuse, R22, R24 ;  /* 0x00000016050b0224 */ /* 0x042fe200078e0218 */
[----:B------:R-:W-:-:S06]  /*4b20*/  @P0 IADD3 R5, PT, PT, R5, 0x2, RZ ;  /* 0x0000000205050810 */ /* 0x000fcc0007ffe0ff */
[----:B------:R-:W1:Y:S01]  /*4b30*/  @!P1 LDC R25, c[0x0][0x428] ;  /* 0x00010a00ff199b82 */ /* 0x000e620000000800 */
[----:B--2---:R-:W-:-:S04]  /*4b40*/  @P0 IMAD.WIDE R18, R13, 0x8, R18 ;  /* 0x000000080d120825 */ /* 0x004fc800078e0212 */
[----:B---3--:R-:W-:-:S03]  /*4b50*/  @P0 IMAD.WIDE R16, R11, 0x8, R16 ;  /* 0x000000080b100825 */ /* 0x008fc600078e0210 */
[----:B------:R-:W2:Y:S01]  /*4b60*/  @!P1 LDC.64 R12, c[0x0][0x3d0] ;  /* 0x0000f400ff0c9b82 */ /* 0x000ea20000000a00 */
[----:B0-----:R-:W-:-:S07]  /*4b70*/  @!P1 IMAD R26, R5, R26, R24 ;  /* 0x0000001a051a9224 */ /* 0x001fce00078e0218 */
[----:B------:R-:W0:Y:S01]  /*4b80*/  @!P1 LDC.64 R10, c[0x0][0x380] ;  /* 0x0000e000ff0a9b82 */ /* 0x000e220000000a00 */
[----:B-1----:R-:W-:Y:S02]  /*4b90*/  @!P1 IMAD R5, R23, R25, R5 ;  /* 0x0000001917059224 */ /* 0x002fe400078e0205 */
[----:B------:R-:W-:Y:S01]  /*4ba0*/  @P0 IMAD.WIDE R22, R22, 0x8, R16 ;  /* 0x0000000816160825 */ /* 0x000fe200078e0210 */
[----:B------:R-:W3:Y:S04]  /*4bb0*/  @P0 LDG.E.64 R24, desc[UR6][R18.64] ;  /* 0x0000000612180981 */ /* 0x000ee8000c1e1b00 */
[----:B------:R-:W3:Y:S01]  /*4bc0*/  @P0 LDG.E.64 R16, desc[UR6][R16.64] ;  /* 0x0000000610100981 */ /* 0x000ee2000c1e1b00 */
[----:B--2---:R-:W-:-:S03]  /*4bd0*/  @!P1 IMAD.WIDE R12, R5, 0x8, R12 ;  /* 0x00000008050c9825 */ /* 0x004fc600078e020c */
[----:B------:R-:W2:Y:S04]  /*4be0*/  @P0 LDG.E.64 R22, desc[UR6][R22.64] ;  /* 0x0000000616160981 */ /* 0x000ea8000c1e1b00 */
[----:B------:R-:W2:Y:S01]  /*4bf0*/  @P0 LDG.E.64 R18, desc[UR6][R18.64+0x8] ;  /* 0x0000080612120981 */ /* 0x000ea2000c1e1b00 */
[----:B0-----:R-:W-:-:S03]  /*4c00*/  @!P1 IMAD.WIDE R10, R26, 0x8, R10 ;  /* 0x000000081a0a9825 */ /* 0x001fc600078e020a */
[----:B------:R-:W4:Y:S04]  /*4c10*/  @!P1 LDG.E.64 R12, desc[UR6][R12.64] ;  /* 0x000000060c0c9981 */ /* 0x000f28000c1e1b00 */
[----:B------:R-:W4:Y:S01]  /*4c20*/  @!P1 LDG.E.64 R10, desc[UR6][R10.64] ;  /* 0x000000060a0a9981 */ /* 0x000f22000c1e1b00 */
[----:B---3-5:R-:W-:-:S08]  /*4c30*/  @P0 DFMA R16, R24, R16, R14 ;  /* 0x000000101810022b */ /* 0x028fd0000000000e */
[----:B--2---:R-:W-:-:S08]  /*4c40*/  @P0 DFMA R14, R18, R22, R16 ;  /* 0x00000016120e022b */ /* 0x004fd00000000010 */
[----:B----4-:R-:W-:-:S11]  /*4c50*/  @!P1 DFMA R14, R12, R10, R14 ;  /* 0x0000000a0c0e922b */ /* 0x010fd6000000000e */
.L_x_1561:
[----:B------:R-:W-:Y:S05]  /*4c60*/  BSYNC.RECONVERGENT B0 ;  /* 0x0000000000007941 */ /* 0x000fea0003800200 */
.L_x_1560:
[----:B------:R-:W-:-:S05]  /*4c70*/  VIADD R6, R6, 0x1 ;  /* 0x0000000106067836 */ /* 0x000fca0000000000 */
[----:B------:R-:W-:-:S13]  /*4c80*/  ISETP.NE.AND P0, PT, R6, R7, PT ;  /* 0x000000070600720c */ /* 0x000fda0003f05270 */
[----:B------:R-:W-:Y:S05]  /*4c90*/  @P0 BRA `(.L_x_1567) ;  /* 0xfffffff400f80947 */ /* 0x000fea000383ffff */
.L_x_1559:
[----:B------:R-:W-:Y:S05]  /*4ca0*/  BSYNC.RECONVERGENT B1 ;  /* 0x0000000000017941 */ /* 0x000fea0003800200 */
.L_x_1558:
        /* <DEDUP_REMOVED lines=9> */
[----:B-----5:R0:W-:Y:S01]  /*4d40*/  STG.E.64 desc[UR6][R4.64], R14 ;  /* 0x0000000e04007986 */ /* 0x0201e2000c101b06 */
[----:B------:R-:W-:Y:S02]  /*4d50*/  IADD3.X R2, PT, PT, RZ, R2, RZ, P0, !PT ;  /* 0x00000002ff027210 */ /* 0x000fe400007fe4ff */
[----:B------:R-:W-:-:S04]  /*4d60*/  ISETP.GE.U32.AND P0, PT, R0, UR5, PT ;  /* 0x0000000500007c0c */ /* 0x000fc8000bf06070 */
[----:B------:R-:W-:-:S13]  /*4d70*/  ISETP.GE.AND.EX P0, PT, R2, UR4, PT, P0 ;  /* 0x0000000402007c0c */ /* 0x000fda000bf06300 */
[----:B0-----:R-:W-:Y:S05]  /*4d80*/  @!P0 BRA `(.L_x_1568) ;  /* 0xffffffe400808947 */ /* 0x001fea000383ffff */
[----:B------:R-:W-:Y:S05]  /*4d90*/  EXIT ;  /* 0x000000000000794d */ /* 0x000fea0003800000 */
.L_x_1549:
[----:B------:R-:W-:Y:S01]  /*4da0*/  IABS R3, R4 ;  /* 0x0000000400037213 */ /* 0x000fe20000000000 */
[----:B------:R-:W0:Y:S03]  /*4db0*/  LDC R11, c[0x0][0x410] ;  /* 0x00010400ff0b7b82 */ /* 0x000e260000000800 */
[----:B------:R-:W1:Y:S08]  /*4dc0*/  I2F.RP R5, R3 ;  /* 0x0000000300057306 */ /* 0x000e700000209400 */
[----:B-1----:R-:W1:Y:S02]  /*4dd0*/  MUFU.RCP R5, R5 ;  /* 0x0000000500057308 */ /* 0x002e640000001000 */
[----:B-1----:R-:W-:-:S06]  /*4de0*/  VIADD R6, R5, 0xffffffe ;  /* 0x0ffffffe05067836 */ /* 0x002fcc0000000000 */
[----:B------:R1:W2:Y:S02]  /*4df0*/  F2I.FTZ.U32.TRUNC.NTZ R7, R6 ;  /* 0x0000000600077305 */ /* 0x0002a4000021f000 */
[----:B-1----:R-:W-:Y:S01]  /*4e00*/  IMAD.MOV.U32 R6, RZ, RZ, RZ ;  /* 0x000000ffff067224 */ /* 0x002fe200078e00ff */
[----:B--2---:R-:W-:-:S05]  /*4e10*/  IADD3 R8, PT, PT, RZ, -R7, RZ ;  /* 0x80000007ff087210 */ /* 0x004fca0007ffe0ff */
[----:B------:R-:W-:Y:S01]  /*4e20*/  IMAD R9, R8, R3, RZ ;  /* 0x0000000308097224 */ /* 0x000fe200078e02ff */
[----:B0-----:R-:W-:Y:S02]  /*4e30*/  IABS R8, R11 ;  /* 0x0000000b00087213 */ /* 0x001fe40000000000 */
[----:B------:R-:W-:Y:S01]  /*4e40*/  LOP3.LUT R11, R11, R4, RZ, 0x3c, !PT ;  /* 0x000000040b0b7212 */ /* 0x000fe200078e3cff */
[----:B------:R-:W-:-:S03]  /*4e50*/  IMAD.HI.U32 R9, R7, R9, R6 ;  /* 0x0000000907097227 */ /* 0x000fc600078e0006 */
[----:B------:R-:W-:-:S03]  /*4e60*/  ISETP.GE.AND P2, PT, R11, RZ, PT ;  /* 0x000000ff0b00720c */ /* 0x000fc60003f46270 */
        /* <DEDUP_REMOVED lines=12> */
.L_x_1587:
[----:B------:R-:W0:Y:S01]  /*4f30*/  LDC R15, c[0x0][0x420] ;  /* 0x00010800ff0f7b82 */ /* 0x000e220000000800 */
[----:B------:R-:W-:Y:S01]  /*4f40*/  IABS R10, R0 ;  /* 0x00000000000a7213 */ /* 0x000fe20000000000 */
[----:B------:R-:W1:Y:S01]  /*4f50*/  LDCU UR4, c[0x0][0x434] ;  /* 0x00008680ff0477ac */ /* 0x000e620008000800 */
[----:B------:R-:W-:Y:S05]  /*4f60*/  BSSY.RECONVERGENT B0, `(.L_x_1569) ;  /* 0x0000079000007945 */ /* 0x000fea0003800200 */
[----:B------:R-:W2:Y:S08]  /*4f70*/  LDC R5, c[0x0][0x424] ;  /* 0x00010900ff057b82 */ /* 0x000eb00000000800 */
[----:B------:R-:W1:Y:S01]  /*4f80*/  LDC R17, c[0x0][0x43c] ;  /* 0x00010f00ff117b82 */ /* 0x000e620000000800 */
[----:B0-----:R-:W-:-:S07]  /*4f90*/  IABS R11, R15 ;  /* 0x0000000f000b7213 */ /* 0x001fce0000000000 */
[----:B------:R-:W0:Y:S01]  /*4fa0*/  LDC R18, c[0x0][0x444] ;  /* 0x00011100ff127b82 */ /* 0x000e220000000800 */
[----:B------:R-:W3:Y:S01]  /*4fb0*/  I2F.RP R8, R11 ;  /* 0x0000000b00087306 */ /* 0x000ee20000209400 */
[----:B--2---:R-:W-:-:S06]  /*4fc0*/  IABS R12, R5 ;  /* 0x00000005000c7213 */ /* 0x004fcc0000000000 */
[----:B------:R-:W2:Y:S01]  /*4fd0*/  LDC R21, c[0x0][0x41c] ;  /* 0x00010700ff157b82 */ /* 0x000ea20000000800 */
[----:B---3--:R-:W3:Y:S02]  /*4fe0*/  MUFU.RCP R8, R8 ;  /* 0x0000000800087308 */ /* 0x008ee40000001000 */
[----:B---3--:R-:W-:-:S06]  /*4ff0*/  IADD3 R6, PT, PT, R8, 0xffffffe, RZ ;  /* 0x0ffffffe08067810 */ /* 0x008fcc0007ffe0ff */
[----:B------:R3:W4:Y:S02]  /*5000*/  F2I.FTZ.U32.TRUNC.NTZ R7, R6 ;  /* 0x0000000600077305 */ /* 0x000724000021f000 */
[----:B---3--:R-:W-:Y:S02]  /*5010*/  IMAD.MOV.U32 R6, RZ, RZ, RZ ;  /* 0x000000ffff067224 */ /* 0x008fe400078e00ff */
[----:B----4-:R-:W-:-:S04]  /*5020*/  IMAD.MOV R4, RZ, RZ, -R7 ;  /* 0x000000ffff047224 */ /* 0x010fc800078e0a07 */
[----:B------:R-:W-:Y:S01]  /*5030*/  IMAD R9, R4, R11, RZ ;  /* 0x0000000b04097224 */ /* 0x000fe200078e02ff */
[----:B------:R-:W-:-:S03]  /*5040*/  MOV R4, R10 ;  /* 0x0000000a00047202 */ /* 0x000fc60000000f00 */
[----:B------:R-:W-:Y:S01]  /*5050*/  IMAD.HI.U32 R9, R7, R9, R6 ;  /* 0x0000000907097227 */ /* 0x000fe200078e0006 */
[----:B------:R-:W-:Y:S01]  /*5060*/  MOV R7, R12 ;  /* 0x0000000c00077202 */ /* 0x000fe20000000f00 */
[----:B------:R-:W3:Y:S03]  /*5070*/  LDC R6, c[0x0][0x410] ;  /* 0x00010400ff067b82 */ /* 0x000ee60000000800 */
[----:B------:R-:W4:Y:S01]  /*5080*/  I2F.RP R10, R7 ;  /* 0x00000007000a7306 */ /* 0x000f220000209400 */
[----:B------:R-:W-:-:S04]  /*5090*/  IMAD.HI.U32 R14, R9, R4, RZ ;  /* 0x00000004090e7227 */ /* 0x000fc800078e00ff */
[----:B------:R-:W-:-:S04]  /*50a0*/  IMAD.MOV R9, RZ, RZ, -R14 ;  /* 0x000000ffff097224 */ /* 0x000fc800078e0a0e */
[----:B------:R-:W-:-:S05]  /*50b0*/  IMAD R4, R11, R9, R4 ;  /* 0x000000090b047224 */ /* 0x000fca00078e0204 */
[----:B------:R-:W-:Y:S01]  /*50c0*/  ISETP.GT.U32.AND P1, PT, R11, R4, PT ;  /* 0x000000040b00720c */ /* 0x000fe20003f24070 */
[----:B----4-:R-:W4:Y:S01]  /*50d0*/  MUFU.RCP R10, R10 ;  /* 0x0000000a000a7308 */ /* 0x010f220000001000 */
[----:B---3--:R-:W-:-:S11]  /*50e0*/  IABS R12, R6 ;  /* 0x00000006000c7213 */ /* 0x008fd60000000000 */
[-C--:B------:R-:W-:Y:S02]  /*50f0*/  @!P1 IADD3 R4, PT, PT, R4, -R11.reuse, RZ ;  /* 0x8000000b04049210 */ /* 0x080fe40007ffe0ff */
[----:B------:R-:W-:Y:S02]  /*5100*/  @!P1 IADD3 R14, PT, PT, R14, 0x1, RZ ;  /* 0x000000010e0e9810 */ /* 0x000fe40007ffe0ff */
[----:B------:R-:W-:Y:S01]  /*5110*/  ISETP.GE.U32.AND P0, PT, R4, R11, PT ;  /* 0x0000000b0400720c */ /* 0x000fe20003f06070 */
[----:B----4-:R-:W-:Y:S01]  /*5120*/  VIADD R8, R10, 0xffffffe ;  /* 0x0ffffffe0a087836 */ /* 0x010fe20000000000 */
[----:B------:R-:W-:Y:S02]  /*5130*/  LOP3.LUT R4, R0, R15, RZ, 0x3c, !PT ;  /* 0x0000000f00047212 */ /* 0x000fe400078e3cff */
[----:B------:R-:W-:Y:S01]  /*5140*/  ISETP.NE.AND P1, PT, R15, RZ, PT ;  /* 0x000000ff0f00720c */ /* 0x000fe20003f25270 */
[----:B------:R3:W4:Y:S01]  /*5150*/  F2I.FTZ.U32.TRUNC.NTZ R9, R8 ;  /* 0x0000000800097305 */ /* 0x000722000021f000 */
[----:B------:R-:W-:-:S07]  /*5160*/  ISETP.GE.AND P2, PT, R4, RZ, PT ;  /* 0x000000ff0400720c */ /* 0x000fce0003f46270 */
[----:B------:R-:W-:Y:S02]  /*5170*/  @P0 VIADD R14, R14, 0x1 ;  /* 0x000000010e0e0836 */ /* 0x000fe40000000000 */
[----:B---3--:R-:W-:-:S04]  /*5180*/  IMAD.MOV.U32 R8, RZ, RZ, RZ ;  /* 0x000000ffff087224 */ /* 0x008fc800078e00ff */
[----:B------:R-:W-:Y:S01]  /*5190*/  @!P2 IMAD.MOV R14, RZ, RZ, -R14 ;  /* 0x000000ffff0ea224 */ /* 0x000fe200078e0a0e */
[----:B----4-:R-:W-:Y:S02]  /*51a0*/  IADD3 R4, PT, PT, RZ, -R9, RZ ;  /* 0x80000009ff047210 */ /* 0x010fe40007ffe0ff */
[----:B------:R-:W-:-:S03]  /*51b0*/  @!P1 LOP3.LUT R14, RZ, R15, RZ, 0x33, !PT ;  /* 0x0000000fff0e9212 */ /* 0x000fc600078e33ff */
[----:B------:R-:W-:Y:S01]  /*51c0*/  IMAD R11, R4, R7, RZ ;  /* 0x00000007040b7224 */ /* 0x000fe200078e02ff */
[----:B------:R-:W-:Y:S02]  /*51d0*/  IABS R10, R14 ;  /* 0x0000000e000a7213 */ /* 0x000fe40000000000 */
[----:B------:R-:W-:Y:S01]  /*51e0*/  MOV R4, R12 ;  /* 0x0000000c00047202 */ /* 0x000fe20000000f00 */
[----:B------:R-:W-:Y:S01]  /*51f0*/  IMAD.HI.U32 R11, R9, R11, R8 ;  /* 0x0000000b090b7227 */ /* 0x000fe200078e0008 */
[----:B------:R-:W3:Y:S02]  /*5200*/  LDC R12, c[0x0][0x414] ;  /* 0x00010500ff0c7b82 */ /* 0x000ee40000000800 */
[----:B------:R-:W4:Y:S03]  /*5210*/  I2F.RP R13, R4 ;  /* 0x00000004000d7306 */ /* 0x000f260000209400 */
[----:B------:R-:W-:-:S05]  /*5220*/  IMAD.HI.U32 R8, R11, R10, RZ ;  /* 0x0000000a0b087227 */ /* 0x000fca00078e00ff */
[----:B------:R-:W-:-:S05]  /*5230*/  IADD3 R9, PT, PT, -R8, RZ, RZ ;  /* 0x000000ff08097210 */ /* 0x000fca0007ffe1ff */
[C---:B------:R-:W-:Y:S01]  /*5240*/  IMAD R10, R7.reuse, R9, R10 ;  /* 0x00000009070a7224 */ /* 0x040fe200078e020a */
[----:B----4-:R-:W4:Y:S04]  /*5250*/  MUFU.RCP R13, R13 ;  /* 0x0000000d000d7308 */ /* 0x010f280000001000 */
[----:B------:R-:W-:-:S13]  /*5260*/  ISETP.GT.U32.AND P1, PT, R7, R10, PT ;  /* 0x0000000a0700720c */ /* 0x000fda0003f24070 */
[----:B------:R-:W-:Y:S01]  /*5270*/  @!P1 IMAD.IADD R10, R10, 0x1, -R7 ;  /* 0x000000010a0a9824 */ /* 0x000fe200078e0a07 */
[----:B----4-:R-:W-:Y:S01]  /*5280*/  IADD3 R9, PT, PT, R13, 0xffffffe, RZ ;  /* 0x0ffffffe0d097810 */ /* 0x010fe20007ffe0ff */
[----:B------:R-:W-:Y:S01]  /*5290*/  @!P1 VIADD R8, R8, 0x1 ;  /* 0x0000000108089836 */ /* 0x000fe20000000000 */
[----:B------:R-:W-:Y:S02]  /*52a0*/  ISETP.NE.AND P1, PT, R5, RZ, PT ;  /* 0x000000ff0500720c */ /* 0x000fe40003f25270 */
[----:B------:R-:W-:Y:S02]  /*52b0*/  ISETP.GE.U32.AND P0, PT, R10, R7, PT ;  /* 0x000000070a00720c */ /* 0x000fe40003f06070 */
[----:B------:R-:W-:Y:S01]  /*52c0*/  LOP3.LUT R7, R14, R5, RZ, 0x3c, !PT ;  /* 0x000000050e077212 */ /* 0x000fe200078e3cff */
[----:B------:R-:W4:Y:S01]  /*52d0*/  F2I.FTZ.U32.TRUNC.NTZ R9, R9 ;  /* 0x0000000900097305 */ /* 0x000f22000021f000 */
[----:B---3--:R-:W-:Y:S02]  /*52e0*/  IABS R13, R12 ;  /* 0x0000000c000d7213 */ /* 0x008fe40000000000 */
[----:B------:R-:W-:-:S07]  /*52f0*/  ISETP.GE.AND P2, PT, R7, RZ, PT ;  /* 0x000000ff0700720c */ /* 0x000fce0003f46270 */
[----:B------:R-:W-:Y:S02]  /*5300*/  @P0 IADD3 R8, PT, PT, R8, 0x1, RZ ;  /* 0x0000000108080810 */ /* 0x000fe40007ffe0ff */
[----:B------:R-:W-:-:S03]  /*5310*/  ISETP.NE.AND P0, PT, R6, RZ, PT ;  /* 0x000000ff0600720c */ /* 0x000fc60003f05270 */
[----:B------:R-:W-:Y:S02]  /*5320*/  IMAD.MOV.U32 R7, RZ, RZ, R8 ;  /* 0x000000ffff077224 */ /* 0x000fe400078e0008 */
[----:B------:R-:W-:Y:S01]  /*5330*/  HFMA2 R8, -RZ, RZ, 0, 0 ;  /* 0x00000000ff087431 */ /* 0x000fe200000001ff */
[----:B----4-:R-:W-:Y:S01]  /*5340*/  IADD3 R11, PT, PT, RZ, -R9, RZ ;  /* 0x80000009ff0b7210 */ /* 0x010fe20007ffe0ff */
[----:B------:R-:W-:Y:S01]  /*5350*/  @!P2 IMAD.MOV R7, RZ, RZ, -R7 ;  /* 0x000000ffff07a224 */ /* 0x000fe200078e0a07 */
[----:B------:R-:W-:-:S03]  /*5360*/  @!P1 LOP3.LUT R7, RZ, R5, RZ, 0x33, !PT ;  /* 0x00000005ff079212 */ /* 0x000fc600078e33ff */
[----:B------:R-:W-:Y:S01]  /*5370*/  IMAD R11, R11, R4, RZ ;  /* 0x000000040b0b7224 */ /* 0x000fe200078e02ff */
[----:B------:R-:W-:-:S03]  /*5380*/  IABS R10, R7 ;  /* 0x00000007000a7213 */ /* 0x000fc60000000000 */
[----:B------:R-:W-:Y:S01]  /*5390*/  IMAD.HI.U32 R8, R9, R11, R8 ;  /* 0x0000000b09087227 */ /* 0x000fe200078e0008 */
[----:B------:R-:W-:Y:S02]  /*53a0*/  MOV R11, R13 ;  /* 0x0000000d000b7202 */ /* 0x000fe40000000f00 */
[----:B------:R-:W3:Y:S01]  /*53b0*/  LDC R13, c[0x0][0x438] ;  /* 0x00010e00ff0d7b82 */ /* 0x000ee20000000800 */
[----:B------:R-:W-:Y:S01]  /*53c0*/  IMAD.MOV.U32 R9, RZ, RZ, R10 ;  /* 0x000000ffff097224 */ /* 0x000fe200078e000a */
[----:B------:R-:W4:Y:S01]  /*53d0*/  I2F.RP R19, R11 ;  /* 0x0000000b00137306 */ /* 0x000f220000209400 */
[----:B------:R-:W-:Y:S02]  /*53e0*/  IADD3 R10, PT, PT, -R7, RZ, RZ ;  /* 0x000000ff070a7210 */ /* 0x000fe40007ffe1ff */
[----:B------:R-:W-:-:S04]  /*53f0*/  IMAD.HI.U32 R16, R8, R9, RZ ;  /* 0x0000000908107227 */ /* 0x000fc800078e00ff */
[----:B------:R-:W-:Y:S02]  /*5400*/  IMAD.MOV R8, RZ, RZ, -R16 ;  /* 0x000000ffff087224 */ /* 0x000fe400078e0a10 */
[----:B------:R-:W-:Y:S02]  /*5410*/  IMAD R10, R5, R10, R14 ;  /* 0x0000000a050a7224 */ /* 0x000fe400078e020e */
[----:B------:R-:W-:Y:S02]  /*5420*/  IMAD R9, R4, R8, R9 ;  /* 0x0000000804097224 */ /* 0x000fe400078e0209 */
[----:B------:R-:W5:Y:S01]  /*5430*/  LDC R8, c[0x0][0x42c] ;  /* 0x00010b00ff087b82 */ /* 0x000f620000000800 */
[----:B-1----:R-:W-:Y:S01]  /*5440*/  IMAD R10, R10, UR4, -R17 ;  /* 0x000000040a0a7c24 */ /* 0x002fe2000f8e0a11 */
[----:B----4-:R-:W1:Y:S01]  /*5450*/  MUFU.RCP R19, R19 ;  /* 0x0000001300137308 */ /* 0x010e620000001000 */
[----:B------:R-:W-:-:S03]  /*5460*/  ISETP.GT.U32.AND P3, PT, R4, R9, PT ;  /* 0x000000090400720c */ /* 0x000fc60003f64070 */
[----:B------:R-:W-:-:S10]  /*5470*/  ISETP.GT.AND P4, PT, R10, -0x1, PT ;  /* 0xffffffff0a00780c */ /* 0x000fd40003f84270 */
[----:B------:R-:W-:Y:S02]  /*5480*/  @!P3 IMAD.IADD R9, R9, 0x1, -R4 ;  /* 0x000000010909b824 */ /* 0x000fe400078e0a04 */
[----:B------:R-:W-:-:S03]  /*5490*/  @!P3 VIADD R16, R16, 0x1 ;  /* 0x000000011010b836 */ /* 0x000fc60000000000 */
[----:B------:R-:W-:Y:S02]  /*54a0*/  ISETP.GE.U32.AND P2, PT, R9, R4, PT ;  /* 0x000000040900720c */ /* 0x000fe40003f46070 */
[----:B-1----:R-:W-:Y:S02]  /*54b0*/  IADD3 R9, PT, PT, R19, 0xffffffe, RZ ;  /* 0x0ffffffe13097810 */ /* 0x002fe40007ffe0ff */
[----:B------:R-:W-:Y:S02]  /*54c0*/  LOP3.LUT R4, R7, R6, RZ, 0x3c, !PT ;  /* 0x0000000607047212 */ /* 0x000fe400078e3cff */
[----:B-----5:R-:W-:Y:S02]  /*54d0*/  IADD3 R17, PT, PT, R8, -0x1, RZ ;  /* 0xffffffff08117810 */ /* 0x020fe40007ffe0ff */
[----:B------:R-:W1:Y:S01]  /*54e0*/  F2I.FTZ.U32.TRUNC.NTZ R9, R9 ;  /* 0x0000000900097305 */ /* 0x000e62000021f000 */
[----:B------:R-:W-:Y:S01]  /*54f0*/  ISETP.GE.AND P1, PT, R4, RZ, PT ;  /* 0x000000ff0400720c */ /* 0x000fe20003f26270 */
[----:B------:R-:W-:-:S03]  /*5500*/  HFMA2 R4, -RZ, RZ, 0, 0 ;  /* 0x00000000ff047431 */ /* 0x000fc600000001ff */
[----:B------:R-:W-:Y:S01]  /*5510*/  @P2 VIADD R16, R16, 0x1 ;  /* 0x0000000110102836 */ /* 0x000fe20000000000 */
[----:B0-23--:R-:W-:Y:S08]  /*5520*/  @P4 BRA `(.L_x_1570) ;  /* 0x0000000000704947 */ /* 0x00dff00003800000 */
        /* <DEDUP_REMOVED lines=28> */
.L_x_1570:
[----:B------:R-:W-:Y:S05]  /*56f0*/  BSYNC.RECONVERGENT B0 ;  /* 0x0000000000007941 */ /* 0x000fea0003800200 */
.L_x_1569:
[----:B------:R-:W-:Y:S01]  /*5700*/  IMAD R17, R17, R18, -R21 ;  /* 0x0000001211117224 */ /* 0x000fe200078e0a15 */
[----:B------:R-:W0:Y:S01]  /*5710*/  LDCU UR4, c[0x0][0x42c] ;  /* 0x00008580ff0477ac */ /* 0x000e220008000800 */
[----:B------:R-:W-:Y:S01]  /*5720*/  @!P1 IMAD.MOV R16, RZ, RZ, -R16 ;  /* 0x000000ffff109224 */ /* 0x000fe200078e0a10 */
[----:B------:R-:W-:Y:S01]  /*5730*/  @!P0 LOP3.LUT R16, RZ, R6, RZ, 0x33, !PT ;  /* 0x00000006ff108212 */ /* 0x000fe200078e33ff */
[----:B------:R-:W-:Y:S01]  /*5740*/  BSSY.RECONVERGENT B0, `(.L_x_1571) ;  /* 0x0000026000007945 */ /* 0x000fe20003800200 */
[----:B------:R-:W-:Y:S02]  /*5750*/  IADD3 R19, PT, PT, R17, R10, RZ ;  /* 0x0000000a11137210 */ /* 0x000fe40007ffe0ff */
[----:B-1----:R-:W-:Y:S01]  /*5760*/  IADD3 R20, PT, PT, RZ, -R9, RZ ;  /* 0x80000009ff147210 */ /* 0x002fe20007ffe0ff */
[----:B------:R-:W-:Y:S01]  /*5770*/  IMAD.MOV R5, RZ, RZ, -R16 ;  /* 0x000000ffff057224 */ /* 0x000fe200078e0a10 */
[----:B------:R-:W-:-:S03]  /*5780*/  ISETP.GE.AND P0, PT, R19, -0x1, PT ;  /* 0xffffffff1300780c */ /* 0x000fc60003f06270 */
[----:B------:R-:W-:Y:S02]  /*5790*/  IMAD R5, R6, R5, R7 ;  /* 0x0000000506057224 */ /* 0x000fe400078e0207 */
[----:B0-----:R-:W-:-:S08]  /*57a0*/  IMAD.U32 R6, RZ, RZ, UR4 ;  /* 0x00000004ff067e24 */ /* 0x001fd0000f8e00ff */
        /* <DEDUP_REMOVED lines=24> */
[----:B------:R-:W-:-:S04]  /*5930*/  @!P1 LOP3.LUT R6, RZ, R18, RZ, 0x33, !PT ;  /* 0x00000012ff069212 */ /* 0x000fc800078e33ff */
[----:B------:R-:W-:Y:S01]  /*5940*/  IADD3 R8, PT, PT, -R6, R8, RZ ;  /* 0x0000000806087210 */ /* 0x000fe20007ffe1ff */
[----:B------:R-:W-:-:S04]  /*5950*/  IMAD.MOV R7, RZ, RZ, -R6 ;  /* 0x000000ffff077224 */ /* 0x000fc800078e0a06 */
[----:B------:R-:W-:Y:S02]  /*5960*/  IMAD R18, R18, R7, R19 ;  /* 0x0000000712127224 */ /* 0x000fe400078e0213 */
[----:B------:R-:W-:-:S03]  /*5970*/  VIADD R6, R8, 0xffffffff ;  /* 0xffffffff08067836 */ /* 0x000fc60000000000 */
[----:B------:R-:W-:-:S13]  /*5980*/  ISETP.NE.AND P0, PT, R18, RZ, PT ;  /* 0x000000ff1200720c */ /* 0x000fda0003f05270 */
[----:B------:R-:W-:-:S07]  /*5990*/  @!P0 IADD3 R6, PT, PT, R8, RZ, RZ ;  /* 0x000000ff08068210 */ /* 0x000fce0007ffe0ff */
.L_x_1572:
[----:B------:R-:W-:Y:S05]  /*59a0*/  BSYNC.RECONVERGENT B0 ;  /* 0x0000000000007941 */ /* 0x000fea0003800200 */
.L_x_1571:
[----:B------:R-:W0:Y:S01]  /*59b0*/  LDCU UR4, c[0x0][0x430] ;  /* 0x00008600ff0477ac */ /* 0x000e220008000800 */
[----:B------:R-:W-:Y:S01]  /*59c0*/  IMAD R20, R20, R11, RZ ;  /* 0x0000000b14147224 */ /* 0x000fe200078e02ff */
[----:B------:R-:W-:Y:S01]  /*59d0*/  IABS R7, R5 ;  /* 0x0000000500077213 */ /* 0x000fe20000000000 */
[----:B------:R-:W-:Y:S01]  /*59e0*/  IMAD.MOV.U32 R8, RZ, RZ, RZ ;  /* 0x000000ffff087224 */ /* 0x000fe200078e00ff */
[----:B------:R-:W1:Y:S01]  /*59f0*/  LDC R17, c[0x0][0x428] ;  /* 0x00010a00ff117b82 */ /* 0x000e620000000800 */
[----:B------:R-:W-:Y:S02]  /*5a00*/  BSSY.RECONVERGENT B0, `(.L_x_1573) ;  /* 0x0000029000007945 */ /* 0x000fe40003800200 */
[----:B------:R-:W-:Y:S01]  /*5a10*/  IMAD.HI.U32 R9, R9, R20, R8 ;  /* 0x0000001409097227 */ /* 0x000fe200078e0008 */
[----:B------:R-:W-:-:S03]  /*5a20*/  MOV R20, R7 ;  /* 0x0000000700147202 */ /* 0x000fc60000000f00 */
[----:B------:R-:W-:Y:S01]  /*5a30*/  IMAD.MOV R7, RZ, RZ, -R14 ;  /* 0x000000ffff077224 */ /* 0x000fe200078e0a0e */
[----:B------:R-:W2:Y:S01]  /*5a40*/  LDC R18, c[0x0][0x440] ;  /* 0x00011000ff127b82 */ /* 0x000ea20000000800 */
[----:B------:R-:W-:-:S04]  /*5a50*/  IMAD.HI.U32 R14, R9, R20, RZ ;  /* 0x00000014090e7227 */ /* 0x000fc800078e00ff */
[----:B------:R-:W-:Y:S01]  /*5a60*/  IMAD R22, R15, R7, R0 ;  /* 0x000000070f167224 */ /* 0x000fe200078e0200 */
[----:B------:R-:W-:-:S03]  /*5a70*/  IADD3 R8, PT, PT, -R14, RZ, RZ ;  /* 0x000000ff0e087210 */ /* 0x000fc60007ffe1ff */
[----:B0-----:R-:W-:Y:S02]  /*5a80*/  IMAD R7, R22, UR4, -R13 ;  /* 0x0000000416077c24 */ /* 0x001fe4000f8e0a0d */
[----:B------:R-:W-:Y:S02]  /*5a90*/  IMAD R20, R11, R8, R20 ;  /* 0x000000080b147224 */ /* 0x000fe400078e0214 */
[----:B------:R-:W-:Y:S01]  /*5aa0*/  IMAD.MOV.U32 R8, RZ, RZ, RZ ;  /* 0x000000ffff087224 */ /* 0x000fe200078e00ff */
[----:B------:R-:W-:Y:S02]  /*5ab0*/  ISETP.GT.AND P1, PT, R7, -0x1, PT ;  /* 0xffffffff0700780c */ /* 0x000fe40003f24270 */
[----:B------:R-:W-:-:S11]  /*5ac0*/  ISETP.GT.U32.AND P0, PT, R11, R20, PT ;  /* 0x000000140b00720c */ /* 0x000fd60003f04070 */
        /* <DEDUP_REMOVED lines=28> */
.L_x_1574:
[----:B------:R-:W-:Y:S05]  /*5c90*/  BSYNC.RECONVERGENT B0 ;  /* 0x0000000000007941 */ /* 0x000fea0003800200 */
.L_x_1573:
[----:B------:R-:W2:Y:S01]  /*5ca0*/  LDCU UR4, c[0x0][0x418] ;  /* 0x00008300ff0477ac */ /* 0x000ea20008000800 */
[----:B------:R-:W-:Y:S01]  /*5cb0*/  @!P0 IMAD.IADD R20, R20, 0x1, -R11 ;  /* 0x0000000114148824 */ /* 0x000fe200078e0a0b */
[----:B-1----:R-:W-:Y:S01]  /*5cc0*/  IADD3 R9, PT, PT, R17, -0x1, RZ ;  /* 0xffffffff11097810 */ /* 0x002fe20007ffe0ff */
[----:B------:R-:W-:Y:S01]  /*5cd0*/  @!P0 VIADD R14, R14, 0x1 ;  /* 0x000000010e0e8836 */ /* 0x000fe20000000000 */
[----:B------:R-:W0:Y:S01]  /*5ce0*/  LDCU UR5, c[0x0][0x428] ;  /* 0x00008500ff0577ac */ /* 0x000e220008000800 */
[----:B------:R-:W-:Y:S01]  /*5cf0*/  BSSY.RECONVERGENT B0, `(.L_x_1575) ;  /* 0x000002b000007945 */ /* 0x000fe20003800200 */
[----:B------:R-:W-:Y:S02]  /*5d00*/  ISETP.GE.U32.AND P1, PT, R20, R11, PT ;  /* 0x0000000b1400720c */ /* 0x000fe40003f26070 */
[----:B------:R-:W-:Y:S02]  /*5d10*/  LOP3.LUT R11, R5, R12, RZ, 0x3c, !PT ;  /* 0x0000000c050b7212 */ /* 0x000fe400078e3cff */
[----:B------:R-:W-:-:S02]  /*5d20*/  ISETP.NE.AND P0, PT, R12, RZ, PT ;  /* 0x000000ff0c00720c */ /* 0x000fc40003f05270 */
[----:B------:R-:W-:Y:S01]  /*5d30*/  ISETP.GE.AND P2, PT, R11, RZ, PT ;  /* 0x000000ff0b00720c */ /* 0x000fe20003f46270 */
[----:B--2---:R-:W-:-:S06]  /*5d40*/  IMAD R20, R9, R18, -UR4 ;  /* 0x8000000409147e24 */ /* 0x004fcc000f8e0212 */
[----:B------:R-:W-:Y:S01]  /*5d50*/  @P1 VIADD R14, R14, 0x1 ;  /* 0x000000010e0e1836 */ /* 0x000fe20000000000 */
[----:B0-----:R-:W-:Y:S02]  /*5d60*/  MOV R9, UR5 ;  /* 0x0000000500097c02 */ /* 0x001fe40008000f00 */
[----:B------:R-:W-:Y:S02]  /*5d70*/  IADD3 R13, PT, PT, R20, R7, RZ ;  /* 0x00000007140d7210 */ /* 0x000fe40007ffe0ff */
[----:B------:R-:W-:Y:S02]  /*5d80*/  MOV R11, R14 ;  /* 0x0000000e000b7202 */ /* 0x000fe40000000f00 */
[----:B------:R-:W-:-:S03]  /*5d90*/  ISETP.GE.AND P1, PT, R13, -0x1, PT ;  /* 0xffffffff0d00780c */ /* 0x000fc60003f26270 */
[----:B------:R-:W-:-:S10]  /*5da0*/  @!P2 IMAD.MOV R11, RZ, RZ, -R11 ;  /* 0x000000ffff0ba224 */ /* 0x000fd400078e0a0b */
[----:B------:R-:W-:Y:S05]  /*5db0*/  @!P1 BRA `(.L_x_1576) ;  /* 0x0000000000789947 */ /* 0x000fea0003800000 */
[----:B------:R-:W-:Y:S01]  /*5dc0*/  IABS R9, R18 ;  /* 0x0000001200097213 */ /* 0x000fe20000000000 */
[----:B------:R-:W-:-:S03]  /*5dd0*/  VIADD R13, R13, 0x1 ;  /* 0x000000010d0d7836 */ /* 0x000fc60000000000 */
[----:B------:R-:W0:Y:S02]  /*5de0*/  I2F.RP R19, R9 ;  /* 0x0000000900137306 */ /* 0x000e240000209400 */
[----:B------:R-:W-:-:S06]  /*5df0*/  IABS R20, R13 ;  /* 0x0000000d00147213 */ /* 0x000fcc0000000000 */
[----:B0-----:R-:W0:Y:S02]  /*5e00*/  MUFU.RCP R19, R19 ;  /* 0x0000001300137308 */ /* 0x001e240000001000 */
[----:B0-----:R-:W-:-:S06]  /*5e10*/  VIADD R22, R19, 0xffffffe ;  /* 0x0ffffffe13167836 */ /* 0x001fcc0000000000 */
[----:B------:R-:W0:Y:S02]  /*5e20*/  F2I.FTZ.U32.TRUNC.NTZ R15, R22 ;  /* 0x00000016000f7305 */ /* 0x000e24000021f000 */
[----:B0-----:R-:W-:-:S05]  /*5e30*/  IADD3 R14, PT, PT, RZ, -R15, RZ ;  /* 0x8000000fff0e7210 */ /* 0x001fca0007ffe0ff */
        /* <DEDUP_REMOVED lines=22> */
.L_x_1576:
[----:B------:R-:W-:Y:S05]  /*5fa0*/  BSYNC.RECONVERGENT B0 ;  /* 0x0000000000007941 */ /* 0x000fea0003800200 */
.L_x_1575:
[----:B------:R-:W-:Y:S01]  /*5fb0*/  ISETP.GE.AND P1, PT, R4, R6, PT ;  /* 0x000000060400720c */ /* 0x000fe20003f26270 */
[----:B------:R-:W-:Y:S01]  /*5fc0*/  BSSY.RECONVERGENT B1, `(.L_x_1577) ;  /* 0x0000089000017945 */ /* 0x000fe20003800200 */
[----:B------:R-:W-:Y:S02]  /*5fd0*/  @!P0 LOP3.LUT R11, RZ, R12, RZ, 0x33, !PT ;  /* 0x0000000cff0b8212 */ /* 0x000fe400078e33ff */
[----:B------:R-:W-:-:S03]  /*5fe0*/  CS2R R14, SRZ ;  /* 0x00000000000e7805 */ /* 0x000fc6000001ff00 */
[----:B------:R-:W-:-:S06]  /*5ff0*/  IMAD R11, R3, R16, R11 ;  /* 0x00000010030b7224 */ /* 0x000fcc00078e020b */
[----:B------:R-:W-:Y:S05]  /*6000*/  @P1 BRA `(.L_x_1578) ;  /* 0x0000000800101947 */ /* 0x000fea0003800000 */
[----:B------:R-:W-:Y:S01]  /*6010*/  IMAD R21, R11, R21, R10 ;  /* 0x000000150b157224 */ /* 0x000fe200078e020a */
[----:B------:R-:W-:-:S07]  /*6020*/  CS2R R14, SRZ ;  /* 0x00000000000e7805 */ /* 0x000fce000001ff00 */
.L_x_1586:
        /* <DEDUP_REMOVED lines=18> */
.L_x_1583:
        /* <DEDUP_REMOVED lines=43> */
.L_x_1582:
[----:B------:R-:W-:Y:S05]  /*6400*/  BSYNC.RECONVERGENT B2 ;  /* 0x0000000000027941 */ /* 0x000fea0003800200 */
.L_x_1581:
        /* <DEDUP_REMOVED lines=21> */
[----:B--2---:R-:W-:Y:S01]  /*6560*/  DFMA R18, R26, R18, R14 ;  /* 0x000000121a12722b */ /* 0x004fe2000000000e */
        /* <DEDUP_REMOVED lines=9> */
.L_x_1585:
[----:B------:R-:W-:Y:S05]  /*6600*/  BSYNC.RECONVERGENT B2 ;  /* 0x0000000000027941 */ /* 0x000fea0003800200 */
.L_x_1584:
        /* <DEDUP_REMOVED lines=29> */
[----:B---3--:R-:W-:-:S08]  /*67e0*/  @P0 DFMA R16, R24, R16, R14 ;  /* 0x000000101810022b */ /* 0x008fd0000000000e */
[----:B--2---:R-:W-:-:S08]  /*67f0*/  @P0 DFMA R14, R18, R22, R16 ;  /* 0x00000016120e022b */ /* 0x004fd00000000010 */
[----:B----4-:R-:W-:-:S11]  /*6800*/  @!P1 DFMA R14, R12, R10, R14 ;  /* 0x0000000a0c0e922b */ /* 0x010fd6000000000e */
.L_x_1580:
[----:B------:R-:W-:Y:S05]  /*6810*/  BSYNC.RECONVERGENT B0 ;  /* 0x0000000000007941 */ /* 0x000fea0003800200 */
.L_x_1579:
[----:B------:R-:W-:-:S05]  /*6820*/  VIADD R4, R4, 0x1 ;  /* 0x0000000104047836 */ /* 0x000fca0000000000 */
[----:B------:R-:W-:-:S13]  /*6830*/  ISETP.NE.AND P0, PT, R4, R6, PT ;  /* 0x000000060400720c */ /* 0x000fda0003f05270 */
[----:B------:R-:W-:Y:S05]  /*6840*/  @P0 BRA `(.L_x_1586) ;  /* 0xfffffff400f80947 */ /* 0x000fea000383ffff */
.L_x_1578:
[----:B------:R-:W-:Y:S05]  /*6850*/  BSYNC.RECONVERGENT B1 ;  /* 0x0000000000017941 */ /* 0x000fea0003800200 */
.L_x_1577:
        /* <DEDUP_REMOVED lines=15> */
.L_x_1588:
        /* <DEDUP_REMOVED lines=11> */
.L_x_1754:


//--------------------- .text._ZN2at6native51_GLOBAL__N__2c613397_18_DepthwiseConv2d_cu_9959487031conv_depthwise2d_forward_kernelILi1EdiEEvNS_27GenericPackedTensorAccessorIKT0_Lm4ENS_16DefaultPtrTraitsEiEENS3_IS4_Lm4ES6_iEES7_NS3_IS5_Lm1ES6_iEEbT1_iiiiiiiiiiiiii --------------------------
	.section	.text._ZN2at6native51_GLOBAL__N__2c613397_18_DepthwiseConv2d_cu_9959487031conv_depthwise2d_forward_kernelILi1EdiEEvNS_27GenericPackedTensorAccessorIKT0_Lm4ENS_16DefaultPtrTraitsEiEENS3_IS4_Lm4ES6_iEES7_NS3_IS5_Lm1ES6_iEEbT1_iiiiiiiiiiiiii,"ax",@progbits
	.align	128
.text._ZN2at6native51_GLOBAL__N__2c613397_18_DepthwiseConv2d_cu_9959487031conv_depthwise2d_forward_kernelILi1EdiEEvNS_27GenericPackedTensorAccessorIKT0_Lm4ENS_16DefaultPtrTraitsEiEENS3_IS4_Lm4ES6_iEES7_NS3_IS5_Lm1ES6_iEEbT1_iiiiiiiiiiiiii:
        .type           _ZN2at6native51_GLOBAL__N__2c613397_18_DepthwiseConv2d_cu_9959487031conv_depthwise2d_forward_kernelILi1EdiEEvNS_27GenericPackedTensorAccessorIKT0_Lm4ENS_16DefaultPtrTraitsEiEENS3_IS4_Lm4ES6_iEES7_NS3_IS5_Lm1ES6_iEEbT1_iiiiiiiiiiiiii,@function
        .size           _ZN2at6native51_GLOBAL__N__2c613397_18_DepthwiseConv2d_cu_9959487031conv_depthwise2d_forward_kernelILi1EdiEEvNS_27GenericPackedTensorAccessorIKT0_Lm4ENS_16DefaultPtrTraitsEiEENS3_IS4_Lm4ES6_iEES7_NS3_IS5_Lm1ES6_iEEbT1_iiiiiiiiiiiiii,(.L_x_1755 - _ZN2at6native51_GLOBAL__N__2c613397_18_DepthwiseConv2d_cu_9959487031conv_depthwise2d_forward_kernelILi1EdiEEvNS_27GenericPackedTensorAccessorIKT0_Lm4ENS_16DefaultPtrTraitsEiEENS3_IS4_Lm4ES6_iEES7_NS3_IS5_Lm1ES6_iEEbT1_iiiiiiiiiiiiii)
        .other          _ZN2at6native51_GLOBAL__N__2c613397_18_DepthwiseConv2d_cu_9959487031conv_depthwise2d_forward_kernelILi1EdiEEvNS_27GenericPackedTensorAccessorIKT0_Lm4ENS_16DefaultPtrTraitsEiEENS3_IS4_Lm4ES6_iEES7_NS3_IS5_Lm1ES6_iEEbT1_iiiiiiiiiiiiii,@"STO_CUDA_ENTRY STV_DEFAULT"
_ZN2at6native51_GLOBAL__N__2c613397_18_DepthwiseConv2d_cu_9959487031conv_depthwise2d_forward_kernelILi1EdiEEvNS_27GenericPackedTensorAccessorIKT0_Lm4ENS_16DefaultPtrTraitsEiEENS3_IS4_Lm4ES6_iEES7_NS3_IS5_Lm1ES6_iEEbT1_iiiiiiiiiiiiii:
        /* <DEDUP_REMOVED lines=59> */
.L_x_1592:
[----:B------:R-:W-:Y:S01]  /*03b0*/  IMAD.MOV.U32 R9, RZ, RZ, R12 ;  /* 0x000000ffff097224 */ /* 0x000fe200078e000c */
[----:B------:R-:W-:Y:S01]  /*03c0*/  MOV R6, 0x3f0 ;  /* 0x000003f000067802 */ /* 0x000fe20000000f00 */
[----:B------:R-:W-:-:S07]  /*03d0*/  IMAD.MOV.U32 R12, RZ, RZ, R5 ;  /* 0x000000ffff0c7224 */ /* 0x000fce00078e0005 */
[----:B------:R-:W-:Y:S05]  /*03e0*/  CALL.REL.NOINC `($__internal_51_$__cuda_sm20_div_u64) ;  /* 0x0000006400047944 */ /* 0x000fea0003c00000 */
[----:B------:R-:W-:Y:S01]  /*03f0*/  IMAD.MOV.U32 R4, RZ, RZ, R9 ;  /* 0x000000ffff047224 */ /* 0x000fe200078e0009 */
[----:B------:R-:W-:-:S07]  /*0400*/  MOV R5, R10 ;  /* 0x0000000a00057202 */ /* 0x000fce0000000f00 */
.L_x_1593:
[----:B------:R-:W-:Y:S05]  /*0410*/  BSYNC.RECONVERGENT B0 ;  /* 0x0000000000007941 */ /* 0x000fea0003800200 */
.L_x_1591:
        /* <DEDUP_REMOVED lines=29> */
[----:B------:R-:W-:Y:S02]  /*05f0*/  @!P2 IMAD.IADD R6, R6, 0x1, -R9 ;  /* 0x000000010606a824 */ /* 0x000fe400078e0a09 */
[----:B0-----:R-:W-:Y:S02]  /*0600*/  VIADD R10, R13, 0xffffffe ;  /* 0x0ffffffe0d0a7836 */ /* 0x001fe40000000000 */
[----:B------:R-:W-:Y:S01]  /*0610*/  @!P2 VIADD R17, R17, 0x1 ;  /* 0x000000011111a836 */ /* 0x000fe20000000000 */
[----:B------:R-:W-:Y:S01]  /*0620*/  ISETP.GE.U32.AND P1, PT, R6, R9, PT ;  /* 0x000000090600720c */ /* 0x000fe20003f26070 */
[----:B------:R0:W2:Y:S01]  /*0630*/  F2I.FTZ.U32.TRUNC.NTZ R11, R10 ;  /* 0x0000000a000b7305 */ /* 0x0000a2000021f000 */
[----:B------:R-:W3:Y:S01]  /*0640*/  LDC R6, c[0x0][0x410] ;  /* 0x00010400ff067b82 */ /* 0x000ee20000000800 */
[----:B------:R-:W-:Y:S02]  /*0650*/  LOP3.LUT R9, R8, R5, RZ, 0x3c, !PT ;  /* 0x0000000508097212 */ /* 0x000fe400078e3cff */
[----:B------:R-:W-:-:S02]  /*0660*/  ISETP.NE.AND P2, PT, R5, RZ, PT ;  /* 0x000000ff0500720c */ /* 0x000fc40003f45270 */
        /* <DEDUP_REMOVED lines=9> */
[----:B---3--:R-:W-:-:S03]  /*0700*/  IABS R9, R6 ;  /* 0x0000000600097213 */ /* 0x008fc60000000000 */
        /* <DEDUP_REMOVED lines=17> */
[----:B------:R-:W-:-:S02]  /*0820*/  @P1 VIADD R16, R16, 0x1 ;  /* 0x0000000110101836 */ /* 0x000fc40000000000 */
[----:B---3--:R-:W-:-:S03]  /*0830*/  IMAD.MOV R10, RZ, RZ, -R11 ;  /* 0x000000ffff0a7224 */ /* 0x008fc600078e0a0b */
[----:B------:R-:W-:Y:S02]  /*0840*/  @!P3 IADD3 R16, PT, PT, -R16, RZ, RZ ;  /* 0x000000ff1010b210 */ /* 0x000fe40007ffe1ff */
[----:B------:R-:W-:Y:S01]  /*0850*/  @!P2 LOP3.LUT R16, RZ, R4, RZ, 0x33, !PT ;  /* 0x00000004ff10a212 */ /* 0x000fe200078e33ff */
[----:B------:R-:W-:Y:S02]  /*0860*/  IMAD R19, R10, R9, RZ ;  /* 0x000000090a137224 */ /* 0x000fe400078e02ff */
[----:B------:R-:W-:Y:S01]  /*0870*/  IMAD.MOV.U32 R10, RZ, RZ, RZ ;  /* 0x000000ffff0a7224 */ /* 0x000fe200078e00ff */
[----:B------:R-:W-:Y:S02]  /*0880*/  IABS R18, R16 ;  /* 0x0000001000127213 */ /* 0x000fe40000000000 */
[----:B------:R-:W-:Y:S01]  /*0890*/  ISETP.GE.AND P4, PT, R16, RZ, PT ;  /* 0x000000ff1000720c */ /* 0x000fe20003f86270 */
[----:B------:R-:W-:-:S04]  /*08a0*/  IMAD.HI.U32 R10, R11, R19, R10 ;  /* 0x000000130b0a7227 */ /* 0x000fc800078e000a */
        /* <DEDUP_REMOVED lines=22> */
[----:B------:R-:W1:Y:S01]  /*0a10*/  LDCU.64 UR10, c[0x0][0x3a8] ;  /* 0x00007500ff0a77ac */ /* 0x000e620008000a00 */
[----:B------:R-:W-:Y:S01]  /*0a20*/  @!P3 IMAD.IADD R18, R18, 0x1, -R9 ;  /* 0x000000011212b824 */ /* 0x000fe200078e0a09 */
[----:B------:R-:W2:Y:S04]  /*0a30*/  @P1 LDC.64 R4, c[0x0][0x3d0] ;  /* 0x0000f400ff041b82 */ /* 0x000ea80000000a00 */
[----:B------:R-:W-:Y:S02]  /*0a40*/  @!P4 IADD3 R18, PT, PT, -R18, RZ, RZ ;  /* 0x000000ff1212c210 */ /* 0x000fe40007ffe1ff */
[----:B------:R-:W-:-:S05]  /*0a50*/  @!P2 LOP3.LUT R18, RZ, R6, RZ, 0x33, !PT ;  /* 0x00000006ff12a212 */ /* 0x000fca00078e33ff */
[----:B------:R-:W-:Y:S02]  /*0a60*/  @P1 IMAD R9, R18, UR5, RZ ;  /* 0x0000000512091c24 */ /* 0x000fe4000f8e02ff */
[----:B0-----:R-:W-:-:S06]  /*0a70*/  @P1 IMAD.WIDE R12, R13, 0x8, R10 ;  /* 0x000000080d0c1825 */ /* 0x001fcc00078e020a */
[----:B------:R-:W3:Y:S01]  /*0a80*/  @P1 LDG.E.64 R12, desc[UR8][R12.64] ;  /* 0x000000080c0c1981 */ /* 0x000ee2000c1e1b00 */
[----:B--2---:R-:W-:-:S06]  /*0a90*/  @P1 IMAD.WIDE R10, R9, 0x8, R4 ;  /* 0x00000008090a1825 */ /* 0x004fcc00078e0204 */
[----:B------:R-:W3:Y:S01]  /*0aa0*/  @P1 LDG.E.64 R10, desc[UR8][R10.64] ;  /* 0x000000080a0a1981 */ /* 0x000ee2000c1e1b00 */
[C---:B-1----:R-:W-:Y:S02]  /*0ab0*/  LEA R14, P2, R8.reuse, UR10, 0x3 ;  /* 0x0000000a080e7c11 */ /* 0x042fe4000f8418ff */
[----:B------:R-:W-:Y:S02]  /*0ac0*/  CS2R R4, SRZ ;  /* 0x0000000000047805 */ /* 0x000fe4000001ff00 */
[----:B------:R-:W-:Y:S01]  /*0ad0*/  LEA.HI.X R15, R8, UR11, R7, 0x3, P2 ;  /* 0x0000000b080f7c11 */ /* 0x000fe200090f1c07 */
[----:B------:R-:W-:Y:S02]  /*0ae0*/  IMAD.MOV.U32 R7, RZ, RZ, R2 ;  /* 0x000000ffff077224 */ /* 0x000fe400078e0002 */
[----:B------:R-:W-:Y:S01]  /*0af0*/  IMAD.MOV.U32 R8, RZ, RZ, R0 ;  /* 0x000000ffff087224 */ /* 0x000fe200078e0000 */
[----:B---3--:R-:W-:-:S07]  /*0b00*/  @P1 DFMA R4, R10, R12, RZ ;  /* 0x0000000c0a04122b */ /* 0x008fce00000000ff */
[----:B------:R0:W-:Y:S04]  /*0b10*/  STG.E.64 desc[UR8][R14.64], R4 ;  /* 0x000000040e007986 */ /* 0x0001e8000c101b08 */
.L_x_1595:
[----:B------:R-:W-:Y:S05]  /*0b20*/  BSYNC.RECONVERGENT B0 ;  /* 0x0000000000007941 */ /* 0x000fea0003800200 */
.L_x_1594:
[----:B------:R-:W-:Y:S05]  /*0b30*/  @!P0 EXIT ;  /* 0x000000000000894d */ /* 0x000fea0003800000 */
[----:B------:R-:W0:Y:S01]  /*0b40*/  LDC R0, c[0x0][0x420] ;  /* 0x00010800ff007b82 */ /* 0x000e220000000800 */
        /* <DEDUP_REMOVED lines=12> */
.L_x_1596:
[----:B0-----:R-:W0:Y:S01]  /*0c10*/  LDC R10, c[0x0][0x424] ;  /* 0x00010900ff0a7b82 */ /* 0x001e220000000800 */
[----:B------:R-:W-:-:S05]  /*0c20*/  IABS R0, R8 ;  /* 0x0000000800007213 */ /* 0x000fca0000000000 */
[----:B------:R-:W-:Y:S02]  /*0c30*/  IMAD.HI.U32 R4, R4, R0, RZ ;  /* 0x0000000004047227 */ /* 0x000fe400078e00ff */
[----:B------:R-:W1:Y:S02]  /*0c40*/  LDC R21, c[0x0][0x420] ;  /* 0x00010800ff157b82 */ /* 0x000e640000000800 */
[----:B------:R-:W-:-:S06]  /*0c50*/  IMAD.MOV R2, RZ, RZ, -R4 ;  /* 0x000000ffff027224 */ /* 0x000fcc00078e0a04 */
[----:B------:R-:W2:Y:S01]  /*0c60*/  LDC R6, c[0x0][0x410] ;  /* 0x00010400ff067b82 */ /* 0x000ea20000000800 */
[----:B0-----:R-:W-:-:S07]  /*0c70*/  IABS R20, R10 ;  /* 0x0000000a00147213 */ /* 0x001fce0000000000 */
[----:B------:R-:W0:Y:S01]  /*0c80*/  LDC.64 R16, c[0x0][0x430] ;  /* 0x00010c00ff107b82 */ /* 0x000e220000000a00 */
[----:B------:R-:W-:Y:S01]  /*0c90*/  ISETP.NE.AND P3, PT, R10, RZ, PT ;  /* 0x000000ff0a00720c */ /* 0x000fe20003f65270 */
[----:B------:R-:W3:Y:S01]  /*0ca0*/  I2F.RP R9, R20 ;  /* 0x0000001400097306 */ /* 0x000ee20000209400 */
[----:B------:R-:W-:Y:S02]  /*0cb0*/  LOP3.LUT R22, RZ, R10, RZ, 0x33, !PT ;  /* 0x0000000aff167212 */ /* 0x000fe400078e33ff */
[----:B-1----:R-:W-:-:S03]  /*0cc0*/  IABS R19, R21 ;  /* 0x0000001500137213 */ /* 0x002fc60000000000 */
[----:B------:R-:W0:Y:S01]  /*0cd0*/  LDC.64 R14, c[0x0][0x438] ;  /* 0x00010e00ff0e7b82 */ /* 0x000e220000000a00 */
[----:B------:R-:W-:Y:S02]  /*0ce0*/  ISETP.NE.AND P4, PT, R21, RZ, PT ;  /* 0x000000ff1500720c */ /* 0x000fe40003f85270 */
[----:B------:R-:W-:Y:S01]  /*0cf0*/  LOP3.LUT R24, RZ, R21, RZ, 0x33, !PT ;  /* 0x00000015ff187212 */ /* 0x000fe200078e33ff */
[----:B------:R-:W-:Y:S01]  /*0d00*/  IMAD R0, R19, R2, R0 ;  /* 0x0000000213007224 */ /* 0x000fe200078e0200 */
[----:B------:R-:W1:Y:S04]  /*0d10*/  I2F.RP R11, R19 ;  /* 0x00000013000b7306 */ /* 0x000e680000209400 */
[----:B------:R-:W-:-:S04]  /*0d20*/  ISETP.GT.U32.AND P1, PT, R5, R0, PT ;  /* 0x000000000500720c */ /* 0x000fc80003f24070 */
[----:B---3--:R-:W3:Y:S08]  /*0d30*/  MUFU.RCP R9, R9 ;  /* 0x0000000900097308 */ /* 0x008ef00000001000 */
[----:B-1----:R-:W-:Y:S01]  /*0d40*/  MUFU.RCP R11, R11 ;  /* 0x0000000b000b7308 */ /* 0x002fe20000001000 */
[----:B------:R-:W-:Y:S02]  /*0d50*/  @!P1 IMAD.IADD R0, R0, 0x1, -R19 ;  /* 0x0000000100009824 */ /* 0x000fe400078e0a13 */
[----:B------:R-:W-:-:S03]  /*0d60*/  @!P1 VIADD R4, R4, 0x1 ;  /* 0x0000000104049836 */ /* 0x000fc60000000000 */
[----:B------:R-:W-:Y:S02]  /*0d70*/  ISETP.GE.U32.AND P0, PT, R0, R5, PT ;  /* 0x000000050000720c */ /* 0x000fe40003f06070 */
[----:B------:R-:W-:Y:S02]  /*0d80*/  LOP3.LUT R0, R8, R21, RZ, 0x3c, !PT ;  /* 0x0000001508007212 */ /* 0x000fe400078e3cff */
[----:B---3--:R-:W-:Y:S02]  /*0d90*/  IADD3 R2, PT, PT, R9, 0xffffffe, RZ ;  /* 0x0ffffffe09027810 */ /* 0x008fe40007ffe0ff */
[----:B------:R-:W-:Y:S02]  /*0da0*/  ISETP.GE.AND P2, PT, R0, RZ, PT ;  /* 0x000000ff0000720c */ /* 0x000fe40003f46270 */
[----:B------:R-:W1:Y:S01]  /*0db0*/  F2I.FTZ.U32.TRUNC.NTZ R5, R2 ;  /* 0x0000000200057305 */ /* 0x000e62000021f000 */
[----:B--2---:R-:W-:-:S04]  /*0dc0*/  IABS R9, R6 ;  /* 0x0000000600097213 */ /* 0x004fc80000000000 */
[----:B------:R-:W-:-:S06]  /*0dd0*/  @P0 VIADD R4, R4, 0x1 ;  /* 0x0000000104040836 */ /* 0x000fcc0000000000 */
[----:B------:R-:W-:Y:S01]  /*0de0*/  @!P2 IADD3 R4, PT, PT, -R4, RZ, RZ ;  /* 0x000000ff0404a210 */ /* 0x000fe20007ffe1ff */
[----:B-1----:R-:W-:-:S03]  /*0df0*/  IMAD.MOV R23, RZ, RZ, -R5 ;  /* 0x000000ffff177224 */ /* 0x002fc600078e0a05 */
[----:B------:R-:W-:Y:S01]  /*0e00*/  SEL R25, R24, R4, !P4 ;  /* 0x0000000418197207 */ /* 0x000fe20006000000 */
[----:B------:R-:W-:Y:S02]  /*0e10*/  IMAD.MOV.U32 R4, RZ, RZ, RZ ;  /* 0x000000ffff047224 */ /* 0x000fe400078e00ff */
[----:B------:R-:W-:Y:S01]  /*0e20*/  IMAD R23, R23, R20, RZ ;  /* 0x0000001417177224 */ /* 0x000fe200078e02ff */
[----:B------:R-:W-:-:S03]  /*0e30*/  IABS R0, R25 ;  /* 0x0000001900007213 */ /* 0x000fc60000000000 */
[----:B------:R-:W-:Y:S02]  /*0e40*/  IMAD.HI.U32 R23, R5, R23, R4 ;  /* 0x0000001705177227 */ /* 0x000fe400078e0004 */
[----:B------:R-:W1:Y:S02]  /*0e50*/  I2F.RP R4, R9 ;  /* 0x0000000900047306 */ /* 0x000e640000209400 */
[----:B------:R-:W-:-:S04]  /*0e60*/  IMAD.MOV.U32 R5, RZ, RZ, R0 ;  /* 0x000000ffff057224 */ /* 0x000fc800078e0000 */
[----:B------:R-:W-:-:S04]  /*0e70*/  IMAD.HI.U32 R0, R23, R5, RZ ;  /* 0x0000000517007227 */ /* 0x000fc800078e00ff */
[----:B------:R-:W-:-:S04]  /*0e80*/  IMAD.MOV R2, RZ, RZ, -R0 ;  /* 0x000000ffff027224 */ /* 0x000fc800078e0a00 */
[----:B------:R-:W-:Y:S01]  /*0e90*/  IMAD R5, R20, R2, R5 ;  /* 0x0000000214057224 */ /* 0x000fe200078e0205 */
[----:B-1----:R-:W1:Y:S01]  /*0ea0*/  MUFU.RCP R4, R4 ;  /* 0x0000000400047308 */ /* 0x002e620000001000 */
[----:B------:R-:W-:-:S03]  /*0eb0*/  LOP3.LUT R2, R25, R10, RZ, 0x3c, !PT ;  /* 0x0000000a19027212 */ /* 0x000fc600078e3cff */
[----:B------:R-:W-:Y:S02]  /*0ec0*/  ISETP.GT.U32.AND P1, PT, R20, R5, PT ;  /* 0x000000051400720c */ /* 0x000fe40003f24070 */
[----:B------:R-:W-:-:S11]  /*0ed0*/  ISETP.GE.AND P2, PT, R2, RZ, PT ;  /* 0x000000ff0200720c */ /* 0x000fd60003f46270 */
[-C--:B------:R-:W-:Y:S01]  /*0ee0*/  @!P1 IADD3 R5, PT, PT, R5, -R20.reuse, RZ ;  /* 0x8000001405059210 */ /* 0x080fe20007ffe0ff */
[----:B-1----:R-:W-:Y:S02]  /*0ef0*/  VIADD R12, R4, 0xffffffe ;  /* 0x0ffffffe040c7836 */ /* 0x002fe40000000000 */
[----:B------:R-:W-:Y:S01]  /*0f00*/  @!P1 VIADD R0, R0, 0x1 ;  /* 0x0000000100009836 */ /* 0x000fe20000000000 */
[----:B------:R-:W-:Y:S01]  /*0f10*/  ISETP.GE.U32.AND P0, PT, R5, R20, PT ;  /* 0x000000140500720c */ /* 0x000fe20003f06070 */
[----:B------:R1:W2:Y:S01]  /*0f20*/  F2I.FTZ.U32.TRUNC.NTZ R13, R12 ;  /* 0x0000000c000d7305 */ /* 0x0002a2000021f000 */
[----:B------:R-:W-:Y:S02]  /*0f30*/  VIADD R5, R11, 0xffffffe ;  /* 0x0ffffffe0b057836 */ /* 0x000fe40000000000 */
[----:B------:R-:W-:-:S05]  /*0f40*/  IMAD.MOV.U32 R4, RZ, RZ, RZ ;  /* 0x000000ffff047224 */ /* 0x000fca00078e00ff */
[----:B------:R-:W3:Y:S01]  /*0f50*/  F2I.FTZ.U32.TRUNC.NTZ R5, R5 ;  /* 0x0000000500057305 */ /* 0x000ee2000021f000 */
[----:B-1----:R-:W-:-:S03]  /*0f60*/  MOV R12, RZ ;  /* 0x000000ff000c7202 */ /* 0x002fc60000000f00 */
[----:B------:R-:W-:Y:S01]  /*0f70*/  @P0 IADD3 R0, PT, PT, R0, 0x1, RZ ;  /* 0x0000000100000810 */ /* 0x000fe20007ffe0ff */
[----:B--2---:R-:W-:-:S04]  /*0f80*/  IMAD.MOV R2, RZ, RZ, -R13 ;  /* 0x000000ffff027224 */ /* 0x004fc800078e0a0d */
[----:B------:R-:W-:Y:S02]  /*0f90*/  @!P2 IMAD.MOV R0, RZ, RZ, -R0 ;  /* 0x000000ffff00a224 */ /* 0x000fe400078e0a00 */
[----:B------:R-:W-:Y:S01]  /*0fa0*/  IMAD R11, R2, R9, RZ ;  /* 0x00000009020b7224 */ /* 0x000fe200078e02ff */
[----:B------:R-:W-:Y:S02]  /*0fb0*/  IADD3 R2, P2, PT, R3, R8, RZ ;  /* 0x0000000803027210 */ /* 0x000fe40007f5e0ff */
[----:B------:R-:W-:Y:S01]  /*0fc0*/  SEL R18, R22, R0, !P3 ;  /* 0x0000000016127207 */ /* 0x000fe20005800000 */
[----:B------:R-:W-:Y:S01]  /*0fd0*/  IMAD.HI.U32 R11, R13, R11, R12 ;  /* 0x0000000b0d0b7227 */ /* 0x000fe200078e000c */
[----:B------:R-:W-:Y:S02]  /*0fe0*/  IABS R26, R2 ;  /* 0x00000002001a7213 */ /* 0x000fe40000000000 */
[----:B------:R-:W-:Y:S01]  /*0ff0*/  IABS R28, R18 ;  /* 0x00000012001c7213 */ /* 0x000fe20000000000 */
[----:B---3--:R-:W-:-:S04]  /*1000*/  IMAD.MOV R0, RZ, RZ, -R5 ;  /* 0x000000ffff007224 */ /* 0x008fc800078e0a05 */
[----:B------:R-:W-:Y:S02]  /*1010*/  IMAD R13, R0, R19, RZ ;  /* 0x00000013000d7224 */ /* 0x000fe400078e02ff */
[----:B------:R-:W-:-:S04]  /*1020*/  IMAD.HI.U32 R0, R11, R28, RZ ;  /* 0x0000001c0b007227 */ /* 0x000fc800078e00ff */
[----:B------:R-:W-:Y:S02]  /*1030*/  IMAD.MOV R0, RZ, RZ, -R0 ;  /* 0x000000ffff007224 */ /* 0x000fe400078e0a00 */
[----:B------:R-:W-:Y:S01]  /*1040*/  IMAD.HI.U32 R4, R5, R13, R4 ;  /* 0x0000000d05047227 */ /* 0x000fe200078e0004 */
[----:B------:R-:W-:-:S03]  /*1050*/  IADD3 R5, PT, PT, -R18, RZ, RZ ;  /* 0x000000ff12057210 */ /* 0x000fc60007ffe1ff */
[C---:B------:R-:W-:Y:S02]  /*1060*/  IMAD R28, R9.reuse, R0, R28 ;  /* 0x00000000091c7224 */ /* 0x040fe400078e021c */
[--C-:B------:R-:W-:Y:S02]  /*1070*/  IMAD.MOV R0, RZ, RZ, -R25.reuse ;  /* 0x000000ffff007224 */ /* 0x100fe400078e0a19 */
[----:B------:R-:W-:Y:S01]  /*1080*/  IMAD R12, R10, R5, R25 ;  /* 0x000000050a0c7224 */ /* 0x000fe200078e0219 */
[----:B------:R-:W-:Y:S01]  /*1090*/  ISETP.GT.U32.AND P1, PT, R9, R28, PT ;  /* 0x0000001c0900720c */ /* 0x000fe20003f24070 */
[----:B------:R-:W-:Y:S02]  /*10a0*/  IMAD R13, R21, R0, R8 ;  /* 0x00000000150d7224 */ /* 0x000fe400078e0208 */
[----:B------:R-:W-:-:S04]  /*10b0*/  IMAD.HI.U32 R0, R4, R26, RZ ;  /* 0x0000001a04007227 */ /* 0x000fc800078e00ff */
[----:B0-----:R-:W-:Y:S02]  /*10c0*/  IMAD R25, R13, R16, -R14 ;  /* 0x000000100d197224 */ /* 0x001fe400078e0a0e */
[----:B------:R-:W-:Y:S02]  /*10d0*/  IMAD R13, R12, R17, -R15 ;  /* 0x000000110c0d7224 */ /* 0x000fe400078e0a0f */
[----:B------:R-:W-:Y:S01]  /*10e0*/  IMAD.MOV R5, RZ, RZ, -R0 ;  /* 0x000000ffff057224 */ /* 0x000fe200078e0a00 */
[----:B------:R-:W-:Y:S01]  /*10f0*/  ISETP.GE.AND P0, PT, R25, UR10, PT ;  /* 0x0000000a19007c0c */ /* 0x000fe2000bf06270 */
[----:B------:R-:W-:Y:S01]  /*1100*/  @!P1 IMAD.IADD R28, R28, 0x1, -R9 ;  /* 0x000000011c1c9824 */ /* 0x000fe200078e0a09 */
[----:B------:R-:W-:Y:S01]  /*1110*/  ISETP.GE.AND P6, PT, R13, UR11, PT ;  /* 0x0000000b0d007c0c */ /* 0x000fe2000bfc6270 */
[----:B------:R-:W-:Y:S01]  /*1120*/  IMAD R26, R19, R5, R26 ;  /* 0x00000005131a7224 */ /* 0x000fe200078e021a */
[----:B------:R-:W-:Y:S01]  /*1130*/  ISETP.GT.AND P0, PT, R25, -0x1, !P0 ;  /* 0xffffffff1900780c */ /* 0x000fe20004704270 */
[----:B------:R-:W-:Y:S01]  /*1140*/  IMAD.MOV.U32 R5, RZ, RZ, R19 ;  /* 0x000000ffff057224 */ /* 0x000fe200078e0013 */
[----:B------:R-:W-:-:S02]  /*1150*/  ISETP.GT.AND P6, PT, R13, -0x1, !P6 ;  /* 0xffffffff0d00780c */ /* 0x000fc400077c4270 */
[----:B------:R-:W-:Y:S02]  /*1160*/  ISETP.GE.AND P1, PT, R18, RZ, PT ;  /* 0x000000ff1200720c */ /* 0x000fe40003f26270 */
[----:B------:R-:W-:Y:S02]  /*1170*/  PLOP3.LUT P0, PT, P6, P0, PT, 0x80, 0x8 ;  /* 0x000000000008781c */ /* 0x000fe40003701070 */
[----:B------:R-:W-:Y:S02]  /*1180*/  ISETP.GT.U32.AND P6, PT, R9, R28, PT ;  /* 0x0000001c0900720c */ /* 0x000fe40003fc4070 */
[----:B------:R-:W-:-:S09]  /*1190*/  ISETP.GT.U32.AND P5, PT, R5, R26, PT ;  /* 0x0000001a0500720c */ /* 0x000fd20003fa4070 */
[----:B------:R-:W-:Y:S02]  /*11a0*/  @P0 IMAD R18, R18, UR11, R13 ;  /* 0x0000000b12120c24 */ /* 0x000fe4000f8e020d */
[----:B------:R-:W0:Y:S01]  /*11b0*/  @P0 LDC.64 R12, c[0x0][0x3d0] ;  /* 0x0000f400ff0c0b82 */ /* 0x000e220000000a00 */
[----:B------:R-:W-:Y:S01]  /*11c0*/  @!P6 IMAD.IADD R28, R28, 0x1, -R9 ;  /* 0x000000011c1ce824 */ /* 0x000fe200078e0a09 */
[----:B------:R-:W-:Y:S01]  /*11d0*/  ISETP.NE.AND P6, PT, R6, RZ, PT ;  /* 0x000000ff0600720c */ /* 0x000fe20003fc5270 */
[----:B------:R-:W-:Y:S01]  /*11e0*/  @P0 IMAD R25, R18, UR10, R25 ;  /* 0x0000000a12190c24 */ /* 0x000fe2000f8e0219 */
[----:B------:R-:W-:Y:S01]  /*11f0*/  LOP3.LUT R6, RZ, R6, RZ, 0x33, !PT ;  /* 0x00000006ff067212 */ /* 0x000fe200078e33ff */
[----:B------:R-:W-:Y:S01]  /*1200*/  @!P1 IMAD.MOV R28, RZ, RZ, -R28 ;  /* 0x000000ffff1c9224 */ /* 0x000fe200078e0a1c */
[----:B------:R-:W-:-:S04]  /*1210*/  @!P5 IADD3 R26, PT, PT, R26, -R19, RZ ;  /* 0x800000131a1ad210 */ /* 0x000fc80007ffe0ff */
[----:B------:R-:W-:-:S05]  /*1220*/  SEL R19, R6, R28, !P6 ;  /* 0x0000001c06137207 */ /* 0x000fca0007000000 */
[----:B------:R-:W-:-:S04]  /*1230*/  @P0 IMAD R19, R19, UR5, RZ ;  /* 0x0000000513130c24 */ /* 0x000fc8000f8e02ff */
[----:B0-----:R-:W-:Y:S02]  /*1240*/  @P0 IMAD.WIDE R12, R19, 0x8, R12 ;  /* 0x00000008130c0825 */ /* 0x001fe400078e020c */
[----:B------:R-:W0:Y:S04]  /*1250*/  @P0 LDC.64 R18, c[0x0][0x380] ;  /* 0x0000e000ff120b82 */ /* 0x000e280000000a00 */
[----:B------:R-:W2:Y:S01]  /*1260*/  @P0 LDG.E.64 R12, desc[UR8][R12.64] ;  /* 0x000000080c0c0981 */ /* 0x000ea2000c1e1b00 */
[----:B0-----:R-:W-:-:S06]  /*1270*/  @P0 IMAD.WIDE R18, R25, 0x8, R18 ;  /* 0x0000000819120825 */ /* 0x001fcc00078e0212 */
[----:B------:R-:W2:Y:S01]  /*1280*/  @P0 LDG.E.64 R18, desc[UR8][R18.64] ;  /* 0x0000000812120981 */ /* 0x000ea2000c1e1b00 */
[----:B------:R-:W-:Y:S02]  /*1290*/  ISETP.GE.U32.AND P1, PT, R26, R5, PT ;  /* 0x000000051a00720c */ /* 0x000fe40003f26070 */
[----:B------:R-:W-:Y:S01]  /*12a0*/  LOP3.LUT R25, R2, R21, RZ, 0x3c, !PT ;  /* 0x0000001502197212 */ /* 0x000fe200078e3cff */
[----:B------:R-:W-:-:S03]  /*12b0*/  @!P5 VIADD R0, R0, 0x1 ;  /* 0x000000010000d836 */ /* 0x000fc60000000000 */
[----:B------:R-:W-:-:S07]  /*12c0*/  ISETP.GE.AND P5, PT, R25, RZ, PT ;  /* 0x000000ff1900720c */ /* 0x000fce0003fa6270 */
[----:B------:R-:W-:-:S06]  /*12d0*/  @P1 IADD3 R0, PT, PT, R0, 0x1, RZ ;  /* 0x0000000100001810 */ /* 0x000fcc0007ffe0ff */
        /* <DEDUP_REMOVED lines=15> */
[----:B------:R-:W-:Y:S01]  /*13d0*/  IABS R24, R22 ;  /* 0x0000001600187213 */ /* 0x000fe20000000000 */
[----:B------:R-:W-:Y:S01]  /*13e0*/  IMAD.MOV R0, RZ, RZ, -R25 ;  /* 0x000000ffff007224 */ /* 0x000fe200078e0a19 */
[----:B------:R-:W-:-:S03]  /*13f0*/  IADD3 R20, PT, PT, -R22, RZ, RZ ;  /* 0x000000ff16147210 */ /* 0x000fc60007ffe1ff */
        /* <DEDUP_REMOVED lines=8> */
[C---:B------:R-:W-:Y:S02]  /*1480*/  ISETP.GE.AND P3, PT, R0.reuse, UR10, PT ;  /* 0x0000000a00007c0c */ /* 0x040fe4000bf66270 */
[C---:B------:R-:W-:Y:S02]  /*1490*/  ISETP.GE.AND P1, PT, R21.reuse, UR11, PT ;  /* 0x0000000b15007c0c */ /* 0x040fe4000bf26270 */
[----:B------:R-:W-:Y:S02]  /*14a0*/  ISETP.GT.AND P3, PT, R0, -0x1, !P3 ;  /* 0xffffffff0000780c */ /* 0x000fe40005f64270 */
[----:B------:R-:W-:-:S04]  /*14b0*/  ISETP.GT.AND P1, PT, R21, -0x1, !P1 ;  /* 0xffffffff1500780c */ /* 0x000fc80004f24270 */
[----:B------:R-:W-:Y:S01]  /*14c0*/  PLOP3.LUT P1, PT, P1, P3, PT, 0x80, 0x8 ;  /* 0x000000000008781c */ /* 0x000fe20000f27070 */
[----:B------:R-:W-:-:S05]  /*14d0*/  @!P4 IMAD.IADD R20, R20, 0x1, -R9 ;  /* 0x000000011414c824 */ /* 0x000fca00078e0a09 */
[----:B------:R-:W-:Y:S02]  /*14e0*/  ISETP.GT.U32.AND P3, PT, R9, R20, PT ;  /* 0x000000140900720c */ /* 0x000fe40003f64070 */
[----:B------:R-:W-:-:S05]  /*14f0*/  ISETP.GE.AND P4, PT, R22, RZ, PT ;  /* 0x000000ff1600720c */ /* 0x000fca0003f86270 */
[----:B------:R-:W0:Y:S08]  /*1500*/  @P1 LDC.64 R10, c[0x0][0x380] ;  /* 0x0000e000ff0a1b82 */ /* 0x000e300000000a00 */
[----:B------:R-:W1:Y:S01]  /*1510*/  @P1 LDC.64 R14, c[0x0][0x3d0] ;  /* 0x0000f400ff0e1b82 */ /* 0x000e620000000a00 */
[----:B------:R-:W-:-:S05]  /*1520*/  @!P3 IMAD.IADD R20, R20, 0x1, -R9 ;  /* 0x000000011414b824 */ /* 0x000fca00078e0a09 */
[----:B------:R-:W-:Y:S01]  /*1530*/  @!P4 IADD3 R20, PT, PT, -R20, RZ, RZ ;  /* 0x000000ff1414c210 */ /* 0x000fe20007ffe1ff */
[----:B------:R-:W-:-:S03]  /*1540*/  @P1 IMAD R9, R22, UR11, R21 ;  /* 0x0000000b16091c24 */ /* 0x000fc6000f8e0215 */
[----:B------:R-:W-:Y:S02]  /*1550*/  SEL R6, R6, R20, !P6 ;  /* 0x0000001406067207 */ /* 0x000fe40007000000 */
[----:B------:R-:W-:Y:S02]  /*1560*/  CS2R R16, SRZ ;  /* 0x0000000000107805 */ /* 0x000fe4000001ff00 */
[----:B------:R-:W-:Y:S01]  /*1570*/  LEA R20, P3, R8, UR12, 0x3 ;  /* 0x0000000c08147c11 */ /* 0x000fe2000f8618ff */
[----:B------:R-:W-:-:S03]  /*1580*/  @P1 IMAD R9, R9, UR10, R0 ;  /* 0x0000000a09091c24 */ /* 0x000fc6000f8e0200 */
[----:B------:R-:W-:Y:S01]  /*1590*/  LEA.HI.X R21, R8, UR13, R7, 0x3, P3 ;  /* 0x0000000d08157c11 */ /* 0x000fe200098f1c07 */
[----:B--2---:R-:W-:Y:S01]  /*15a0*/  @P0 DFMA R16, R12, R18, RZ ;  /* 0x000000120c10022b */ /* 0x004fe200000000ff */
[----:B------:R-:W-:Y:S02]  /*15b0*/  @P1 IMAD R19, R6, UR5, RZ ;  /* 0x0000000506131c24 */ /* 0x000fe4000f8e02ff */
[----:B0-----:R-:W-:-:S04]  /*15c0*/  @P1 IMAD.WIDE R12, R9, 0x8, R10 ;  /* 0x00000008090c1825 */ /* 0x001fc800078e020a */
[----:B-1----:R-:W-:Y:S01]  /*15d0*/  @P1 IMAD.WIDE R14, R19, 0x8, R14 ;  /* 0x00000008130e1825 */ /* 0x002fe200078e020e */
[----:B------:R0:W-:Y:S04]  /*15e0*/  STG.E.64 desc[UR8][R20.64], R16 ;  /* 0x0000001014007986 */ /* 0x0001e8000c101b08 */
[----:B------:R-:W2:Y:S04]  /*15f0*/  @P1 LDG.E.64 R12, desc[UR8][R12.64] ;  /* 0x000000080c0c1981 */ /* 0x000ea8000c1e1b00 */
[----:B------:R-:W2:Y:S01]  /*1600*/  @P1 LDG.E.64 R14, desc[UR8][R14.64] ;  /* 0x000000080e0e1981 */ /* 0x000ea2000c1e1b00 */
[----:B------:R-:W-:-:S02]  /*1610*/  LEA R18, P0, R3, R20, 0x3 ;  /* 0x0000001403127211 */ /* 0x000fc400078018ff */
[----:B------:R-:W-:Y:S01]  /*1620*/  CS2R R10, SRZ ;  /* 0x00000000000a7805 */ /* 0x000fe2000001ff00 */
[----:B------:R-:W-:Y:S01]  /*1630*/  IMAD.X R7, RZ, RZ, R7, P2 ;  /* 0x000000ffff077224 */ /* 0x000fe200010e0607 */
[C---:B------:R-:W-:Y:S02]  /*1640*/  LEA.HI.X R19, R3.reuse, R21, RZ, 0x3, P0 ;  /* 0x0000001503137211 */ /* 0x040fe400000f1cff */
[----:B------:R-:W-:-:S05]  /*1650*/  IADD3 R8, P0, PT, R3, R2, RZ ;  /* 0x0000000203087210 */ /* 0x000fca0007f1e0ff */
[----:B------:R-:W-:Y:S01]  /*1660*/  IMAD.X R7, RZ, RZ, R7, P0 ;  /* 0x000000ffff077224 */ /* 0x000fe200000e0607 */
[----:B------:R-:W-:-:S04]  /*1670*/  ISETP.GE.U32.AND P0, PT, R8, UR4, PT ;  /* 0x0000000408007c0c */ /* 0x000fc8000bf06070 */
[----:B------:R-:W-:Y:S01]  /*1680*/  ISETP.GE.AND.EX P0, PT, R7, UR7, PT, P0 ;  /* 0x0000000707007c0c */ /* 0x000fe2000bf06300 */
[----:B--2---:R-:W-:-:S07]  /*1690*/  @P1 DFMA R10, R14, R12, RZ ;  /* 0x0000000c0e0a122b */ /* 0x004fce00000000ff */
[----:B------:R0:W-:Y:S05]  /*16a0*/  STG.E.64 desc[UR8][R18.64], R10 ;  /* 0x0000000a12007986 */ /* 0x0001ea000c101b08 */
[----:B------:R-:W-:Y:S05]  /*16b0*/  @!P0 BRA `(.L_x_1596) ;  /* 0xfffffff400548947 */ /* 0x000fea000383ffff */
[----:B------:R-:W-:Y:S05]  /*16c0*/  EXIT ;  /* 0x000000000000794d */ /* 0x000fea0003800000 */
.L_x_1590:
        /* <DEDUP_REMOVED lines=34> */
.L_x_1598:
[----:B------:R-:W-:-:S07]  /*18f0*/  MOV R6, 0x1910 ;  /* 0x0000191000067802 */ /* 0x000fce0000000f00 */
[----:B------:R-:W-:Y:S05]  /*1900*/  CALL.REL.NOINC `($__internal_51_$__cuda_sm20_div_u64) ;  /* 0x0000004c00bc7944 */ /* 0x000fea0003c00000 */
[----:B------:R-:W-:Y:S01]  /*1910*/  MOV R4, R9 ;  /* 0x0000000900047202 */ /* 0x000fe20000000f00 */
[----:B------:R-:W-:-:S07]  /*1920*/  IMAD.MOV.U32 R5, RZ, RZ, R10 ;  /* 0x000000ffff057224 */ /* 0x000fce00078e000a */
.L_x_1599:
[----:B------:R-:W-:Y:S05]  /*1930*/  BSYNC.RECONVERGENT B0 ;  /* 0x0000000000007941 */ /* 0x000fea0003800200 */
.L_x_1597:
        /* <DEDUP_REMOVED lines=105> */
[----:B-1----:R-:W-:-:S04]  /*1fd0*/  @P1 IMAD.WIDE R14, R9, 0x8, R14 ;  /* 0x00000008090e1825 */ /* 0x002fc800078e020e */
[----:B--2---:R-:W-:Y:S02]  /*1fe0*/  @P1 IMAD.WIDE R12, R13, 0x8, R4 ;  /* 0x000000080d0c1825 */ /* 0x004fe400078e0204 */
[----:B------:R-:W2:Y:S04]  /*1ff0*/  @P1 LDG.E.64 R14, desc[UR8][R14.64] ;  /* 0x000000080e0e1981 */ /* 0x000ea8000c1e1b00 */
[----:B------:R-:W2:Y:S04]  /*2000*/  LDG.E.64 R4, desc[UR8][R10.64] ;  /* 0x000000080a047981 */ /* 0x000ea8000c1e1b00 */
[----:B------:R-:W2:Y:S01]  /*2010*/  @P1 LDG.E.64 R12, desc[UR8][R12.64] ;  /* 0x000000080c0c1981 */ /* 0x000ea2000c1e1b00 */
[----:B---3--:R-:W-:-:S04]  /*2020*/  LEA R16, P2, R8, UR10, 0x3 ;  /* 0x0000000a08107c11 */ /* 0x008fc8000f8418ff */
[----:B------:R-:W-:Y:S01]  /*2030*/  LEA.HI.X R17, R8, UR11, R7, 0x3, P2 ;  /* 0x0000000b08117c11 */ /* 0x000fe200090f1c07 */
[----:B--2---:R-:W-:Y:S01]  /*2040*/  @P1 DFMA R4, R12, R14, R4 ;  /* 0x0000000e0c04122b */ /* 0x004fe20000000004 */
[----:B------:R-:W-:-:S04]  /*2050*/  IADD3 R8, P1, PT, R3, R8, RZ ;  /* 0x0000000803087210 */ /* 0x000fc80007f3e0ff */
[----:B------:R-:W-:Y:S02]  /*2060*/  IADD3.X R7, PT, PT, RZ, R7, RZ, P1, !PT ;  /* 0x00000007ff077210 */ /* 0x000fe40000ffe4ff */
[----:B------:R0:W-:Y:S07]  /*2070*/  STG.E.64 desc[UR8][R16.64], R4 ;  /* 0x0000000410007986 */ /* 0x0001ee000c101b08 */
.L_x_1601:
[----:B------:R-:W-:Y:S05]  /*2080*/  BSYNC.RECONVERGENT B0 ;  /* 0x0000000000007941 */ /* 0x000fea0003800200 */
.L_x_1600:
        /* <DEDUP_REMOVED lines=10> */
[----:B0-----:R-:W-:Y:S02]  /*2130*/  IMAD.MOV.U32 R10, RZ, RZ, RZ ;  /* 0x000000ffff0a7224 */ /* 0x001fe400078e00ff */
[----:B----4-:R-:W-:-:S04]  /*2140*/  IMAD.MOV R5, RZ, RZ, -R11 ;  /* 0x000000ffff057224 */ /* 0x010fc800078e0a0b */
[----:B------:R-:W-:-:S04]  /*2150*/  IMAD R5, R5, R4, RZ ;  /* 0x0000000405057224 */ /* 0x000fc800078e02ff */
[----:B-123--:R-:W-:-:S07]  /*2160*/  IMAD.HI.U32 R2, R11, R5, R10 ;  /* 0x000000050b027227 */ /* 0x00efce00078e000a */
.L_x_1602:
[----:B------:R-:W0:Y:S01]  /*2170*/  LDC R25, c[0x0][0x420] ;  /* 0x00010800ff197b82 */ /* 0x000e220000000800 */
[----:B------:R-:W-:-:S05]  /*2180*/  IABS R5, R8 ;  /* 0x0000000800057213 */ /* 0x000fca0000000000 */
[----:B------:R-:W-:Y:S02]  /*2190*/  IMAD.HI.U32 R13, R2, R5, RZ ;  /* 0x00000005020d7227 */ /* 0x000fe400078e00ff */
[----:B------:R-:W1:Y:S03]  /*21a0*/  LDC R19, c[0x0][0x424] ;  /* 0x00010900ff137b82 */ /* 0x000e660000000800 */
[----:B------:R-:W-:Y:S02]  /*21b0*/  IADD3 R0, PT, PT, -R13, RZ, RZ ;  /* 0x000000ff0d007210 */ /* 0x000fe40007ffe1ff */
[-C--:B0-----:R-:W-:Y:S02]  /*21c0*/  IABS R12, R25.reuse ;  /* 0x00000019000c7213 */ /* 0x081fe40000000000 */
[-C--:B------:R-:W-:Y:S02]  /*21d0*/  LOP3.LUT R24, RZ, R25.reuse, RZ, 0x33, !PT ;  /* 0x00000019ff187212 */ /* 0x080fe400078e33ff */
[----:B------:R-:W0:Y:S01]  /*21e0*/  I2F.RP R9, R12 ;  /* 0x0000000c00097306 */ /* 0x000e220000209400 */
[----:B------:R-:W-:Y:S01]  /*21f0*/  IMAD R5, R12, R0, R5 ;  /* 0x000000000c057224 */ /* 0x000fe200078e0205 */
[----:B------:R-:W-:-:S02]  /*2200*/  LOP3.LUT R0, R8, R25, RZ, 0x3c, !PT ;  /* 0x0000001908007212 */ /* 0x000fc400078e3cff */
[----:B-1----:R-:W-:Y:S02]  /*2210*/  IABS R6, R19 ;  /* 0x0000001300067213 */ /* 0x002fe40000000000 */
[----:B------:R-:W-:Y:S02]  /*2220*/  ISETP.GT.U32.AND P1, PT, R4, R5, PT ;  /* 0x000000050400720c */ /* 0x000fe40003f24070 */
[----:B------:R-:W1:Y:S01]  /*2230*/  I2F.RP R14, R6 ;  /* 0x00000006000e7306 */ /* 0x000e620000209400 */
[----:B------:R-:W-:Y:S02]  /*2240*/  ISETP.GE.AND P3, PT, R0, RZ, PT ;  /* 0x000000ff0000720c */ /* 0x000fe40003f66270 */
[----:B------:R-:W-:-:S05]  /*2250*/  IADD3 R0, P2, PT, R3, R8, RZ ;  /* 0x0000000803007210 */ /* 0x000fca0007f5e0ff */
[----:B0-----:R-:W0:Y:S03]  /*2260*/  MUFU.RCP R9, R9 ;  /* 0x0000000900097308 */ /* 0x001e260000001000 */
[----:B------:R-:W-:Y:S02]  /*2270*/  @!P1 IMAD.IADD R5, R5, 0x1, -R12 ;  /* 0x0000000105059824 */ /* 0x000fe400078e0a0c */
[----:B------:R-:W-:-:S03]  /*2280*/  @!P1 VIADD R13, R13, 0x1 ;  /* 0x000000010d0d9836 */ /* 0x000fc60000000000 */
[----:B-1----:R-:W1:Y:S01]  /*2290*/  MUFU.RCP R14, R14 ;  /* 0x0000000e000e7308 */ /* 0x002e620000001000 */
[----:B------:R-:W-:Y:S02]  /*22a0*/  ISETP.GE.U32.AND P0, PT, R5, R4, PT ;  /* 0x000000040500720c */ /* 0x000fe40003f06070 */
[----:B------:R-:W-:Y:S01]  /*22b0*/  IABS R4, R0 ;  /* 0x0000000000047213 */ /* 0x000fe20000000000 */
[----:B0-----:R-:W-:Y:S02]  /*22c0*/  VIADD R11, R9, 0xffffffe ;  /* 0x0ffffffe090b7836 */ /* 0x001fe40000000000 */
[----:B------:R-:W0:Y:S08]  /*22d0*/  LDC R9, c[0x0][0x410] ;  /* 0x00010400ff097b82 */ /* 0x000e300000000800 */
[----:B------:R-:W-:Y:S01]  /*22e0*/  @P0 VIADD R13, R13, 0x1 ;  /* 0x000000010d0d0836 */ /* 0x000fe20000000000 */
[----:B------:R-:W2:Y:S01]  /*22f0*/  F2I.FTZ.U32.TRUNC.NTZ R11, R11 ;  /* 0x0000000b000b7305 */ /* 0x000ea2000021f000 */
[----:B------:R-:W-:Y:S01]  /*2300*/  ISETP.NE.AND P0, PT, R25, RZ, PT ;  /* 0x000000ff1900720c */ /* 0x000fe20003f05270 */
[----:B-1----:R-:W-:-:S02]  /*2310*/  VIADD R10, R14, 0xffffffe ;  /* 0x0ffffffe0e0a7836 */ /* 0x002fc40000000000 */
[----:B------:R-:W-:-:S04]  /*2320*/  @!P3 IMAD.MOV R13, RZ, RZ, -R13 ;  /* 0x000000ffff0db224 */ /* 0x000fc800078e0a0d */
[----:B------:R1:W3:Y:S01]  /*2330*/  F2I.FTZ.U32.TRUNC.NTZ R5, R10 ;  /* 0x0000000a00057305 */ /* 0x0002e2000021f000 */
[----:B------:R-:W-:Y:S02]  /*2340*/  SEL R16, R24, R13, !P0 ;  /* 0x0000000d18107207 */ /* 0x000fe40004000000 */
[----:B--2---:R-:W-:Y:S01]  /*2350*/  IADD3 R15, PT, PT, RZ, -R11, RZ ;  /* 0x8000000bff0f7210 */ /* 0x004fe20007ffe0ff */
[----:B-1----:R-:W-:-:S04]  /*2360*/  IMAD.MOV.U32 R10, RZ, RZ, RZ ;  /* 0x000000ffff0a7224 */ /* 0x002fc800078e00ff */
[----:B------:R-:W-:Y:S01]  /*2370*/  IMAD R15, R15, R12, RZ ;  /* 0x0000000c0f0f7224 */ /* 0x000fe200078e02ff */
[----:B0-----:R-:W-:Y:S01]  /*2380*/  IABS R14, R9 ;  /* 0x00000009000e7213 */ /* 0x001fe20000000000 */
[----:B---3--:R-:W-:Y:S02]  /*2390*/  IMAD.MOV R21, RZ, RZ, -R5 ;  /* 0x000000ffff157224 */ /* 0x008fe400078e0a05 */
[----:B------:R-:W-:Y:S01]  /*23a0*/  IMAD.HI.U32 R2, R11, R15, R10 ;  /* 0x0000000f0b027227 */ /* 0x000fe200078e000a */
[----:B------:R-:W-:-:S03]  /*23b0*/  MOV R15, R4 ;  /* 0x00000004000f7202 */ /* 0x000fc60000000f00 */
[----:B------:R-:W-:Y:S01]  /*23c0*/  HFMA2 R4, -RZ, RZ, 0, 0 ;  /* 0x00000000ff047431 */ /* 0x000fe200000001ff */
[----:B------:R-:W-:Y:S01]  /*23d0*/  IABS R11, R16 ;  /* 0x00000010000b7213 */ /* 0x000fe20000000000 */
[----:B------:R-:W-:Y:S02]  /*23e0*/  IMAD R21, R21, R6, RZ ;  /* 0x0000000615157224 */ /* 0x000fe400078e02ff */
[----:B------:R-:W-:-:S04]  /*23f0*/  IMAD.HI.U32 R10, R2, R15, RZ ;  /* 0x0000000f020a7227 */ /* 0x000fc800078e00ff */
[----:B------:R-:W-:Y:S02]  /*2400*/  IMAD.MOV R13, RZ, RZ, -R10 ;  /* 0x000000ffff0d7224 */ /* 0x000fe400078e0a0a */
[----:B------:R-:W-:-:S04]  /*2410*/  IMAD.HI.U32 R21, R5, R21, R4 ;  /* 0x0000001505157227 */ /* 0x000fc800078e0004 */
[----:B------:R-:W-:Y:S02]  /*2420*/  IMAD R15, R12, R13, R15 ;  /* 0x0000000d0c0f7224 */ /* 0x000fe400078e020f */
[----:B------:R-:W-:Y:S02]  /*2430*/  IMAD.MOV.U32 R4, RZ, RZ, R12 ;  /* 0x000000ffff047224 */ /* 0x000fe400078e000c */
[----:B------:R-:W-:Y:S02]  /*2440*/  IMAD.MOV.U32 R5, RZ, RZ, R14 ;  /* 0x000000ffff057224 */ /* 0x000fe400078e000e */
[----:B------:R-:W-:Y:S01]  /*2450*/  IMAD.HI.U32 R13, R21, R11, RZ ;  /* 0x0000000b150d7227 */ /* 0x000fe200078e00ff */
[----:B------:R-:W-:Y:S01]  /*2460*/  ISETP.GT.U32.AND P4, PT, R4, R15, PT ;  /* 0x0000000f0400720c */ /* 0x000fe20003f84070 */
[----:B------:R-:W0:Y:S02]  /*2470*/  I2F.RP R17, R5 ;  /* 0x0000000500117306 */ /* 0x000e240000209400 */
[----:B------:R-:W-:-:S04]  /*2480*/  IMAD.MOV R14, RZ, RZ, -R13 ;  /* 0x000000ffff0e7224 */ /* 0x000fc800078e0a0d */
[----:B------:R-:W-:-:S05]  /*2490*/  IMAD R11, R6, R14, R11 ;  /* 0x0000000e060b7224 */ /* 0x000fca00078e020b */
[----:B------:R-:W-:Y:S01]  /*24a0*/  ISETP.GT.U32.AND P1, PT, R6, R11, PT ;  /* 0x0000000b0600720c */ /* 0x000fe20003f24070 */
[----:B------:R-:W-:Y:S01]  /*24b0*/  @!P4 VIADD R10, R10, 0x1 ;  /* 0x000000010a0ac836 */ /* 0x000fe20000000000 */
[----:B------:R-:W-:Y:S01]  /*24c0*/  @!P4 IADD3 R15, PT, PT, R15, -R12, RZ ;  /* 0x8000000c0f0fc210 */ /* 0x000fe20007ffe0ff */
[----:B0-----:R-:W0:Y:S01]  /*24d0*/  MUFU.RCP R17, R17 ;  /* 0x0000001100117308 */ /* 0x001e220000001000 */
[----:B------:R-:W-:Y:S02]  /*24e0*/  LOP3.LUT R12, R0, R25, RZ, 0x3c, !PT ;  /* 0x00000019000c7212 */ /* 0x000fe400078e3cff */
[----:B------:R-:W-:Y:S02]  /*24f0*/  ISETP.GE.U32.AND P3, PT, R15, R4, PT ;  /* 0x000000040f00720c */ /* 0x000fe40003f66070 */
[----:B------:R-:W-:-:S05]  /*2500*/  ISETP.GE.AND P5, PT, R12, RZ, PT ;  /* 0x000000ff0c00720c */ /* 0x000fca0003fa6270 */
[----:B------:R-:W-:Y:S02]  /*2510*/  @!P1 IMAD.IADD R11, R11, 0x1, -R6 ;  /* 0x000000010b0b9824 */ /* 0x000fe400078e0a06 */
[----:B------:R-:W-:-:S04]  /*2520*/  @!P1 VIADD R13, R13, 0x1 ;  /* 0x000000010d0d9836 */ /* 0x000fc80000000000 */
[----:B------:R-:W-:Y:S01]  /*2530*/  @P3 IADD3 R10, PT, PT, R10, 0x1, RZ ;  /* 0x000000010a0a3810 */ /* 0x000fe20007ffe0ff */
[----:B0-----:R-:W-:Y:S01]  /*2540*/  VIADD R12, R17, 0xffffffe ;  /* 0x0ffffffe110c7836 */ /* 0x001fe20000000000 */
[----:B------:R-:W-:Y:S02]  /*2550*/  ISETP.GE.U32.AND P3, PT, R11, R6, PT ;  /* 0x000000060b00720c */ /* 0x000fe40003f66070 */
[-C--:B------:R-:W-:Y:S01]  /*2560*/  LOP3.LUT R17, RZ, R19.reuse, RZ, 0x33, !PT ;  /* 0x00000013ff117212 */ /* 0x080fe200078e33ff */
[----:B------:R-:W-:Y:S01]  /*2570*/  IMAD.MOV.U32 R15, RZ, RZ, R10 ;  /* 0x000000ffff0f7224 */ /* 0x000fe200078e000a */
[----:B------:R-:W-:Y:S01]  /*2580*/  LOP3.LUT R10, R16, R19, RZ, 0x3c, !PT ;  /* 0x00000013100a7212 */ /* 0x000fe200078e3cff */
[----:B------:R-:W0:Y:S02]  /*2590*/  F2I.FTZ.U32.TRUNC.NTZ R11, R12 ;  /* 0x0000000c000b7305 */ /* 0x000e24000021f000 */
[----:B------:R-:W-:Y:S01]  /*25a0*/  @!P5 IMAD.MOV R15, RZ, RZ, -R15 ;  /* 0x000000ffff0fd224 */ /* 0x000fe200078e0a0f */
[----:B------:R-:W-:-:S04]  /*25b0*/  ISETP.GE.AND P4, PT, R10, RZ, PT ;  /* 0x000000ff0a00720c */ /* 0x000fc80003f86270 */
[----:B------:R-:W-:Y:S02]  /*25c0*/  SEL R24, R24, R15, !P0 ;  /* 0x0000000f18187207 */ /* 0x000fe40004000000 */
[----:B------:R-:W-:Y:S01]  /*25d0*/  @P3 IADD3 R13, PT, PT, R13, 0x1, RZ ;  /* 0x000000010d0d3810 */ /* 0x000fe20007ffe0ff */
[----:B------:R-:W1:Y:S01]  /*25e0*/  LDC.64 R14, c[0x0][0x430] ;  /* 0x00010c00ff0e7b82 */ /* 0x000e620000000a00 */
[----:B------:R-:W-:Y:S02]  /*25f0*/  IABS R18, R24 ;  /* 0x0000001800127213 */ /* 0x000fe40000000000 */
[----:B------:R-:W-:Y:S01]  /*2600*/  ISETP.NE.AND P3, PT, R19, RZ, PT ;  /* 0x000000ff1300720c */ /* 0x000fe20003f65270 */
[----:B0-----:R-:W-:Y:S02]  /*2610*/  IMAD.MOV R10, RZ, RZ, -R11 ;  /* 0x000000ffff0a7224 */ /* 0x001fe400078e0a0b */
[----:B------:R-:W-:Y:S02]  /*2620*/  @!P4 IMAD.MOV R13, RZ, RZ, -R13 ;  /* 0x000000ffff0dc224 */ /* 0x000fe400078e0a0d */
[----:B------:R-:W-:-:S03]  /*2630*/  IMAD.HI.U32 R21, R21, R18, RZ ;  /* 0x0000001215157227 */ /* 0x000fc600078e00ff */
[----:B------:R-:W-:Y:S01]  /*2640*/  SEL R20, R17, R13, !P3 ;  /* 0x0000000d11147207 */ /* 0x000fe20005800000 */
[----:B------:R-:W-:Y:S01]  /*2650*/  IMAD R23, R10, R5, RZ ;  /* 0x000000050a177224 */ /* 0x000fe200078e02ff */
[----:B------:R-:W-:Y:S01]  /*2660*/  IADD3 R27, PT, PT, -R21, RZ, RZ ;  /* 0x000000ff151b7210 */ /* 0x000fe20007ffe1ff */
[----:B------:R-:W-:Y:S01]  /*2670*/  IMAD.MOV.U32 R10, RZ, RZ, RZ ;  /* 0x000000ffff0a7224 */ /* 0x000fe200078e00ff */
[----:B------:R-:W1:Y:S01]  /*2680*/  LDC.64 R12, c[0x0][0x438] ;  /* 0x00010e00ff0c7b82 */ /* 0x000e620000000a00 */
[----:B------:R-:W-:Y:S02]  /*2690*/  IABS R22, R20 ;  /* 0x0000001400167213 */ /* 0x000fe40000000000 */
[----:B------:R-:W-:-:S04]  /*26a0*/  IMAD.HI.U32 R23, R11, R23, R10 ;  /* 0x000000170b177227 */ /* 0x000fc800078e000a */
[----:B------:R-:W-:Y:S02]  /*26b0*/  IMAD R11, R6, R27, R18 ;  /* 0x0000001b060b7224 */ /* 0x000fe400078e0212 */
[----:B------:R-:W-:-:S03]  /*26c0*/  IMAD.HI.U32 R10, R23, R22, RZ ;  /* 0x00000016170a7227 */ /* 0x000fc600078e00ff */
[----:B------:R-:W-:Y:S01]  /*26d0*/  ISETP.GT.U32.AND P4, PT, R6, R11, PT ;  /* 0x0000000b0600720c */ /* 0x000fe20003f84070 */
[----:B------:R-:W-:-:S04]  /*26e0*/  IMAD.MOV R10, RZ, RZ, -R10 ;  /* 0x000000ffff0a7224 */ /* 0x000fc800078e0a0a */
[C---:B------:R-:W-:Y:S02]  /*26f0*/  IMAD R18, R5.reuse, R10, R22 ;  /* 0x0000000a05127224 */ /* 0x040fe400078e0216 */
[----:B------:R-:W-:Y:S02]  /*2700*/  IMAD.MOV R10, RZ, RZ, -R16 ;  /* 0x000000ffff0a7224 */ /* 0x000fe400078e0a10 */
[----:B------:R-:W-:Y:S01]  /*2710*/  IMAD.MOV R22, RZ, RZ, -R20 ;  /* 0x000000ffff167224 */ /* 0x000fe200078e0a14 */
[----:B------:R-:W-:Y:S01]  /*2720*/  ISETP.GT.U32.AND P6, PT, R5, R18, PT ;  /* 0x000000120500720c */ /* 0x000fe20003fc4070 */
[----:B------:R-:W-:Y:S02]  /*2730*/  IMAD R27, R25, R10, R8 ;  /* 0x0000000a191b7224 */ /* 0x000fe400078e0208 */
[----:B------:R-:W-:Y:S01]  /*2740*/  @!P4 IADD3 R11, PT, PT, R11, -R6, RZ ;  /* 0x800000060b0bc210 */ /* 0x000fe20007ffe0ff */
[----:B------:R-:W-:Y:S02]  /*2750*/  IMAD R16, R19, R22, R16 ;  /* 0x0000001613107224 */ /* 0x000fe400078e0210 */
[----:B-1----:R-:W-:Y:S01]  /*2760*/  IMAD R22, R27, R14, -R12 ;  /* 0x0000000e1b167224 */ /* 0x002fe200078e0a0c */
[----:B------:R-:W-:Y:S01]  /*2770*/  ISETP.GE.U32.AND P5, PT, R11, R6, PT ;  /* 0x000000060b00720c */ /* 0x000fe20003fa6070 */
[----:B------:R-:W-:Y:S01]  /*2780*/  IMAD R27, R16, R15, -R13 ;  /* 0x0000000f101b7224 */ /* 0x000fe200078e0a0d */
[----:B------:R-:W-:Y:S01]  /*2790*/  LOP3.LUT R6, R24, R19, RZ, 0x3c, !PT ;  /* 0x0000001318067212 */ /* 0x000fe200078e3cff */
[----:B------:R-:W-:Y:S01]  /*27a0*/  @!P4 VIADD R21, R21, 0x1 ;  /* 0x000000011515c836 */ /* 0x000fe20000000000 */
[----:B------:R-:W-:Y:S01]  /*27b0*/  ISETP.GE.AND P1, PT, R22, UR10, PT ;  /* 0x0000000a16007c0c */ /* 0x000fe2000bf26270 */
[----:B------:R-:W0:Y:S01]  /*27c0*/  LDC.64 R10, c[0x0][0x3f8] ;  /* 0x0000fe00ff0a7b82 */ /* 0x000e220000000a00 */
[----:B------:R-:W-:Y:S01]  /*27d0*/  ISETP.GE.AND P0, PT, R27, UR11, PT ;  /* 0x0000000b1b007c0c */ /* 0x000fe2000bf06270 */
[----:B------:R-:W-:Y:S01]  /*27e0*/  @!P6 IMAD.IADD R18, R18, 0x1, -R5 ;  /* 0x000000011212e824 */ /* 0x000fe200078e0a05 */
[----:B------:R-:W-:-:S02]  /*27f0*/  ISETP.GE.AND P4, PT, R6, RZ, PT ;  /* 0x000000ff0600720c */ /* 0x000fc40003f86270 */
[----:B------:R-:W-:Y:S02]  /*2800*/  ISETP.GT.AND P1, PT, R22, -0x1, !P1 ;  /* 0xffffffff1600780c */ /* 0x000fe40004f24270 */
[----:B------:R-:W-:Y:S01]  /*2810*/  ISETP.GT.AND P0, PT, R27, -0x1, !P0 ;  /* 0xffffffff1b00780c */ /* 0x000fe20004704270 */
[----:B------:R-:W-:Y:S01]  /*2820*/  @P5 VIADD R21, R21, 0x1 ;  /* 0x0000000115155836 */ /* 0x000fe20000000000 */
[----:B------:R-:W-:Y:S02]  /*2830*/  ISETP.NE.AND P5, PT, R9, RZ, PT ;  /* 0x000000ff0900720c */ /* 0x000fe40003fa5270 */
[----:B------:R-:W-:Y:S02]  /*2840*/  PLOP3.LUT P1, PT, P0, P1, PT, 0x80, 0x8 ;  /* 0x000000000008781c */ /* 0x000fe40000723070 */
[----:B------:R-:W-:Y:S02]  /*2850*/  ISETP.GT.U32.AND P0, PT, R5, R18, PT ;  /* 0x000000120500720c */ /* 0x000fe40003f04070 */
[----:B------:R-:W-:-:S02]  /*2860*/  LOP3.LUT R9, RZ, R9, RZ, 0x33, !PT ;  /* 0x00000009ff097212 */ /* 0x000fc400078e33ff */
[----:B------:R-:W-:-:S04]  /*2870*/  @!P4 IADD3 R21, PT, PT, -R21, RZ, RZ ;  /* 0x000000ff1515c210 */ /* 0x000fc80007ffe1ff */
[----:B------:R-:W-:Y:S02]  /*2880*/  SEL R6, R17, R21, !P3 ;  /* 0x0000001511067207 */ /* 0x000fe40005800000 */
[C---:B------:R-:W-:Y:S01]  /*2890*/  ISETP.GE.AND P3, PT, R20.reuse, RZ, PT ;  /* 0x000000ff1400720c */ /* 0x040fe20003f66270 */
[----:B------:R-:W-:Y:S01]  /*28a0*/  @P1 IMAD R27, R20, UR11, R27 ;  /* 0x0000000b141b1c24 */ /* 0x000fe2000f8e021b */
[----:B------:R-:W1:Y:S01]  /*28b0*/  @P1 LDC.64 R16, c[0x0][0x3d0] ;  /* 0x0000f400ff101b82 */ /* 0x000e620000000a00 */
[----:B------:R-:W-:Y:S02]  /*28c0*/  @!P0 IMAD.IADD R18, R18, 0x1, -R5 ;  /* 0x0000000112128824 */ /* 0x000fe400078e0a05 */
[----:B------:R-:W-:Y:S02]  /*28d0*/  @P1 IMAD R29, R27, UR10, R22 ;  /* 0x0000000a1b1d1c24 */ /* 0x000fe4000f8e0216 */
[----:B------:R-:W-:-:S03]  /*28e0*/  IMAD.MOV R22, RZ, RZ, -R6 ;  /* 0x000000ffff167224 */ /* 0x000fc600078e0a06 */
[----:B------:R-:W2:Y:S01]  /*28f0*/  @P1 LDC.64 R20, c[0x0][0x380] ;  /* 0x0000e000ff141b82 */ /* 0x000ea20000000a00 */
[----:B------:R-:W-:Y:S02]  /*2900*/  IMAD R22, R19, R22, R24 ;  /* 0x0000001613167224 */ /* 0x000fe400078e0218 */
[----:B------:R-:W-:-:S05]  /*2910*/  @!P3 IMAD.MOV R18, RZ, RZ, -R18 ;  /* 0x000000ffff12b224 */ /* 0x000fca00078e0a12 */
[----:B------:R-:W-:-:S05]  /*2920*/  SEL R27, R9, R18, !P5 ;  /* 0x00000012091b7207 */ /* 0x000fca0006800000 */
[----:B------:R-:W-:-:S04]  /*2930*/  @P1 IMAD R19, R27, UR5, RZ ;  /* 0x000000051b131c24 */ /* 0x000fc8000f8e02ff */
[----:B-1----:R-:W-:-:S04]  /*2940*/  @P1 IMAD.WIDE R16, R19, 0x8, R16 ;  /* 0x0000000813101825 */ /* 0x002fc800078e0210 */
[----:B0-----:R-:W-:Y:S02]  /*2950*/  IMAD.WIDE R18, R27, 0x8, R10 ;  /* 0x000000081b127825 */ /* 0x001fe400078e020a */
[----:B------:R-:W3:Y:S02]  /*2960*/  @P1 LDG.E.64 R16, desc[UR8][R16.64] ;  /* 0x0000000810101981 */ /* 0x000ee4000c1e1b00 */
[----:B--2---:R-:W-:Y:S02]  /*2970*/  @P1 IMAD.WIDE R20, R29, 0x8, R20 ;  /* 0x000000081d141825 */ /* 0x004fe400078e0214 */
[----:B------:R-:W3:Y:S04]  /*2980*/  LDG.E.64 R18, desc[UR8][R18.64] ;  /* 0x0000000812127981 */ /* 0x000ee8000c1e1b00 */
[----:B------:R-:W3:Y:S01]  /*2990*/  @P1 LDG.E.64 R20, desc[UR8][R20.64] ;  /* 0x0000000814141981 */ /* 0x000ee2000c1e1b00 */
[----:B------:R-:W-:-:S05]  /*29a0*/  IADD3 R24, PT, PT, -R24, RZ, RZ ;  /* 0x000000ff18187210 */ /* 0x000fca0007ffe1ff */
[----:B------:R-:W-:Y:S01]  /*29b0*/  IMAD R25, R25, R24, R0 ;  /* 0x0000001819197224 */ /* 0x000fe200078e0200 */
[----:B------:R-:W-:-:S05]  /*29c0*/  IABS R24, R6 ;  /* 0x0000000600187213 */ /* 0x000fca0000000000 */
[----:B------:R-:W-:-:S04]  /*29d0*/  IMAD.HI.U32 R23, R23, R24, RZ ;  /* 0x0000001817177227 */ /* 0x000fc800078e00ff */
[----:B------:R-:W-:-:S04]  /*29e0*/  IMAD.MOV R23, RZ, RZ, -R23 ;  /* 0x000000ffff177224 */ /* 0x000fc800078e0a17 */
[----:B------:R-:W-:Y:S02]  /*29f0*/  IMAD R24, R5, R23, R24 ;  /* 0x0000001705187224 */ /* 0x000fe400078e0218 */
[----:B------:R-:W-:Y:S02]  /*2a00*/  IMAD R23, R25, R14, -R12 ;  /* 0x0000000e19177224 */ /* 0x000fe400078e0a0c */
[----:B------:R-:W-:Y:S01]  /*2a10*/  IMAD R25, R22, R15, -R13 ;  /* 0x0000000f16197224 */ /* 0x000fe200078e0a0d */
[----:B------:R-:W-:Y:S02]  /*2a20*/  ISETP.GT.U32.AND P4, PT, R5, R24, PT ;  /* 0x000000180500720c */ /* 0x000fe40003f84070 */
[----:B------:R-:W-:Y:S02]  /*2a30*/  ISETP.GE.AND P3, PT, R23, UR10, PT ;  /* 0x0000000a17007c0c */ /* 0x000fe4000bf66270 */
[----:B------:R-:W-:Y:S02]  /*2a40*/  ISETP.GE.AND P0, PT, R25, UR11, PT ;  /* 0x0000000b19007c0c */ /* 0x000fe4000bf06270 */
[----:B------:R-:W-:-:S02]  /*2a50*/  ISETP.GT.AND P3, PT, R23, -0x1, !P3 ;  /* 0xffffffff1700780c */ /* 0x000fc40005f64270 */
[----:B------:R-:W-:-:S04]  /*2a60*/  ISETP.GT.AND P0, PT, R25, -0x1, !P0 ;  /* 0xffffffff1900780c */ /* 0x000fc80004704270 */
[----:B------:R-:W-:Y:S01]  /*2a70*/  PLOP3.LUT P0, PT, P0, P3, PT, 0x80, 0x8 ;  /* 0x000000000008781c */ /* 0x000fe20000707070 */
[----:B------:R-:W-:-:S05]  /*2a80*/  @!P4 IMAD.IADD R24, R24, 0x1, -R5 ;  /* 0x000000011818c824 */ /* 0x000fca00078e0a05 */
[----:B------:R-:W-:Y:S02]  /*2a90*/  ISETP.GT.U32.AND P3, PT, R5, R24, PT ;  /* 0x000000180500720c */ /* 0x000fe40003f64070 */
[----:B------:R-:W-:-:S05]  /*2aa0*/  ISETP.GE.AND P4, PT, R6, RZ, PT ;  /* 0x000000ff0600720c */ /* 0x000fca0003f86270 */
[----:B------:R-:W0:Y:S08]  /*2ab0*/  @P0 LDC.64 R12, c[0x0][0x380] ;  /* 0x0000e000ff0c0b82 */ /* 0x000e300000000a00 */
[----:B------:R-:W1:Y:S01]  /*2ac0*/  @P0 LDC.64 R14, c[0x0][0x3d0] ;  /* 0x0000f400ff0e0b82 */ /* 0x000e620000000a00 */
[----:B------:R-:W-:Y:S02]  /*2ad0*/  @!P3 IMAD.IADD R24, R24, 0x1, -R5 ;  /* 0x000000011818b824 */ /* 0x000fe400078e0a05 */
[----:B------:R-:W-:-:S03]  /*2ae0*/  @P0 IMAD R6, R6, UR11, R25 ;  /* 0x0000000b06060c24 */ /* 0x000fc6000f8e0219 */
[----:B------:R-:W-:-:S04]  /*2af0*/  @!P4 IADD3 R24, PT, PT, -R24, RZ, RZ ;  /* 0x000000ff1818c210 */ /* 0x000fc80007ffe1ff */
[----:B------:R-:W-:Y:S01]  /*2b00*/  SEL R25, R9, R24, !P5 ;  /* 0x0000001809197207 */ /* 0x000fe20006800000 */
[----:B------:R-:W-:Y:S01]  /*2b10*/  @P0 IMAD R5, R6, UR10, R23 ;  /* 0x0000000a06050c24 */ /* 0x000fe2000f8e0217 */
[----:B------:R-:W-:-:S03]  /*2b20*/  LEA R22, P3, R8, UR12, 0x3 ;  /* 0x0000000c08167c11 */ /* 0x000fc6000f8618ff */
[C---:B------:R-:W-:Y:S01]  /*2b30*/  @P0 IMAD R9, R25.reuse, UR5, RZ ;  /* 0x0000000519090c24 */ /* 0x040fe2000f8e02ff */
[----:B------:R-:W-:Y:S01]  /*2b40*/  LEA.HI.X R23, R8, UR13, R7, 0x3, P3 ;  /* 0x0000000d08177c11 */ /* 0x000fe200098f1c07 */
[----:B------:R-:W-:-:S04]  /*2b50*/  IMAD.WIDE R10, R25, 0x8, R10 ;  /* 0x00000008190a7825 */ /* 0x000fc800078e020a */
[----:B-1----:R-:W-:Y:S01]  /*2b60*/  @P0 IMAD.WIDE R14, R9, 0x8, R14 ;  /* 0x00000008090e0825 */ /* 0x002fe200078e020e */
[----:B---3--:R-:W-:-:S03]  /*2b70*/  @P1 DFMA R18, R16, R20, R18 ;  /* 0x000000141012122b */ /* 0x008fc60000000012 */
[----:B0-----:R-:W-:-:S04]  /*2b80*/  @P0 IMAD.WIDE R16, R5, 0x8, R12 ;  /* 0x0000000805100825 */ /* 0x001fc800078e020c */
[----:B------:R0:W-:Y:S04]  /*2b90*/  STG.E.64 desc[UR8][R22.64], R18 ;  /* 0x0000001216007986 */ /* 0x0001e8000c101b08 */
[----:B------:R-:W2:Y:S04]  /*2ba0*/  @P0 LDG.E.64 R16, desc[UR8][R16.64] ;  /* 0x0000000810100981 */ /* 0x000ea8000c1e1b00 */
[----:B------:R-:W2:Y:S04]  /*2bb0*/  LDG.E.64 R12, desc[UR8][R10.64] ;  /* 0x000000080a0c7981 */ /* 0x000ea8000c1e1b00 */
[----:B------:R-:W2:Y:S01]  /*2bc0*/  @P0 LDG.E.64 R14, desc[UR8][R14.64] ;  /* 0x000000080e0e0981 */ /* 0x000ea2000c1e1b00 */
[----:B------:R-:W-:Y:S01]  /*2bd0*/  LEA R20, P1, R3, R22, 0x3 ;  /* 0x0000001603147211 */ /* 0x000fe200078218ff */
[----:B------:R-:W-:-:S03]  /*2be0*/  IMAD.X R7, RZ, RZ, R7, P2 ;  /* 0x000000ffff077224 */ /* 0x000fc600010e0607 */
[C---:B------:R-:W-:Y:S01]  /*2bf0*/  LEA.HI.X R21, R3.reuse, R23, RZ, 0x3, P1 ;  /* 0x0000001703157211 */ /* 0x040fe200008f1cff */
[----:B--2---:R-:W-:Y:S01]  /*2c00*/  @P0 DFMA R12, R14, R16, R12 ;  /* 0x000000100e0c022b */ /* 0x004fe2000000000c */
[----:B------:R-:W-:-:S05]  /*2c10*/  IADD3 R8, P0, PT, R3, R0, RZ ;  /* 0x0000000003087210 */ /* 0x000fca0007f1e0ff */
[----:B------:R-:W-:Y:S01]  /*2c20*/  IMAD.X R7, RZ, RZ, R7, P0 ;  /* 0x000000ffff077224 */ /* 0x000fe200000e0607 */
[----:B------:R0:W-:Y:S01]  /*2c30*/  STG.E.64 desc[UR8][R20.64], R12 ;  /* 0x0000000c14007986 */ /* 0x0001e2000c101b08 */
[----:B------:R-:W-:-:S04]  /*2c40*/  ISETP.GE.U32.AND P0, PT, R8, UR4, PT ;  /* 0x0000000408007c0c */ /* 0x000fc8000bf06070 */
[----:B------:R-:W-:-:S13]  /*2c50*/  ISETP.GE.AND.EX P0, PT, R7, UR7, PT, P0 ;  /* 0x0000000707007c0c */ /* 0x000fda000bf06300 */
[----:B0-----:R-:W-:Y:S05]  /*2c60*/  @!P0 BRA `(.L_x_1602) ;  /* 0xfffffff400408947 */ /* 0x001fea000383ffff */
[----:B------:R-:W-:Y:S05]  /*2c70*/  EXIT ;  /* 0x000000000000794d */ /* 0x000fea0003800000 */
.L_x_1589:
        /* <DEDUP_REMOVED lines=38> */
.L_x_1605:
[----:B------:R-:W-:-:S07]  /*2ee0*/  MOV R6, 0x2f00 ;  /* 0x00002f0000067802 */ /* 0x000fce0000000f00 */
[----:B------:R-:W-:Y:S05]  /*2ef0*/  CALL.REL.NOINC `($__internal_51_$__cuda_sm20_div_u64) ;  /* 0x0000003800407944 */ /* 0x000fea0003c00000 */
[----:B------:R-:W-:Y:S01]  /*2f00*/  MOV R4, R9 ;  /* 0x0000000900047202 */ /* 0x000fe20000000f00 */
[----:B------:R-:W-:-:S07]  /*2f10*/  IMAD.MOV.U32 R5, RZ, RZ, R10 ;  /* 0x000000ffff057224 */ /* 0x000fce00078e000a */
.L_x_1606:
[----:B------:R-:W-:Y:S05]  /*2f20*/  BSYNC.RECONVERGENT B0 ;  /* 0x0000000000007941 */ /* 0x000fea0003800200 */
.L_x_1604:
[----:B------:R-:W-:Y:S01]  /*2f30*/  IADD3 R0, P1, PT, R4, R0, RZ ;  /* 0x0000000004007210 */ /* 0x000fe20007f3e0ff */
[----:B------:R-:W-:Y:S03]  /*2f40*/  BSSY.RECONVERGENT B0, `(.L_x_1607) ;  /* 0x000009b000007945 */ /* 0x000fe60003800200 */
[----:B------:R-:W-:-:S04]  /*2f50*/  LOP3.LUT R2, R0, 0x1, RZ, 0xc0, !PT ;  /* 0x0000000100027812 */ /* 0x000fc800078ec0ff */
[----:B------:R-:W-:Y:S01]  /*2f60*/  ISETP.NE.U32.AND P0, PT, R2, 0x1, PT ;  /* 0x000000010200780c */ /* 0x000fe20003f05070 */
[----:B------:R-:W-:-:S03]  /*2f70*/  IMAD.X R2, RZ, RZ, R5, P1 ;  /* 0x000000ffff027224 */ /* 0x000fc600008e0605 */
        /* <DEDUP_REMOVED lines=61> */
[----:B------:R-:W-:Y:S01]  /*3350*/  IMAD R12, R14, R11, -R13 ;  /* 0x0000000b0e0c7224 */ /* 0x000fe200078e0a0d */
[----:B------:R-:W-:Y:S02]  /*3360*/  CS2R R10, SRZ ;  /* 0x00000000000a7805 */ /* 0x000fe4000001ff00 */
        /* <DEDUP_REMOVED lines=14> */
[----:B0-----:R-:W-:Y:S01]  /*3450*/  IMAD.MOV.U32 R10, RZ, RZ, RZ ;  /* 0x000000ffff0a7224 */ /* 0x001fe200078e00ff */
[----:B--2---:R-:W-:-:S05]  /*3460*/  IADD3 R17, PT, PT, RZ, -R11, RZ ;  /* 0x8000000bff117210 */ /* 0x004fca0007ffe0ff */
[----:B------:R-:W-:-:S04]  /*3470*/  IMAD R17, R17, R14, RZ ;  /* 0x0000000e11117224 */ /* 0x000fc800078e02ff */
[----:B------:R-:W-:Y:S01]  /*3480*/  IMAD.HI.U32 R18, R11, R17, R10 ;  /* 0x000000110b127227 */ /* 0x000fe200078e000a */
[----:B-1----:R-:W-:-:S03]  /*3490*/  IABS R17, R13 ;  /* 0x0000000d00117213 */ /* 0x002fc60000000000 */
        /* <DEDUP_REMOVED lines=12> */
[----:B------:R-:W-:Y:S01]  /*3560*/  ISETP.GE.U32.AND P0, PT, R11, R14, PT ;  /* 0x0000000e0b00720c */ /* 0x000fe20003f06070 */
[----:B0-----:R-:W-:-:S04]  /*3570*/  VIADD R10, R18, 0xffffffe ;  /* 0x0ffffffe120a7836 */ /* 0x001fc80000000000 */
[----:B------:R0:W1:Y:S08]  /*3580*/  F2I.FTZ.U32.TRUNC.NTZ R11, R10 ;  /* 0x0000000a000b7305 */ /* 0x000070000021f000 */
[----:B------:R-:W-:Y:S02]  /*3590*/  @P0 VIADD R16, R16, 0x1 ;  /* 0x0000000110100836 */ /* 0x000fe40000000000 */
[----:B0-----:R-:W-:-:S03]  /*35a0*/  IMAD.MOV.U32 R10, RZ, RZ, RZ ;  /* 0x000000ffff0a7224 */ /* 0x001fc600078e00ff */
[----:B------:R-:W-:Y:S02]  /*35b0*/  @!P2 IADD3 R16, PT, PT, -R16, RZ, RZ ;  /* 0x000000ff1010a210 */ /* 0x000fe40007ffe1ff */
        /* <DEDUP_REMOVED lines=10> */
[----:B------:R-:W-:Y:S01]  /*3660*/  IMAD.HI.U32 R19, R11, R20, RZ ;  /* 0x000000140b137227 */ /* 0x000fe200078e00ff */
[----:B------:R-:W-:-:S03]  /*3670*/  IADD3 R10, PT, PT, -R18, RZ, RZ ;  /* 0x000000ff120a7210 */ /* 0x000fc60007ffe1ff */
[----:B------:R-:W-:Y:S02]  /*3680*/  IMAD.MOV R11, RZ, RZ, -R19 ;  /* 0x000000ffff0b7224 */ /* 0x000fe400078e0a13 */
[C---:B------:R-:W-:Y:S02]  /*3690*/  IMAD R14, R17.reuse, R10, R14 ;  /* 0x0000000a110e7224 */ /* 0x040fe400078e020e */
[----:B------:R-:W-:-:S03]  /*36a0*/  IMAD R10, R17, R11, R20 ;  /* 0x0000000b110a7224 */ /* 0x000fc600078e0214 */
[C---:B------:R-:W-:Y:S02]  /*36b0*/  ISETP.GT.U32.AND P2, PT, R17.reuse, R14, PT ;  /* 0x0000000e1100720c */ /* 0x040fe40003f44070 */
[----:B------:R-:W-:-:S11]  /*36c0*/  ISETP.GT.U32.AND P4, PT, R17, R10, PT ;  /* 0x0000000a1100720c */ /* 0x000fd60003f84070 */
[--C-:B------:R-:W-:Y:S01]  /*36d0*/  @!P2 IMAD.IADD R14, R14, 0x1, -R17.reuse ;  /* 0x000000010e0ea824 */ /* 0x100fe200078e0a11 */
[----:B------:R-:W-:Y:S01]  /*36e0*/  @!P2 IADD3 R18, PT, PT, R18, 0x1, RZ ;  /* 0x000000011212a810 */ /* 0x000fe20007ffe0ff */
[----:B------:R-:W-:Y:S02]  /*36f0*/  @!P4 IMAD.IADD R10, R10, 0x1, -R17 ;  /* 0x000000010a0ac824 */ /* 0x000fe400078e0a11 */
[----:B------:R-:W-:Y:S01]  /*3700*/  @!P4 VIADD R19, R19, 0x1 ;  /* 0x000000011313c836 */ /* 0x000fe20000000000 */
[-C--:B------:R-:W-:Y:S02]  /*3710*/  ISETP.GE.U32.AND P0, PT, R14, R17.reuse, PT ;  /* 0x000000110e00720c */ /* 0x080fe40003f06070 */
[----:B------:R-:W-:Y:S01]  /*3720*/  ISETP.GE.U32.AND P1, PT, R10, R17, PT ;  /* 0x000000110a00720c */ /* 0x000fe20003f26070 */
[----:B------:R-:W0:Y:S01]  /*3730*/  LDC.64 R14, c[0x0][0x3d0] ;  /* 0x0000f400ff0e7b82 */ /* 0x000e220000000a00 */
[C---:B------:R-:W-:Y:S01]  /*3740*/  LOP3.LUT R10, R6.reuse, R13, RZ, 0x3c, !PT ;  /* 0x0000000d060a7212 */ /* 0x040fe200078e3cff */
[----:B------:R-:W-:-:S03]  /*3750*/  IMAD R17, R6, UR5, RZ ;  /* 0x0000000506117c24 */ /* 0x000fc6000f8e02ff */
[----:B------:R-:W-:-:S03]  /*3760*/  ISETP.GE.AND P5, PT, R10, RZ, PT ;  /* 0x000000ff0a00720c */ /* 0x000fc60003fa6270 */
[----:B------:R-:W1:Y:S02]  /*3770*/  LDC.64 R10, c[0x0][0x380] ;  /* 0x0000e000ff0a7b82 */ /* 0x000e640000000a00 */
[----:B------:R-:W-:Y:S01]  /*3780*/  @P0 VIADD R18, R18, 0x1 ;  /* 0x0000000112120836 */ /* 0x000fe20000000000 */
[----:B------:R-:W-:Y:S01]  /*3790*/  ISETP.NE.AND P0, PT, R13, RZ, PT ;  /* 0x000000ff0d00720c */ /* 0x000fe20003f05270 */
[----:B------:R-:W-:Y:S01]  /*37a0*/  @P1 VIADD R19, R19, 0x1 ;  /* 0x0000000113131836 */ /* 0x000fe20000000000 */
[----:B------:R-:W-:Y:S02]  /*37b0*/  LOP3.LUT R13, RZ, R13, RZ, 0x33, !PT ;  /* 0x0000000dff0d7212 */ /* 0x000fe400078e33ff */
[----:B------:R-:W-:-:S03]  /*37c0*/  @!P3 IADD3 R18, PT, PT, -R18, RZ, RZ ;  /* 0x000000ff1212b210 */ /* 0x000fc60007ffe1ff */
[----:B------:R-:W-:Y:S01]  /*37d0*/  @!P5 IMAD.MOV R19, RZ, RZ, -R19 ;  /* 0x000000ffff13d224 */ /* 0x000fe200078e0a13 */
[----:B------:R-:W-:-:S04]  /*37e0*/  SEL R18, R13, R18, !P0 ;  /* 0x000000120d127207 */ /* 0x000fc80004000000 */
[----:B------:R-:W-:Y:S01]  /*37f0*/  SEL R13, R13, R19, !P0 ;  /* 0x000000130d0d7207 */ /* 0x000fe20004000000 */
[----:B0-----:R-:W-:-:S04]  /*3800*/  IMAD.WIDE R14, R17, 0x8, R14 ;  /* 0x00000008110e7825 */ /* 0x001fc800078e020e */
[----:B------:R-:W-:Y:S02]  /*3810*/  IMAD R13, R16, R18, R13 ;  /* 0x00000012100d7224 */ /* 0x000fe400078e020d */
[----:B------:R-:W2:Y:S02]  /*3820*/  LDG.E.64 R14, desc[UR8][R14.64] ;  /* 0x000000080e0e7981 */ /* 0x000ea4000c1e1b00 */
[----:B------:R-:W-:-:S04]  /*3830*/  IMAD R13, R13, R5, R12 ;  /* 0x000000050d0d7224 */ /* 0x000fc800078e020c */
[----:B------:R-:W-:-:S04]  /*3840*/  IMAD R5, R13, R4, R9 ;  /* 0x000000040d057224 */ /* 0x000fc800078e0209 */
[----:B-1----:R-:W-:-:S06]  /*3850*/  IMAD.WIDE R4, R5, 0x8, R10 ;  /* 0x0000000805047825 */ /* 0x002fcc00078e020a */
[----:B------:R-:W2:Y:S02]  /*3860*/  LDG.E.64 R4, desc[UR8][R4.64] ;  /* 0x0000000804047981 */ /* 0x000ea4000c1e1b00 */
[----:B--2---:R-:W-:-:S11]  /*3870*/  DFMA R10, R14, R4, RZ ;  /* 0x000000040e0a722b */ /* 0x004fd600000000ff */
.L_x_1610:
[----:B------:R-:W-:Y:S05]  /*3880*/  BSYNC.RECONVERGENT B1 ;  /* 0x0000000000017941 */ /* 0x000fea0003800200 */
.L_x_1609:
[----:B------:R-:W0:Y:S02]  /*3890*/  LDCU.64 UR10, c[0x0][0x3a8] ;  /* 0x00007500ff0a77ac */ /* 0x000e240008000a00 */
[----:B0-----:R-:W-:-:S04]  /*38a0*/  LEA R4, P0, R8, UR10, 0x3 ;  /* 0x0000000a08047c11 */ /* 0x001fc8000f8018ff */
[----:B------:R-:W-:Y:S02]  /*38b0*/  LEA.HI.X R5, R8, UR11, R7, 0x3, P0 ;  /* 0x0000000b08057c11 */ /* 0x000fe400080f1c07 */
[----:B------:R-:W-:-:S03]  /*38c0*/  IADD3 R8, P0, PT, R3, R8, RZ ;  /* 0x0000000803087210 */ /* 0x000fc60007f1e0ff */
[----:B------:R0:W-:Y:S02]  /*38d0*/  STG.E.64 desc[UR8][R4.64], R10 ;  /* 0x0000000a04007986 */ /* 0x0001e4000c101b08 */
[----:B------:R-:W-:-:S08]  /*38e0*/  IMAD.X R7, RZ, RZ, R7, P0 ;  /* 0x000000ffff077224 */ /* 0x000fd000000e0607 */
.L_x_1608:
[----:B------:R-:W-:Y:S05]  /*38f0*/  BSYNC.RECONVERGENT B0 ;  /* 0x0000000000007941 */ /* 0x000fea0003800200 */
.L_x_1607:
        /* <DEDUP_REMOVED lines=13> */
[----:B0-----:R-:W-:Y:S01]  /*39d0*/  VIADD R10, R2, 0xffffffe ;  /* 0x0ffffffe020a7836 */ /* 0x001fe20000000000 */
[----:B------:R-:W-:-:S02]  /*39e0*/  IABS R2, R4 ;  /* 0x0000000400027213 */ /* 0x000fc40000000000 */
[----:B------:R-:W-:-:S04]  /*39f0*/  LOP3.LUT R4, R4, R5, RZ, 0x3c, !PT ;  /* 0x0000000504047212 */ /* 0x000fc800078e3cff */
[----:B------:R0:W3:Y:S01]  /*3a00*/  F2I.FTZ.U32.TRUNC.NTZ R11, R10 ;  /* 0x0000000a000b7305 */ /* 0x0000e2000021f000 */
[----:B------:R-:W-:Y:S01]  /*3a10*/  ISETP.GE.AND P2, PT, R4, RZ, PT ;  /* 0x000000ff0400720c */ /* 0x000fe20003f46270 */
[----:B0-----:R-:W-:Y:S01]  /*3a20*/  IMAD.MOV.U32 R10, RZ, RZ, RZ ;  /* 0x000000ffff0a7224 */ /* 0x001fe200078e00ff */
[----:B---3--:R-:W-:-:S05]  /*3a30*/  IADD3 R13, PT, PT, RZ, -R11, RZ ;  /* 0x8000000bff0d7210 */ /* 0x008fca0007ffe0ff */
[----:B------:R-:W-:-:S04]  /*3a40*/  IMAD R13, R13, R0, RZ ;  /* 0x000000000d0d7224 */ /* 0x000fc800078e02ff */
[----:B------:R-:W-:-:S04]  /*3a50*/  IMAD.HI.U32 R13, R11, R13, R10 ;  /* 0x0000000d0b0d7227 */ /* 0x000fc800078e000a */
[----:B------:R-:W-:Y:S02]  /*3a60*/  VIADD R10, R6, 0xffffffe ;  /* 0x0ffffffe060a7836 */ /* 0x000fe40000000000 */
[----:B------:R-:W-:-:S04]  /*3a70*/  IMAD.HI.U32 R13, R13, R2, RZ ;  /* 0x000000020d0d7227 */ /* 0x000fc800078e00ff */
[----:B------:R-:W-:-:S04]  /*3a80*/  IMAD.MOV R11, RZ, RZ, -R13 ;  /* 0x000000ffff0b7224 */ /* 0x000fc800078e0a0d */
[C---:B------:R-:W-:Y:S02]  /*3a90*/  IMAD R15, R0.reuse, R11, R2 ;  /* 0x0000000b000f7224 */ /* 0x040fe400078e0202 */
[----:B------:R0:W3:Y:S03]  /*3aa0*/  F2I.FTZ.U32.TRUNC.NTZ R11, R10 ;  /* 0x0000000a000b7305 */ /* 0x0000e6000021f000 */
[----:B------:R-:W-:Y:S01]  /*3ab0*/  ISETP.GT.U32.AND P0, PT, R0, R15, PT ;  /* 0x0000000f0000720c */ /* 0x000fe20003f04070 */
[----:B0-----:R-:W-:Y:S02]  /*3ac0*/  IMAD.MOV.U32 R10, RZ, RZ, RZ ;  /* 0x000000ffff0a7224 */ /* 0x001fe400078e00ff */
[----:B---3--:R-:W-:-:S10]  /*3ad0*/  IMAD.MOV R2, RZ, RZ, -R11 ;  /* 0x000000ffff027224 */ /* 0x008fd400078e0a0b */
[-C--:B------:R-:W-:Y:S01]  /*3ae0*/  @!P0 IADD3 R15, PT, PT, R15, -R0.reuse, RZ ;  /* 0x800000000f0f8210 */ /* 0x080fe20007ffe0ff */
[----:B------:R-:W-:Y:S01]  /*3af0*/  @!P0 VIADD R13, R13, 0x1 ;  /* 0x000000010d0d8836 */ /* 0x000fe20000000000 */
[----:B------:R-:W-:Y:S01]  /*3b00*/  ISETP.NE.AND P0, PT, R5, RZ, PT ;  /* 0x000000ff0500720c */ /* 0x000fe20003f05270 */
[----:B------:R-:W-:Y:S01]  /*3b10*/  IMAD R23, R2, R9, RZ ;  /* 0x0000000902177224 */ /* 0x000fe200078e02ff */
[----:B------:R-:W-:-:S03]  /*3b20*/  ISETP.GE.U32.AND P1, PT, R15, R0, PT ;  /* 0x000000000f00720c */ /* 0x000fc60003f26070 */
[----:B------:R-:W-:-:S10]  /*3b30*/  IMAD.HI.U32 R23, R11, R23, R10 ;  /* 0x000000170b177227 */ /* 0x000fd400078e000a */
[----:B------:R-:W-:-:S05]  /*3b40*/  @P1 VIADD R13, R13, 0x1 ;  /* 0x000000010d0d1836 */ /* 0x000fca0000000000 */
[----:B------:R-:W-:-:S05]  /*3b50*/  MOV R0, R13 ;  /* 0x0000000d00007202 */ /* 0x000fca0000000f00 */
[----:B------:R-:W-:Y:S01]  /*3b60*/  @!P2 IMAD.MOV R0, RZ, RZ, -R0 ;  /* 0x000000ffff00a224 */ /* 0x000fe200078e0a00 */
[----:B-12---:R-:W-:-:S07]  /*3b70*/  @!P0 LOP3.LUT R0, RZ, R5, RZ, 0x33, !PT ;  /* 0x00000005ff008212 */ /* 0x006fce00078e33ff */
.L_x_1615:
[----:B------:R-:W0:Y:S01]  /*3b80*/  LDC R2, c[0x0][0x424] ;  /* 0x00010900ff027b82 */ /* 0x000e220000000800 */
[----:B------:R-:W-:Y:S01]  /*3b90*/  IABS R10, R8 ;  /* 0x00000008000a7213 */ /* 0x000fe20000000000 */
[----:B------:R-:W-:Y:S04]  /*3ba0*/  BSSY.RECONVERGENT B0, `(.L_x_1611) ;  /* 0x000007a000007945 */ /* 0x000fe80003800200 */
[----:B------:R-:W-:Y:S02]  /*3bb0*/  IMAD.HI.U32 R23, R23, R10, RZ ;  /* 0x0000000a17177227 */ /* 0x000fe400078e00ff */
[----:B------:R-:W1:Y:S02]  /*3bc0*/  LDC R5, c[0x0][0x420] ;  /* 0x00010800ff057b82 */ /* 0x000e640000000800 */
[----:B------:R-:W-:Y:S01]  /*3bd0*/  IMAD.MOV R11, RZ, RZ, -R23 ;  /* 0x000000ffff0b7224 */ /* 0x000fe200078e0a17 */
[----:B0-----:R-:W-:-:S02]  /*3be0*/  IABS R4, R2 ;  /* 0x0000000200047213 */ /* 0x001fc40000000000 */
[----:B------:R-:W-:Y:S02]  /*3bf0*/  LOP3.LUT R22, RZ, R2, RZ, 0x33, !PT ;  /* 0x00000002ff167212 */ /* 0x000fe400078e33ff */
[----:B------:R-:W0:Y:S01]  /*3c00*/  I2F.RP R12, R4 ;  /* 0x00000004000c7306 */ /* 0x000e220000209400 */
[-C--:B-1----:R-:W-:Y:S02]  /*3c10*/  IABS R6, R5.reuse ;  /* 0x0000000500067213 */ /* 0x082fe40000000000 */
[----:B------:R-:W-:Y:S02]  /*3c20*/  ISETP.NE.AND P3, PT, R5, RZ, PT ;  /* 0x000000ff0500720c */ /* 0x000fe40003f65270 */
[----:B------:R-:W-:Y:S01]  /*3c30*/  LOP3.LUT R20, RZ, R5, RZ, 0x33, !PT ;  /* 0x00000005ff147212 */ /* 0x000fe200078e33ff */
[----:B------:R-:W-:-:S05]  /*3c40*/  IMAD R10, R6, R11, R10 ;  /* 0x0000000b060a7224 */ /* 0x000fca00078e020a */
[----:B------:R-:W-:Y:S01]  /*3c50*/  ISETP.GT.U32.AND P1, PT, R9, R10, PT ;  /* 0x0000000a0900720c */ /* 0x000fe20003f24070 */
[----:B0-----:R-:W0:-:S12]  /*3c60*/  MUFU.RCP R12, R12 ;  /* 0x0000000c000c7308 */ /* 0x001e180000001000 */
[----:B------:R-:W-:Y:S01]  /*3c70*/  @!P1 IADD3 R10, PT, PT, R10, -R6, RZ ;  /* 0x800000060a0a9210 */ /* 0x000fe20007ffe0ff */
[----:B------:R-:W-:-:S03]  /*3c80*/  @!P1 VIADD R23, R23, 0x1 ;  /* 0x0000000117179836 */ /* 0x000fc60000000000 */
[----:B------:R-:W-:Y:S01]  /*3c90*/  ISETP.GE.U32.AND P0, PT, R10, R9, PT ;  /* 0x000000090a00720c */ /* 0x000fe20003f06070 */
[----:B0-----:R-:W-:Y:S01]  /*3ca0*/  VIADD R11, R12, 0xffffffe ;  /* 0x0ffffffe0c0b7836 */ /* 0x001fe20000000000 */
[----:B------:R-:W-:Y:S01]  /*3cb0*/  LOP3.LUT R9, R8, R5, RZ, 0x3c, !PT ;  /* 0x0000000508097212 */ /* 0x000fe200078e3cff */
[----:B------:R-:W-:-:S03]  /*3cc0*/  IMAD.MOV.U32 R10, RZ, RZ, RZ ;  /* 0x000000ffff0a7224 */ /* 0x000fc600078e00ff */
[----:B------:R-:W-:Y:S01]  /*3cd0*/  ISETP.GE.AND P2, PT, R9, RZ, PT ;  /* 0x000000ff0900720c */ /* 0x000fe20003f46270 */
[----:B------:R-:W0:Y:S06]  /*3ce0*/  F2I.FTZ.U32.TRUNC.NTZ R11, R11 ;  /* 0x0000000b000b7305 */ /* 0x000e2c000021f000 */
[----:B------:R-:W-:-:S06]  /*3cf0*/  @P0 VIADD R23, R23, 0x1 ;  /* 0x0000000117170836 */ /* 0x000fcc0000000000 */
[----:B------:R-:W-:Y:S01]  /*3d00*/  @!P2 IMAD.MOV R23, RZ, RZ, -R23 ;  /* 0x000000ffff17a224 */ /* 0x000fe200078e0a17 */
[----:B------:R-:W-:Y:S02]  /*3d10*/  ISETP.NE.AND P2, PT, R2, RZ, PT ;  /* 0x000000ff0200720c */ /* 0x000fe40003f45270 */
[----:B0-----:R-:W-:Y:S02]  /*3d20*/  IADD3 R21, PT, PT, RZ, -R11, RZ ;  /* 0x8000000bff157210 */ /* 0x001fe40007ffe0ff */
[----:B------:R-:W-:-:S03]  /*3d30*/  SEL R9, R20, R23, !P3 ;  /* 0x0000001714097207 */ /* 0x000fc60005800000 */
[----:B------:R-:W-:Y:S01]  /*3d40*/  IMAD R21, R21, R4, RZ ;  /* 0x0000000415157224 */ /* 0x000fe200078e02ff */
[----:B------:R-:W-:Y:S01]  /*3d50*/  IABS R12, R9 ;  /* 0x00000009000c7213 */ /* 0x000fe20000000000 */
[----:B------:R-:W-:Y:S02]  /*3d60*/  IMAD.MOV R16, RZ, RZ, -R9 ;  /* 0x000000ffff107224 */ /* 0x000fe400078e0a09 */
[----:B------:R-:W-:-:S04]  /*3d70*/  IMAD.HI.U32 R21, R11, R21, R10 ;  /* 0x000000150b157227 */ /* 0x000fc800078e000a */
[----:B------:R-:W-:Y:S02]  /*3d80*/  IMAD.MOV.U32 R11, RZ, RZ, R12 ;  /* 0x000000ffff0b7224 */ /* 0x000fe400078e000c */
[----:B------:R-:W0:Y:S02]  /*3d90*/  LDC.64 R12, c[0x0][0x438] ;  /* 0x00010e00ff0c7b82 */ /* 0x000e240000000a00 */
[----:B------:R-:W-:-:S05]  /*3da0*/  IMAD.HI.U32 R14, R21, R11, RZ ;  /* 0x0000000b150e7227 */ /* 0x000fca00078e00ff */
[----:B------:R-:W-:-:S05]  /*3db0*/  IADD3 R10, PT, PT, -R14, RZ, RZ ;  /* 0x000000ff0e0a7210 */ /* 0x000fca0007ffe1ff */
[----:B------:R-:W-:Y:S01]  /*3dc0*/  IMAD R11, R4, R10, R11 ;  /* 0x0000000a040b7224 */ /* 0x000fe200078e020b */
[----:B------:R-:W-:-:S04]  /*3dd0*/  LOP3.LUT R10, R9, R2, RZ, 0x3c, !PT ;  /* 0x00000002090a7212 */ /* 0x000fc800078e3cff */
[----:B------:R-:W-:Y:S02]  /*3de0*/  ISETP.GT.U32.AND P1, PT, R4, R11, PT ;  /* 0x0000000b0400720c */ /* 0x000fe40003f24070 */
[----:B------:R-:W-:-:S11]  /*3df0*/  ISETP.GE.AND P4, PT, R10, RZ, PT ;  /* 0x000000ff0a00720c */ /* 0x000fd60003f86270 */
[----:B------:R-:W-:Y:S02]  /*3e00*/  @!P1 IMAD.IADD R11, R11, 0x1, -R4 ;  /* 0x000000010b0b9824 */ /* 0x000fe400078e0a04 */
[----:B------:R-:W-:-:S03]  /*3e10*/  @!P1 VIADD R14, R14, 0x1 ;  /* 0x000000010e0e9836 */ /* 0x000fc60000000000 */
[----:B------:R-:W-:Y:S02]  /*3e20*/  ISETP.GE.U32.AND P0, PT, R11, R4, PT ;  /* 0x000000040b00720c */ /* 0x000fe40003f06070 */
[----:B------:R-:W0:Y:S11]  /*3e30*/  LDC.64 R10, c[0x0][0x430] ;  /* 0x00010c00ff0a7b82 */ /* 0x000e360000000a00 */
[----:B------:R-:W-:-:S05]  /*3e40*/  @P0 VIADD R14, R14, 0x1 ;  /* 0x000000010e0e0836 */ /* 0x000fca0000000000 */
[----:B------:R-:W-:Y:S02]  /*3e50*/  MOV R17, R14 ;  /* 0x0000000e00117202 */ /* 0x000fe40000000f00 */
[----:B------:R-:W1:Y:S03]  /*3e60*/  LDC.64 R14, c[0x0][0x418] ;  /* 0x00010600ff0e7b82 */ /* 0x000e660000000a00 */
[----:B------:R-:W-:-:S05]  /*3e70*/  @!P4 IMAD.MOV R17, RZ, RZ, -R17 ;  /* 0x000000ffff11c224 */ /* 0x000fca00078e0a11 */
[----:B------:R-:W-:Y:S01]  /*3e80*/  SEL R18, R22, R17, !P2 ;  /* 0x0000001116127207 */ /* 0x000fe20005000000 */
[----:B------:R-:W-:-:S04]  /*3e90*/  IMAD R17, R5, R16, R8 ;  /* 0x0000001005117224 */ /* 0x000fc800078e0208 */
[----:B------:R-:W-:-:S04]  /*3ea0*/  IMAD.MOV R24, RZ, RZ, -R18 ;  /* 0x000000ffff187224 */ /* 0x000fc800078e0a12 */
[----:B------:R-:W-:Y:S02]  /*3eb0*/  IMAD R24, R2, R24, R9 ;  /* 0x0000001802187224 */ /* 0x000fe400078e0209 */
[----:B0-----:R-:W-:Y:S01]  /*3ec0*/  IMAD R9, R17, R10, -R12 ;  /* 0x0000000a11097224 */ /* 0x001fe200078e0a0c */
[----:B------:R-:W-:Y:S01]  /*3ed0*/  CS2R R16, SRZ ;  /* 0x0000000000107805 */ /* 0x000fe2000001ff00 */
[----:B------:R-:W-:-:S03]  /*3ee0*/  IMAD R24, R24, R11, -R13 ;  /* 0x0000000b18187224 */ /* 0x000fc600078e0a0d */
[C---:B-1----:R-:W-:Y:S02]  /*3ef0*/  ISETP.GE.AND P1, PT, R9.reuse, R14, PT ;  /* 0x0000000e0900720c */ /* 0x042fe40003f26270 */
[C---:B------:R-:W-:Y:S02]  /*3f00*/  ISETP.GE.AND P0, PT, R24.reuse, R15, PT ;  /* 0x0000000f1800720c */ /* 0x040fe40003f06270 */
[----:B------:R-:W-:Y:S02]  /*3f10*/  ISETP.GT.AND P1, PT, R9, -0x1, !P1 ;  /* 0xffffffff0900780c */ /* 0x000fe40004f24270 */
[----:B------:R-:W-:-:S04]  /*3f20*/  ISETP.GT.AND P0, PT, R24, -0x1, !P0 ;  /* 0xffffffff1800780c */ /* 0x000fc80004704270 */
[----:B------:R-:W-:-:S13]  /*3f30*/  PLOP3.LUT P0, PT, P0, P1, PT, 0x80, 0x8 ;  /* 0x000000000008781c */ /* 0x000fda0000703070 */
        /* <DEDUP_REMOVED lines=22> */
[----:B------:R-:W-:Y:S02]  /*40a0*/  ISETP.GE.U32.AND P0, PT, R26, R23, PT ;  /* 0x000000171a00720c */ /* 0x000fe40003f06070 */
[----:B0-----:R-:W-:-:S04]  /*40b0*/  IABS R26, R25 ;  /* 0x00000019001a7213 */ /* 0x001fc80000000000 */
[----:B------:R-:W0:Y:S07]  /*40c0*/  I2F.RP R27, R26 ;  /* 0x0000001a001b7306 */ /* 0x000e2e0000209400 */
[----:B------:R-:W-:-:S05]  /*40d0*/  @P0 VIADD R16, R16, 0x1 ;  /* 0x0000000110100836 */ /* 0x000fca0000000000 */
[----:B------:R-:W-:Y:S01]  /*40e0*/  MOV R23, R16 ;  /* 0x0000001000177202 */ /* 0x000fe20000000f00 */
[----:B------:R-:W-:Y:S01]  /*40f0*/  HFMA2 R16, -RZ, RZ, 0, 0 ;  /* 0x00000000ff107431 */ /* 0x000fe200000001ff */
[----:B0-----:R-:W0:Y:S03]  /*4100*/  MUFU.RCP R27, R27 ;  /* 0x0000001b001b7308 */ /* 0x001e260000001000 */
[----:B------:R-:W-:Y:S01]  /*4110*/  @!P4 IMAD.MOV R23, RZ, RZ, -R23 ;  /* 0x000000ffff17c224 */ /* 0x000fe200078e0a17 */
[----:B------:R-:W-:-:S05]  /*4120*/  @!P1 LOP3.LUT R23, RZ, R19, RZ, 0x33, !PT ;  /* 0x00000013ff179212 */ /* 0x000fca00078e33ff */
[----:B------:R-:W-:-:S04]  /*4130*/  IMAD.MOV R28, RZ, RZ, -R23 ;  /* 0x000000ffff1c7224 */ /* 0x000fc800078e0a17 */
[----:B------:R-:W-:Y:S02]  /*4140*/  IMAD R28, R19, R28, R18 ;  /* 0x0000001c131c7224 */ /* 0x000fe400078e0212 */
        /* <DEDUP_REMOVED lines=15> */
[----:B------:R-:W-:-:S04]  /*4240*/  LOP3.LUT R17, R28, R25, RZ, 0x3c, !PT ;  /* 0x000000191c117212 */ /* 0x000fc800078e3cff */
[----:B------:R-:W-:-:S07]  /*4250*/  ISETP.GE.AND P4, PT, R17, RZ, PT ;  /* 0x000000ff1100720c */ /* 0x000fce0003f86270 */
[----:B------:R-:W-:-:S05]  /*4260*/  @P0 IADD3 R16, PT, PT, R16, 0x1, RZ ;  /* 0x0000000110100810 */ /* 0x000fca0007ffe0ff */
[----:B------:R-:W-:Y:S02]  /*4270*/  IMAD.MOV.U32 R26, RZ, RZ, R16 ;  /* 0x000000ffff1a7224 */ /* 0x000fe400078e0010 */
[----:B------:R-:W1:Y:S02]  /*4280*/  LDC.64 R16, c[0x0][0x380] ;  /* 0x0000e000ff107b82 */ /* 0x000e640000000a00 */
[----:B------:R-:W-:Y:S01]  /*4290*/  @!P4 IMAD.MOV R26, RZ, RZ, -R26 ;  /* 0x000000ffff1ac224 */ /* 0x000fe200078e0a1a */
[----:B------:R-:W-:Y:S01]  /*42a0*/  @!P1 LOP3.LUT R26, RZ, R25, RZ, 0x33, !PT ;  /* 0x00000019ff1a9212 */ /* 0x000fe200078e33ff */
[----:B------:R-:W-:-:S04]  /*42b0*/  IMAD R25, R28, UR5, RZ ;  /* 0x000000051c197c24 */ /* 0x000fc8000f8e02ff */
[----:B------:R-:W-:Y:S02]  /*42c0*/  IMAD R23, R0, R23, R26 ;  /* 0x0000001700177224 */ /* 0x000fe400078e021a */
[----:B0-----:R-:W-:-:S04]  /*42d0*/  IMAD.WIDE R18, R25, 0x8, R18 ;  /* 0x0000000819127825 */ /* 0x001fc800078e0212 */
[----:B------:R-:W-:Y:S02]  /*42e0*/  IMAD R23, R23, R15, R24 ;  /* 0x0000000f17177224 */ /* 0x000fe400078e0218 */
[----:B------:R-:W2:Y:S02]  /*42f0*/  LDG.E.64 R18, desc[UR8][R18.64] ;  /* 0x0000000812127981 */ /* 0x000ea4000c1e1b00 */
[----:B------:R-:W-:-:S04]  /*4300*/  IMAD R23, R23, R14, R9 ;  /* 0x0000000e17177224 */ /* 0x000fc800078e0209 */
[----:B-1----:R-:W-:-:S06]  /*4310*/  IMAD.WIDE R24, R23, 0x8, R16 ;  /* 0x0000000817187825 */ /* 0x002fcc00078e0210 */
[----:B------:R-:W2:Y:S02]  /*4320*/  LDG.E.64 R24, desc[UR8][R24.64] ;  /* 0x0000000818187981 */ /* 0x000ea4000c1e1b00 */
[----:B--2---:R-:W-:-:S11]  /*4330*/  DFMA R16, R18, R24, RZ ;  /* 0x000000181210722b */ /* 0x004fd600000000ff */
.L_x_1612:
[----:B------:R-:W-:Y:S05]  /*4340*/  BSYNC.RECONVERGENT B0 ;  /* 0x0000000000007941 */ /* 0x000fea0003800200 */
.L_x_1611:
[----:B------:R-:W0:Y:S01]  /*4350*/  I2F.RP R23, R6 ;  /* 0x0000000600177306 */ /* 0x000e220000209400 */
[C---:B------:R-:W-:Y:S01]  /*4360*/  LEA R18, P0, R8.reuse, UR10, 0x3 ;  /* 0x0000000a08127c11 */ /* 0x040fe2000f8018ff */
[----:B------:R-:W-:Y:S01]  /*4370*/  BSSY.RECONVERGENT B0, `(.L_x_1613) ;  /* 0x0000074000007945 */ /* 0x000fe20003800200 */
[----:B------:R-:W-:Y:S02]  /*4380*/  IADD3 R24, P4, PT, R3, R8, RZ ;  /* 0x0000000803187210 */ /* 0x000fe40007f9e0ff */
[----:B------:R-:W-:Y:S01]  /*4390*/  LEA.HI.X R19, R8, UR11, R7, 0x3, P0 ;  /* 0x0000000b08137c11 */ /* 0x000fe200080f1c07 */
[----:B------:R-:W-:Y:S01]  /*43a0*/  IMAD.MOV.U32 R8, RZ, RZ, RZ ;  /* 0x000000ffff087224 */ /* 0x000fe200078e00ff */
[----:B------:R-:W-:-:S03]  /*43b0*/  IABS R26, R24 ;  /* 0x00000018001a7213 */ /* 0x000fc60000000000 */
[----:B------:R1:W-:Y:S01]  /*43c0*/  STG.E.64 desc[UR8][R18.64], R16 ;  /* 0x0000001012007986 */ /* 0x0003e2000c101b08 */
[----:B0-----:R-:W0:Y:S02]  /*43d0*/  MUFU.RCP R23, R23 ;  /* 0x0000001700177308 */ /* 0x001e240000001000 */
[----:B0-----:R-:W-:-:S06]  /*43e0*/  VIADD R9, R23, 0xffffffe ;  /* 0x0ffffffe17097836 */ /* 0x001fcc0000000000 */
[----:B------:R-:W0:Y:S02]  /*43f0*/  F2I.FTZ.U32.TRUNC.NTZ R9, R9 ;  /* 0x0000000900097305 */ /* 0x000e24000021f000 */
[----:B0-----:R-:W-:-:S05]  /*4400*/  IADD3 R25, PT, PT, RZ, -R9, RZ ;  /* 0x80000009ff197210 */ /* 0x001fca0007ffe0ff */
[----:B------:R-:W-:-:S04]  /*4410*/  IMAD R25, R25, R6, RZ ;  /* 0x0000000619197224 */ /* 0x000fc800078e02ff */
[----:B------:R-:W-:-:S06]  /*4420*/  IMAD.HI.U32 R23, R9, R25, R8 ;  /* 0x0000001909177227 */ /* 0x000fcc00078e0008 */
[----:B------:R-:W-:-:S04]  /*4430*/  IMAD.HI.U32 R8, R23, R26, RZ ;  /* 0x0000001a17087227 */ /* 0x000fc800078e00ff */
[----:B------:R-:W-:-:S04]  /*4440*/  IMAD.MOV R9, RZ, RZ, -R8 ;  /* 0x000000ffff097224 */ /* 0x000fc800078e0a08 */
[----:B------:R-:W-:Y:S02]  /*4450*/  IMAD R26, R6, R9, R26 ;  /* 0x00000009061a7224 */ /* 0x000fe400078e021a */
[----:B------:R-:W-:-:S05]  /*4460*/  IMAD.MOV.U32 R9, RZ, RZ, R6 ;  /* 0x000000ffff097224 */ /* 0x000fca00078e0006 */
[----:B------:R-:W-:-:S13]  /*4470*/  ISETP.GT.U32.AND P1, PT, R9, R26, PT ;  /* 0x0000001a0900720c */ /* 0x000fda0003f24070 */
[----:B------:R-:W-:Y:S01]  /*4480*/  @!P1 IADD3 R26, PT, PT, R26, -R6, RZ ;  /* 0x800000061a1a9210 */ /* 0x000fe20007ffe0ff */
[----:B------:R-:W-:Y:S01]  /*4490*/  @!P1 VIADD R8, R8, 0x1 ;  /* 0x0000000108089836 */ /* 0x000fe20000000000 */
[----:B------:R-:W-:Y:S02]  /*44a0*/  LOP3.LUT R6, R24, R5, RZ, 0x3c, !PT ;  /* 0x0000000518067212 */ /* 0x000fe400078e3cff */
[----:B------:R-:W-:Y:S02]  /*44b0*/  ISETP.GE.U32.AND P0, PT, R26, R9, PT ;  /* 0x000000091a00720c */ /* 0x000fe40003f06070 */
[----:B------:R-:W-:-:S11]  /*44c0*/  ISETP.GE.AND P5, PT, R6, RZ, PT ;  /* 0x000000ff0600720c */ /* 0x000fd60003fa6270 */
[----:B------:R-:W-:-:S04]  /*44d0*/  @P0 VIADD R8, R8, 0x1 ;  /* 0x0000000108080836 */ /* 0x000fc80000000000 */
[----:B------:R-:W-:-:S05]  /*44e0*/  @!P5 IMAD.MOV R8, RZ, RZ, -R8 ;  /* 0x000000ffff08d224 */ /* 0x000fca00078e0a08 */
[----:B-1----:R-:W-:-:S04]  /*44f0*/  SEL R17, R20, R8, !P3 ;  /* 0x0000000814117207 */ /* 0x002fc80005800000 */
        /* <DEDUP_REMOVED lines=8> */
[----:B------:R-:W-:-:S04]  /*4580*/  LOP3.LUT R4, R17, R2, RZ, 0x3c, !PT ;  /* 0x0000000211047212 */ /* 0x000fc800078e3cff */
[----:B------:R-:W-:Y:S01]  /*4590*/  ISETP.GE.AND P3, PT, R4, RZ, PT ;  /* 0x000000ff0400720c */ /* 0x000fe20003f66270 */
[----:B------:R-:W-:-:S04]  /*45a0*/  IMAD.MOV R4, RZ, RZ, -R17 ;  /* 0x000000ffff047224 */ /* 0x000fc800078e0a11 */
[----:B------:R-:W-:Y:S02]  /*45b0*/  IMAD R5, R5, R4, R24 ;  /* 0x0000000405057224 */ /* 0x000fe400078e0218 */
[----:B------:R-:W-:-:S06]  /*45c0*/  @P0 VIADD R21, R21, 0x1 ;  /* 0x0000000115150836 */ /* 0x000fcc0000000000 */
[----:B------:R-:W-:-:S04]  /*45d0*/  @!P3 IADD3 R21, PT, PT, -R21, RZ, RZ ;  /* 0x000000ff1515b210 */ /* 0x000fc80007ffe1ff */
[----:B------:R-:W-:-:S05]  /*45e0*/  SEL R22, R22, R21, !P2 ;  /* 0x0000001516167207 */ /* 0x000fca0005000000 */
[----:B------:R-:W-:-:S04]  /*45f0*/  IMAD.MOV R6, RZ, RZ, -R22 ;  /* 0x000000ffff067224 */ /* 0x000fc800078e0a16 */
[----:B------:R-:W-:Y:S02]  /*4600*/  IMAD R2, R2, R6, R17 ;  /* 0x0000000602027224 */ /* 0x000fe400078e0211 */
[----:B------:R-:W-:Y:S01]  /*4610*/  IMAD R17, R5, R10, -R12 ;  /* 0x0000000a05117224 */ /* 0x000fe200078e0a0c */
[----:B------:R-:W-:Y:S01]  /*4620*/  CS2R R4, SRZ ;  /* 0x0000000000047805 */ /* 0x000fe2000001ff00 */
[----:B------:R-:W-:Y:S02]  /*4630*/  IMAD R2, R2, R11, -R13 ;  /* 0x0000000b02027224 */ /* 0x000fe400078e0a0d */
[----:B------:R-:W-:Y:S01]  /*4640*/  IMAD.X R10, RZ, RZ, R7, P4 ;  /* 0x000000ffff0a7224 */ /* 0x000fe200020e0607 */
[C---:B------:R-:W-:Y:S02]  /*4650*/  ISETP.GE.AND P1, PT, R17.reuse, R14, PT ;  /* 0x0000000e1100720c */ /* 0x040fe40003f26270 */
[----:B------:R-:W-:Y:S02]  /*4660*/  ISETP.GE.AND P0, PT, R2, R15, PT ;  /* 0x0000000f0200720c */ /* 0x000fe40003f06270 */
[----:B------:R-:W-:-:S02]  /*4670*/  ISETP.GT.AND P1, PT, R17, -0x1, !P1 ;  /* 0xffffffff1100780c */ /* 0x000fc40004f24270 */
        /* <DEDUP_REMOVED lines=9> */
[----:B0-----:R-:W-:-:S02]  /*4710*/  IADD3 R5, PT, PT, R6, 0xffffffe, RZ ;  /* 0x0ffffffe06057810 */ /* 0x001fc40007ffe0ff */
[----:B-1----:R-:W-:-:S04]  /*4720*/  IABS R6, R8 ;  /* 0x0000000800067213 */ /* 0x002fc80000000000 */
[----:B------:R-:W0:Y:S02]  /*4730*/  F2I.FTZ.U32.TRUNC.NTZ R5, R5 ;  /* 0x0000000500057305 */ /* 0x000e24000021f000 */
[----:B0-----:R-:W-:-:S04]  /*4740*/  IMAD.MOV R4, RZ, RZ, -R5 ;  /* 0x000000ffff047224 */ /* 0x001fc800078e0a05 */
[----:B------:R-:W-:Y:S02]  /*4750*/  IMAD R13, R4, R11, RZ ;  /* 0x0000000b040d7224 */ /* 0x000fe400078e02ff */
[----:B------:R-:W-:-:S04]  /*4760*/  IMAD.MOV.U32 R4, RZ, RZ, RZ ;  /* 0x000000ffff047224 */ /* 0x000fc800078e00ff */
[----:B------:R-:W-:-:S06]  /*4770*/  IMAD.HI.U32 R13, R5, R13, R4 ;  /* 0x0000000d050d7227 */ /* 0x000fcc00078e0004 */
        /* <DEDUP_REMOVED lines=12> */
[----:B0-----:R-:W-:-:S06]  /*4840*/  VIADD R5, R13, 0xffffffe ;  /* 0x0ffffffe0d057836 */ /* 0x001fcc0000000000 */
[----:B------:R-:W0:Y:S06]  /*4850*/  F2I.FTZ.U32.TRUNC.NTZ R5, R5 ;  /* 0x0000000500057305 */ /* 0x000e2c000021f000 */
[----:B------:R-:W-:-:S05]  /*4860*/  @P0 VIADD R4, R4, 0x1 ;  /* 0x0000000104040836 */ /* 0x000fca0000000000 */
[----:B------:R-:W-:Y:S01]  /*4870*/  MOV R11, R4 ;  /* 0x00000004000b7202 */ /* 0x000fe20000000f00 */
[----:B------:R-:W-:-:S04]  /*4880*/  HFMA2 R4, -RZ, RZ, 0, 0 ;  /* 0x00000000ff047431 */ /* 0x000fc800000001ff */
[----:B------:R-:W-:Y:S01]  /*4890*/  @!P2 IMAD.MOV R11, RZ, RZ, -R11 ;  /* 0x000000ffff0ba224 */ /* 0x000fe200078e0a0b */
[----:B------:R-:W-:Y:S01]  /*48a0*/  @!P1 LOP3.LUT R11, RZ, R7, RZ, 0x33, !PT ;  /* 0x00000007ff0b9212 */ /* 0x000fe200078e33ff */
[----:B0-----:R-:W-:-:S04]  /*48b0*/  IMAD.MOV R21, RZ, RZ, -R5 ;  /* 0x000000ffff157224 */ /* 0x001fc800078e0a05 */
[----:B------:R-:W-:-:S04]  /*48c0*/  IMAD.MOV R13, RZ, RZ, -R11 ;  /* 0x000000ffff0d7224 */ /* 0x000fc800078e0a0b */
[----:B------:R-:W-:Y:S02]  /*48d0*/  IMAD R13, R7, R13, R22 ;  /* 0x0000000d070d7224 */ /* 0x000fe400078e0216 */
[----:B------:R-:W-:-:S03]  /*48e0*/  IMAD R7, R21, R6, RZ ;  /* 0x0000000615077224 */ /* 0x000fc600078e02ff */
        /* <DEDUP_REMOVED lines=10> */
[----:B------:R-:W-:Y:S01]  /*4990*/  @!P1 IMAD.IADD R5, R5, 0x1, -R6 ;  /* 0x0000000105059824 */ /* 0x000fe200078e0a06 */
[----:B------:R-:W-:Y:S02]  /*49a0*/  @!P1 IADD3 R7, PT, PT, R7, 0x1, RZ ;  /* 0x0000000107079810 */ /* 0x000fe40007ffe0ff */
[----:B------:R-:W-:Y:S02]  /*49b0*/  ISETP.NE.AND P1, PT, R8, RZ, PT ;  /* 0x000000ff0800720c */ /* 0x000fe40003f25270 */
[----:B------:R-:W-:Y:S02]  /*49c0*/  ISETP.GE.U32.AND P0, PT, R5, R6, PT ;  /* 0x000000060500720c */ /* 0x000fe40003f06070 */
[----:B------:R-:W0:Y:S11]  /*49d0*/  LDC.64 R4, c[0x0][0x3d0] ;  /* 0x0000f400ff047b82 */ /* 0x000e360000000a00 */
[----:B------:R-:W-:-:S04]  /*49e0*/  @P0 VIADD R7, R7, 0x1 ;  /* 0x0000000107070836 */ /* 0x000fc80000000000 */
[----:B------:R-:W-:Y:S02]  /*49f0*/  IMAD.MOV.U32 R12, RZ, RZ, R7 ;  /* 0x000000ffff0c7224 */ /* 0x000fe400078e0007 */
[----:B------:R-:W1:Y:S02]  /*4a00*/  LDC.64 R6, c[0x0][0x380] ;  /* 0x0000e000ff067b82 */ /* 0x000e640000000a00 */
[----:B------:R-:W-:Y:S01]  /*4a10*/  @!P2 IMAD.MOV R12, RZ, RZ, -R12 ;  /* 0x000000ffff0ca224 */ /* 0x000fe200078e0a0c */
[----:B------:R-:W-:-:S05]  /*4a20*/  @!P1 LOP3.LUT R12, RZ, R8, RZ, 0x33, !PT ;  /* 0x00000008ff0c9212 */ /* 0x000fca00078e33ff */
        /* <DEDUP_REMOVED lines=8> */
.L_x_1614:
[----:B------:R-:W-:Y:S05]  /*4ab0*/  BSYNC.RECONVERGENT B0 ;  /* 0x0000000000007941 */ /* 0x000fea0003800200 */
.L_x_1613:
[----:B------:R-:W-:-:S04]  /*4ac0*/  LEA R12, P0, R3, R18, 0x3 ;  /* 0x00000012030c7211 */ /* 0x000fc800078018ff */
[C---:B------:R-:W-:Y:S02]  /*4ad0*/  LEA.HI.X R13, R3.reuse, R19, RZ, 0x3, P0 ;  /* 0x00000013030d7211 */ /* 0x040fe400000f1cff */
[----:B------:R-:W-:-:S03]  /*4ae0*/  IADD3 R8, P0, PT, R3, R24, RZ ;  /* 0x0000001803087210 */ /* 0x000fc60007f1e0ff */
[----:B------:R0:W-:Y:S01]  /*4af0*/  STG.E.64 desc[UR8][R12.64], R4 ;  /* 0x000000040c007986 */ /* 0x0001e2000c101b08 */
[----:B------:R-:W-:Y:S02]  /*4b00*/  IADD3.X R7, PT, PT, RZ, R10, RZ, P0, !PT ;  /* 0x0000000aff077210 */ /* 0x000fe400007fe4ff */
[----:B------:R-:W-:-:S04]  /*4b10*/  ISETP.GE.U32.AND P0, PT, R8, UR4, PT ;  /* 0x0000000408007c0c */ /* 0x000fc8000bf06070 */
[----:B------:R-:W-:-:S13]  /*4b20*/  ISETP.GE.AND.EX P0, PT, R7, UR7, PT, P0 ;  /* 0x0000000707007c0c */ /* 0x000fda000bf06300 */
[----:B0-----:R-:W-:Y:S05]  /*4b30*/  @!P0 BRA `(.L_x_1615) ;  /* 0xfffffff000108947 */ /* 0x001fea000383ffff */
[----:B------:R-:W-:Y:S05]  /*4b40*/  EXIT ;  /* 0x000000000000794d */ /* 0x000fea0003800000 */
.L_x_1603:
        /* <DEDUP_REMOVED lines=16> */
[----:B------:R-:W-:Y:S02]  /*4c50*/  MOV R4, RZ ;  /* 0x000000ff00047202 */ /* 0x000fe40000000f00 */
        /* <DEDUP_REMOVED lines=17> */
.L_x_1617:
[----:B------:R-:W-:-:S07]  /*4d70*/  MOV R6, 0x4d90 ;  /* 0x00004d9000067802 */ /* 0x000fce0000000f00 */
[----:B------:R-:W-:Y:S05]  /*4d80*/  CALL.REL.NOINC `($__internal_51_$__cuda_sm20_div_u64) ;  /* 0x00000018009c7944 */ /* 0x000fea0003c00000 */
[----:B------:R-:W-:Y:S02]  /*4d90*/  IMAD.MOV.U32 R4, RZ, RZ, R9 ;  /* 0x000000ffff047224 */ /* 0x000fe400078e0009 */
[----:B------:R-:W-:-:S07]  /*4da0*/  IMAD.MOV.U32 R5, RZ, RZ, R10 ;  /* 0x000000ffff057224 */ /* 0x000fce00078e000a */
.L_x_1618:
[----:B------:R-:W-:Y:S05]  /*4db0*/  BSYNC.RECONVERGENT B0 ;  /* 0x0000000000007941 */ /* 0x000fea0003800200 */
.L_x_1616:
        /* <DEDUP_REMOVED lines=115> */
[----:B------:R-:W-:Y:S01]  /*54f0*/  @!P2 IMAD.IADD R22, R22, 0x1, -R19 ;  /* 0x000000011616a824 */ /* 0x000fe200078e0a13 */
[----:B-1----:R-:W-:Y:S01]  /*5500*/  ISETP.GE.AND P1, PT, R2, UR10, PT ;  /* 0x0000000a02007c0c */ /* 0x002fe2000bf26270 */
[----:B------:R-:W-:Y:S01]  /*5510*/  @!P2 VIADD R18, R18, 0x1 ;  /* 0x000000011212a836 */ /* 0x000fe20000000000 */
[----:B------:R-:W-:Y:S01]  /*5520*/  ISETP.GE.AND P6, PT, R20, UR11, PT ;  /* 0x0000000b14007c0c */ /* 0x000fe2000bfc6270 */
[----:B------:R-:W-:Y:S01]  /*5530*/  @!P3 VIADD R16, R16, 0x1 ;  /* 0x000000011010b836 */ /* 0x000fe20000000000 */
[-C--:B------:R-:W-:Y:S01]  /*5540*/  @!P3 IADD3 R6, PT, PT, R6, -R19.reuse, RZ ;  /* 0x800000130606b210 */ /* 0x080fe20007ffe0ff */
[----:B------:R-:W0:Y:S01]  /*5550*/  LDC.64 R14, c[0x0][0x3f8] ;  /* 0x0000fe00ff0e7b82 */ /* 0x000e220000000a00 */
[----:B------:R-:W-:Y:S02]  /*5560*/  ISETP.GT.AND P1, PT, R2, -0x1, !P1 ;  /* 0xffffffff0200780c */ /* 0x000fe40004f24270 */
[----:B------:R-:W-:Y:S02]  /*5570*/  ISETP.GT.AND P6, PT, R20, -0x1, !P6 ;  /* 0xffffffff1400780c */ /* 0x000fe400077c4270 */
[----:B------:R-:W-:-:S02]  /*5580*/  ISETP.GE.U32.AND P5, PT, R6, R19, PT ;  /* 0x000000130600720c */ /* 0x000fc40003fa6070 */
[----:B------:R-:W-:Y:S02]  /*5590*/  ISETP.GE.U32.AND P4, PT, R22, R19, PT ;  /* 0x000000131600720c */ /* 0x000fe40003f86070 */
[----:B------:R-:W-:Y:S02]  /*55a0*/  PLOP3.LUT P1, PT, P6, P1, PT, 0x80, 0x8 ;  /* 0x000000000008781c */ /* 0x000fe40003723070 */
[----:B------:R-:W-:Y:S02]  /*55b0*/  ISETP.GE.AND P2, PT, R13, RZ, PT ;  /* 0x000000ff0d00720c */ /* 0x000fe40003f46270 */
[----:B------:R-:W-:Y:S02]  /*55c0*/  ISETP.GE.AND P3, PT, R4, RZ, PT ;  /* 0x000000ff0400720c */ /* 0x000fe40003f66270 */
[----:B------:R-:W-:-:S03]  /*55d0*/  LOP3.LUT R13, RZ, R0, RZ, 0x33, !PT ;  /* 0x00000000ff0d7212 */ /* 0x000fc600078e33ff */
[----:B------:R-:W-:Y:S02]  /*55e0*/  @P5 IADD3 R16, PT, PT, R16, 0x1, RZ ;  /* 0x0000000110105810 */ /* 0x000fe40007ffe0ff */
[----:B------:R-:W-:Y:S01]  /*55f0*/  @P4 VIADD R18, R18, 0x1 ;  /* 0x0000000112124836 */ /* 0x000fe20000000000 */
[----:B------:R-:W-:Y:S01]  /*5600*/  ISETP.NE.AND P4, PT, R0, RZ, PT ;  /* 0x000000ff0000720c */ /* 0x000fe20003f85270 */
[----:B------:R-:W1:Y:S02]  /*5610*/  @P1 LDC.64 R10, c[0x0][0x3d0] ;  /* 0x0000f400ff0a1b82 */ /* 0x000e640000000a00 */
[----:B------:R-:W-:Y:S02]  /*5620*/  @!P2 IMAD.MOV R18, RZ, RZ, -R18 ;  /* 0x000000ffff12a224 */ /* 0x000fe400078e0a12 */
[----:B------:R-:W-:Y:S02]  /*5630*/  @!P3 IMAD.MOV R16, RZ, RZ, -R16 ;  /* 0x000000ffff10b224 */ /* 0x000fe400078e0a10 */
[----:B0-----:R-:W-:Y:S01]  /*5640*/  IMAD.WIDE R14, R17, 0x8, R14 ;  /* 0x00000008110e7825 */ /* 0x001fe200078e020e */
[C---:B------:R-:W-:Y:S01]  /*5650*/  SEL R9, R13.reuse, R18, !P4 ;  /* 0x000000120d097207 */ /* 0x040fe20006000000 */
[----:B------:R-:W0:Y:S01]  /*5660*/  @P1 LDC.64 R4, c[0x0][0x380] ;  /* 0x0000e000ff041b82 */ /* 0x000e220000000a00 */
[----:B------:R-:W-:Y:S01]  /*5670*/  SEL R16, R13, R16, !P4 ;  /* 0x000000100d107207 */ /* 0x000fe20006000000 */
[----:B------:R-:W-:-:S04]  /*5680*/  IMAD R13, R17, UR5, RZ ;  /* 0x00000005110d7c24 */ /* 0x000fc8000f8e02ff */
[----:B------:R-:W-:-:S04]  /*5690*/  IMAD R9, R12, R9, R16 ;  /* 0x000000090c097224 */ /* 0x000fc800078e0210 */
[----:B------:R-:W-:-:S04]  /*56a0*/  @P1 IMAD R9, R9, UR11, R20 ;  /* 0x0000000b09091c24 */ /* 0x000fc8000f8e0214 */
[----:B------:R-:W-:Y:S01]  /*56b0*/  @P1 IMAD R9, R9, UR10, R2 ;  /* 0x0000000a09091c24 */ /* 0x000fe2000f8e0202 */
[----:B------:R-:W2:Y:S01]  /*56c0*/  LDCU.64 UR10, c[0x0][0x3a8] ;  /* 0x00007500ff0a77ac */ /* 0x000ea20008000a00 */
[----:B-1----:R-:W-:-:S06]  /*56d0*/  @P1 IMAD.WIDE R10, R13, 0x8, R10 ;  /* 0x000000080d0a1825 */ /* 0x002fcc00078e020a */
[----:B------:R-:W3:Y:S01]  /*56e0*/  @P1 LDG.E.64 R10, desc[UR8][R10.64] ;  /* 0x000000080a0a1981 */ /* 0x000ee2000c1e1b00 */
[----:B0-----:R-:W-:-:S03]  /*56f0*/  @P1 IMAD.WIDE R12, R9, 0x8, R4 ;  /* 0x00000008090c1825 */ /* 0x001fc600078e0204 */
[----:B------:R-:W3:Y:S04]  /*5700*/  LDG.E.64 R4, desc[UR8][R14.64] ;  /* 0x000000080e047981 */ /* 0x000ee8000c1e1b00 */
[----:B------:R-:W3:Y:S01]  /*5710*/  @P1 LDG.E.64 R12, desc[UR8][R12.64] ;  /* 0x000000080c0c1981 */ /* 0x000ee2000c1e1b00 */
[----:B--2---:R-:W-:-:S04]  /*5720*/  LEA R16, P2, R8, UR10, 0x3 ;  /* 0x0000000a08107c11 */ /* 0x004fc8000f8418ff */
[----:B------:R-:W-:Y:S01]  /*5730*/  LEA.HI.X R17, R8, UR11, R7, 0x3, P2 ;  /* 0x0000000b08117c11 */ /* 0x000fe200090f1c07 */
[----:B---3--:R-:W-:-:S07]  /*5740*/  @P1 DFMA R4, R10, R12, R4 ;  /* 0x0000000c0a04122b */ /* 0x008fce0000000004 */
[----:B------:R0:W-:Y:S01]  /*5750*/  STG.E.64 desc[UR8][R16.64], R4 ;  /* 0x0000000410007986 */ /* 0x0001e2000c101b08 */
[----:B------:R-:W-:-:S05]  /*5760*/  IADD3 R8, P1, PT, R3, R8, RZ ;  /* 0x0000000803087210 */ /* 0x000fca0007f3e0ff */
[----:B------:R-:W-:-:S08]  /*5770*/  IMAD.X R7, RZ, RZ, R7, P1 ;  /* 0x000000ffff077224 */ /* 0x000fd000008e0607 */
.L_x_1620:
[----:B------:R-:W-:Y:S05]  /*5780*/  BSYNC.RECONVERGENT B0 ;  /* 0x0000000000007941 */ /* 0x000fea0003800200 */
.L_x_1619:
[----:B------:R-:W-:Y:S05]  /*5790*/  @!P0 EXIT ;  /* 0x000000000000894d */ /* 0x000fea0003800000 */
[----:B------:R-:W1:Y:S01]  /*57a0*/  LDC.64 R10, c[0x0][0x410] ;  /* 0x00010400ff0a7b82 */ /* 0x000e620000000a00 */
[----:B------:R-:W2:Y:S01]  /*57b0*/  LDCU UR4, c[0x0][0x40c] ;  /* 0x00008180ff0477ac */ /* 0x000ea20008000800 */
[----:B------:R-:W3:Y:S06]  /*57c0*/  LDCU.64 UR10, c[0x0][0x418] ;  /* 0x00008300ff0a77ac */ /* 0x000eec0008000a00 */
[----:B0-----:R-:W0:Y:S01]  /*57d0*/  LDC R4, c[0x0][0x420] ;  /* 0x00010800ff047b82 */ /* 0x001e220000000800 */
[----:B------:R-:W4:Y:S01]  /*57e0*/  LDCU.64 UR12, c[0x0][0x3a8] ;  /* 0x00007500ff0c77ac */ /* 0x000f220008000a00 */
[----:B-1----:R-:W-:-:S04]  /*57f0*/  IABS R0, R11 ;  /* 0x0000000b00007213 */ /* 0x002fc80000000000 */
[----:B------:R-:W1:Y:S01]  /*5800*/  I2F.RP R2, R0 ;  /* 0x0000000000027306 */ /* 0x000e620000209400 */
[----:B0-----:R-:W-:-:S07]  /*5810*/  IABS R4, R4 ;  /* 0x0000000400047213 */ /* 0x001fce0000000000 */
[----:B------:R-:W0:Y:S08]  /*5820*/  I2F.RP R6, R4 ;  /* 0x0000000400067306 */ /* 0x000e300000209400 */
[----:B-1----:R-:W1:Y:S08]  /*5830*/  MUFU.RCP R2, R2 ;  /* 0x0000000200027308 */ /* 0x002e700000001000 */
[----:B0-----:R-:W-:Y:S01]  /*5840*/  MUFU.RCP R6, R6 ;  /* 0x0000000600067308 */ /* 0x001fe20000001000 */
[----:B-1----:R-:W-:-:S02]  /*5850*/  IADD3 R12, PT, PT, R2, 0xffffffe, RZ ;  /* 0x0ffffffe020c7810 */ /* 0x002fc40007ffe0ff */
[----:B------:R-:W-:-:S05]  /*5860*/  IABS R2, R10 ;  /* 0x0000000a00027213 */ /* 0x000fca0000000000 */
[----:B------:R0:W1:Y:S01]  /*5870*/  F2I.FTZ.U32.TRUNC.NTZ R13, R12 ;  /* 0x0000000c000d7305 */ /* 0x000062000021f000 */
[----:B------:R-:W-:-:S04]  /*5880*/  LOP3.LUT R10, R10, R11, RZ, 0x3c, !PT ;  /* 0x0000000b0a0a7212 */ /* 0x000fc800078e3cff */
[----:B------:R-:W-:Y:S01]  /*5890*/  ISETP.GE.AND P2, PT, R10, RZ, PT ;  /* 0x000000ff0a00720c */ /* 0x000fe20003f46270 */
[----:B0-----:R-:W-:Y:S02]  /*58a0*/  IMAD.MOV.U32 R12, RZ, RZ, RZ ;  /* 0x000000ffff0c7224 */ /* 0x001fe400078e00ff */
[----:B-1----:R-:W-:-:S04]  /*58b0*/  IMAD.MOV R5, RZ, RZ, -R13 ;  /* 0x000000ffff057224 */ /* 0x002fc800078e0a0d */
[----:B------:R-:W-:-:S04]  /*58c0*/  IMAD R5, R5, R0, RZ ;  /* 0x0000000005057224 */ /* 0x000fc800078e02ff */
[----:B------:R-:W-:Y:S01]  /*58d0*/  IMAD.HI.U32 R5, R13, R5, R12 ;  /* 0x000000050d057227 */ /* 0x000fe200078e000c */
[----:B------:R-:W-:-:S04]  /*58e0*/  IADD3 R12, PT, PT, R6, 0xffffffe, RZ ;  /* 0x0ffffffe060c7810 */ /* 0x000fc80007ffe0ff */
[----:B------:R0:W1:Y:S01]  /*58f0*/  F2I.FTZ.U32.TRUNC.NTZ R13, R12 ;  /* 0x0000000c000d7305 */ /* 0x000062000021f000 */
[----:B------:R-:W-:-:S04]  /*5900*/  IMAD.HI.U32 R5, R5, R2, RZ ;  /* 0x0000000205057227 */ /* 0x000fc800078e00ff */
[----:B------:R-:W-:-:S04]  /*5910*/  IMAD.MOV R9, RZ, RZ, -R5 ;  /* 0x000000ffff097224 */ /* 0x000fc800078e0a05 */
[----:B------:R-:W-:Y:S02]  /*5920*/  IMAD R9, R0, R9, R2 ;  /* 0x0000000900097224 */ /* 0x000fe400078e0202 */
[----:B0-----:R-:W-:-:S03]  /*5930*/  IMAD.MOV.U32 R12, RZ, RZ, RZ ;  /* 0x000000ffff0c7224 */ /* 0x001fc600078e00ff */
[----:B------:R-:W-:-:S13]  /*5940*/  ISETP.GT.U32.AND P0, PT, R0, R9, PT ;  /* 0x000000090000720c */ /* 0x000fda0003f04070 */
[----:B------:R-:W-:Y:S02]  /*5950*/  @!P0 IMAD.IADD R9, R9, 0x1, -R0 ;  /* 0x0000000109098824 */ /* 0x000fe400078e0a00 */
[----:B------:R-:W-:Y:S01]  /*5960*/  @!P0 VIADD R5, R5, 0x1 ;  /* 0x0000000105058836 */ /* 0x000fe20000000000 */
[----:B------:R-:W-:Y:S02]  /*5970*/  ISETP.NE.AND P0, PT, R11, RZ, PT ;  /* 0x000000ff0b00720c */ /* 0x000fe40003f05270 */
[----:B------:R-:W-:Y:S02]  /*5980*/  ISETP.GE.U32.AND P1, PT, R9, R0, PT ;  /* 0x000000000900720c */ /* 0x000fe40003f26070 */
[----:B-1----:R-:W-:-:S05]  /*5990*/  IADD3 R9, PT, PT, RZ, -R13, RZ ;  /* 0x8000000dff097210 */ /* 0x002fca0007ffe0ff */
[----:B------:R-:W-:-:S04]  /*59a0*/  IMAD R9, R9, R4, RZ ;  /* 0x0000000409097224 */ /* 0x000fc800078e02ff */
[----:B------:R-:W-:-:S04]  /*59b0*/  IMAD.HI.U32 R2, R13, R9, R12 ;  /* 0x000000090d027227 */ /* 0x000fc800078e000c */
[----:B------:R-:W-:-:S04]  /*59c0*/  @P1 VIADD R5, R5, 0x1 ;  /* 0x0000000105051836 */ /* 0x000fc80000000000 */
[----:B------:R-:W-:Y:S01]  /*59d0*/  @!P2 IMAD.MOV R5, RZ, RZ, -R5 ;  /* 0x000000ffff05a224 */ /* 0x000fe200078e0a05 */
[----:B--234-:R-:W-:-:S07]  /*59e0*/  @!P0 LOP3.LUT R5, RZ, R11, RZ, 0x33, !PT ;  /* 0x0000000bff058212 */ /* 0x01cfce00078e33ff */
.L_x_1621:
[----:B0-----:R-:W0:Y:S01]  /*59f0*/  LDC R15, c[0x0][0x420] ;  /* 0x00010800ff0f7b82 */ /* 0x001e220000000800 */
[----:B------:R-:W-:-:S05]  /*5a00*/  IABS R9, R8 ;  /* 0x0000000800097213 */ /* 0x000fca0000000000 */
[----:B------:R-:W-:Y:S02]  /*5a10*/  IMAD.HI.U32 R14, R2, R9, RZ ;  /* 0x00000009020e7227 */ /* 0x000fe400078e00ff */
[----:B------:R-:W1:Y:S03]  /*5a20*/  LDC R21, c[0x0][0x424] ;  /* 0x00010900ff157b82 */ /* 0x000e660000000800 */
[----:B------:R-:W-:-:S05]  /*5a30*/  IADD3 R0, PT, PT, -R14, RZ, RZ ;  /* 0x000000ff0e007210 */ /* 0x000fca0007ffe1ff */
[----:B------:R-:W2:Y:S01]  /*5a40*/  LDC R22, c[0x0][0x414] ;  /* 0x00010500ff167b82 */ /* 0x000ea20000000800 */
[----:B0-----:R-:W-:Y:S02]  /*5a50*/  IABS R6, R15 ;  /* 0x0000000f00067213 */ /* 0x001fe40000000000 */
[----:B------:R-:W-:Y:S02]  /*5a60*/  ISETP.NE.AND P4, PT, R15, RZ, PT ;  /* 0x000000ff0f00720c */ /* 0x000fe40003f85270 */
[----:B------:R-:W0:Y:S01]  /*5a70*/  I2F.RP R13, R6 ;  /* 0x00000006000d7306 */ /* 0x000e220000209400 */
[----:B------:R-:W-:Y:S01]  /*5a80*/  IMAD R9, R6, R0, R9 ;  /* 0x0000000006097224 */ /* 0x000fe200078e0209 */
[----:B------:R-:W-:Y:S02]  /*5a90*/  IADD3 R0, P3, PT, R3, R8, RZ ;  /* 0x0000000803007210 */ /* 0x000fe40007f7e0ff */
[----:B-1----:R-:W-:Y:S02]  /*5aa0*/  IABS R12, R21 ;  /* 0x00000015000c7213 */ /* 0x002fe40000000000 */
[----:B------:R-:W-:-:S02]  /*5ab0*/  ISETP.GT.U32.AND P1, PT, R4, R9, PT ;  /* 0x000000090400720c */ /* 0x000fc40003f24070 */
[----:B------:R-:W1:Y:S01]  /*5ac0*/  I2F.RP R10, R12 ;  /* 0x0000000c000a7306 */ /* 0x000e620000209400 */
[----:B------:R-:W-:Y:S02]  /*5ad0*/  IABS R19, R0 ;  /* 0x0000000000137213 */ /* 0x000fe40000000000 */
[----:B------:R-:W-:-:S05]  /*5ae0*/  LOP3.LUT R24, RZ, R21, RZ, 0x33, !PT ;  /* 0x00000015ff187212 */ /* 0x000fca00078e33ff */
[----:B0-----:R-:W0:Y:S03]  /*5af0*/  MUFU.RCP R13, R13 ;  /* 0x0000000d000d7308 */ /* 0x001e260000001000 */
[----:B------:R-:W-:Y:S02]  /*5b00*/  @!P1 IMAD.IADD R9, R9, 0x1, -R6 ;  /* 0x0000000109099824 */ /* 0x000fe400078e0a06 */
[----:B------:R-:W-:-:S03]  /*5b10*/  @!P1 VIADD R14, R14, 0x1 ;  /* 0x000000010e0e9836 */ /* 0x000fc60000000000 */
[----:B-1----:R1:W3:Y:S01]  /*5b20*/  MUFU.RCP R16, R10 ;  /* 0x0000000a00107308 */ /* 0x0022e20000001000 */
[----:B------:R-:W-:Y:S02]  /*5b30*/  ISETP.GE.U32.AND P0, PT, R9, R4, PT ;  /* 0x000000040900720c */ /* 0x000fe40003f06070 */
[----:B------:R-:W4:Y:S01]  /*5b40*/  LDC R9, c[0x0][0x410] ;  /* 0x00010400ff097b82 */ /* 0x000f220000000800 */
[----:B0-----:R-:W-:Y:S02]  /*5b50*/  VIADD R11, R13, 0xffffffe ;  /* 0x0ffffffe0d0b7836 */ /* 0x001fe40000000000 */
[----:B-1----:R-:W-:-:S08]  /*5b60*/  IMAD.MOV.U32 R10, RZ, RZ, RZ ;  /* 0x000000ffff0a7224 */ /* 0x002fd000078e00ff */
[----:B------:R-:W-:Y:S01]  /*5b70*/  @P0 IADD3 R14, PT, PT, R14, 0x1, RZ ;  /* 0x000000010e0e0810 */ /* 0x000fe20007ffe0ff */
[----:B------:R-:W0:Y:S01]  /*5b80*/  F2I.FTZ.U32.TRUNC.NTZ R11, R11 ;  /* 0x0000000b000b7305 */ /* 0x000e22000021f000 */
[----:B---3--:R-:W-:-:S03]  /*5b90*/  IADD3 R16, PT, PT, R16, 0xffffffe, RZ ;  /* 0x0ffffffe10107810 */ /* 0x008fc60007ffe0ff */
[----:B------:R-:W-:Y:S01]  /*5ba0*/  IMAD.MOV.U32 R17, RZ, RZ, R14 ;  /* 0x000000ffff117224 */ /* 0x000fe200078e000e */
[----:B------:R-:W-:Y:S01]  /*5bb0*/  LOP3.LUT R14, RZ, R15, RZ, 0x33, !PT ;  /* 0x0000000fff0e7212 */ /* 0x000fe200078e33ff */
[----:B0-----:R-:W-:-:S04]  /*5bc0*/  IMAD.MOV R13, RZ, RZ, -R11 ;  /* 0x000000ffff0d7224 */ /* 0x001fc800078e0a0b */
[----:B------:R-:W-:-:S04]  /*5bd0*/  IMAD R13, R13, R6, RZ ;  /* 0x000000060d0d7224 */ /* 0x000fc800078e02ff */
[----:B------:R-:W-:Y:S01]  /*5be0*/  IMAD.HI.U32 R2, R11, R13, R10 ;  /* 0x0000000d0b027227 */ /* 0x000fe200078e000a */
[----:B------:R-:W-:Y:S01]  /*5bf0*/  LOP3.LUT R10, R8, R15, RZ, 0x3c, !PT ;  /* 0x0000000f080a7212 */ /* 0x000fe200078e3cff */
[----:B------:R-:W0:Y:S03]  /*5c00*/  F2I.FTZ.U32.TRUNC.NTZ R11, R16 ;  /* 0x00000010000b7305 */ /* 0x000e26000021f000 */
[----:B------:R-:W-:Y:S01]  /*5c10*/  ISETP.GE.AND P2, PT, R10, RZ, PT ;  /* 0x000000ff0a00720c */ /* 0x000fe20003f46270 */
[----:B------:R-:W-:-:S04]  /*5c20*/  IMAD.HI.U32 R13, R2, R19, RZ ;  /* 0x00000013020d7227 */ /* 0x000fc800078e00ff */
[----:B------:R-:W-:Y:S02]  /*5c30*/  IMAD.MOV R4, RZ, RZ, -R13 ;  /* 0x000000ffff047224 */ /* 0x000fe400078e0a0d */
[----:B------:R-:W-:Y:S02]  /*5c40*/  IMAD.MOV.U32 R10, RZ, RZ, RZ ;  /* 0x000000ffff0a7224 */ /* 0x000fe400078e00ff */
[----:B------:R-:W-:Y:S02]  /*5c50*/  IMAD R19, R6, R4, R19 ;  /* 0x0000000406137224 */ /* 0x000fe400078e0213 */
[----:B------:R-:W-:Y:S02]  /*5c60*/  IMAD.MOV.U32 R4, RZ, RZ, R6 ;  /* 0x000000ffff047224 */ /* 0x000fe400078e0006 */
[----:B------:R-:W-:Y:S02]  /*5c70*/  @!P2 IMAD.MOV R17, RZ, RZ, -R17 ;  /* 0x000000ffff11a224 */ /* 0x000fe400078e0a11 */
[----:B0-----:R-:W-:Y:S01]  /*5c80*/  IMAD.MOV R23, RZ, RZ, -R11 ;  /* 0x000000ffff177224 */ /* 0x001fe200078e0a0b */
[----:B------:R-:W-:-:S02]  /*5c90*/  ISETP.GT.U32.AND P1, PT, R4, R19, PT ;  /* 0x000000130400720c */ /* 0x000fc40003f24070 */
[----:B------:R-:W-:Y:S01]  /*5ca0*/  SEL R26, R14, R17, !P4 ;  /* 0x000000110e1a7207 */ /* 0x000fe20006000000 */
[----:B------:R-:W-:Y:S01]  /*5cb0*/  IMAD R17, R23, R12, RZ ;  /* 0x0000000c17117224 */ /* 0x000fe200078e02ff */
[----:B--2---:R-:W-:Y:S02]  /*5cc0*/  IABS R23, R22 ;  /* 0x0000001600177213 */ /* 0x004fe40000000000 */
[----:B------:R-:W-:Y:S01]  /*5cd0*/  IABS R16, R26 ;  /* 0x0000001a00107213 */ /* 0x000fe20000000000 */
[----:B------:R-:W-:-:S04]  /*5ce0*/  IMAD.HI.U32 R11, R11, R17, R10 ;  /* 0x000000110b0b7227 */ /* 0x000fc800078e000a */
[----:B------:R-:W-:Y:S01]  /*5cf0*/  IMAD.MOV.U32 R17, RZ, RZ, R16 ;  /* 0x000000ffff117224 */ /* 0x000fe200078e0010 */
[----:B------:R-:W-:Y:S01]  /*5d00*/  LOP3.LUT R16, R0, R15, RZ, 0x3c, !PT ;  /* 0x0000000f00107212 */ /* 0x000fe200078e3cff */
[----:B------:R-:W-:Y:S01]  /*5d10*/  @!P1 VIADD R13, R13, 0x1 ;  /* 0x000000010d0d9836 */ /* 0x000fe20000000000 */
[----:B------:R-:W-:Y:S01]  /*5d20*/  @!P1 IADD3 R19, PT, PT, R19, -R6, RZ ;  /* 0x8000000613139210 */ /* 0x000fe20007ffe0ff */
[----:B------:R-:W-:Y:S01]  /*5d30*/  IMAD.HI.U32 R10, R11, R17, RZ ;  /* 0x000000110b0a7227 */ /* 0x000fe200078e00ff */
[----:B----4-:R-:W-:Y:S02]  /*5d40*/  IABS R6, R9 ;  /* 0x0000000900067213 */ /* 0x010fe40000000000 */
[----:B------:R-:W-:Y:S02]  /*5d50*/  ISETP.GE.U32.AND P0, PT, R19, R4, PT ;  /* 0x000000041300720c */ /* 0x000fe40003f06070 */
[----:B------:R-:W0:Y:S01]  /*5d60*/  I2F.RP R19, R6 ;  /* 0x0000000600137306 */ /* 0x000e220000209400 */
[----:B------:R-:W-:-:S02]  /*5d70*/  ISETP.GE.AND P2, PT, R16, RZ, PT ;  /* 0x000000ff1000720c */ /* 0x000fc40003f46270 */
[----:B------:R-:W-:-:S05]  /*5d80*/  IADD3 R16, PT, PT, -R10, RZ, RZ ;  /* 0x000000ff0a107210 */ /* 0x000fca0007ffe1ff */
[----:B------:R-:W-:Y:S01]  /*5d90*/  IMAD R17, R12, R16, R17 ;  /* 0x000000100c117224 */ /* 0x000fe200078e0211 */
[----:B------:R-:W-:Y:S02]  /*5da0*/  LOP3.LUT R16, R26, R21, RZ, 0x3c, !PT ;  /* 0x000000151a107212 */ /* 0x000fe400078e3cff */
[----:B------:R-:W-:Y:S02]  /*5db0*/  @P0 VIADD R13, R13, 0x1 ;  /* 0x000000010d0d0836 */ /* 0x000fe40000000000 */
[----:B------:R-:W-:Y:S01]  /*5dc0*/  ISETP.GT.U32.AND P1, PT, R12, R17, PT ;  /* 0x000000110c00720c */ /* 0x000fe20003f24070 */
[----:B0-----:R-:W0:Y:S01]  /*5dd0*/  MUFU.RCP R19, R19 ;  /* 0x0000001300137308 */ /* 0x001e220000001000 */
[----:B------:R-:W-:Y:S01]  /*5de0*/  @!P2 IMAD.MOV R13, RZ, RZ, -R13 ;  /* 0x000000ffff0da224 */ /* 0x000fe200078e0a0d */
[----:B------:R-:W-:-:S04]  /*5df0*/  ISETP.GE.AND P2, PT, R16, RZ, PT ;  /* 0x000000ff1000720c */ /* 0x000fc80003f46270 */
[----:B------:R-:W-:Y:S02]  /*5e00*/  SEL R14, R14, R13, !P4 ;  /* 0x0000000d0e0e7207 */ /* 0x000fe40006000000 */
[----:B------:R-:W-:Y:S02]  /*5e10*/  ISETP.NE.AND P4, PT, R21, RZ, PT ;  /* 0x000000ff1500720c */ /* 0x000fe40003f85270 */
[----:B------:R-:W-:Y:S02]  /*5e20*/  IABS R18, R14 ;  /* 0x0000000e00127213 */ /* 0x000fe40000000000 */
[----:B------:R-:W-:Y:S02]  /*5e30*/  @!P1 IMAD.IADD R17, R17, 0x1, -R12 ;  /* 0x0000000111119824 */ /* 0x000fe400078e0a0c */
[----:B------:R-:W-:Y:S02]  /*5e40*/  @!P1 VIADD R10, R10, 0x1 ;  /* 0x000000010a0a9836 */ /* 0x000fe40000000000 */
[----:B------:R-:W-:Y:S01]  /*5e50*/  IMAD.HI.U32 R13, R11, R18, RZ ;  /* 0x000000120b0d7227 */ /* 0x000fe200078e00ff */
[----:B------:R-:W-:-:S02]  /*5e60*/  ISETP.GE.U32.AND P0, PT, R17, R12, PT ;  /* 0x0000000c1100720c */ /* 0x000fc40003f06070 */
[----:B0-----:R-:W-:Y:S01]  /*5e70*/  IADD3 R20, PT, PT, R19, 0xffffffe, RZ ;  /* 0x0ffffffe13147810 */ /* 0x001fe20007ffe0ff */
[----:B------:R-:W-:-:S03]  /*5e80*/  IMAD.MOV R17, RZ, RZ, -R13 ;  /* 0x000000ffff117224 */ /* 0x000fc600078e0a0d */
[----:B------:R-:W0:Y:S01]  /*5e90*/  F2I.FTZ.U32.TRUNC.NTZ R11, R20 ;  /* 0x00000014000b7305 */ /* 0x000e22000021f000 */
[----:B------:R-:W-:-:S05]  /*5ea0*/  IMAD R17, R12, R17, R18 ;  /* 0x000000110c117224 */ /* 0x000fca00078e0212 */
[----:B------:R-:W-:Y:S01]  /*5eb0*/  ISETP.GT.U32.AND P1, PT, R12, R17, PT ;  /* 0x000000110c00720c */ /* 0x000fe20003f24070 */
[----:B------:R-:W-:Y:S01]  /*5ec0*/  @P0 VIADD R10, R10, 0x1 ;  /* 0x000000010a0a0836 */ /* 0x000fe20000000000 */
[----:B------:R-:W1:Y:S03]  /*5ed0*/  I2F.RP R18, R23 ;  /* 0x0000001700127306 */ /* 0x000e660000209400 */
[----:B------:R-:W-:Y:S01]  /*5ee0*/  @!P2 IMAD.MOV R10, RZ, RZ, -R10 ;  /* 0x000000ffff0aa224 */ /* 0x000fe200078e0a0a */
[----:B0-----:R-:W-:-:S04]  /*5ef0*/  IADD3 R19, PT, PT, RZ, -R11, RZ ;  /* 0x8000000bff137210 */ /* 0x001fc80007ffe0ff */
[----:B------:R-:W-:Y:S01]  /*5f00*/  SEL R28, R24, R10, !P4 ;  /* 0x0000000a181c7207 */ /* 0x000fe20006000000 */
[----:B------:R-:W-:Y:S02]  /*5f10*/  IMAD.MOV.U32 R10, RZ, RZ, RZ ;  /* 0x000000ffff0a7224 */ /* 0x000fe400078e00ff */
[----:B------:R-:W-:Y:S01]  /*5f20*/  @!P1 IADD3 R13, PT, PT, R13, 0x1, RZ ;  /* 0x000000010d0d9810 */ /* 0x000fe20007ffe0ff */
[----:B------:R-:W-:Y:S01]  /*5f30*/  IMAD R19, R19, R6, RZ ;  /* 0x0000000613137224 */ /* 0x000fe200078e02ff */
[----:B------:R-:W-:Y:S01]  /*5f40*/  IABS R16, R28 ;  /* 0x0000001c00107213 */ /* 0x000fe20000000000 */
[----:B------:R-:W-:Y:S01]  /*5f50*/  @!P1 IMAD.IADD R17, R17, 0x1, -R12 ;  /* 0x0000000111119824 */ /* 0x000fe200078e0a0c */
[----:B-1----:R-:W0:Y:S01]  /*5f60*/  MUFU.RCP R18, R18 ;  /* 0x0000001200127308 */ /* 0x002e220000001000 */
[----:B------:R-:W-:-:S03]  /*5f70*/  IMAD.HI.U32 R11, R11, R19, R10 ;  /* 0x000000130b0b7227 */ /* 0x000fc600078e000a */
[----:B------:R-:W-:Y:S02]  /*5f80*/  ISETP.GE.U32.AND P0, PT, R17, R12, PT ;  /* 0x0000000c1100720c */ /* 0x000fe40003f06070 */
[----:B------:R-:W-:Y:S01]  /*5f90*/  LOP3.LUT R12, R14, R21, RZ, 0x3c, !PT ;  /* 0x000000150e0c7212 */ /* 0x000fe200078e3cff */
[----:B------:R-:W-:-:S03]  /*5fa0*/  IMAD.HI.U32 R10, R11, R16, RZ ;  /* 0x000000100b0a7227 */ /* 0x000fc600078e00ff */
[----:B------:R-:W-:Y:S01]  /*5fb0*/  ISETP.GE.AND P2, PT, R12, RZ, PT ;  /* 0x000000ff0c00720c */ /* 0x000fe20003f46270 */
[----:B------:R-:W-:Y:S01]  /*5fc0*/  IMAD.MOV R17, RZ, RZ, -R10 ;  /* 0x000000ffff117224 */ /* 0x000fe200078e0a0a */
[----:B------:R-:W-:-:S03]  /*5fd0*/  LOP3.LUT R12, R28, R9, RZ, 0x3c, !PT ;  /* 0x000000091c0c7212 */ /* 0x000fc600078e3cff */
[----:B------:R-:W-:Y:S01]  /*5fe0*/  IMAD R17, R6, R17, R16 ;  /* 0x0000001106117224 */ /* 0x000fe200078e0210 */
[----:B------:R-:W-:Y:S01]  /*5ff0*/  LOP3.LUT R16, RZ, R9, RZ, 0x33, !PT ;  /* 0x00000009ff107212 */ /* 0x000fe200078e33ff */
[----:B------:R-:W-:-:S03]  /*6000*/  @P0 VIADD R13, R13, 0x1 ;  /* 0x000000010d0d0836 */ /* 0x000fc60000000000 */
[----:B------:R-:W-:-:S03]  /*6010*/  ISETP.GT.U32.AND P1, PT, R6, R17, PT ;  /* 0x000000110600720c */ /* 0x000fc60003f24070 */
[----:B------:R-:W-:Y:S01]  /*6020*/  @!P2 IMAD.MOV R13, RZ, RZ, -R13 ;  /* 0x000000ffff0da224 */ /* 0x000fe200078e0a0d */
[----:B------:R-:W-:-:S04]  /*6030*/  ISETP.GE.AND P2, PT, R12, RZ, PT ;  /* 0x000000ff0c00720c */ /* 0x000fc80003f46270 */
[----:B------:R-:W-:Y:S01]  /*6040*/  SEL R24, R24, R13, !P4 ;  /* 0x0000000d18187207 */ /* 0x000fe20006000000 */
[----:B0-----:R-:W-:Y:S01]  /*6050*/  VIADD R13, R18, 0xffffffe ;  /* 0x0ffffffe120d7836 */ /* 0x001fe20000000000 */
[----:B------:R-:W-:Y:S02]  /*6060*/  ISETP.NE.AND P4, PT, R9, RZ, PT ;  /* 0x000000ff0900720c */ /* 0x000fe40003f85270 */
[----:B------:R-:W-:Y:S01]  /*6070*/  IABS R19, R24 ;  /* 0x0000001800137213 */ /* 0x000fe20000000000 */
[----:B------:R-:W-:Y:S01]  /*6080*/  @!P1 VIADD R10, R10, 0x1 ;  /* 0x000000010a0a9836 */ /* 0x000fe20000000000 */
[-C--:B------:R-:W-:Y:S01]  /*6090*/  @!P1 IADD3 R17, PT, PT, R17, -R6.reuse, RZ ;  /* 0x8000000611119210 */ /* 0x080fe20007ffe0ff */
[----:B------:R-:W0:Y:S03]  /*60a0*/  F2I.FTZ.U32.TRUNC.NTZ R13, R13 ;  /* 0x0000000d000d7305 */ /* 0x000e26000021f000 */
[----:B------:R-:W-:Y:S01]  /*60b0*/  ISETP.GE.U32.AND P0, PT, R17, R6, PT ;  /* 0x000000061100720c */ /* 0x000fe20003f06070 */
[----:B------:R-:W-:-:S04]  /*60c0*/  IMAD.HI.U32 R17, R11, R19, RZ ;  /* 0x000000130b117227 */ /* 0x000fc800078e00ff */
[----:B------:R-:W-:-:S04]  /*60d0*/  IMAD.MOV R11, RZ, RZ, -R17 ;  /* 0x000000ffff0b7224 */ /* 0x000fc800078e0a11 */
[----:B------:R-:W-:Y:S02]  /*60e0*/  IMAD R19, R6, R11, R19 ;  /* 0x0000000b06137224 */ /* 0x000fe400078e0213 */
[----:B0-----:R-:W-:Y:S02]  /*60f0*/  IMAD.MOV R12, RZ, RZ, -R13 ;  /* 0x000000ffff0c7224 */ /* 0x001fe400078e0a0d */
[----:B------:R-:W-:Y:S02]  /*6100*/  @P0 IADD3 R10, PT, PT, R10, 0x1, RZ ;  /* 0x000000010a0a0810 */ /* 0x000fe40007ffe0ff */
[----:B------:R-:W-:Y:S01]  /*6110*/  ISETP.GT.U32.AND P1, PT, R6, R19, PT ;  /* 0x000000130600720c */ /* 0x000fe20003f24070 */
[----:B------:R-:W-:Y:S02]  /*6120*/  IMAD R25, R12, R23, RZ ;  /* 0x000000170c197224 */ /* 0x000fe400078e02ff */
[----:B------:R-:W-:Y:S02]  /*6130*/  @!P2 IMAD.MOV R10, RZ, RZ, -R10 ;  /* 0x000000ffff0aa224 */ /* 0x000fe400078e0a0a */
[----:B------:R-:W-:-:S03]  /*6140*/  IMAD.MOV.U32 R12, RZ, RZ, RZ ;  /* 0x000000ffff0c7224 */ /* 0x000fc600078e00ff */
[----:B------:R-:W-:Y:S01]  /*6150*/  SEL R10, R16, R10, !P4 ;  /* 0x0000000a100a7207 */ /* 0x000fe20006000000 */
[----:B------:R-:W-:-:S04]  /*6160*/  IMAD.HI.U32 R25, R13, R25, R12 ;  /* 0x000000190d197227 */ /* 0x000fc800078e000c */
[-C--:B------:R-:W-:Y:S01]  /*6170*/  @!P1 IADD3 R19, PT, PT, R19, -R6.reuse, RZ ;  /* 0x8000000613139210 */ /* 0x080fe20007ffe0ff */
[----:B------:R-:W-:Y:S02]  /*6180*/  IMAD.MOV R11, RZ, RZ, -R10 ;  /* 0x000000ffff0b7224 */ /* 0x000fe400078e0a0a */
[----:B------:R-:W-:Y:S01]  /*6190*/  @!P1 VIADD R17, R17, 0x1 ;  /* 0x0000000111119836 */ /* 0x000fe20000000000 */
[----:B------:R-:W-:Y:S01]  /*61a0*/  ISETP.GE.U32.AND P0, PT, R19, R6, PT ;  /* 0x000000061300720c */ /* 0x000fe20003f06070 */
[--C-:B------:R-:W-:Y:S01]  /*61b0*/  IMAD R11, R9, R11, R28.reuse ;  /* 0x0000000b090b7224 */ /* 0x100fe200078e021c */
[----:B------:R-:W-:Y:S01]  /*61c0*/  LOP3.LUT R6, R24, R9, RZ, 0x3c, !PT ;  /* 0x0000000918067212 */ /* 0x000fe200078e3cff */
[----:B------:R-:W0:Y:S01]  /*61d0*/  LDC.64 R18, c[0x0][0x438] ;  /* 0x00010e00ff127b82 */ /* 0x000e220000000a00 */
[----:B------:R-:W-:Y:S02]  /*61e0*/  IMAD.MOV R28, RZ, RZ, -R28 ;  /* 0x000000ffff1c7224 */ /* 0x000fe400078e0a1c */
[----:B------:R-:W-:-:S02]  /*61f0*/  ISETP.GE.AND P2, PT, R6, RZ, PT ;  /* 0x000000ff0600720c */ /* 0x000fc40003f46270 */
[----:B------:R-:W-:Y:S01]  /*6200*/  IABS R12, R11 ;  /* 0x0000000b000c7213 */ /* 0x000fe20000000000 */
[--C-:B------:R-:W-:Y:S02]  /*6210*/  IMAD R28, R21, R28, R26.reuse ;  /* 0x0000001c151c7224 */ /* 0x100fe400078e021a */
[----:B------:R-:W-:Y:S02]  /*6220*/  IMAD.MOV R26, RZ, RZ, -R26 ;  /* 0x000000ffff1a7224 */ /* 0x000fe400078e0a1a */
[----:B------:R-:W-:-:S04]  /*6230*/  IMAD.HI.U32 R20, R25, R12, RZ ;  /* 0x0000000c19147227 */ /* 0x000fc800078e00ff */
[----:B------:R-:W-:Y:S01]  /*6240*/  @P0 VIADD R17, R17, 0x1 ;  /* 0x0000000111110836 */ /* 0x000fe20000000000 */
[----:B------:R-:W-:Y:S01]  /*6250*/  IADD3 R6, PT, PT, -R20, RZ, RZ ;  /* 0x000000ff14067210 */ /* 0x000fe20007ffe1ff */
[----:B------:R-:W-:Y:S02]  /*6260*/  IMAD R13, R15, R26, R8 ;  /* 0x0000001a0f0d7224 */ /* 0x000fe400078e0208 */
[----:B------:R-:W-:Y:S02]  /*6270*/  @!P2 IMAD.MOV R17, RZ, RZ, -R17 ;  /* 0x000000ffff11a224 */ /* 0x000fe400078e0a11 */
[----:B------:R-:W-:-:S03]  /*6280*/  IMAD R12, R23, R6, R12 ;  /* 0x00000006170c7224 */ /* 0x000fc600078e020c */
[----:B------:R-:W-:Y:S02]  /*6290*/  SEL R6, R16, R17, !P4 ;  /* 0x0000001110067207 */ /* 0x000fe40006000000 */
[----:B------:R-:W0:Y:S01]  /*62a0*/  LDC.64 R16, c[0x0][0x430] ;  /* 0x00010c00ff107b82 */ /* 0x000e220000000a00 */
[----:B------:R-:W-:Y:S02]  /*62b0*/  ISETP.GT.U32.AND P2, PT, R23, R12, PT ;  /* 0x0000000c1700720c */ /* 0x000fe40003f44070 */
[----:B------:R-:W-:-:S04]  /*62c0*/  IMAD.MOV R26, RZ, RZ, -R6 ;  /* 0x000000ffff1a7224 */ /* 0x000fc800078e0a06 */
[--C-:B------:R-:W-:Y:S02]  /*62d0*/  IMAD R9, R9, R26, R24.reuse ;  /* 0x0000001a09097224 */ /* 0x100fe400078e0218 */
[----:B------:R-:W-:-:S03]  /*62e0*/  IMAD.MOV R24, RZ, RZ, -R24 ;  /* 0x000000ffff187224 */ /* 0x000fc600078e0a18 */
[----:B------:R-:W-:Y:S01]  /*62f0*/  IABS R26, R9 ;  /* 0x00000009001a7213 */ /* 0x000fe20000000000 */
[--C-:B------:R-:W-:Y:S01]  /*6300*/  IMAD R24, R21, R24, R14.reuse ;  /* 0x0000001815187224 */ /* 0x100fe200078e020e */
[-C--:B------:R-:W-:Y:S01]  /*6310*/  @!P2 IADD3 R12, PT, PT, R12, -R23.reuse, RZ ;  /* 0x800000170c0ca210 */ /* 0x080fe20007ffe0ff */
[----:B------:R-:W-:Y:S01]  /*6320*/  IMAD.MOV R14, RZ, RZ, -R14 ;  /* 0x000000ffff0e7224 */ /* 0x000fe200078e0a0e */
[----:B------:R-:W-:Y:S01]  /*6330*/  LOP3.LUT R21, R11, R22, RZ, 0x3c, !PT ;  /* 0x000000160b157212 */ /* 0x000fe200078e3cff */
[----:B------:R-:W-:Y:S01]  /*6340*/  IMAD.HI.U32 R25, R25, R26, RZ ;  /* 0x0000001a19197227 */ /* 0x000fe200078e00ff */
[----:B------:R-:W-:Y:S02]  /*6350*/  ISETP.GE.U32.AND P4, PT, R12, R23, PT ;  /* 0x000000170c00720c */ /* 0x000fe40003f86070 */
[----:B------:R-:W-:Y:S01]  /*6360*/  @!P2 IADD3 R20, PT, PT, R20, 0x1, RZ ;  /* 0x000000011414a810 */ /* 0x000fe20007ffe0ff */
[----:B------:R-:W-:Y:S02]  /*6370*/  IMAD R15, R15, R14, R0 ;  /* 0x0000000e0f0f7224 */ /* 0x000fe400078e0200 */
[----:B0-----:R-:W-:-:S02]  /*6380*/  IMAD R12, R13, R16, -R18 ;  /* 0x000000100d0c7224 */ /* 0x001fc400078e0a12 */
[----:B------:R-:W-:Y:S02]  /*6390*/  IMAD R13, R28, R17, -R19 ;  /* 0x000000111c0d7224 */ /* 0x000fe400078e0a13 */
[----:B------:R-:W-:Y:S01]  /*63a0*/  IMAD R16, R15, R16, -R18 ;  /* 0x000000100f107224 */ /* 0x000fe200078e0a12 */
[----:B------:R-:W-:Y:S02]  /*63b0*/  ISETP.GE.AND P1, PT, R12, UR10, PT ;  /* 0x0000000a0c007c0c */ /* 0x000fe4000bf26270 */
[C---:B------:R-:W-:Y:S01]  /*63c0*/  ISETP.GE.AND P0, PT, R13.reuse, UR11, PT ;  /* 0x0000000b0d007c0c */ /* 0x040fe2000bf06270 */
[----:B------:R-:W-:Y:S01]  /*63d0*/  @P4 VIADD R20, R20, 0x1 ;  /* 0x0000000114144836 */ /* 0x000fe20000000000 */
[----:B------:R-:W-:Y:S02]  /*63e0*/  ISETP.GT.AND P1, PT, R12, -0x1, !P1 ;  /* 0xffffffff0c00780c */ /* 0x000fe40004f24270 */
[----:B------:R-:W-:Y:S02]  /*63f0*/  ISETP.GT.AND P0, PT, R13, -0x1, !P0 ;  /* 0xffffffff0d00780c */ /* 0x000fe40004704270 */
[----:B------:R-:W-:-:S02]  /*6400*/  ISETP.NE.AND P4, PT, R22, RZ, PT ;  /* 0x000000ff1600720c */ /* 0x000fc40003f85270 */
[----:B------:R-:W-:Y:S02]  /*6410*/  PLOP3.LUT P0, PT, P0, P1, PT, 0x80, 0x8 ;  /* 0x000000000008781c */ /* 0x000fe40000703070 */
[----:B------:R-:W-:Y:S01]  /*6420*/  ISETP.GE.AND P1, PT, R21, RZ, PT ;  /* 0x000000ff1500720c */ /* 0x000fe20003f26270 */
[----:B------:R-:W-:Y:S01]  /*6430*/  IMAD R21, R11, UR5, RZ ;  /* 0x000000050b157c24 */ /* 0x000fe2000f8e02ff */
[----:B------:R-:W-:-:S09]  /*6440*/  LOP3.LUT R18, RZ, R22, RZ, 0x33, !PT ;  /* 0x00000016ff127212 */ /* 0x000fd200078e33ff */
[----:B------:R-:W0:Y:S02]  /*6450*/  @P0 LDC.64 R14, c[0x0][0x3d0] ;  /* 0x0000f400ff0e0b82 */ /* 0x000e240000000a00 */
[----:B------:R-:W-:-:S05]  /*6460*/  @!P1 IMAD.MOV R20, RZ, RZ, -R20 ;  /* 0x000000ffff149224 */ /* 0x000fca00078e0a14 */
[----:B------:R-:W-:-:S05]  /*6470*/  SEL R20, R18, R20, !P4 ;  /* 0x0000001412147207 */ /* 0x000fca0006000000 */
[----:B------:R-:W-:Y:S02]  /*6480*/  IMAD R20, R5, R10, R20 ;  /* 0x0000000a05147224 */ /* 0x000fe400078e0214 */
[----:B------:R-:W-:Y:S02]  /*6490*/  IMAD.MOV R10, RZ, RZ, -R25 ;  /* 0x000000ffff0a7224 */ /* 0x000fe400078e0a19 */
[----:B------:R-:W-:Y:S02]  /*64a0*/  @P0 IMAD R13, R20, UR11, R13 ;  /* 0x0000000b140d0c24 */ /* 0x000fe4000f8e020d */
[----:B------:R-:W-:Y:S02]  /*64b0*/  IMAD R26, R23, R10, R26 ;  /* 0x0000000a171a7224 */ /* 0x000fe400078e021a */
[----:B------:R-:W-:Y:S02]  /*64c0*/  @P0 IMAD R27, R13, UR10, R12 ;  /* 0x0000000a0d1b0c24 */ /* 0x000fe4000f8e020c */
[----:B------:R-:W1:Y:S01]  /*64d0*/  LDC.64 R12, c[0x0][0x3f8] ;  /* 0x0000fe00ff0c7b82 */ /* 0x000e620000000a00 */
[----:B0-----:R-:W-:-:S07]  /*64e0*/  @P0 IMAD.WIDE R14, R21, 0x8, R14 ;  /* 0x00000008150e0825 */ /* 0x001fce00078e020e */
[----:B------:R-:W0:Y:S01]  /*64f0*/  @P0 LDC.64 R20, c[0x0][0x380] ;  /* 0x0000e000ff140b82 */ /* 0x000e220000000a00 */
[----:B------:R-:W2:Y:S01]  /*6500*/  @P0 LDG.E.64 R14, desc[UR8][R14.64] ;  /* 0x000000080e0e0981 */ /* 0x000ea2000c1e1b00 */
[----:B-1----:R-:W-:-:S06]  /*6510*/  IMAD.WIDE R10, R11, 0x8, R12 ;  /* 0x000000080b0a7825 */ /* 0x002fcc00078e020c */
[----:B------:R-:W2:Y:S01]  /*6520*/  LDG.E.64 R10, desc[UR8][R10.64] ;  /* 0x000000080a0a7981 */ /* 0x000ea2000c1e1b00 */
[----:B0-----:R-:W-:-:S06]  /*6530*/  @P0 IMAD.WIDE R20, R27, 0x8, R20 ;  /* 0x000000081b140825 */ /* 0x001fcc00078e0214 */
[----:B------:R-:W2:Y:S01]  /*6540*/  @P0 LDG.E.64 R20, desc[UR8][R20.64] ;  /* 0x0000000814140981 */ /* 0x000ea2000c1e1b00 */
[----:B------:R-:W-:Y:S01]  /*6550*/  ISETP.GT.U32.AND P6, PT, R23, R26, PT ;  /* 0x0000001a1700720c */ /* 0x000fe20003fc4070 */
[----:B------:R-:W-:Y:S01]  /*6560*/  IMAD R17, R24, R17, -R19 ;  /* 0x0000001118117224 */ /* 0x000fe200078e0a13 */
[----:B------:R-:W-:-:S04]  /*6570*/  ISETP.GE.AND P1, PT, R16, UR10, PT ;  /* 0x0000000a10007c0c */ /* 0x000fc8000bf26270 */
[----:B------:R-:W-:-:S07]  /*6580*/  ISETP.GE.AND P2, PT, R17, UR11, PT ;  /* 0x0000000b11007c0c */ /* 0x000fce000bf46270 */
[-C--:B------:R-:W-:Y:S02]  /*6590*/  @!P6 IADD3 R26, PT, PT, R26, -R23.reuse, RZ ;  /* 0x800000171a1ae210 */ /* 0x080fe40007ffe0ff */
[----:B------:R-:W-:Y:S02]  /*65a0*/  ISETP.GT.AND P1, PT, R16, -0x1, !P1 ;  /* 0xffffffff1000780c */ /* 0x000fe40004f24270 */
[----:B------:R-:W-:Y:S02]  /*65b0*/  ISETP.GE.U32.AND P5, PT, R26, R23, PT ;  /* 0x000000171a00720c */ /* 0x000fe40003fa6070 */
[----:B------:R-:W-:Y:S02]  /*65c0*/  ISETP.GT.AND P2, PT, R17, -0x1, !P2 ;  /* 0xffffffff1100780c */ /* 0x000fe40005744270 */
[----:B------:R-:W-:Y:S02]  /*65d0*/  LOP3.LUT R22, R9, R22, RZ, 0x3c, !PT ;  /* 0x0000001609167212 */ /* 0x000fe400078e3cff */
[----:B------:R-:W-:Y:S01]  /*65e0*/  PLOP3.LUT P1, PT, P2, P1, PT, 0x80, 0x8 ;  /* 0x000000000008781c */ /* 0x000fe20001723070 */
[----:B------:R-:W-:Y:S01]  /*65f0*/  @!P6 VIADD R25, R25, 0x1 ;  /* 0x000000011919e836 */ /* 0x000fe20000000000 */
[----:B------:R-:W-:-:S05]  /*6600*/  ISETP.GE.AND P2, PT, R22, RZ, PT ;  /* 0x000000ff1600720c */ /* 0x000fca0003f46270 */
[----:B------:R-:W-:-:S04]  /*6610*/  @P5 VIADD R25, R25, 0x1 ;  /* 0x0000000119195836 */ /* 0x000fc80000000000 */
[----:B------:R-:W-:Y:S02]  /*6620*/  IMAD.MOV.U32 R19, RZ, RZ, R25 ;  /* 0x000000ffff137224 */ /* 0x000fe400078e0019 */
[----:B------:R-:W0:Y:S03]  /*6630*/  @P1 LDC.64 R24, c[0x0][0x3d0] ;  /* 0x0000f400ff181b82 */ /* 0x000e260000000a00 */
[----:B------:R-:W-:-:S05]  /*6640*/  @!P2 IADD3 R19, PT, PT, -R19, RZ, RZ ;  /* 0x000000ff1313a210 */ /* 0x000fca0007ffe1ff */
[----:B------:R-:W1:Y:S01]  /*6650*/  @P1 LDC.64 R22, c[0x0][0x380] ;  /* 0x0000e000ff161b82 */ /* 0x000e620000000a00 */
[----:B------:R-:W-:-:S05]  /*6660*/  SEL R18, R18, R19, !P4 ;  /* 0x0000001312127207 */ /* 0x000fca0006000000 */
[----:B------:R-:W-:-:S04]  /*6670*/  IMAD R18, R5, R6, R18 ;  /* 0x0000000605127224 */ /* 0x000fc800078e0212 */
[----:B------:R-:W-:Y:S01]  /*6680*/  @P1 IMAD R17, R18, UR11, R17 ;  /* 0x0000000b12111c24 */ /* 0x000fe2000f8e0211 */
[----:B------:R-:W-:-:S03]  /*6690*/  LEA R18, P2, R8, UR12, 0x3 ;  /* 0x0000000c08127c11 */ /* 0x000fc6000f8418ff */
[----:B------:R-:W-:Y:S01]  /*66a0*/  @P1 IMAD R17, R17, UR10, R16 ;  /* 0x0000000a11111c24 */ /* 0x000fe2000f8e0210 */
[----:B------:R-:W-:Y:S01]  /*66b0*/  LEA.HI.X R19, R8, UR13, R7, 0x3, P2 ;  /* 0x0000000d08137c11 */ /* 0x000fe200090f1c07 */
[----:B------:R-:W-:-:S04]  /*66c0*/  IMAD.WIDE R12, R9, 0x8, R12 ;  /* 0x00000008090c7825 */ /* 0x000fc800078e020c */
[----:B-1----:R-:W-:Y:S01]  /*66d0*/  @P1 IMAD.WIDE R22, R17, 0x8, R22 ;  /* 0x0000000811161825 */ /* 0x002fe200078e0216 */
[----:B--2---:R-:W-:-:S03]  /*66e0*/  @P0 DFMA R10, R14, R20, R10 ;  /* 0x000000140e0a022b */ /* 0x004fc6000000000a */
[----:B------:R-:W-:-:S04]  /*66f0*/  IMAD R15, R9, UR5, RZ ;  /* 0x00000005090f7c24 */ /* 0x000fc8000f8e02ff */
[----:B0-----:R-:W-:Y:S01]  /*6700*/  @P1 IMAD.WIDE R24, R15, 0x8, R24 ;  /* 0x000000080f181825 */ /* 0x001fe200078e0218 */
[----:B------:R0:W-:Y:S04]  /*6710*/  STG.E.64 desc[UR8][R18.64], R10 ;  /* 0x0000000a12007986 */ /* 0x0001e8000c101b08 */
[----:B------:R-:W2:Y:S04]  /*6720*/  LDG.E.64 R14, desc[UR8][R12.64] ;  /* 0x000000080c0e7981 */ /* 0x000ea8000c1e1b00 */
[----:B------:R-:W2:Y:S04]  /*6730*/  @P1 LDG.E.64 R24, desc[UR8][R24.64] ;  /* 0x0000000818181981 */ /* 0x000ea8000c1e1b00 */
[----:B------:R-:W2:Y:S01]  /*6740*/  @P1 LDG.E.64 R22, desc[UR8][R22.64] ;  /* 0x0000000816161981 */ /* 0x000ea2000c1e1b00 */
[----:B------:R-:W-:Y:S01]  /*6750*/  LEA R16, P0, R3, R18, 0x3 ;  /* 0x0000001203107211 */ /* 0x000fe200078018ff */
[----:B------:R-:W-:-:S03]  /*6760*/  IMAD.X R7, RZ, RZ, R7, P3 ;  /* 0x000000ffff077224 */ /* 0x000fc600018e0607 */
[C---:B------:R-:W-:Y:S02]  /*6770*/  LEA.HI.X R17, R3.reuse, R19, RZ, 0x3, P0 ;  /* 0x0000001303117211 */ /* 0x040fe400000f1cff */
[----:B------:R-:W-:-:S05]  /*6780*/  IADD3 R8, P0, PT, R3, R0, RZ ;  /* 0x0000000003087210 */ /* 0x000fca0007f1e0ff */
[----:B------:R-:W-:Y:S01]  /*6790*/  IMAD.X R7, RZ, RZ, R7, P0 ;  /* 0x000000ffff077224 */ /* 0x000fe200000e0607 */
[----:B------:R-:W-:-:S04]  /*67a0*/  ISETP.GE.U32.AND P0, PT, R8, UR4, PT ;  /* 0x0000000408007c0c */ /* 0x000fc8000bf06070 */
[----:B------:R-:W-:Y:S01]  /*67b0*/  ISETP.GE.AND.EX P0, PT, R7, UR7, PT, P0 ;  /* 0x0000000707007c0c */ /* 0x000fe2000bf06300 */
[----:B--2---:R-:W-:-:S07]  /*67c0*/  @P1 DFMA R14, R24, R22, R14 ;  /* 0x00000016180e122b */ /* 0x004fce000000000e */
[----:B------:R0:W-:Y:S05]  /*67d0*/  STG.E.64 desc[UR8][R16.64], R14 ;  /* 0x0000000e10007986 */ /* 0x0001ea000c101b08 */
[----:B------:R-:W-:Y:S05]  /*67e0*/  @!P0 BRA `(.L_x_1621) ;  /* 0xfffffff000808947 */ /* 0x000fea000383ffff */
[----:B------:R-:W-:Y:S05]  /*67f0*/  EXIT ;  /* 0x000000000000794d */ /* 0x000fea0003800000 */
        .weak           $__internal_51_$__cuda_sm20_div_u64
        .type           $__internal_51_$__cuda_sm20_div_u64,@function
        .size           $__internal_51_$__cuda_sm20_div_u64,(.L_x_1755 - $__internal_51_$__cuda_sm20_div_u64)
$__internal_51_$__cuda_sm20_div_u64:
        /* <DEDUP_REMOVED lines=44> */
[C---:B------:R-:W-:Y:S01]  /*6ac0*/  IMAD R5, R11.reuse, UR4, R5 ;  /* 0x000000040b057c24 */ /* 0x040fe2000f8e0205 */
[----:B------:R-:W-:Y:S02]  /*6ad0*/  IADD3 R4, P2, PT, R11, 0x1, RZ ;  /* 0x000000010b047810 */ /* 0x000fe40007f5e0ff */
[-C--:B------:R-:W-:Y:S01]  /*6ae0*/  ISETP.GE.U32.AND P0, PT, R14, R3.reuse, PT ;  /* 0x000000030e00720c */ /* 0x080fe20003f06070 */
[----:B------:R-:W-:-:S04]  /*6af0*/  IMAD R5, R10, R3, R5 ;  /* 0x000000030a057224 */ /* 0x000fc800078e0205 */
[----:B------:R-:W-:Y:S01]  /*6b00*/  IMAD.X R16, R12, 0x1, ~R5, P1 ;  /* 0x000000010c107824 */ /* 0x000fe200008e0e05 */
[----:B------:R-:W-:Y:S01]  /*6b10*/  IADD3 R12, P1, PT, -R3, R14, RZ ;  /* 0x0000000e030c7210 */ /* 0x000fe20007f3e1ff */
[----:B------:R-:W-:-:S03]  /*6b20*/  IMAD.X R5, RZ, RZ, R10, P2 ;  /* 0x000000ffff057224 */ /* 0x000fc600010e060a */
[C---:B------:R-:W-:Y:S02]  /*6b30*/  ISETP.GE.U32.AND.EX P0, PT, R16.reuse, UR4, PT, P0 ;  /* 0x0000000410007c0c */ /* 0x040fe4000bf06100 */
[----:B------:R-:W-:Y:S02]  /*6b40*/  IADD3.X R9, PT, PT, R16, ~UR4, RZ, P1, !PT ;  /* 0x8000000410097c10 */ /* 0x000fe40008ffe4ff */
[----:B------:R-:W-:Y:S02]  /*6b50*/  SEL R12, R12, R14, P0 ;  /* 0x0000000e0c0c7207 */ /* 0x000fe40000000000 */
[----:B------:R-:W-:Y:S02]  /*6b60*/  SEL R4, R4, R11, P0 ;  /* 0x0000000b04047207 */ /* 0x000fe40000000000 */
[----:B------:R-:W-:Y:S02]  /*6b70*/  SEL R11, R9, R16, P0 ;  /* 0x00000010090b7207 */ /* 0x000fe40000000000 */
[----:B------:R-:W-:-:S02]  /*6b80*/  SEL R5, R5, R10, P0 ;  /* 0x0000000a05057207 */ /* 0x000fc40000000000 */
[----:B------:R-:W-:Y:S02]  /*6b90*/  ISETP.GE.U32.AND P0, PT, R12, R3, PT ;  /* 0x000000030c00720c */ /* 0x000fe40003f06070 */
[----:B------:R-:W-:Y:S02]  /*6ba0*/  IADD3 R9, P2, PT, R4, 0x1, RZ ;  /* 0x0000000104097810 */ /* 0x000fe40007f5e0ff */
[----:B------:R-:W-:Y:S02]  /*6bb0*/  ISETP.GE.U32.AND.EX P0, PT, R11, UR4, PT, P0 ;  /* 0x000000040b007c0c */ /* 0x000fe4000bf06100 */
[-C--:B------:R-:W-:Y:S02]  /*6bc0*/  IADD3.X R10, PT, PT, RZ, R5.reuse, RZ, P2, !PT ;  /* 0x00000005ff0a7210 */ /* 0x080fe400017fe4ff */
[----:B------:R-:W-:Y:S02]  /*6bd0*/  ISETP.NE.U32.AND P1, PT, R3, RZ, PT ;  /* 0x000000ff0300720c */ /* 0x000fe40003f25070 */
[----:B------:R-:W-:Y:S01]  /*6be0*/  SEL R9, R9, R4, P0 ;  /* 0x0000000409097207 */ /* 0x000fe20000000000 */
[----:B------:R-:W-:Y:S01]  /*6bf0*/  IMAD.MOV.U32 R4, RZ, RZ, R6 ;  /* 0x000000ffff047224 */ /* 0x000fe200078e0006 */
[----:B------:R-:W-:Y:S01]  /*6c00*/  SEL R10, R10, R5, P0 ;  /* 0x000000050a0a7207 */ /* 0x000fe20000000000 */
[----:B------:R-:W-:Y:S01]  /*6c10*/  IMAD.MOV.U32 R5, RZ, RZ, 0x0 ;  /* 0x00000000ff057424 */ /* 0x000fe200078e00ff */
[----:B------:R-:W-:-:S04]  /*6c20*/  ISETP.NE.AND.EX P1, PT, RZ, UR4, PT, P1 ;  /* 0x00000004ff007c0c */ /* 0x000fc8000bf25310 */
[----:B------:R-:W-:Y:S02]  /*6c30*/  SEL R9, R9, 0xffffffff, P1 ;  /* 0xffffffff09097807 */ /* 0x000fe40000800000 */
[----:B------:R-:W-:Y:S01]  /*6c40*/  SEL R10, R10, 0xffffffff, P1 ;  /* 0xffffffff0a0a7807 */ /* 0x000fe20000800000 */
[----:B------:R-:W-:Y:S06]  /*6c50*/  RET.REL.NODEC R4 `(_ZN2at6native51_GLOBAL__N__2c613397_18_DepthwiseConv2d_cu_9959487031conv_depthwise2d_forward_kernelILi1EdiEEvNS_27GenericPackedTensorAccessorIKT0_Lm4ENS_16DefaultPtrTraitsEiEENS3_IS4_Lm4ES6_iEES7_NS3_IS5_Lm1ES6_iEEbT1_iiiiiiiiiiiiii) ;  /* 0xffffff9004e87950 */ /* 0x000fec0003c3ffff */
.L_x_1622:
        /* <DEDUP_REMOVED lines=10> */
.L_x_1755:


//--------------------- .text._ZN2at6native51_GLOBAL__N__2c613397_18_DepthwiseConv2d_cu_9959487031conv_depthwise2d_forward_kernelILi3EdiEEvNS_27GenericPackedTensorAccessorIKT0_Lm4ENS_16DefaultPtrTraitsEiEENS3_IS4_Lm4ES6_iEES7_NS3_IS5_Lm1ES6_iEEbT1_iiiiiiiiiiiiii --------------------------
	.section	.text._ZN2at6native51_GLOBAL__N__2c613397_18_DepthwiseConv2d_cu_9959487031conv_depthwise2d_forward_kernelILi3EdiEEvNS_27GenericPackedTensorAccessorIKT0_Lm4ENS_16DefaultPtrTraitsEiEENS3_IS4_Lm4ES6_iEES7_NS3_IS5_Lm1ES6_iEEbT1_iiiiiiiiiiiiii,"ax",@progbits
	.align	128
.text._ZN2at6native51_GLOBAL__N__2c613397_18_DepthwiseConv2d_cu_9959487031conv_depthwise2d_forward_kernelILi3EdiEEvNS_27GenericPackedTensorAccessorIKT0_Lm4ENS_16DefaultPtrTraitsEiEENS3_IS4_Lm4ES6_iEES7_NS3_IS5_Lm1ES6_iEEbT1_iiiiiiiiiiiiii:
        .type           _ZN2at6native51_GLOBAL__N__2c613397_18_DepthwiseConv2d_cu_9959487031conv_depthwise2d_forward_kernelILi3EdiEEvNS_27GenericPackedTensorAccessorIKT0_Lm4ENS_16DefaultPtrTraitsEiEENS3_IS4_Lm4ES6_iEES7_NS3_IS5_Lm1ES6_iEEbT1_iiiiiiiiiiiiii,@function
        .size           _ZN2at6native51_GLOBAL__N__2c613397_18_DepthwiseConv2d_cu_9959487031conv_depthwise2d_forward_kernelILi3EdiEEvNS_27GenericPackedTensorAccessorIKT0_Lm4ENS_16DefaultPtrTraitsEiEENS3_IS4_Lm4ES6_iEES7_NS3_IS5_Lm1ES6_iEEbT1_iiiiiiiiiiiiii,(.L_x_1757 - _ZN2at6native51_GLOBAL__N__2c613397_18_DepthwiseConv2d_cu_9959487031conv_depthwise2d_forward_kernelILi3EdiEEvNS_27GenericPackedTensorAccessorIKT0_Lm4ENS_16DefaultPtrTraitsEiEENS3_IS4_Lm4ES6_iEES7_NS3_IS5_Lm1ES6_iEEbT1_iiiiiiiiiiiiii)
        .other          _ZN2at6native51_GLOBAL__N__2c613397_18_DepthwiseConv2d_cu_9959487031conv_depthwise2d_forward_kernelILi3EdiEEvNS_27GenericPackedTensorAccessorIKT0_Lm4ENS_16DefaultPtrTraitsEiEENS3_IS4_Lm4ES6_iEES7_NS3_IS5_Lm1ES6_iEEbT1_iiiiiiiiiiiiii,@"STO_CUDA_ENTRY STV_DEFAULT"
_ZN2at6native51_GLOBAL__N__2c613397_18_DepthwiseConv2d_cu_9959487031conv_depthwise2d_forward_kernelILi3EdiEEvNS_27GenericPackedTensorAccessorIKT0_Lm4ENS_16DefaultPtrTraitsEiEENS3_IS4_Lm4ES6_iEES7_NS3_IS5_Lm1ES6_iEEbT1_iiiiiiiiiiiiii:
        /* <DEDUP_REMOVED lines=44> */
.L_x_1625:
[----:B------:R-:W-:Y:S02]  /*02c0*/  IABS R14, R6 ;  /* 0x00000006000e7213 */ /* 0x000fe40000000000 */
[----:B------:R-:W-:Y:S02]  /*02d0*/  IABS R13, R22 ;  /* 0x00000016000d7213 */ /* 0x000fe40000000000 */
[----:B------:R-:W0:Y:S01]  /*02e0*/  I2F.RP R15, R14 ;  /* 0x0000000e000f7306 */ /* 0x000e220000209400 */
[----:B------:R-:W-:Y:S02]  /*02f0*/  IABS R16, R7 ;  /* 0x0000000700107213 */ /* 0x000fe40000000000 */
[----:B------:R-:W-:Y:S01]  /*0300*/  IMAD.HI.U32 R19, R0, R13, RZ ;  /* 0x0000000d00137227 */ /* 0x000fe200078e00ff */
[----:B------:R-:W-:-:S03]  /*0310*/  IABS R21, R4 ;  /* 0x0000000400157213 */ /* 0x000fc60000000000 */
        /* <DEDUP_REMOVED lines=11> */
[----:B------:R-:W0:Y:S01]  /*03d0*/  F2I.FTZ.U32.TRUNC.NTZ R13, R16 ;  /* 0x00000010000d7305 */ /* 0x000e22000021f000 */
[----:B------:R-:W-:-:S10]  /*03e0*/  ISETP.NE.AND P1, PT, R7, RZ, PT ;  /* 0x000000ff0700720c */ /* 0x000fd40003f25270 */
[----:B------:R-:W-:Y:S02]  /*03f0*/  @P0 VIADD R19, R19, 0x1 ;  /* 0x0000000113130836 */ /* 0x000fe40000000000 */
[----:B0-----:R-:W-:-:S03]  /*0400*/  IMAD.MOV R15, RZ, RZ, -R13 ;  /* 0x000000ffff0f7224 */ /* 0x001fc600078e0a0d */
[----:B------:R-:W-:Y:S02]  /*0410*/  @!P2 IADD3 R19, PT, PT, -R19, RZ, RZ ;  /* 0x000000ff1313a210 */ /* 0x000fe40007ffe1ff */
[----:B------:R-:W-:Y:S01]  /*0420*/  @!P1 LOP3.LUT R19, RZ, R7, RZ, 0x33, !PT ;  /* 0x00000007ff139212 */ /* 0x000fe200078e33ff */
[----:B------:R-:W-:-:S03]  /*0430*/  IMAD R15, R15, R14, RZ ;  /* 0x0000000e0f0f7224 */ /* 0x000fc600078e02ff */
[----:B------:R-:W-:Y:S01]  /*0440*/  IABS R16, R19 ;  /* 0x0000001300107213 */ /* 0x000fe20000000000 */
        /* <DEDUP_REMOVED lines=9> */
[----:B------:R-:W-:Y:S01]  /*04e0*/  ISETP.GE.AND P2, PT, R12, RZ, PT ;  /* 0x000000ff0c00720c */ /* 0x000fe20003f46270 */
[----:B0-----:R-:W-:-:S10]  /*04f0*/  VIADD R16, R15, 0xffffffe ;  /* 0x0ffffffe0f107836 */ /* 0x001fd40000000000 */
[-C--:B------:R-:W-:Y:S01]  /*0500*/  @!P1 IADD3 R13, PT, PT, R13, -R14.reuse, RZ ;  /* 0x8000000e0d0d9210 */ /* 0x080fe20007ffe0ff */
[----:B------:R-:W-:Y:S01]  /*0510*/  @!P1 VIADD R23, R23, 0x1 ;  /* 0x0000000117179836 */ /* 0x000fe20000000000 */
[----:B------:R-:W-:Y:S01]  /*0520*/  ISETP.NE.AND P1, PT, R6, RZ, PT ;  /* 0x000000ff0600720c */ /* 0x000fe20003f25270 */
[----:B------:R0:W1:Y:S01]  /*0530*/  F2I.FTZ.U32.TRUNC.NTZ R17, R16 ;  /* 0x0000001000117305 */ /* 0x000062000021f000 */
[----:B------:R-:W-:Y:S02]  /*0540*/  ISETP.GE.U32.AND P0, PT, R13, R14, PT ;  /* 0x0000000e0d00720c */ /* 0x000fe40003f06070 */
[----:B------:R-:W2:Y:S01]  /*0550*/  LDC.64 R12, c[0x0][0x430] ;  /* 0x00010c00ff0c7b82 */ /* 0x000ea20000000a00 */
[----:B0-----:R-:W-:-:S07]  /*0560*/  IMAD.MOV.U32 R16, RZ, RZ, RZ ;  /* 0x000000ffff107224 */ /* 0x001fce00078e00ff */
[----:B------:R-:W2:Y:S03]  /*0570*/  LDC.64 R14, c[0x0][0x438] ;  /* 0x00010e00ff0e7b82 */ /* 0x000ea60000000a00 */
[----:B------:R-:W-:Y:S01]  /*0580*/  @P0 VIADD R23, R23, 0x1 ;  /* 0x0000000117170836 */ /* 0x000fe20000000000 */
[----:B-1----:R-:W-:-:S03]  /*0590*/  IADD3 R18, PT, PT, RZ, -R17, RZ ;  /* 0x80000011ff127210 */ /* 0x002fc60007ffe0ff */
[----:B------:R-:W-:Y:S01]  /*05a0*/  @!P2 IMAD.MOV R23, RZ, RZ, -R23 ;  /* 0x000000ffff17a224 */ /* 0x000fe200078e0a17 */
        /* <DEDUP_REMOVED lines=12> */
[----:B--2---:R-:W-:Y:S02]  /*0670*/  IMAD R25, R17, R12, -R14 ;  /* 0x0000000c11197224 */ /* 0x004fe400078e0a0e */
[----:B------:R-:W-:Y:S01]  /*0680*/  IMAD R20, R18, R13, -R15 ;  /* 0x0000000d12147224 */ /* 0x000fe200078e0a0f */
[----:B------:R-:W-:-:S02]  /*0690*/  ISETP.GT.U32.AND P1, PT, R21, R16, PT ;  /* 0x000000101500720c */ /* 0x000fc40003f24070 */
[----:B------:R-:W-:Y:S01]  /*06a0*/  ISETP.GE.AND P2, PT, R25, UR10, PT ;  /* 0x0000000a19007c0c */ /* 0x000fe2000bf46270 */
[----:B------:R-:W-:Y:S01]  /*06b0*/  IMAD R26, R23, UR11, R20 ;  /* 0x0000000b171a7c24 */ /* 0x000fe2000f8e0214 */
[C---:B------:R-:W-:Y:S02]  /*06c0*/  ISETP.GE.AND P4, PT, R20.reuse, UR11, PT ;  /* 0x0000000b14007c0c */ /* 0x040fe4000bf86270 */
        /* <DEDUP_REMOVED lines=8> */
[----:B------:R-:W-:-:S05]  /*0750*/  @!P3 IMAD.IADD R16, R16, 0x1, -R21 ;  /* 0x000000011010b824 */ /* 0x000fca00078e0a15 */
[----:B------:R-:W-:Y:S02]  /*0760*/  @!P5 IADD3 R16, PT, PT, -R16, RZ, RZ ;  /* 0x000000ff1010d210 */ /* 0x000fe40007ffe1ff */
[----:B------:R-:W-:-:S05]  /*0770*/  @!P1 LOP3.LUT R16, RZ, R4, RZ, 0x33, !PT ;  /* 0x00000004ff109212 */ /* 0x000fca00078e33ff */
[----:B------:R-:W-:-:S04]  /*0780*/  IMAD R15, R16, UR4, RZ ;  /* 0x00000004100f7c24 */ /* 0x000fc8000f8e02ff */
[----:B------:R-:W-:-:S04]  /*0790*/  IMAD.WIDE R14, R15, 0x8, R8 ;  /* 0x000000080f0e7825 */ /* 0x000fc800078e0208 */
[----:B0-----:R-:W-:Y:S01]  /*07a0*/  @P0 IMAD.WIDE R18, R13, 0x8, R18 ;  /* 0x000000080d120825 */ /* 0x001fe200078e0212 */
[----:B------:R-:W2:Y:S03]  /*07b0*/  @P0 LDG.E.64 R28, desc[UR8][R14.64] ;  /* 0x000000080e1c0981 */ /* 0x000ea6000c1e1b00 */
[----:B------:R-:W-:Y:S02]  /*07c0*/  IMAD.WIDE R12, R16, 0x8, R10 ;  /* 0x00000008100c7825 */ /* 0x000fe400078e020a */
[----:B------:R-:W2:Y:S04]  /*07d0*/  @P0 LDG.E.64 R18, desc[UR8][R18.64] ;  /* 0x0000000812120981 */ /* 0x000ea8000c1e1b00 */
[----:B------:R-:W2:Y:S01]  /*07e0*/  LDG.E.64 R12, desc[UR8][R12.64] ;  /* 0x000000080c0c7981 */ /* 0x000ea2000c1e1b00 */
[----:B------:R-:W-:-:S05]  /*07f0*/  VIADD R24, R25, UR5 ;  /* 0x0000000519187c36 */ /* 0x000fca0008000000 */
[----:B------:R-:W-:-:S04]  /*0800*/  ISETP.GE.AND P1, PT, R24, UR10, PT ;  /* 0x0000000a18007c0c */ /* 0x000fc8000bf26270 */
[----:B------:R-:W-:-:S04]  /*0810*/  ISETP.GT.AND P1, PT, R24, -0x1, !P1 ;  /* 0xffffffff1800780c */ /* 0x000fc80004f24270 */
[----:B------:R-:W-:-:S13]  /*0820*/  PLOP3.LUT P3, PT, P4, P1, PT, 0x80, 0x8 ;  /* 0x000000000008781c */ /* 0x000fda0002763070 */
[----:B------:R-:W0:Y:S01]  /*0830*/  @P3 LDC.64 R16, c[0x0][0x380] ;  /* 0x0000e000ff103b82 */ /* 0x000e220000000a00 */
[----:B--2---:R-:W-:Y:S01]  /*0840*/  @P0 DFMA R12, R28, R18, R12 ;  /* 0x000000121c0c022b */ /* 0x004fe2000000000c */
[----:B------:R-:W-:Y:S01]  /*0850*/  @P3 IMAD R29, R26, UR10, R24 ;  /* 0x0000000a1a1d3c24 */ /* 0x000fe2000f8e0218 */
[----:B------:R-:W2:Y:S03]  /*0860*/  @P3 LDG.E.64 R18, desc[UR8][R14.64+0x8] ;  /* 0x000008080e123981 */ /* 0x000ea6000c1e1b00 */
[----:B0-----:R-:W-:-:S05]  /*0870*/  @P3 IMAD.WIDE R28, R29, 0x8, R16 ;  /* 0x000000081d1c3825 */ /* 0x001fca00078e0210 */
[----:B------:R-:W2:Y:S01]  /*0880*/  @P3 LDG.E.64 R16, desc[UR8][R28.64] ;  /* 0x000000081c103981 */ /* 0x000ea2000c1e1b00 */
[----:B------:R-:W-:-:S05]  /*0890*/  VIADD R23, R24, UR5 ;  /* 0x0000000518177c36 */ /* 0x000fca0008000000 */
[----:B------:R-:W-:-:S04]  /*08a0*/  ISETP.GE.AND P0, PT, R23, UR10, PT ;  /* 0x0000000a17007c0c */ /* 0x000fc8000bf06270 */
[----:B------:R-:W-:-:S04]  /*08b0*/  ISETP.GT.AND P0, PT, R23, -0x1, !P0 ;  /* 0xffffffff1700780c */ /* 0x000fc80004704270 */
[----:B------:R-:W-:Y:S01]  /*08c0*/  PLOP3.LUT P4, PT, P4, P0, PT, 0x80, 0x8 ;  /* 0x000000000008781c */ /* 0x000fe20002781070 */
[----:B--2---:R-:W-:-:S12]  /*08d0*/  @P3 DFMA R12, R18, R16, R12 ;  /* 0x00000010120c322b */ /* 0x004fd8000000000c */
[----:B------:R-:W0:Y:S01]  /*08e0*/  @P4 LDC.64 R16, c[0x0][0x380] ;  /* 0x0000e000ff104b82 */ /* 0x000e220000000a00 */
[----:B------:R-:W-:-:S04]  /*08f0*/  @P4 IMAD R19, R26, UR10, R23 ;  /* 0x0000000a1a134c24 */ /* 0x000fc8000f8e0217 */
[----:B0-----:R-:W-:Y:S02]  /*0900*/  @P4 IMAD.WIDE R16, R19, 0x8, R16 ;  /* 0x0000000813104825 */ /* 0x001fe400078e0210 */
[----:B------:R-:W2:Y:S04]  /*0910*/  @P4 LDG.E.64 R18, desc[UR8][R14.64+0x10] ;  /* 0x000010080e124981 */ /* 0x000ea8000c1e1b00 */
[----:B------:R-:W2:Y:S01]  /*0920*/  @P4 LDG.E.64 R16, desc[UR8][R16.64] ;  /* 0x0000000810104981 */ /* 0x000ea2000c1e1b00 */
[----:B------:R-:W-:-:S05]  /*0930*/  VIADD R20, R20, UR6 ;  /* 0x0000000614147c36 */ /* 0x000fca0008000000 */
[----:B------:R-:W-:-:S04]  /*0940*/  ISETP.GE.AND P3, PT, R20, UR11, PT ;  /* 0x0000000b14007c0c */ /* 0x000fc8000bf66270 */
[----:B------:R-:W-:-:S04]  /*0950*/  ISETP.GT.AND P3, PT, R20, -0x1, !P3 ;  /* 0xffffffff1400780c */ /* 0x000fc80005f64270 */
[----:B------:R-:W-:Y:S02]  /*0960*/  PLOP3.LUT P5, PT, P3, P2, PT, 0x80, 0x8 ;  /* 0x000000000008781c */ /* 0x000fe40001fa5070 */
[----:B------:R-:W-:-:S11]  /*0970*/  IADD3 R26, PT, PT, R26, UR6, RZ ;  /* 0x000000061a1a7c10 */ /* 0x000fd6000fffe0ff */
[----:B------:R-:W-:Y:S01]  /*0980*/  @P5 IMAD R29, R26, UR10, R25 ;  /* 0x0000000a1a1d5c24 */ /* 0x000fe2000f8e0219 */
[----:B--2---:R-:W-:Y:S01]  /*0990*/  @P4 DFMA R12, R18, R16, R12 ;  /* 0x00000010120c422b */ /* 0x004fe2000000000c */
[----:B------:R-:W0:Y:S01]  /*09a0*/  @P5 LDC.64 R16, c[0x0][0x380] ;  /* 0x0000e000ff105b82 */ /* 0x000e220000000a00 */
[----:B------:R-:W2:Y:S01]  /*09b0*/  @P5 LDG.E.64 R18, desc[UR8][R14.64+0x18] ;  /* 0x000018080e125981 */ /* 0x000ea2000c1e1b00 */
[----:B0-----:R-:W-:-:S05]  /*09c0*/  @P5 IMAD.WIDE R28, R29, 0x8, R16 ;  /* 0x000000081d1c5825 */ /* 0x001fca00078e0210 */
[----:B------:R-:W2:Y:S01]  /*09d0*/  @P5 LDG.E.64 R16, desc[UR8][R28.64] ;  /* 0x000000081c105981 */ /* 0x000ea2000c1e1b00 */
[----:B------:R-:W-:Y:S01]  /*09e0*/  PLOP3.LUT P4, PT, P3, P1, PT, 0x80, 0x8 ;  /* 0x000000000008781c */ /* 0x000fe20001f83070 */
[----:B--2---:R-:W-:-:S12]  /*09f0*/  @P5 DFMA R12, R18, R16, R12 ;  /* 0x00000010120c522b */ /* 0x004fd8000000000c */
[----:B------:R-:W0:Y:S01]  /*0a00*/  @P4 LDC.64 R16, c[0x0][0x380] ;  /* 0x0000e000ff104b82 */ /* 0x000e220000000a00 */
[----:B------:R-:W-:-:S04]  /*0a10*/  @P4 IMAD R19, R26, UR10, R24 ;  /* 0x0000000a1a134c24 */ /* 0x000fc8000f8e0218 */
[----:B0-----:R-:W-:Y:S02]  /*0a20*/  @P4 IMAD.WIDE R28, R19, 0x8, R16 ;  /* 0x00000008131c4825 */ /* 0x001fe400078e0210 */
[----:B------:R-:W2:Y:S04]  /*0a30*/  @P4 LDG.E.64 R18, desc[UR8][R14.64+0x20] ;  /* 0x000020080e124981 */ /* 0x000ea8000c1e1b00 */
[----:B------:R-:W2:Y:S01]  /*0a40*/  @P4 LDG.E.64 R16, desc[UR8][R28.64] ;  /* 0x000000081c104981 */ /* 0x000ea2000c1e1b00 */
[----:B------:R-:W-:Y:S01]  /*0a50*/  PLOP3.LUT P3, PT, P3, P0, PT, 0x80, 0x8 ;  /* 0x000000000008781c */ /* 0x000fe20001f61070 */
[----:B------:R-:W-:Y:S01]  /*0a60*/  VIADD R20, R20, UR6 ;  /* 0x0000000614147c36 */ /* 0x000fe20008000000 */
[----:B--2---:R-:W-:-:S11]  /*0a70*/  @P4 DFMA R12, R18, R16, R12 ;  /* 0x00000010120c422b */ /* 0x004fd6000000000c */
[----:B------:R-:W0:Y:S01]  /*0a80*/  @P3 LDC.64 R16, c[0x0][0x380] ;  /* 0x0000e000ff103b82 */ /* 0x000e220000000a00 */
[----:B------:R-:W-:-:S04]  /*0a90*/  @P3 IMAD R19, R26, UR10, R23 ;  /* 0x0000000a1a133c24 */ /* 0x000fc8000f8e0217 */
[----:B0-----:R-:W-:Y:S02]  /*0aa0*/  @P3 IMAD.WIDE R16, R19, 0x8, R16 ;  /* 0x0000000813103825 */ /* 0x001fe400078e0210 */
[----:B------:R-:W2:Y:S04]  /*0ab0*/  @P3 LDG.E.64 R18, desc[UR8][R14.64+0x28] ;  /* 0x000028080e123981 */ /* 0x000ea8000c1e1b00 */
[----:B------:R-:W2:Y:S01]  /*0ac0*/  @P3 LDG.E.64 R16, desc[UR8][R16.64] ;  /* 0x0000000810103981 */ /* 0x000ea2000c1e1b00 */
[----:B------:R-:W-:-:S04]  /*0ad0*/  ISETP.GE.AND P4, PT, R20, UR11, PT ;  /* 0x0000000b14007c0c */ /* 0x000fc8000bf86270 */
[----:B------:R-:W-:-:S04]  /*0ae0*/  ISETP.GT.AND P4, PT, R20, -0x1, !P4 ;  /* 0xffffffff1400780c */ /* 0x000fc80006784270 */
[----:B------:R-:W-:-:S13]  /*0af0*/  PLOP3.LUT P2, PT, P4, P2, PT, 0x80, 0x8 ;  /* 0x000000000008781c */ /* 0x000fda0002745070 */
[----:B------:R-:W0:Y:S01]  /*0b00*/  @P2 LDC.64 R20, c[0x0][0x380] ;  /* 0x0000e000ff142b82 */ /* 0x000e220000000a00 */
[----:B------:R-:W-:-:S04]  /*0b10*/  VIADD R26, R26, UR6 ;  /* 0x000000061a1a7c36 */ /* 0x000fc80008000000 */
[----:B------:R-:W-:-:S04]  /*0b20*/  @P2 IMAD R25, R26, UR10, R25 ;  /* 0x0000000a1a192c24 */ /* 0x000fc8000f8e0219 */
[----:B0-----:R-:W-:-:S06]  /*0b30*/  @P2 IMAD.WIDE R20, R25, 0x8, R20 ;  /* 0x0000000819142825 */ /* 0x001fcc00078e0214 */
[----:B------:R-:W3:Y:S01]  /*0b40*/  @P2 LDG.E.64 R20, desc[UR8][R20.64] ;  /* 0x0000000814142981 */ /* 0x000ee2000c1e1b00 */
[----:B--2---:R-:W-:-:S03]  /*0b50*/  @P3 DFMA R12, R18, R16, R12 ;  /* 0x00000010120c322b */ /* 0x004fc6000000000c */
[----:B------:R-:W3:Y:S01]  /*0b60*/  @P2 LDG.E.64 R18, desc[UR8][R14.64+0x30] ;  /* 0x000030080e122981 */ /* 0x000ee2000c1e1b00 */
[----:B------:R-:W-:Y:S02]  /*0b70*/  PLOP3.LUT P1, PT, P4, P1, PT, 0x80, 0x8 ;  /* 0x000000000008781c */ /* 0x000fe40002723070 */
[----:B------:R-:W-:-:S11]  /*0b80*/  PLOP3.LUT P0, PT, P4, P0, PT, 0x80, 0x8 ;  /* 0x000000000008781c */ /* 0x000fd60002701070 */
[----:B------:R-:W0:Y:S01]  /*0b90*/  @P1 LDC.64 R16, c[0x0][0x380] ;  /* 0x0000e000ff101b82 */ /* 0x000e220000000a00 */
[C---:B------:R-:W-:Y:S02]  /*0ba0*/  @P1 IMAD R25, R26.reuse, UR10, R24 ;  /* 0x0000000a1a191c24 */ /* 0x040fe4000f8e0218 */
[----:B------:R-:W-:Y:S02]  /*0bb0*/  @P0 IMAD R23, R26, UR10, R23 ;  /* 0x0000000a1a170c24 */ /* 0x000fe4000f8e0217 */
[----:B0-----:R-:W-:Y:S02]  /*0bc0*/  @P1 IMAD.WIDE R16, R25, 0x8, R16 ;  /* 0x0000000819101825 */ /* 0x001fe400078e0210 */
[----:B------:R-:W2:Y:S04]  /*0bd0*/  @P0 LDG.E.64 R24, desc[UR8][R14.64+0x40] ;  /* 0x000040080e180981 */ /* 0x000ea8000c1e1b00 */
[----:B------:R-:W4:Y:S01]  /*0be0*/  @P1 LDG.E.64 R16, desc[UR8][R16.64] ;  /* 0x0000000810101981 */ /* 0x000f22000c1e1b00 */
[----:B---3--:R-:W-:Y:S01]  /*0bf0*/  @P2 DFMA R12, R18, R20, R12 ;  /* 0x00000014120c222b */ /* 0x008fe2000000000c */
[----:B------:R-:W0:Y:S02]  /*0c00*/  @P0 LDC.64 R18, c[0x0][0x380] ;  /* 0x0000e000ff120b82 */ /* 0x000e240000000a00 */
[----:B------:R-:W4:Y:S01]  /*0c10*/  @P1 LDG.E.64 R20, desc[UR8][R14.64+0x38] ;  /* 0x000038080e141981 */ /* 0x000f22000c1e1b00 */
[----:B0-----:R-:W-:-:S06]  /*0c20*/  @P0 IMAD.WIDE R18, R23, 0x8, R18 ;  /* 0x0000000817120825 */ /* 0x001fcc00078e0212 */
[----:B------:R-:W2:Y:S01]  /*0c30*/  @P0 LDG.E.64 R18, desc[UR8][R18.64] ;  /* 0x0000000812120981 */ /* 0x000ea2000c1e1b00 */
[----:B----4-:R-:W-:Y:S01]  /*0c40*/  @P1 DFMA R12, R20, R16, R12 ;  /* 0x00000010140c122b */ /* 0x010fe2000000000c */
[----:B------:R-:W-:-:S04]  /*0c50*/  LEA R20, P1, R22, UR12, 0x3 ;  /* 0x0000000c16147c11 */ /* 0x000fc8000f8218ff */
[----:B------:R-:W-:-:S03]  /*0c60*/  LEA.HI.X R21, R22, UR13, R3, 0x3, P1 ;  /* 0x0000000d16157c11 */ /* 0x000fc600088f1c03 */
        /* <DEDUP_REMOVED lines=8> */
.L_x_1624:
        /* <DEDUP_REMOVED lines=15> */
[----:B-----5:R-:W-:Y:S02]  /*0de0*/  IMAD.MOV.U32 R10, RZ, RZ, RZ ;  /* 0x000000ffff0a7224 */ /* 0x020fe400078e00ff */
[----:B--2---:R-:W-:-:S04]  /*0df0*/  IMAD.MOV R13, RZ, RZ, -R11 ;  /* 0x000000ffff0d7224 */ /* 0x004fc800078e0a0b */
[----:B------:R-:W-:-:S04]  /*0e00*/  IMAD R13, R13, R2, RZ ;  /* 0x000000020d0d7224 */ /* 0x000fc800078e02ff */
[----:B01-34-:R-:W-:-:S07]  /*0e10*/  IMAD.HI.U32 R0, R11, R13, R10 ;  /* 0x0000000d0b007227 */ /* 0x01bfce00078e000a */
.L_x_1626:
[----:B------:R-:W-:Y:S01]  /*0e20*/  IABS R11, R22 ;  /* 0x00000016000b7213 */ /* 0x000fe20000000000 */
[----:B------:R-:W0:Y:S01]  /*0e30*/  LDC.64 R24, c[0x0][0x430] ;  /* 0x00010c00ff187b82 */ /* 0x000e220000000a00 */
[----:B------:R-:W-:Y:S02]  /*0e40*/  IABS R12, R6 ;  /* 0x00000006000c7213 */ /* 0x000fe40000000000 */
[----:B------:R-:W-:Y:S01]  /*0e50*/  IABS R14, R7 ;  /* 0x00000007000e7213 */ /* 0x000fe20000000000 */
[----:B------:R-:W-:Y:S01]  /*0e60*/  IMAD.HI.U32 R15, R0, R11, RZ ;  /* 0x0000000b000f7227 */ /* 0x000fe200078e00ff */
[----:B------:R-:W1:Y:S01]  /*0e70*/  I2F.RP R13, R12 ;  /* 0x0000000c000d7306 */ /* 0x000e620000209400 */
[----:B------:R-:W-:Y:S02]  /*0e80*/  IABS R16, R4 ;  /* 0x0000000400107213 */ /* 0x000fe40000000000 */
[----:B------:R-:W-:Y:S02]  /*0e90*/  ISETP.NE.AND P5, PT, R4, RZ, PT ;  /* 0x000000ff0400720c */ /* 0x000fe40003fa5270 */
[----:B------:R-:W-:-:S05]  /*0ea0*/  IADD3 R10, PT, PT, -R15, RZ, RZ ;  /* 0x000000ff0f0a7210 */ /* 0x000fca0007ffe1ff */
[----:B------:R-:W-:Y:S01]  /*0eb0*/  IMAD R11, R14, R10, R11 ;  /* 0x0000000a0e0b7224 */ /* 0x000fe200078e020b */
[----:B------:R-:W-:Y:S01]  /*0ec0*/  LOP3.LUT R10, R22, R7, RZ, 0x3c, !PT ;  /* 0x00000007160a7212 */ /* 0x000fe200078e3cff */
[----:B-1----:R-:W1:Y:S03]  /*0ed0*/  MUFU.RCP R13, R13 ;  /* 0x0000000d000d7308 */ /* 0x002e660000001000 */
[----:B------:R-:W-:Y:S02]  /*0ee0*/  ISETP.GT.U32.AND P1, PT, R2, R11, PT ;  /* 0x0000000b0200720c */ /* 0x000fe40003f24070 */
[----:B------:R-:W-:Y:S01]  /*0ef0*/  ISETP.GE.AND P2, PT, R10, RZ, PT ;  /* 0x000000ff0a00720c */ /* 0x000fe20003f46270 */
[----:B------:R-:W-:-:S10]  /*0f00*/  IMAD.MOV.U32 R10, RZ, RZ, RZ ;  /* 0x000000ffff0a7224 */ /* 0x000fd400078e00ff */
[----:B------:R-:W-:Y:S01]  /*0f10*/  @!P1 IMAD.IADD R11, R11, 0x1, -R14 ;  /* 0x000000010b0b9824 */ /* 0x000fe200078e0a0e */
[----:B------:R-:W-:Y:S01]  /*0f20*/  @!P1 IADD3 R15, PT, PT, R15, 0x1, RZ ;  /* 0x000000010f0f9810 */ /* 0x000fe20007ffe0ff */
[----:B-1----:R-:W-:Y:S01]  /*0f30*/  VIADD R14, R13, 0xffffffe ;  /* 0x0ffffffe0d0e7836 */ /* 0x002fe20000000000 */
[----:B------:R-:W-:Y:S02]  /*0f40*/  ISETP.NE.AND P1, PT, R7, RZ, PT ;  /* 0x000000ff0700720c */ /* 0x000fe40003f25270 */
[----:B------:R-:W-:Y:S02]  /*0f50*/  ISETP.GE.U32.AND P0, PT, R11, R2, PT ;  /* 0x000000020b00720c */ /* 0x000fe40003f06070 */
[----:B------:R-:W1:Y:S11]  /*0f60*/  F2I.FTZ.U32.TRUNC.NTZ R11, R14 ;  /* 0x0000000e000b7305 */ /* 0x000e76000021f000 */
[----:B------:R-:W-:-:S02]  /*0f70*/  @P0 VIADD R15, R15, 0x1 ;  /* 0x000000010f0f0836 */ /* 0x000fc40000000000 */
[----:B-1----:R-:W-:-:S03]  /*0f80*/  IMAD.MOV R13, RZ, RZ, -R11 ;  /* 0x000000ffff0d7224 */ /* 0x002fc600078e0a0b */
[----:B------:R-:W-:Y:S02]  /*0f90*/  @!P2 IADD3 R15, PT, PT, -R15, RZ, RZ ;  /* 0x000000ff0f0fa210 */ /* 0x000fe40007ffe1ff */
[----:B------:R-:W-:Y:S01]  /*0fa0*/  @!P1 LOP3.LUT R15, RZ, R7, RZ, 0x33, !PT ;  /* 0x00000007ff0f9212 */ /* 0x000fe200078e33ff */
[----:B------:R-:W-:-:S03]  /*0fb0*/  IMAD R13, R13, R12, RZ ;  /* 0x0000000c0d0d7224 */ /* 0x000fc600078e02ff */
[----:B------:R-:W-:Y:S01]  /*0fc0*/  IABS R14, R15 ;  /* 0x0000000f000e7213 */ /* 0x000fe20000000000 */
[----:B------:R-:W-:-:S04]  /*0fd0*/  IMAD.HI.U32 R10, R11, R13, R10 ;  /* 0x0000000d0b0a7227 */ /* 0x000fc800078e000a */
[----:B------:R-:W-:Y:S02]  /*0fe0*/  IMAD.MOV.U32 R11, RZ, RZ, R14 ;  /* 0x000000ffff0b7224 */ /* 0x000fe400078e000e */
[----:B------:R-:W1:Y:S02]  /*0ff0*/  I2F.RP R14, R16 ;  /* 0x00000010000e7306 */ /* 0x000e640000209400 */
[----:B------:R-:W-:-:S05]  /*1000*/  IMAD.HI.U32 R17, R10, R11, RZ ;  /* 0x0000000b0a117227 */ /* 0x000fca00078e00ff */
[----:B------:R-:W-:-:S05]  /*1010*/  IADD3 R10, PT, PT, -R17, RZ, RZ ;  /* 0x000000ff110a7210 */ /* 0x000fca0007ffe1ff */
[C---:B------:R-:W-:Y:S01]  /*1020*/  IMAD R11, R12.reuse, R10, R11 ;  /* 0x0000000a0c0b7224 */ /* 0x040fe200078e020b */
[----:B------:R-:W-:Y:S01]  /*1030*/  LOP3.LUT R10, R15, R6, RZ, 0x3c, !PT ;  /* 0x000000060f0a7212 */ /* 0x000fe200078e3cff */
[----:B-1----:R-:W1:Y:S03]  /*1040*/  MUFU.RCP R14, R14 ;  /* 0x0000000e000e7308 */ /* 0x002e660000001000 */
[----:B------:R-:W-:Y:S02]  /*1050*/  ISETP.GT.U32.AND P1, PT, R12, R11, PT ;  /* 0x0000000b0c00720c */ /* 0x000fe40003f24070 */
[----:B------:R-:W-:-:S11]  /*1060*/  ISETP.GE.AND P2, PT, R10, RZ, PT ;  /* 0x000000ff0a00720c */ /* 0x000fd60003f46270 */
[----:B------:R-:W-:Y:S01]  /*1070*/  @!P1 IMAD.IADD R11, R11, 0x1, -R12 ;  /* 0x000000010b0b9824 */ /* 0x000fe200078e0a0c */
[----:B------:R-:W-:Y:S01]  /*1080*/  @!P1 IADD3 R17, PT, PT, R17, 0x1, RZ ;  /* 0x0000000111119810 */ /* 0x000fe20007ffe0ff */
[----:B-1----:R-:W-:Y:S01]  /*1090*/  VIADD R13, R14, 0xffffffe ;  /* 0x0ffffffe0e0d7836 */ /* 0x002fe20000000000 */
[----:B------:R-:W-:Y:S02]  /*10a0*/  ISETP.NE.AND P1, PT, R6, RZ, PT ;  /* 0x000000ff0600720c */ /* 0x000fe40003f25270 */
[----:B------:R-:W-:Y:S01]  /*10b0*/  ISETP.GE.U32.AND P0, PT, R11, R12, PT ;  /* 0x0000000c0b00720c */ /* 0x000fe20003f06070 */
[----:B------:R-:W-:Y:S01]  /*10c0*/  IMAD.MOV.U32 R12, RZ, RZ, RZ ;  /* 0x000000ffff0c7224 */ /* 0x000fe200078e00ff */
[----:B------:R-:W0:Y:S01]  /*10d0*/  LDC.64 R10, c[0x0][0x438] ;  /* 0x00010e00ff0a7b82 */ /* 0x000e220000000a00 */
[----:B------:R-:W1:Y:S10]  /*10e0*/  F2I.FTZ.U32.TRUNC.NTZ R13, R13 ;  /* 0x0000000d000d7305 */ /* 0x000e74000021f000 */
[----:B------:R-:W-:-:S05]  /*10f0*/  @P0 VIADD R17, R17, 0x1 ;  /* 0x0000000111110836 */ /* 0x000fca0000000000 */
[----:B------:R-:W-:Y:S01]  /*1100*/  @!P2 IADD3 R17, PT, PT, -R17, RZ, RZ ;  /* 0x000000ff1111a210 */ /* 0x000fe20007ffe1ff */
[----:B-1----:R-:W-:Y:S01]  /*1110*/  IMAD.MOV R19, RZ, RZ, -R13 ;  /* 0x000000ffff137224 */ /* 0x002fe200078e0a0d */
[----:B------:R-:W-:-:S03]  /*1120*/  @!P1 LOP3.LUT R17, RZ, R6, RZ, 0x33, !PT ;  /* 0x00000006ff119212 */ /* 0x000fc600078e33ff */
[----:B------:R-:W-:Y:S01]  /*1130*/  IMAD R19, R19, R16, RZ ;  /* 0x0000001013137224 */ /* 0x000fe200078e02ff */
[----:B------:R-:W-:Y:S02]  /*1140*/  IABS R14, R17 ;  /* 0x00000011000e7213 */ /* 0x000fe40000000000 */
[----:B------:R-:W-:Y:S01]  /*1150*/  ISETP.GE.AND P3, PT, R17, RZ, PT ;  /* 0x000000ff1100720c */ /* 0x000fe20003f66270 */
[----:B------:R-:W-:-:S04]  /*1160*/  IMAD.HI.U32 R12, R13, R19, R12 ;  /* 0x000000130d0c7227 */ /* 0x000fc800078e000c */
[----:B------:R-:W-:Y:S01]  /*1170*/  IMAD.MOV.U32 R19, RZ, RZ, R14 ;  /* 0x000000ffff137224 */ /* 0x000fe200078e000e */
[----:B------:R-:W-:Y:S01]  /*1180*/  IADD3 R14, PT, PT, -R17, RZ, RZ ;  /* 0x000000ff110e7210 */ /* 0x000fe20007ffe1ff */
[----:B------:R-:W-:Y:S02]  /*1190*/  IMAD.MOV R13, RZ, RZ, -R15 ;  /* 0x000000ffff0d7224 */ /* 0x000fe400078e0a0f */
[----:B------:R-:W-:-:S04]  /*11a0*/  IMAD.HI.U32 R12, R12, R19, RZ ;  /* 0x000000130c0c7227 */ /* 0x000fc800078e00ff */
[----:B------:R-:W-:Y:S02]  /*11b0*/  IMAD R14, R6, R14, R15 ;  /* 0x0000000e060e7224 */ /* 0x000fe400078e020f */
[----:B------:R-:W-:Y:S02]  /*11c0*/  IMAD R15, R7, R13, R22 ;  /* 0x0000000d070f7224 */ /* 0x000fe400078e0216 */
[----:B------:R-:W-:Y:S02]  /*11d0*/  IMAD.MOV R12, RZ, RZ, -R12 ;  /* 0x000000ffff0c7224 */ /* 0x000fe400078e0a0c */
[----:B0-----:R-:W-:Y:S02]  /*11e0*/  IMAD R24, R15, R24, -R10 ;  /* 0x000000180f187224 */ /* 0x001fe400078e0a0a */
[----:B------:R-:W-:Y:S02]  /*11f0*/  IMAD R20, R14, R25, -R11 ;  /* 0x000000190e147224 */ /* 0x000fe400078e0a0b */
[----:B------:R-:W-:Y:S01]  /*1200*/  IMAD R13, R16, R12, R19 ;  /* 0x0000000c100d7224 */ /* 0x000fe200078e0213 */
[----:B------:R-:W-:Y:S01]  /*1210*/  ISETP.GE.AND P2, PT, R24, UR10, PT ;  /* 0x0000000a18007c0c */ /* 0x000fe2000bf46270 */
[----:B------:R-:W-:Y:S01]  /*1220*/  IMAD R26, R17, UR11, R20 ;  /* 0x0000000b111a7c24 */ /* 0x000fe2000f8e0214 */
[----:B------:R-:W-:-:S02]  /*1230*/  ISETP.GE.AND P4, PT, R20, UR11, PT ;  /* 0x0000000b14007c0c */ /* 0x000fc4000bf86270 */
[----:B------:R-:W-:Y:S02]  /*1240*/  ISETP.GT.U32.AND P1, PT, R16, R13, PT ;  /* 0x0000000d1000720c */ /* 0x000fe40003f24070 */
[----:B------:R-:W-:Y:S02]  /*1250*/  ISETP.GT.AND P2, PT, R24, -0x1, !P2 ;  /* 0xffffffff1800780c */ /* 0x000fe40005744270 */
[----:B------:R-:W-:Y:S02]  /*1260*/  ISETP.GT.AND P4, PT, R20, -0x1, !P4 ;  /* 0xffffffff1400780c */ /* 0x000fe40006784270 */
[----:B------:R-:W-:Y:S02]  /*1270*/  IADD3 R23, PT, PT, R24, UR5, RZ ;  /* 0x0000000518177c10 */ /* 0x000fe4000fffe0ff */
[----:B------:R-:W-:-:S05]  /*1280*/  PLOP3.LUT P0, PT, P4, P2, PT, 0x80, 0x8 ;  /* 0x000000000008781c */ /* 0x000fca0002705070 */
[----:B------:R-:W-:-:S04]  /*1290*/  @!P1 IADD3 R13, PT, PT, R13, -R16, RZ ;  /* 0x800000100d0d9210 */ /* 0x000fc80007ffe0ff */
[----:B------:R-:W-:-:S04]  /*12a0*/  ISETP.GT.U32.AND P1, PT, R16, R13, PT ;  /* 0x0000000d1000720c */ /* 0x000fc80003f24070 */
[----:B------:R-:W0:Y:S01]  /*12b0*/  @P0 LDC.64 R14, c[0x0][0x380] ;  /* 0x0000e000ff0e0b82 */ /* 0x000e220000000a00 */
[----:B------:R-:W-:-:S08]  /*12c0*/  @P0 IMAD R11, R26, UR10, R24 ;  /* 0x0000000a1a0b0c24 */ /* 0x000fd0000f8e0218 */
[----:B------:R-:W-:-:S04]  /*12d0*/  @!P1 IMAD.IADD R13, R13, 0x1, -R16 ;  /* 0x000000010d0d9824 */ /* 0x000fc800078e0a10 */
[----:B------:R-:W-:Y:S01]  /*12e0*/  @!P3 IMAD.MOV R13, RZ, RZ, -R13 ;  /* 0x000000ffff0db224 */ /* 0x000fe200078e0a0d */
[----:B------:R-:W-:-:S05]  /*12f0*/  @!P5 LOP3.LUT R13, RZ, R4, RZ, 0x33, !PT ;  /* 0x00000004ff0dd212 */ /* 0x000fca00078e33ff */
[----:B------:R-:W-:-:S04]  /*1300*/  IMAD R13, R13, UR4, RZ ;  /* 0x000000040d0d7c24 */ /* 0x000fc8000f8e02ff */
[----:B------:R-:W-:-:S04]  /*1310*/  IMAD.WIDE R12, R13, 0x8, R8 ;  /* 0x000000080d0c7825 */ /* 0x000fc800078e0208 */
[----:B0-----:R-:W-:Y:S01]  /*1320*/  @P0 IMAD.WIDE R14, R11, 0x8, R14 ;  /* 0x000000080b0e0825 */ /* 0x001fe200078e020e */
[C---:B------:R-:W-:Y:S01]  /*1330*/  ISETP.GE.AND P1, PT, R23.reuse, UR10, PT ;  /* 0x0000000a17007c0c */ /* 0x040fe2000bf26270 */
[----:B------:R-:W2:Y:S04]  /*1340*/  @P0 LDG.E.64 R28, desc[UR8][R12.64] ;  /* 0x000000080c1c0981 */ /* 0x000ea8000c1e1b00 */
[----:B------:R-:W2:Y:S01]  /*1350*/  @P0 LDG.E.64 R14, desc[UR8][R14.64] ;  /* 0x000000080e0e0981 */ /* 0x000ea2000c1e1b00 */
[----:B------:R-:W-:-:S04]  /*1360*/  ISETP.GT.AND P1, PT, R23, -0x1, !P1 ;  /* 0xffffffff1700780c */ /* 0x000fc80004f24270 */
[----:B------:R-:W-:-:S13]  /*1370*/  PLOP3.LUT P3, PT, P4, P1, PT, 0x80, 0x8 ;  /* 0x000000000008781c */ /* 0x000fda0002763070 */
[----:B------:R-:W0:Y:S01]  /*1380*/  @P3 LDC.64 R10, c[0x0][0x380] ;  /* 0x0000e000ff0a3b82 */ /* 0x000e220000000a00 */
[----:B------:R-:W-:Y:S01]  /*1390*/  @P3 IMAD R17, R26, UR10, R23 ;  /* 0x0000000a1a113c24 */ /* 0x000fe2000f8e0217 */
[----:B------:R-:W3:Y:S03]  /*13a0*/  @P3 LDG.E.64 R18, desc[UR8][R12.64+0x8] ;  /* 0x000008080c123981 */ /* 0x000ee6000c1e1b00 */
[----:B0-----:R-:W-:-:S06]  /*13b0*/  @P3 IMAD.WIDE R16, R17, 0x8, R10 ;  /* 0x0000000811103825 */ /* 0x001fcc00078e020a */
[----:B------:R-:W3:Y:S01]  /*13c0*/  @P3 LDG.E.64 R16, desc[UR8][R16.64] ;  /* 0x0000000810103981 */ /* 0x000ee2000c1e1b00 */
[----:B------:R-:W-:Y:S01]  /*13d0*/  VIADD R25, R23, UR5 ;  /* 0x0000000517197c36 */ /* 0x000fe20008000000 */
[----:B------:R-:W-:Y:S01]  /*13e0*/  CS2R R10, SRZ ;  /* 0x00000000000a7805 */ /* 0x000fe2000001ff00 */
[----:B--2---:R-:W-:-:S03]  /*13f0*/  @P0 DFMA R10, R28, R14, RZ ;  /* 0x0000000e1c0a022b */ /* 0x004fc600000000ff */
[----:B------:R-:W-:-:S04]  /*1400*/  ISETP.GE.AND P0, PT, R25, UR10, PT ;  /* 0x0000000a19007c0c */ /* 0x000fc8000bf06270 */
[----:B------:R-:W-:-:S04]  /*1410*/  ISETP.GT.AND P0, PT, R25, -0x1, !P0 ;  /* 0xffffffff1900780c */ /* 0x000fc80004704270 */
[----:B------:R-:W-:-:S13]  /*1420*/  PLOP3.LUT P4, PT, P4, P0, PT, 0x80, 0x8 ;  /* 0x000000000008781c */ /* 0x000fda0002781070 */
[----:B------:R-:W0:Y:S01]  /*1430*/  @P4 LDC.64 R14, c[0x0][0x380] ;  /* 0x0000e000ff0e4b82 */ /* 0x000e220000000a00 */
[----:B------:R-:W-:-:S04]  /*1440*/  @P4 IMAD R21, R26, UR10, R25 ;  /* 0x0000000a1a154c24 */ /* 0x000fc8000f8e0219 */
[----:B0-----:R-:W-:Y:S01]  /*1450*/  @P4 IMAD.WIDE R14, R21, 0x8, R14 ;  /* 0x00000008150e4825 */ /* 0x001fe200078e020e */
[----:B---3--:R-:W-:Y:S01]  /*1460*/  @P3 DFMA R10, R18, R16, R10 ;  /* 0x00000010120a322b */ /* 0x008fe2000000000a */
[----:B------:R-:W2:Y:S04]  /*1470*/  @P4 LDG.E.64 R18, desc[UR8][R12.64+0x10] ;  /* 0x000010080c124981 */ /* 0x000ea8000c1e1b00 */
[----:B------:R0:W2:Y:S01]  /*1480*/  @P4 LDG.E.64 R16, desc[UR8][R14.64] ;  /* 0x000000080e104981 */ /* 0x0000a2000c1e1b00 */
[----:B------:R-:W-:-:S05]  /*1490*/  VIADD R20, R20, UR6 ;  /* 0x0000000614147c36 */ /* 0x000fca0008000000 */
[----:B------:R-:W-:-:S04]  /*14a0*/  ISETP.GE.AND P3, PT, R20, UR11, PT ;  /* 0x0000000b14007c0c */ /* 0x000fc8000bf66270 */
[----:B------:R-:W-:-:S04]  /*14b0*/  ISETP.GT.AND P3, PT, R20, -0x1, !P3 ;  /* 0xffffffff1400780c */ /* 0x000fc80005f64270 */
[----:B------:R-:W-:-:S13]  /*14c0*/  PLOP3.LUT P5, PT, P3, P2, PT, 0x80, 0x8 ;  /* 0x000000000008781c */ /* 0x000fda0001fa5070 */
[----:B0-----:R-:W0:Y:S01]  /*14d0*/  @P5 LDC.64 R14, c[0x0][0x380] ;  /* 0x0000e000ff0e5b82 */ /* 0x001e220000000a00 */
[----:B------:R-:W-:-:S05]  /*14e0*/  IADD3 R26, PT, PT, R26, UR6, RZ ;  /* 0x000000061a1a7c10 */ /* 0x000fca000fffe0ff */
[----:B------:R-:W-:-:S04]  /*14f0*/  @P5 IMAD R29, R26, UR10, R24 ;  /* 0x0000000a1a1d5c24 */ /* 0x000fc8000f8e0218 */
[----:B0-----:R-:W-:Y:S01]  /*1500*/  @P5 IMAD.WIDE R28, R29, 0x8, R14 ;  /* 0x000000081d1c5825 */ /* 0x001fe200078e020e */
[----:B--2---:R-:W-:-:S04]  /*1510*/  @P4 DFMA R10, R18, R16, R10 ;  /* 0x00000010120a422b */ /* 0x004fc8000000000a */
[----:B------:R0:W2:Y:S04]  /*1520*/  @P5 LDG.E.64 R16, desc[UR8][R28.64] ;  /* 0x000000081c105981 */ /* 0x0000a8000c1e1b00 */
[----:B------:R-:W2:Y:S01]  /*1530*/  @P5 LDG.E.64 R18, desc[UR8][R12.64+0x18] ;  /* 0x000018080c125981 */ /* 0x000ea2000c1e1b00 */
[----:B------:R-:W-:-:S13]  /*1540*/  PLOP3.LUT P4, PT, P3, P1, PT, 0x80, 0x8 ;  /* 0x000000000008781c */ /* 0x000fda0001f83070 */
[----:B------:R-:W0:Y:S01]  /*1550*/  @P4 LDC.64 R14, c[0x0][0x380] ;  /* 0x0000e000ff0e4b82 */ /* 0x000e220000000a00 */
[----:B------:R-:W-:-:S04]  /*1560*/  @P4 IMAD R21, R26, UR10, R23 ;  /* 0x0000000a1a154c24 */ /* 0x000fc8000f8e0217 */
[----:B0-----:R-:W-:Y:S01]  /*1570*/  @P4 IMAD.WIDE R28, R21, 0x8, R14 ;  /* 0x00000008151c4825 */ /* 0x001fe200078e020e */
[----:B------:R-:W-:-:S13]  /*1580*/  PLOP3.LUT P3, PT, P3, P0, PT, 0x80, 0x8 ;  /* 0x000000000008781c */ /* 0x000fda0001f61070 */
[----:B------:R-:W0:Y:S01]  /*1590*/  @P3 LDC.64 R14, c[0x0][0x380] ;  /* 0x0000e000ff0e3b82 */ /* 0x000e220000000a00 */
[----:B--2---:R-:W-:Y:S01]  /*15a0*/  @P5 DFMA R10, R18, R16, R10 ;  /* 0x00000010120a522b */ /* 0x004fe2000000000a */
[----:B------:R-:W2:Y:S04]  /*15b0*/  @P4 LDG.E.64 R16, desc[UR8][R28.64] ;  /* 0x000000081c104981 */ /* 0x000ea8000c1e1b00 */
[----:B------:R-:W2:Y:S01]  /*15c0*/  @P4 LDG.E.64 R18, desc[UR8][R12.64+0x20] ;  /* 0x000020080c124981 */ /* 0x000ea2000c1e1b00 */
[----:B------:R-:W-:-:S04]  /*15d0*/  @P3 IMAD R21, R26, UR10, R25 ;  /* 0x0000000a1a153c24 */ /* 0x000fc8000f8e0219 */
[----:B0-----:R-:W-:-:S06]  /*15e0*/  @P3 IMAD.WIDE R14, R21, 0x8, R14 ;  /* 0x00000008150e3825 */ /* 0x001fcc00078e020e */
[----:B------:R-:W3:Y:S01]  /*15f0*/  @P3 LDG.E.64 R14, desc[UR8][R14.64] ;  /* 0x000000080e0e3981 */ /* 0x000ee2000c1e1b00 */
[----:B------:R-:W-:Y:S01]  /*1600*/  VIADD R20, R20, UR6 ;  /* 0x0000000614147c36 */ /* 0x000fe20008000000 */
[----:B--2---:R-:W-:Y:S02]  /*1610*/  @P4 DFMA R10, R18, R16, R10 ;  /* 0x00000010120a422b */ /* 0x004fe4000000000a */
[----:B------:R-:W3:Y:S02]  /*1620*/  @P3 LDG.E.64 R16, desc[UR8][R12.64+0x28] ;  /* 0x000028080c103981 */ /* 0x000ee4000c1e1b00 */
[----:B------:R-:W-:-:S04]  /*1630*/  ISETP.GE.AND P4, PT, R20, UR11, PT ;  /* 0x0000000b14007c0c */ /* 0x000fc8000bf86270 */
[----:B------:R-:W-:-:S04]  /*1640*/  ISETP.GT.AND P4, PT, R20, -0x1, !P4 ;  /* 0xffffffff1400780c */ /* 0x000fc80006784270 */
[----:B------:R-:W-:Y:S02]  /*1650*/  PLOP3.LUT P2, PT, P4, P2, PT, 0x80, 0x8 ;  /* 0x000000000008781c */ /* 0x000fe40002745070 */
[----:B------:R-:W-:Y:S02]  /*1660*/  PLOP3.LUT P1, PT, P4, P1, PT, 0x80, 0x8 ;  /* 0x000000000008781c */ /* 0x000fe40002723070 */
[----:B------:R-:W-:-:S09]  /*1670*/  PLOP3.LUT P0, PT, P4, P0, PT, 0x80, 0x8 ;  /* 0x000000000008781c */ /* 0x000fd20002701070 */
[----:B------:R-:W0:Y:S08]  /*1680*/  @P2 LDC.64 R18, c[0x0][0x380] ;  /* 0x0000e000ff122b82 */ /* 0x000e300000000a00 */
[----:B------:R-:W1:Y:S01]  /*1690*/  @P1 LDC.64 R20, c[0x0][0x380] ;  /* 0x0000e000ff141b82 */ /* 0x000e620000000a00 */
[----:B------:R-:W-:-:S04]  /*16a0*/  VIADD R26, R26, UR6 ;  /* 0x000000061a1a7c36 */ /* 0x000fc80008000000 */
[----:B------:R-:W-:-:S04]  /*16b0*/  @P1 IMAD R23, R26, UR10, R23 ;  /* 0x0000000a1a171c24 */ /* 0x000fc8000f8e0217 */
[----:B-1----:R-:W-:-:S04]  /*16c0*/  @P1 IMAD.WIDE R20, R23, 0x8, R20 ;  /* 0x0000000817141825 */ /* 0x002fc800078e0214 */
[C---:B------:R-:W-:Y:S02]  /*16d0*/  @P0 IMAD R23, R26.reuse, UR10, R25 ;  /* 0x0000000a1a170c24 */ /* 0x040fe4000f8e0219 */
[----:B------:R-:W2:Y:S01]  /*16e0*/  @P1 LDG.E.64 R20, desc[UR8][R20.64] ;  /* 0x0000000814141981 */ /* 0x000ea2000c1e1b00 */
[----:B---3--:R-:W-:Y:S01]  /*16f0*/  @P3 DFMA R10, R16, R14, R10 ;  /* 0x0000000e100a322b */ /* 0x008fe2000000000a */
[----:B------:R-:W1:Y:S01]  /*1700*/  @P0 LDC.64 R14, c[0x0][0x380] ;  /* 0x0000e000ff0e0b82 */ /* 0x000e620000000a00 */
[----:B------:R-:W-:Y:S02]  /*1710*/  @P2 IMAD R17, R26, UR10, R24 ;  /* 0x0000000a1a112c24 */ /* 0x000fe4000f8e0218 */
[----:B------:R-:W2:Y:S02]  /*1720*/  @P1 LDG.E.64 R24, desc[UR8][R12.64+0x38] ;  /* 0x000038080c181981 */ /* 0x000ea4000c1e1b00 */
[----:B0-----:R-:W-:Y:S02]  /*1730*/  @P2 IMAD.WIDE R16, R17, 0x8, R18 ;  /* 0x0000000811102825 */ /* 0x001fe400078e0212 */
[----:B------:R-:W3:Y:S04]  /*1740*/  @P2 LDG.E.64 R18, desc[UR8][R12.64+0x30] ;  /* 0x000030080c122981 */ /* 0x000ee8000c1e1b00 */
[----:B------:R-:W3:Y:S04]  /*1750*/  @P2 LDG.E.64 R16, desc[UR8][R16.64] ;  /* 0x0000000810102981 */ /* 0x000ee8000c1e1b00 */
[----:B------:R-:W4:Y:S01]  /*1760*/  @P0 LDG.E.64 R26, desc[UR8][R12.64+0x40] ;  /* 0x000040080c1a0981 */ /* 0x000f22000c1e1b00 */
[----:B-1----:R-:W-:-:S06]  /*1770*/  @P0 IMAD.WIDE R14, R23, 0x8, R14 ;  /* 0x00000008170e0825 */ /* 0x002fcc00078e020e */
[----:B------:R-:W4:Y:S01]  /*1780*/  @P0 LDG.E.64 R14, desc[UR8][R14.64] ;  /* 0x000000080e0e0981 */ /* 0x000f22000c1e1b00 */
[----:B---3--:R-:W-:-:S08]  /*1790*/  @P2 DFMA R10, R18, R16, R10 ;  /* 0x00000010120a222b */ /* 0x008fd0000000000a */
[----:B--2---:R-:W-:Y:S01]  /*17a0*/  @P1 DFMA R10, R24, R20, R10 ;  /* 0x00000014180a122b */ /* 0x004fe2000000000a */
[----:B------:R-:W-:-:S04]  /*17b0*/  LEA R16, P1, R22, UR12, 0x3 ;  /* 0x0000000c16107c11 */ /* 0x000fc8000f8218ff */
[----:B------:R-:W-:-:S03]  /*17c0*/  LEA.HI.X R17, R22, UR13, R3, 0x3, P1 ;  /* 0x0000000d16117c11 */ /* 0x000fc600088f1c03 */
[----:B----4-:R-:W-:Y:S01]  /*17d0*/  @P0 DFMA R10, R26, R14, R10 ;  /* 0x0000000e1a0a022b */ /* 0x010fe2000000000a */
[----:B------:R-:W-:-:S04]  /*17e0*/  IADD3 R22, P0, PT, R5, R22, RZ ;  /* 0x0000001605167210 */ /* 0x000fc80007f1e0ff */
[----:B------:R-:W-:Y:S02]  /*17f0*/  IADD3.X R3, PT, PT, RZ, R3, RZ, P0, !PT ;  /* 0x00000003ff037210 */ /* 0x000fe400007fe4ff */
[----:B------:R0:W-:Y:S01]  /*1800*/  STG.E.64 desc[UR8][R16.64], R10 ;  /* 0x0000000a10007986 */ /* 0x0001e2000c101b08 */
[----:B------:R-:W-:-:S04]  /*1810*/  ISETP.GE.U32.AND P0, PT, R22, UR14, PT ;  /* 0x0000000e16007c0c */ /* 0x000fc8000bf06070 */
[----:B------:R-:W-:-:S13]  /*1820*/  ISETP.GE.AND.EX P0, PT, R3, UR7, PT, P0 ;  /* 0x0000000703007c0c */ /* 0x000fda000bf06300 */
[----:B0-----:R-:W-:Y:S05]  /*1830*/  @!P0 BRA `(.L_x_1626) ;  /* 0xfffffff400788947 */ /* 0x001fea000383ffff */
[----:B------:R-:W-:Y:S05]  /*1840*/  EXIT ;  /* 0x000000000000794d */ /* 0x000fea0003800000 */
.L_x_1623:
        /* <DEDUP_REMOVED lines=14> */
[----:B0-----:R-:W-:-:S07]  /*1930*/  IABS R2, R2 ;  /* 0x0000000200027213 */ /* 0x001fce0000000000 */
[----:B------:R-:W0:Y:S01]  /*1940*/  I2F.RP R8, R2 ;  /* 0x0000000200087306 */ /* 0x000e220000209400 */
[----:B--2---:R-:W-:-:S07]  /*1950*/  VIADD R6, R0, 0xffffffe ;  /* 0x0ffffffe00067836 */ /* 0x004fce0000000000 */
[----:B------:R2:W5:Y:S08]  /*1960*/  F2I.FTZ.U32.TRUNC.NTZ R7, R6 ;  /* 0x0000000600077305 */ /* 0x000570000021f000 */
[----:B0-----:R-:W0:Y:S01]  /*1970*/  MUFU.RCP R8, R8 ;  /* 0x0000000800087308 */ /* 0x001e220000001000 */
[----:B--2---:R-:W-:Y:S01]  /*1980*/  MOV R6, RZ ;  /* 0x000000ff00067202 */ /* 0x004fe20000000f00 */
[----:B-----5:R-:W-:-:S04]  /*1990*/  IMAD.MOV R4, RZ, RZ, -R7 ;  /* 0x000000ffff047224 */ /* 0x020fc800078e0a07 */
[----:B------:R-:W-:Y:S01]  /*19a0*/  IMAD R11, R4, R9, RZ ;  /* 0x00000009040b7224 */ /* 0x000fe200078e02ff */
[----:B----4-:R-:W-:-:S03]  /*19b0*/  IABS R4, R13 ;  /* 0x0000000d00047213 */ /* 0x010fc60000000000 */
[----:B------:R-:W-:Y:S02]  /*19c0*/  IMAD.HI.U32 R7, R7, R11, R6 ;  /* 0x0000000b07077227 */ /* 0x000fe400078e0006 */
[----:B------:R-:W2:Y:S02]  /*19d0*/  LDC R6, c[0x0][0x424] ;  /* 0x00010900ff067b82 */ /* 0x000ea40000000800 */
[----:B0-----:R-:W-:Y:S02]  /*19e0*/  VIADD R11, R8, 0xffffffe ;  /* 0x0ffffffe080b7836 */ /* 0x001fe40000000000 */
[----:B------:R-:W-:-:S04]  /*19f0*/  IMAD.HI.U32 R20, R7, R4, RZ ;  /* 0x0000000407147227 */ /* 0x000fc800078e00ff */
[----:B------:R-:W-:Y:S01]  /*1a00*/  IMAD.MOV R0, RZ, RZ, -R20 ;  /* 0x000000ffff007224 */ /* 0x000fe200078e0a14 */
[----:B------:R-:W0:Y:S01]  /*1a10*/  F2I.FTZ.U32.TRUNC.NTZ R11, R11 ;  /* 0x0000000b000b7305 */ /* 0x000e22000021f000 */
[----:B------:R-:W4:Y:S02]  /*1a20*/  LDC R7, c[0x0][0x420] ;  /* 0x00010800ff077b82 */ /* 0x000f240000000800 */
[----:B------:R-:W-:-:S05]  /*1a30*/  IMAD R0, R9, R0, R4 ;  /* 0x0000000009007224 */ /* 0x000fca00078e0204 */
[----:B------:R-:W-:Y:S01]  /*1a40*/  ISETP.GT.U32.AND P1, PT, R9, R0, PT ;  /* 0x000000000900720c */ /* 0x000fe20003f24070 */
[----:B------:R-:W1:-:S12]  /*1a50*/  LDC R4, c[0x0][0x410] ;  /* 0x00010400ff047b82 */ /* 0x000e580000000800 */
[-C--:B------:R-:W-:Y:S01]  /*1a60*/  @!P1 IADD3 R0, PT, PT, R0, -R9.reuse, RZ ;  /* 0x8000000900009210 */ /* 0x080fe20007ffe0ff */
[----:B------:R-:W-:Y:S01]  /*1a70*/  @!P1 VIADD R20, R20, 0x1 ;  /* 0x0000000114149836 */ /* 0x000fe20000000000 */
[----:B------:R-:W-:Y:S02]  /*1a80*/  ISETP.NE.AND P1, PT, R10, RZ, PT ;  /* 0x000000ff0a00720c */ /* 0x000fe40003f25270 */
[----:B------:R-:W-:Y:S02]  /*1a90*/  ISETP.GE.U32.AND P0, PT, R0, R9, PT ;  /* 0x000000090000720c */ /* 0x000fe40003f06070 */
[----:B------:R-:W-:Y:S01]  /*1aa0*/  LOP3.LUT R0, R13, R10, RZ, 0x3c, !PT ;  /* 0x0000000a0d007212 */ /* 0x000fe200078e3cff */
[----:B------:R-:W1:Y:S01]  /*1ab0*/  LDC.64 R8, c[0x0][0x3d0] ;  /* 0x0000f400ff087b82 */ /* 0x000e620000000a00 */
[----:B0-----:R-:W-:Y:S02]  /*1ac0*/  IADD3 R13, PT, PT, RZ, -R11, RZ ;  /* 0x8000000bff0d7210 */ /* 0x001fe40007ffe0ff */
[----:B------:R-:W-:-:S03]  /*1ad0*/  ISETP.GE.AND P2, PT, R0, RZ, PT ;  /* 0x000000ff0000720c */ /* 0x000fc60003f46270 */
[----:B------:R-:W-:-:S04]  /*1ae0*/  IMAD R13, R13, R2, RZ ;  /* 0x000000020d0d7224 */ /* 0x000fc800078e02ff */
[----:B------:R-:W-:-:S06]  /*1af0*/  @P0 VIADD R20, R20, 0x1 ;  /* 0x0000000114140836 */ /* 0x000fcc0000000000 */
[----:B------:R-:W-:Y:S01]  /*1b00*/  @!P2 IMAD.MOV R20, RZ, RZ, -R20 ;  /* 0x000000ffff14a224 */ /* 0x000fe200078e0a14 */
[----:B------:R-:W-:Y:S01]  /*1b10*/  @!P1 LOP3.LUT R20, RZ, R10, RZ, 0x33, !PT ;  /* 0x0000000aff149212 */ /* 0x000fe200078e33ff */
[----:B------:R-:W-:-:S04]  /*1b20*/  IMAD.MOV.U32 R10, RZ, RZ, RZ ;  /* 0x000000ffff0a7224 */ /* 0x000fc800078e00ff */
[----:B--234-:R-:W-:-:S07]  /*1b30*/  IMAD.HI.U32 R0, R11, R13, R10 ;  /* 0x0000000d0b007227 */ /* 0x01cfce00078e000a */
.L_x_1628:
[----:B------:R-:W-:Y:S01]  /*1b40*/  IABS R11, R22 ;  /* 0x00000016000b7213 */ /* 0x000fe20000000000 */
[----:B------:R-:W0:Y:S01]  /*1b50*/  LDC R16, c[0x0][0x414] ;  /* 0x00010500ff107b82 */ /* 0x000e220000000800 */
[----:B------:R-:W-:Y:S02]  /*1b60*/  IABS R13, R6 ;  /* 0x00000006000d7213 */ /* 0x000fe40000000000 */
[----:B------:R-:W-:Y:S01]  /*1b70*/  IABS R12, R7 ;  /* 0x00000007000c7213 */ /* 0x000fe20000000000 */
[----:B------:R-:W-:Y:S01]  /*1b80*/  IMAD.HI.U32 R15, R0, R11, RZ ;  /* 0x0000000b000f7227 */ /* 0x000fe200078e00ff */
[----:B------:R-:W2:Y:S04]  /*1b90*/  I2F.RP R14, R13 ;  /* 0x0000000d000e7306 */ /* 0x000ea80000209400 */
[----:B------:R-:W-:-:S05]  /*1ba0*/  IADD3 R10, PT, PT, -R15, RZ, RZ ;  /* 0x000000ff0f0a7210 */ /* 0x000fca0007ffe1ff */
[----:B------:R-:W-:Y:S01]  /*1bb0*/  IMAD R11, R12, R10, R11 ;  /* 0x0000000a0c0b7224 */ /* 0x000fe200078e020b */
[----:B------:R-:W-:-:S04]  /*1bc0*/  LOP3.LUT R10, R22, R7, RZ, 0x3c, !PT ;  /* 0x00000007160a7212 */ /* 0x000fc800078e3cff */
[----:B------:R-:W-:Y:S01]  /*1bd0*/  ISETP.GT.U32.AND P1, PT, R2, R11, PT ;  /* 0x0000000b0200720c */ /* 0x000fe20003f24070 */
[----:B--2---:R-:W2:Y:S01]  /*1be0*/  MUFU.RCP R14, R14 ;  /* 0x0000000e000e7308 */ /* 0x004ea20000001000 */
[----:B------:R-:W-:-:S11]  /*1bf0*/  ISETP.GE.AND P2, PT, R10, RZ, PT ;  /* 0x000000ff0a00720c */ /* 0x000fd60003f46270 */
[----:B------:R-:W-:Y:S01]  /*1c00*/  @!P1 IMAD.IADD R11, R11, 0x1, -R12 ;  /* 0x000000010b0b9824 */ /* 0x000fe200078e0a0c */
[----:B------:R-:W-:Y:S02]  /*1c10*/  @!P1 IADD3 R15, PT, PT, R15, 0x1, RZ ;  /* 0x000000010f0f9810 */ /* 0x000fe40007ffe0ff */
[----:B------:R-:W-:Y:S01]  /*1c20*/  ISETP.NE.AND P1, PT, R7, RZ, PT ;  /* 0x000000ff0700720c */ /* 0x000fe20003f25270 */
[----:B--2---:R-:W-:Y:S01]  /*1c30*/  VIADD R12, R14, 0xffffffe ;  /* 0x0ffffffe0e0c7836 */ /* 0x004fe20000000000 */
[----:B------:R-:W-:-:S03]  /*1c40*/  ISETP.GE.U32.AND P0, PT, R11, R2, PT ;  /* 0x000000020b00720c */ /* 0x000fc60003f06070 */
[----:B------:R1:W2:Y:S02]  /*1c50*/  F2I.FTZ.U32.TRUNC.NTZ R11, R12 ;  /* 0x0000000c000b7305 */ /* 0x0002a4000021f000 */
[----:B-1----:R-:W-:-:S08]  /*1c60*/  IABS R12, R4 ;  /* 0x00000004000c7213 */ /* 0x002fd00000000000 */
[----:B------:R-:W-:Y:S02]  /*1c70*/  @P0 VIADD R15, R15, 0x1 ;  /* 0x000000010f0f0836 */ /* 0x000fe40000000000 */
[----:B--2---:R-:W-:-:S03]  /*1c80*/  IMAD.MOV R10, RZ, RZ, -R11 ;  /* 0x000000ffff0a7224 */ /* 0x004fc600078e0a0b */
[----:B------:R-:W-:Y:S02]  /*1c90*/  @!P2 IADD3 R15, PT, PT, -R15, RZ, RZ ;  /* 0x000000ff0f0fa210 */ /* 0x000fe40007ffe1ff */
[----:B------:R-:W-:Y:S01]  /*1ca0*/  @!P1 LOP3.LUT R15, RZ, R7, RZ, 0x33, !PT ;  /* 0x00000007ff0f9212 */ /* 0x000fe200078e33ff */
[----:B------:R-:W-:Y:S02]  /*1cb0*/  IMAD R17, R10, R13, RZ ;  /* 0x0000000d0a117224 */ /* 0x000fe400078e02ff */
[----:B------:R-:W-:Y:S01]  /*1cc0*/  IMAD.MOV.U32 R10, RZ, RZ, RZ ;  /* 0x000000ffff0a7224 */ /* 0x000fe200078e00ff */
[----:B------:R-:W-:-:S03]  /*1cd0*/  IABS R14, R15 ;  /* 0x0000000f000e7213 */ /* 0x000fc60000000000 */
[----:B------:R-:W-:-:S04]  /*1ce0*/  IMAD.HI.U32 R17, R11, R17, R10 ;  /* 0x000000110b117227 */ /* 0x000fc800078e000a */
[----:B------:R-:W-:Y:S02]  /*1cf0*/  IMAD.MOV.U32 R10, RZ, RZ, R14 ;  /* 0x000000ffff0a7224 */ /* 0x000fe400078e000e */
[----:B------:R-:W1:Y:S02]  /*1d00*/  I2F.RP R14, R12 ;  /* 0x0000000c000e7306 */ /* 0x000e640000209400 */
[----:B------:R-:W-:-:S05]  /*1d10*/  IMAD.HI.U32 R19, R17, R10, RZ ;  /* 0x0000000a11137227 */ /* 0x000fca00078e00ff */
[----:B------:R-:W-:-:S05]  /*1d20*/  IADD3 R11, PT, PT, -R19, RZ, RZ ;  /* 0x000000ff130b7210 */ /* 0x000fca0007ffe1ff */
[C---:B------:R-:W-:Y:S01]  /*1d30*/  IMAD R10, R13.reuse, R11, R10 ;  /* 0x0000000b0d0a7224 */ /* 0x040fe200078e020a */
[----:B-1----:R-:W1:Y:S04]  /*1d40*/  MUFU.RCP R14, R14 ;  /* 0x0000000e000e7308 */ /* 0x002e680000001000 */
[----:B------:R-:W-:-:S13]  /*1d50*/  ISETP.GT.U32.AND P1, PT, R13, R10, PT ;  /* 0x0000000a0d00720c */ /* 0x000fda0003f24070 */
[----:B------:R-:W-:Y:S01]  /*1d60*/  @!P1 IMAD.IADD R10, R10, 0x1, -R13 ;  /* 0x000000010a0a9824 */ /* 0x000fe200078e0a0d */
[----:B------:R-:W-:Y:S01]  /*1d70*/  @!P1 IADD3 R19, PT, PT, R19, 0x1, RZ ;  /* 0x0000000113139810 */ /* 0x000fe20007ffe0ff */
[----:B-1----:R-:W-:Y:S01]  /*1d80*/  VIADD R11, R14, 0xffffffe ;  /* 0x0ffffffe0e0b7836 */ /* 0x002fe20000000000 */
[----:B------:R-:W-:Y:S02]  /*1d90*/  ISETP.NE.AND P1, PT, R6, RZ, PT ;  /* 0x000000ff0600720c */ /* 0x000fe40003f25270 */
[----:B------:R-:W-:Y:S02]  /*1da0*/  ISETP.GE.U32.AND P0, PT, R10, R13, PT ;  /* 0x0000000d0a00720c */ /* 0x000fe40003f06070 */
[----:B------:R-:W-:Y:S01]  /*1db0*/  LOP3.LUT R10, R15, R6, RZ, 0x3c, !PT ;  /* 0x000000060f0a7212 */ /* 0x000fe200078e3cff */
[----:B------:R-:W1:Y:S03]  /*1dc0*/  F2I.FTZ.U32.TRUNC.NTZ R11, R11 ;  /* 0x0000000b000b7305 */ /* 0x000e66000021f000 */
[----:B------:R-:W-:Y:S01]  /*1dd0*/  ISETP.GE.AND P2, PT, R10, RZ, PT ;  /* 0x000000ff0a00720c */ /* 0x000fe20003f46270 */
[----:B------:R-:W-:-:S06]  /*1de0*/  IMAD.MOV.U32 R10, RZ, RZ, RZ ;  /* 0x000000ffff0a7224 */ /* 0x000fcc00078e00ff */
[----:B------:R-:W-:Y:S02]  /*1df0*/  @P0 VIADD R19, R19, 0x1 ;  /* 0x0000000113130836 */ /* 0x000fe40000000000 */
[----:B-1----:R-:W-:-:S04]  /*1e00*/  IMAD.MOV R13, RZ, RZ, -R11 ;  /* 0x000000ffff0d7224 */ /* 0x002fc800078e0a0b */
[----:B------:R-:W-:Y:S02]  /*1e10*/  @!P2 IADD3 R19, PT, PT, -R19, RZ, RZ ;  /* 0x000000ff1313a210 */ /* 0x000fe40007ffe1ff */
[----:B------:R-:W-:Y:S01]  /*1e20*/  @!P1 LOP3.LUT R19, RZ, R6, RZ, 0x33, !PT ;  /* 0x00000006ff139212 */ /* 0x000fe200078e33ff */
[----:B------:R-:W-:-:S03]  /*1e30*/  IMAD R13, R13, R12, RZ ;  /* 0x0000000c0d0d7224 */ /* 0x000fc600078e02ff */
[----:B------:R-:W-:Y:S01]  /*1e40*/  IABS R14, R19 ;  /* 0x00000013000e7213 */ /* 0x000fe20000000000 */
[----:B------:R-:W-:-:S04]  /*1e50*/  IMAD.HI.U32 R10, R11, R13, R10 ;  /* 0x0000000d0b0a7227 */ /* 0x000fc800078e000a */
[----:B------:R-:W-:Y:S01]  /*1e60*/  IMAD.MOV.U32 R11, RZ, RZ, R14 ;  /* 0x000000ffff0b7224 */ /* 0x000fe200078e000e */
[----:B0-----:R-:W-:-:S03]  /*1e70*/  IABS R14, R16 ;  /* 0x00000010000e7213 */ /* 0x001fc60000000000 */
        /* <DEDUP_REMOVED lines=20> */
[--C-:B------:R-:W-:Y:S02]  /*1fc0*/  IMAD R17, R4, R17, R19.reuse ;  /* 0x0000001104117224 */ /* 0x100fe400078e0213 */
[----:B------:R-:W-:Y:S02]  /*1fd0*/  IMAD R13, R13, R14, RZ ;  /* 0x0000000e0d0d7224 */ /* 0x000fe400078e02ff */
[----:B------:R-:W-:Y:S01]  /*1fe0*/  IMAD.MOV R19, RZ, RZ, -R19 ;  /* 0x000000ffff137224 */ /* 0x000fe200078e0a13 */
[----:B------:R-:W-:Y:S01]  /*1ff0*/  IABS R27, R17 ;  /* 0x00000011001b7213 */ /* 0x000fe20000000000 */
        /* <DEDUP_REMOVED lines=9> */
[----:B------:R-:W-:Y:S02]  /*2090*/  IMAD R18, R6, R19, R15 ;  /* 0x0000001306127224 */ /* 0x000fe400078e020f */
[----:B0-----:R-:W-:-:S08]  /*20a0*/  IMAD R23, R23, R10, -R12 ;  /* 0x0000000a17177224 */ /* 0x001fd000078e0a0c */
[----:B------:R-:W-:Y:S01]  /*20b0*/  @!P1 IADD3 R27, PT, PT, R27, -R14, RZ ;  /* 0x8000000e1b1b9210 */ /* 0x000fe20007ffe0ff */
[----:B------:R-:W-:Y:S01]  /*20c0*/  IMAD R21, R18, R11, -R13 ;  /* 0x0000000b12157224 */ /* 0x000fe200078e0a0d */
[----:B------:R-:W-:Y:S01]  /*20d0*/  LOP3.LUT R10, R17, R16, RZ, 0x3c, !PT ;  /* 0x00000010110a7212 */ /* 0x000fe200078e3cff */
[----:B------:R-:W-:Y:S01]  /*20e0*/  @!P1 VIADD R24, R24, 0x1 ;  /* 0x0000000118189836 */ /* 0x000fe20000000000 */
[----:B------:R-:W-:Y:S01]  /*20f0*/  ISETP.GE.AND P2, PT, R23, UR10, PT ;  /* 0x0000000a17007c0c */ /* 0x000fe2000bf46270 */
[----:B------:R-:W0:Y:S01]  /*2100*/  LDC.64 R18, c[0x0][0x3f8] ;  /* 0x0000fe00ff127b82 */ /* 0x000e220000000a00 */
[----:B------:R-:W-:Y:S01]  /*2110*/  ISETP.GE.AND P4, PT, R21, UR11, PT ;  /* 0x0000000b15007c0c */ /* 0x000fe2000bf86270 */
[----:B------:R-:W-:Y:S01]  /*2120*/  IMAD R13, R17, UR4, RZ ;  /* 0x00000004110d7c24 */ /* 0x000fe2000f8e02ff */
[----:B------:R-:W-:Y:S02]  /*2130*/  ISETP.GT.AND P2, PT, R23, -0x1, !P2 ;  /* 0xffffffff1700780c */ /* 0x000fe40005744270 */
[----:B------:R-:W-:Y:S01]  /*2140*/  ISETP.GT.AND P4, PT, R21, -0x1, !P4 ;  /* 0xffffffff1500780c */ /* 0x000fe20006784270 */
[----:B------:R-:W-:Y:S01]  /*2150*/  IMAD.WIDE R12, R13, 0x8, R8 ;  /* 0x000000080d0c7825 */ /* 0x000fe200078e0208 */
[----:B------:R-:W-:-:S02]  /*2160*/  ISETP.GE.U32.AND P3, PT, R27, R14, PT ;  /* 0x0000000e1b00720c */ /* 0x000fc40003f66070 */
[----:B------:R-:W-:Y:S02]  /*2170*/  PLOP3.LUT P0, PT, P4, P2, PT, 0x80, 0x8 ;  /* 0x000000000008781c */ /* 0x000fe40002705070 */
[----:B------:R-:W-:Y:S02]  /*2180*/  ISETP.GE.AND P5, PT, R10, RZ, PT ;  /* 0x000000ff0a00720c */ /* 0x000fe40003fa6270 */
[----:B------:R-:W-:-:S07]  /*2190*/  ISETP.NE.AND P1, PT, R16, RZ, PT ;  /* 0x000000ff1000720c */ /* 0x000fce0003f25270 */
[----:B------:R-:W-:Y:S02]  /*21a0*/  @P3 VIADD R24, R24, 0x1 ;  /* 0x0000000118183836 */ /* 0x000fe40000000000 */
[----:B------:R-:W1:Y:S01]  /*21b0*/  @P0 LDC.64 R14, c[0x0][0x380] ;  /* 0x0000e000ff0e0b82 */ /* 0x000e620000000a00 */
[----:B0-----:R-:W-:Y:S02]  /*21c0*/  IMAD.WIDE R18, R17, 0x8, R18 ;  /* 0x0000000811127825 */ /* 0x001fe400078e0212 */
[----:B------:R-:W-:Y:S02]  /*21d0*/  @!P5 IADD3 R24, PT, PT, -R24, RZ, RZ ;  /* 0x000000ff1818d210 */ /* 0x000fe40007ffe1ff */
[----:B------:R-:W-:Y:S02]  /*21e0*/  @!P1 LOP3.LUT R24, RZ, R16, RZ, 0x33, !PT ;  /* 0x00000010ff189212 */ /* 0x000fe400078e33ff */
[----:B------:R-:W2:Y:S03]  /*21f0*/  @P0 LDG.E.64 R16, desc[UR8][R12.64] ;  /* 0x000000080c100981 */ /* 0x000ea6000c1e1b00 */
[----:B------:R-:W-:-:S04]  /*2200*/  IMAD R26, R20, R25, R24 ;  /* 0x00000019141a7224 */ /* 0x000fc800078e0218 */
[----:B------:R-:W-:-:S04]  /*2210*/  IMAD R26, R26, UR11, R21 ;  /* 0x0000000b1a1a7c24 */ /* 0x000fc8000f8e0215 */
[----:B------:R-:W-:-:S04]  /*2220*/  @P0 IMAD R11, R26, UR10, R23 ;  /* 0x0000000a1a0b0c24 */ /* 0x000fc8000f8e0217 */
[----:B-1----:R-:W-:Y:S02]  /*2230*/  @P0 IMAD.WIDE R14, R11, 0x8, R14 ;  /* 0x000000080b0e0825 */ /* 0x002fe400078e020e */
[----:B------:R-:W2:Y:S04]  /*2240*/  LDG.E.64 R10, desc[UR8][R18.64] ;  /* 0x00000008120a7981 */ /* 0x000ea8000c1e1b00 */
[----:B------:R-:W2:Y:S01]  /*2250*/  @P0 LDG.E.64 R14, desc[UR8][R14.64] ;  /* 0x000000080e0e0981 */ /* 0x000ea2000c1e1b00 */
[----:B------:R-:W-:-:S05]  /*2260*/  VIADD R24, R23, UR5 ;  /* 0x0000000517187c36 */ /* 0x000fca0008000000 */
[----:B------:R-:W-:-:S04]  /*2270*/  ISETP.GE.AND P1, PT, R24, UR10, PT ;  /* 0x0000000a18007c0c */ /* 0x000fc8000bf26270 */
[----:B------:R-:W-:-:S04]  /*2280*/  ISETP.GT.AND P1, PT, R24, -0x1, !P1 ;  /* 0xffffffff1800780c */ /* 0x000fc80004f24270 */
[----:B------:R-:W-:-:S13]  /*2290*/  PLOP3.LUT P3, PT, P4, P1, PT, 0x80, 0x8 ;  /* 0x000000000008781c */ /* 0x000fda0002763070 */
[----:B------:R-:W0:Y:S01]  /*22a0*/  @P3 LDC.64 R28, c[0x0][0x380] ;  /* 0x0000e000ff1c3b82 */ /* 0x000e220000000a00 */
[----:B------:R-:W-:Y:S01]  /*22b0*/  @P3 IMAD R25, R26, UR10, R24 ;  /* 0x0000000a1a193c24 */ /* 0x000fe2000f8e0218 */
[----:B------:R-:W3:Y:S03]  /*22c0*/  @P3 LDG.E.64 R18, desc[UR8][R12.64+0x8] ;  /* 0x000008080c123981 */ /* 0x000ee6000c1e1b00 */
[----:B0-----:R-:W-:Y:S01]  /*22d0*/  @P3 IMAD.WIDE R28, R25, 0x8, R28 ;  /* 0x00000008191c3825 */ /* 0x001fe200078e021c */
[----:B--2---:R-:W-:-:S04]  /*22e0*/  @P0 DFMA R10, R16, R14, R10 ;  /* 0x0000000e100a022b */ /* 0x004fc8000000000a */
[----:B------:R-:W3:Y:S01]  /*22f0*/  @P3 LDG.E.64 R16, desc[UR8][R28.64] ;  /* 0x000000081c103981 */ /* 0x000ee2000c1e1b00 */
[----:B------:R-:W-:-:S05]  /*2300*/  VIADD R25, R24, UR5 ;  /* 0x0000000518197c36 */ /* 0x000fca0008000000 */
[----:B------:R-:W-:-:S04]  /*2310*/  ISETP.GE.AND P0, PT, R25, UR10, PT ;  /* 0x0000000a19007c0c */ /* 0x000fc8000bf06270 */
[----:B------:R-:W-:-:S04]  /*2320*/  ISETP.GT.AND P0, PT, R25, -0x1, !P0 ;  /* 0xffffffff1900780c */ /* 0x000fc80004704270 */
[----:B------:R-:W-:-:S13]  /*2330*/  PLOP3.LUT P4, PT, P4, P0, PT, 0x80, 0x8 ;  /* 0x000000000008781c */ /* 0x000fda0002781070 */
[----:B------:R-:W0:Y:S01]  /*2340*/  @P4 LDC.64 R14, c[0x0][0x380] ;  /* 0x0000e000ff0e4b82 */ /* 0x000e220000000a00 */
[----:B------:R-:W-:Y:S01]  /*2350*/  IADD3 R21, PT, PT, R21, UR6, RZ ;  /* 0x0000000615157c10 */ /* 0x000fe2000fffe0ff */
[----:B---3--:R-:W-:Y:S01]  /*2360*/  @P3 DFMA R10, R18, R16, R10 ;  /* 0x00000010120a322b */ /* 0x008fe2000000000a */
[----:B------:R-:W-:Y:S01]  /*2370*/  @P4 IMAD R17, R26, UR10, R25 ;  /* 0x0000000a1a114c24 */ /* 0x000fe2000f8e0219 */
[----:B------:R-:W2:Y:S03]  /*2380*/  @P4 LDG.E.64 R18, desc[UR8][R12.64+0x10] ;  /* 0x000010080c124981 */ /* 0x000ea6000c1e1b00 */
[----:B0-----:R-:W-:-:S05]  /*2390*/  @P4 IMAD.WIDE R14, R17, 0x8, R14 ;  /* 0x00000008110e4825 */ /* 0x001fca00078e020e */
[----:B------:R0:W2:Y:S01]  /*23a0*/  @P4 LDG.E.64 R16, desc[UR8][R14.64] ;  /* 0x000000080e104981 */ /* 0x0000a2000c1e1b00 */
[----:B------:R-:W-:-:S04]  /*23b0*/  ISETP.GE.AND P3, PT, R21, UR11, PT ;  /* 0x0000000b15007c0c */ /* 0x000fc8000bf66270 */
[----:B------:R-:W-:-:S04]  /*23c0*/  ISETP.GT.AND P3, PT, R21, -0x1, !P3 ;  /* 0xffffffff1500780c */ /* 0x000fc80005f64270 */
[----:B------:R-:W-:-:S13]  /*23d0*/  PLOP3.LUT P5, PT, P3, P2, PT, 0x80, 0x8 ;  /* 0x000000000008781c */ /* 0x000fda0001fa5070 */
[----:B0-----:R-:W0:Y:S01]  /*23e0*/  @P5 LDC.64 R14, c[0x0][0x380] ;  /* 0x0000e000ff0e5b82 */ /* 0x001e220000000a00 */
[----:B------:R-:W-:Y:S01]  /*23f0*/  VIADD R26, R26, UR6 ;  /* 0x000000061a1a7c36 */ /* 0x000fe20008000000 */
[----:B--2---:R-:W-:-:S03]  /*2400*/  @P4 DFMA R10, R18, R16, R10 ;  /* 0x00000010120a422b */ /* 0x004fc6000000000a */
[----:B------:R-:W-:Y:S01]  /*2410*/  @P5 IMAD R17, R26, UR10, R23 ;  /* 0x0000000a1a115c24 */ /* 0x000fe2000f8e0217 */
[----:B------:R-:W2:Y:S03]  /*2420*/  @P5 LDG.E.64 R18, desc[UR8][R12.64+0x18] ;  /* 0x000018080c125981 */ /* 0x000ea6000c1e1b00 */
[----:B0-----:R-:W-:-:S06]  /*2430*/  @P5 IMAD.WIDE R16, R17, 0x8, R14 ;  /* 0x0000000811105825 */ /* 0x001fcc00078e020e */
[----:B------:R-:W2:Y:S01]  /*2440*/  @P5 LDG.E.64 R16, desc[UR8][R16.64] ;  /* 0x0000000810105981 */ /* 0x000ea2000c1e1b00 */
[----:B------:R-:W-:-:S13]  /*2450*/  PLOP3.LUT P4, PT, P3, P1, PT, 0x80, 0x8 ;  /* 0x000000000008781c */ /* 0x000fda0001f83070 */
[----:B------:R-:W0:Y:S01]  /*2460*/  @P4 LDC.64 R14, c[0x0][0x380] ;  /* 0x0000e000ff0e4b82 */ /* 0x000e220000000a00 */
[----:B------:R-:W-:-:S04]  /*2470*/  @P4 IMAD R29, R26, UR10, R24 ;  /* 0x0000000a1a1d4c24 */ /* 0x000fc8000f8e0218 */
[----:B0-----:R-:W-:Y:S02]  /*2480*/  @P4 IMAD.WIDE R28, R29, 0x8, R14 ;  /* 0x000000081d1c4825 */ /* 0x001fe400078e020e */
[----:B------:R-:W3:Y:S01]  /*2490*/  @P4 LDG.E.64 R14, desc[UR8][R12.64+0x20] ;  /* 0x000020080c0e4981 */ /* 0x000ee2000c1e1b00 */
[----:B--2---:R-:W-:-:S03]  /*24a0*/  @P5 DFMA R10, R18, R16, R10 ;  /* 0x00000010120a522b */ /* 0x004fc6000000000a */
[----:B------:R-:W3:Y:S01]  /*24b0*/  @P4 LDG.E.64 R16, desc[UR8][R28.64] ;  /* 0x000000081c104981 */ /* 0x000ee2000c1e1b00 */
[----:B------:R-:W-:-:S13]  /*24c0*/  PLOP3.LUT P3, PT, P3, P0, PT, 0x80, 0x8 ;  /* 0x000000000008781c */ /* 0x000fda0001f61070 */
[----:B------:R-:W0:Y:S01]  /*24d0*/  @P3 LDC.64 R18, c[0x0][0x380] ;  /* 0x0000e000ff123b82 */ /* 0x000e220000000a00 */
[----:B------:R-:W-:Y:S01]  /*24e0*/  VIADD R21, R21, UR6 ;  /* 0x0000000615157c36 */ /* 0x000fe20008000000 */
[----:B---3--:R-:W-:Y:S01]  /*24f0*/  @P4 DFMA R10, R14, R16, R10 ;  /* 0x000000100e0a422b */ /* 0x008fe2000000000a */
[----:B------:R-:W-:Y:S01]  /*2500*/  @P3 IMAD R15, R26, UR10, R25 ;  /* 0x0000000a1a0f3c24 */ /* 0x000fe2000f8e0219 */
[----:B------:R-:W2:Y:S03]  /*2510*/  @P3 LDG.E.64 R16, desc[UR8][R12.64+0x28] ;  /* 0x000028080c103981 */ /* 0x000ea6000c1e1b00 */
[----:B0-----:R-:W-:-:S06]  /*2520*/  @P3 IMAD.WIDE R14, R15, 0x8, R18 ;  /* 0x000000080f0e3825 */ /* 0x001fcc00078e0212 */
[----:B------:R-:W2:Y:S01]  /*2530*/  @P3 LDG.E.64 R14, desc[UR8][R14.64] ;  /* 0x000000080e0e3981 */ /* 0x000ea2000c1e1b00 */
[----:B------:R-:W-:-:S04]  /*2540*/  ISETP.GE.AND P4, PT, R21, UR11, PT ;  /* 0x0000000b15007c0c */ /* 0x000fc8000bf86270 */
[----:B------:R-:W-:-:S04]  /*2550*/  ISETP.GT.AND P4, PT, R21, -0x1, !P4 ;  /* 0xffffffff1500780c */ /* 0x000fc80006784270 */
[----:B------:R-:W-:Y:S02]  /*2560*/  PLOP3.LUT P2, PT, P4, P2, PT, 0x80, 0x8 ;  /* 0x000000000008781c */ /* 0x000fe40002745070 */
[----:B------:R-:W-:Y:S02]  /*2570*/  PLOP3.LUT P1, PT, P4, P1, PT, 0x80, 0x8 ;  /* 0x000000000008781c */ /* 0x000fe40002723070 */
[----:B------:R-:W-:-:S09]  /*2580*/  PLOP3.LUT P0, PT, P4, P0, PT, 0x80, 0x8 ;  /* 0x000000000008781c */ /* 0x000fd20002701070 */
[----:B------:R-:W0:Y:S01]  /*2590*/  @P2 LDC.64 R18, c[0x0][0x380] ;  /* 0x0000e000ff122b82 */ /* 0x000e220000000a00 */
[----:B------:R-:W-:Y:S01]  /*25a0*/  IADD3 R26, PT, PT, R26, UR6, RZ ;  /* 0x000000061a1a7c10 */ /* 0x000fe2000fffe0ff */
[----:B------:R-:W3:Y:S04]  /*25b0*/  @P2 LDG.E.64 R28, desc[UR8][R12.64+0x30] ;  /* 0x000030080c1c2981 */ /* 0x000ee8000c1e1b00 */
[C---:B------:R-:W-:Y:S02]  /*25c0*/  @P2 IMAD R23, R26.reuse, UR10, R23 ;  /* 0x0000000a1a172c24 */ /* 0x040fe4000f8e0217 */
[----:B------:R-:W-:Y:S02]  /*25d0*/  @P1 IMAD R21, R26, UR10, R24 ;  /* 0x0000000a1a151c24 */ /* 0x000fe4000f8e0218 */
[----:B0-----:R-:W-:-:S06]  /*25e0*/  @P2 IMAD.WIDE R18, R23, 0x8, R18 ;  /* 0x0000000817122825 */ /* 0x001fcc00078e0212 */
[----:B------:R-:W3:Y:S01]  /*25f0*/  @P2 LDG.E.64 R18, desc[UR8][R18.64] ;  /* 0x0000000812122981 */ /* 0x000ee2000c1e1b00 */
[----:B--2---:R-:W-:Y:S01]  /*2600*/  @P3 DFMA R10, R16, R14, R10 ;  /* 0x0000000e100a322b */ /* 0x004fe2000000000a */
[----:B------:R-:W0:Y:S08]  /*2610*/  @P1 LDC.64 R16, c[0x0][0x380] ;  /* 0x0000e000ff101b82 */ /* 0x000e300000000a00 */
[----:B------:R-:W1:Y:S01]  /*2620*/  @P0 LDC.64 R14, c[0x0][0x380] ;  /* 0x0000e000ff0e0b82 */ /* 0x000e620000000a00 */
[----:B0-----:R-:W-:-:S04]  /*2630*/  @P1 IMAD.WIDE R16, R21, 0x8, R16 ;  /* 0x0000000815101825 */ /* 0x001fc800078e0210 */
[----:B------:R-:W-:Y:S02]  /*2640*/  @P0 IMAD R21, R26, UR10, R25 ;  /* 0x0000000a1a150c24 */ /* 0x000fe4000f8e0219 */
[----:B------:R-:W2:Y:S02]  /*2650*/  @P1 LDG.E.64 R16, desc[UR8][R16.64] ;  /* 0x0000000810101981 */ /* 0x000ea4000c1e1b00 */
[----:B-1----:R-:W-:Y:S02]  /*2660*/  @P0 IMAD.WIDE R14, R21, 0x8, R14 ;  /* 0x00000008150e0825 */ /* 0x002fe400078e020e */
[----:B------:R-:W2:Y:S04]  /*2670*/  @P1 LDG.E.64 R24, desc[UR8][R12.64+0x38] ;  /* 0x000038080c181981 */ /* 0x000ea8000c1e1b00 */
[----:B------:R-:W4:Y:S04]  /*2680*/  @P0 LDG.E.64 R26, desc[UR8][R12.64+0x40] ;  /* 0x000040080c1a0981 */ /* 0x000f28000c1e1b00 */
[----:B------:R-:W4:Y:S01]  /*2690*/  @P0 LDG.E.64 R14, desc[UR8][R14.64] ;  /* 0x000000080e0e0981 */ /* 0x000f22000c1e1b00 */
[----:B---3--:R-:W-:-:S08]  /*26a0*/  @P2 DFMA R10, R28, R18, R10 ;  /* 0x000000121c0a222b */ /* 0x008fd0000000000a */
[----:B--2---:R-:W-:Y:S01]  /*26b0*/  @P1 DFMA R10, R24, R16, R10 ;  /* 0x00000010180a122b */ /* 0x004fe2000000000a */
[----:B------:R-:W-:-:S04]  /*26c0*/  LEA R24, P1, R22, UR12, 0x3 ;  /* 0x0000000c16187c11 */ /* 0x000fc8000f8218ff */
[----:B------:R-:W-:-:S03]  /*26d0*/  LEA.HI.X R25, R22, UR13, R3, 0x3, P1 ;  /* 0x0000000d16197c11 */ /* 0x000fc600088f1c03 */
[----:B----4-:R-:W-:Y:S01]  /*26e0*/  @P0 DFMA R10, R26, R14, R10 ;  /* 0x0000000e1a0a022b */ /* 0x010fe2000000000a */
[----:B------:R-:W-:-:S05]  /*26f0*/  IADD3 R22, P0, PT, R5, R22, RZ ;  /* 0x0000001605167210 */ /* 0x000fca0007f1e0ff */
[----:B------:R-:W-:Y:S01]  /*2700*/  IMAD.X R3, RZ, RZ, R3, P0 ;  /* 0x000000ffff037224 */ /* 0x000fe200000e0603 */
[----:B------:R0:W-:Y:S01]  /*2710*/  STG.E.64 desc[UR8][R24.64], R10 ;  /* 0x0000000a18007986 */ /* 0x0001e2000c101b08 */
[----:B------:R-:W-:-:S04]  /*2720*/  ISETP.GE.U32.AND P0, PT, R22, UR14, PT ;  /* 0x0000000e16007c0c */ /* 0x000fc8000bf06070 */
[----:B------:R-:W-:-:S13]  /*2730*/  ISETP.GE.AND.EX P0, PT, R3, UR7, PT, P0 ;  /* 0x0000000703007c0c */ /* 0x000fda000bf06300 */
[----:B0-----:R-:W-:Y:S05]  /*2740*/  @!P0 BRA `(.L_x_1628) ;  /* 0xfffffff000fc8947 */ /* 0x001fea000383ffff */
[----:B------:R-:W-:Y:S05]  /*2750*/  EXIT ;  /* 0x000000000000794d */ /* 0x000fea0003800000 */
.L_x_1627:
        /* <DEDUP_REMOVED lines=11> */
[----:B0-----:R-:W-:-:S02]  /*2810*/  IABS R4, R11 ;  /* 0x0000000b00047213 */ /* 0x001fc40000000000 */
[----:B------:R-:W-:-:S04]  /*2820*/  LOP3.LUT R11, R11, R10, RZ, 0x3c, !PT ;  /* 0x0000000a0b0b7212 */ /* 0x000fc800078e3cff */
[----:B------:R-:W-:Y:S02]  /*2830*/  ISETP.GE.AND P2, PT, R11, RZ, PT ;  /* 0x000000ff0b00720c */ /* 0x000fe40003f46270 */
[----:B----4-:R-:W-:Y:S01]  /*2840*/  IABS R8, R8 ;  /* 0x0000000800087213 */ /* 0x010fe20000000000 */
[----:B--2---:R-:W-:Y:S02]  /*2850*/  VIADD R6, R2, 0xffffffe ;  /* 0x0ffffffe02067836 */ /* 0x004fe40000000000 */
[----:B------:R-:W0:Y:S02]  /*2860*/  LDC R2, c[0x0][0x420] ;  /* 0x00010800ff027b82 */ /* 0x000e240000000800 */
[----:B------:R2:W4:Y:S02]  /*2870*/  F2I.FTZ.U32.TRUNC.NTZ R7, R6 ;  /* 0x0000000600077305 */ /* 0x000524000021f000 */
[----:B--2---:R-:W-:Y:S01]  /*2880*/  IMAD.MOV.U32 R6, RZ, RZ, RZ ;  /* 0x000000ffff067224 */ /* 0x004fe200078e00ff */
[----:B----4-:R-:W-:-:S05]  /*2890*/  IADD3 R9, PT, PT, RZ, -R7, RZ ;  /* 0x80000007ff097210 */ /* 0x010fca0007ffe0ff */
[----:B------:R-:W-:-:S04]  /*28a0*/  IMAD R9, R9, R0, RZ ;  /* 0x0000000009097224 */ /* 0x000fc800078e02ff */
[----:B------:R-:W-:Y:S02]  /*28b0*/  IMAD.HI.U32 R9, R7, R9, R6 ;  /* 0x0000000907097227 */ /* 0x000fe400078e0006 */
[----:B------:R-:W2:Y:S04]  /*28c0*/  LDC R6, c[0x0][0x424] ;  /* 0x00010900ff067b82 */ /* 0x000ea80000000800 */
[----:B------:R-:W-:-:S04]  /*28d0*/  IMAD.HI.U32 R7, R9, R4, RZ ;  /* 0x0000000409077227 */ /* 0x000fc800078e00ff */
[----:B------:R-:W-:-:S04]  /*28e0*/  IMAD.MOV R9, RZ, RZ, -R7 ;  /* 0x000000ffff097224 */ /* 0x000fc800078e0a07 */
[C---:B------:R-:W-:Y:S02]  /*28f0*/  IMAD R9, R0.reuse, R9, R4 ;  /* 0x0000000900097224 */ /* 0x040fe400078e0204 */
[----:B------:R-:W4:Y:S03]  /*2900*/  LDC R4, c[0x0][0x410] ;  /* 0x00010400ff047b82 */ /* 0x000f260000000800 */
[----:B------:R-:W-:-:S13]  /*2910*/  ISETP.GT.U32.AND P0, PT, R0, R9, PT ;  /* 0x000000090000720c */ /* 0x000fda0003f04070 */
[----:B------:R-:W-:Y:S01]  /*2920*/  @!P0 IADD3 R9, PT, PT, R9, -R0, RZ ;  /* 0x8000000009098210 */ /* 0x000fe20007ffe0ff */
[----:B------:R-:W-:-:S03]  /*2930*/  @!P0 VIADD R7, R7, 0x1 ;  /* 0x0000000107078836 */ /* 0x000fc60000000000 */
[----:B------:R-:W-:Y:S02]  /*2940*/  ISETP.GE.U32.AND P1, PT, R9, R0, PT ;  /* 0x000000000900720c */ /* 0x000fe40003f26070 */
[----:B-1----:R-:W-:-:S04]  /*2950*/  LEA R0, P0, R22, UR10, 0x3 ;  /* 0x0000000a16007c11 */ /* 0x002fc8000f8018ff */
[----:B------:R-:W-:-:S07]  /*2960*/  LEA.HI.X R9, R22, UR11, R3, 0x3, P0 ;  /* 0x0000000b16097c11 */ /* 0x000fce00080f1c03 */
[----:B------:R-:W-:-:S05]  /*2970*/  @P1 VIADD R7, R7, 0x1 ;  /* 0x0000000107071836 */ /* 0x000fca0000000000 */
[----:B------:R-:W-:Y:S02]  /*2980*/  @!P2 IADD3 R7, PT, PT, -R7, RZ, RZ ;  /* 0x000000ff0707a210 */ /* 0x000fe40007ffe1ff */
[----:B0-23--:R-:W-:-:S07]  /*2990*/  @!P3 LOP3.LUT R7, RZ, R10, RZ, 0x33, !PT ;  /* 0x0000000aff07b212 */ /* 0x00dfce00078e33ff */
.L_x_1629:
[----:B------:R-:W0:Y:S01]  /*29a0*/  I2F.RP R12, R8 ;  /* 0x00000008000c7306 */ /* 0x000e220000209400 */
[----:B------:R-:W-:Y:S01]  /*29b0*/  IABS R14, R22 ;  /* 0x00000016000e7213 */ /* 0x000fe20000000000 */
[----:B------:R-:W1:Y:S06]  /*29c0*/  LDC.64 R24, c[0x0][0x430] ;  /* 0x00010c00ff187b82 */ /* 0x000e6c0000000a00 */
[----:B0-----:R-:W0:Y:S02]  /*29d0*/  MUFU.RCP R12, R12 ;  /* 0x0000000c000c7308 */ /* 0x001e240000001000 */
[----:B0-----:R-:W-:Y:S01]  /*29e0*/  VIADD R10, R12, 0xffffffe ;  /* 0x0ffffffe0c0a7836 */ /* 0x001fe20000000000 */
[----:B------:R-:W-:-:S05]  /*29f0*/  IABS R12, R6 ;  /* 0x00000006000c7213 */ /* 0x000fca0000000000 */
[----:B------:R0:W2:Y:S08]  /*2a00*/  F2I.FTZ.U32.TRUNC.NTZ R11, R10 ;  /* 0x0000000a000b7305 */ /* 0x0000b0000021f000 */
[----:B------:R-:W3:Y:S01]  /*2a10*/  I2F.RP R15, R12 ;  /* 0x0000000c000f7306 */ /* 0x000ee20000209400 */
[----:B0-----:R-:W-:Y:S01]  /*2a20*/  MOV R10, RZ ;  /* 0x000000ff000a7202 */ /* 0x001fe20000000f00 */
[----:B--2---:R-:W-:-:S04]  /*2a30*/  IMAD.MOV R13, RZ, RZ, -R11 ;  /* 0x000000ffff0d7224 */ /* 0x004fc800078e0a0b */
[----:B------:R-:W-:-:S04]  /*2a40*/  IMAD R13, R13, R8, RZ ;  /* 0x000000080d0d7224 */ /* 0x000fc800078e02ff */
[----:B------:R-:W-:Y:S01]  /*2a50*/  IMAD.HI.U32 R13, R11, R13, R10 ;  /* 0x0000000d0b0d7227 */ /* 0x000fe200078e000a */
[----:B------:R-:W-:Y:S01]  /*2a60*/  IABS R10, R2 ;  /* 0x00000002000a7213 */ /* 0x000fe20000000000 */
[----:B---3--:R-:W0:Y:S04]  /*2a70*/  MUFU.RCP R15, R15 ;  /* 0x0000000f000f7308 */ /* 0x008e280000001000 */
[----:B------:R-:W-:-:S04]  /*2a80*/  IMAD.HI.U32 R13, R13, R14, RZ ;  /* 0x0000000e0d0d7227 */ /* 0x000fc800078e00ff */
[----:B------:R-:W-:-:S04]  /*2a90*/  IMAD.MOV R11, RZ, RZ, -R13 ;  /* 0x000000ffff0b7224 */ /* 0x000fc800078e0a0d */
[----:B------:R-:W-:-:S05]  /*2aa0*/  IMAD R11, R10, R11, R14 ;  /* 0x0000000b0a0b7224 */ /* 0x000fca00078e020e */
[----:B------:R-:W-:Y:S02]  /*2ab0*/  ISETP.GT.U32.AND P1, PT, R8, R11, PT ;  /* 0x0000000b0800720c */ /* 0x000fe40003f24070 */
[----:B0-----:R-:W-:Y:S02]  /*2ac0*/  IADD3 R14, PT, PT, R15, 0xffffffe, RZ ;  /* 0x0ffffffe0f0e7810 */ /* 0x001fe40007ffe0ff */
[----:B----4-:R-:W-:-:S04]  /*2ad0*/  IABS R15, R4 ;  /* 0x00000004000f7213 */ /* 0x010fc80000000000 */
[----:B------:R-:W0:Y:S05]  /*2ae0*/  I2F.RP R16, R15 ;  /* 0x0000000f00107306 */ /* 0x000e2a0000209400 */
[----:B------:R-:W-:Y:S01]  /*2af0*/  @!P1 IMAD.IADD R11, R11, 0x1, -R10 ;  /* 0x000000010b0b9824 */ /* 0x000fe200078e0a0a */
[----:B------:R-:W-:Y:S01]  /*2b00*/  LOP3.LUT R10, R22, R2, RZ, 0x3c, !PT ;  /* 0x00000002160a7212 */ /* 0x000fe200078e3cff */
[----:B------:R-:W-:Y:S01]  /*2b10*/  @!P1 VIADD R13, R13, 0x1 ;  /* 0x000000010d0d9836 */ /* 0x000fe20000000000 */
[----:B------:R-:W-:Y:S02]  /*2b20*/  ISETP.NE.AND P1, PT, R2, RZ, PT ;  /* 0x000000ff0200720c */ /* 0x000fe40003f25270 */
[----:B------:R-:W-:-:S02]  /*2b30*/  ISETP.GE.U32.AND P0, PT, R11, R8, PT ;  /* 0x000000080b00720c */ /* 0x000fc40003f06070 */
[----:B------:R-:W2:Y:S01]  /*2b40*/  F2I.FTZ.U32.TRUNC.NTZ R11, R14 ;  /* 0x0000000e000b7305 */ /* 0x000ea2000021f000 */
[----:B------:R-:W-:Y:S01]  /*2b50*/  ISETP.GE.AND P2, PT, R10, RZ, PT ;  /* 0x000000ff0a00720c */ /* 0x000fe20003f46270 */
[----:B------:R-:W-:-:S06]  /*2b60*/  IMAD.MOV.U32 R10, RZ, RZ, RZ ;  /* 0x000000ffff0a7224 */ /* 0x000fcc00078e00ff */
[----:B0-----:R-:W0:Y:S03]  /*2b70*/  MUFU.RCP R16, R16 ;  /* 0x0000001000107308 */ /* 0x001e260000001000 */
[----:B------:R-:W-:Y:S01]  /*2b80*/  @P0 VIADD R13, R13, 0x1 ;  /* 0x000000010d0d0836 */ /* 0x000fe20000000000 */
[----:B--2---:R-:W-:-:S03]  /*2b90*/  IADD3 R17, PT, PT, RZ, -R11, RZ ;  /* 0x8000000bff117210 */ /* 0x004fc60007ffe0ff */
[----:B------:R-:W-:Y:S01]  /*2ba0*/  @!P2 IMAD.MOV R13, RZ, RZ, -R13 ;  /* 0x000000ffff0da224 */ /* 0x000fe200078e0a0d */
[----:B------:R-:W-:Y:S01]  /*2bb0*/  @!P1 LOP3.LUT R13, RZ, R2, RZ, 0x33, !PT ;  /* 0x00000002ff0d9212 */ /* 0x000fe200078e33ff */
[----:B------:R-:W-:-:S03]  /*2bc0*/  IMAD R17, R17, R12, RZ ;  /* 0x0000000c11117224 */ /* 0x000fc600078e02ff */
[----:B------:R-:W-:Y:S01]  /*2bd0*/  IABS R14, R13 ;  /* 0x0000000d000e7213 */ /* 0x000fe20000000000 */
[----:B------:R-:W-:-:S03]  /*2be0*/  IMAD.HI.U32 R10, R11, R17, R10 ;  /* 0x000000110b0a7227 */ /* 0x000fc600078e000a */
[----:B------:R-:W-:Y:S02]  /*2bf0*/  MOV R11, R14 ;  /* 0x0000000e000b7202 */ /* 0x000fe40000000f00 */
[----:B0-----:R-:W-:Y:S01]  /*2c00*/  IADD3 R18, PT, PT, R16, 0xffffffe, RZ ;  /* 0x0ffffffe10127810 */ /* 0x001fe20007ffe0ff */
[----:B------:R-:W0:Y:S02]  /*2c10*/  LDC R14, c[0x0][0x414] ;  /* 0x00010500ff0e7b82 */ /* 0x000e240000000800 */
        /* <DEDUP_REMOVED lines=10> */
[----:B------:R-:W2:Y:S11]  /*2cc0*/  F2I.FTZ.U32.TRUNC.NTZ R11, R18 ;  /* 0x00000012000b7305 */ /* 0x000eb6000021f000 */
[----:B------:R-:W-:Y:S01]  /*2cd0*/  @P0 VIADD R17, R17, 0x1 ;  /* 0x0000000111110836 */ /* 0x000fe20000000000 */
[----:B--2---:R-:W-:-:S03]  /*2ce0*/  IADD3 R10, PT, PT, RZ, -R11, RZ ;  /* 0x8000000bff0a7210 */ /* 0x004fc60007ffe0ff */
[----:B------:R-:W-:Y:S01]  /*2cf0*/  @!P2 IMAD.MOV R17, RZ, RZ, -R17 ;  /* 0x000000ffff11a224 */ /* 0x000fe200078e0a11 */
[----:B------:R-:W-:Y:S01]  /*2d00*/  @!P1 LOP3.LUT R17, RZ, R6, RZ, 0x33, !PT ;  /* 0x00000006ff119212 */ /* 0x000fe200078e33ff */
[----:B------:R-:W-:-:S03]  /*2d10*/  IMAD R19, R10, R15, RZ ;  /* 0x0000000f0a137224 */ /* 0x000fc600078e02ff */
[----:B------:R-:W-:Y:S01]  /*2d20*/  IABS R12, R17 ;  /* 0x00000011000c7213 */ /* 0x000fe20000000000 */
[----:B------:R-:W-:-:S04]  /*2d30*/  IMAD.MOV.U32 R10, RZ, RZ, RZ ;  /* 0x000000ffff0a7224 */ /* 0x000fc800078e00ff */
[----:B------:R-:W-:Y:S01]  /*2d40*/  IMAD.HI.U32 R19, R11, R19, R10 ;  /* 0x000000130b137227 */ /* 0x000fe200078e000a */
[----:B------:R-:W-:Y:S02]  /*2d50*/  MOV R10, R12 ;  /* 0x0000000c000a7202 */ /* 0x000fe40000000f00 */
[----:B0-----:R-:W-:-:S03]  /*2d60*/  IABS R12, R14 ;  /* 0x0000000e000c7213 */ /* 0x001fc60000000000 */
[----:B------:R-:W-:Y:S01]  /*2d70*/  IMAD.HI.U32 R16, R19, R10, RZ ;  /* 0x0000000a13107227 */ /* 0x000fe200078e00ff */
[----:B------:R-:W0:Y:S03]  /*2d80*/  I2F.RP R18, R12 ;  /* 0x0000000c00127306 */ /* 0x000e260000209400 */
        /* <DEDUP_REMOVED lines=10> */
[----:B------:R-:W-:Y:S01]  /*2e30*/  ISETP.GE.AND P2, PT, R10, RZ, PT ;  /* 0x000000ff0a00720c */ /* 0x000fe20003f46270 */
[----:B------:R-:W-:-:S03]  /*2e40*/  HFMA2 R10, -RZ, RZ, 0, 0 ;  /* 0x00000000ff0a7431 */ /* 0x000fc600000001ff */
[----:B------:R-:W0:Y:S03]  /*2e50*/  F2I.FTZ.U32.TRUNC.NTZ R11, R11 ;  /* 0x0000000b000b7305 */ /* 0x000e26000021f000 */
[----:B------:R-:W-:-:S06]  /*2e60*/  @P0 VIADD R16, R16, 0x1 ;  /* 0x0000000110100836 */ /* 0x000fcc0000000000 */
[----:B------:R-:W-:Y:S02]  /*2e70*/  @!P2 IADD3 R16, PT, PT, -R16, RZ, RZ ;  /* 0x000000ff1010a210 */ /* 0x000fe40007ffe1ff */
[----:B------:R-:W-:Y:S01]  /*2e80*/  @!P1 LOP3.LUT R16, RZ, R4, RZ, 0x33, !PT ;  /* 0x00000004ff109212 */ /* 0x000fe200078e33ff */
[----:B0-----:R-:W-:-:S04]  /*2e90*/  IMAD.MOV R19, RZ, RZ, -R11 ;  /* 0x000000ffff137224 */ /* 0x001fc800078e0a0b */
[----:B------:R-:W-:Y:S02]  /*2ea0*/  IMAD.MOV R15, RZ, RZ, -R16 ;  /* 0x000000ffff0f7224 */ /* 0x000fe400078e0a10 */
[----:B------:R-:W-:Y:S02]  /*2eb0*/  IMAD R19, R19, R12, RZ ;  /* 0x0000000c13137224 */ /* 0x000fe400078e02ff */
[----:B------:R-:W-:Y:S02]  /*2ec0*/  IMAD R15, R4, R15, R17 ;  /* 0x0000000f040f7224 */ /* 0x000fe400078e0211 */
[----:B------:R-:W-:Y:S02]  /*2ed0*/  IMAD.HI.U32 R18, R11, R19, R10 ;  /* 0x000000130b127227 */ /* 0x000fe400078e000a */
[----:B------:R-:W1:Y:S01]  /*2ee0*/  LDC.64 R10, c[0x0][0x438] ;  /* 0x00010e00ff0a7b82 */ /* 0x000e620000000a00 */
[----:B------:R-:W-:-:S05]  /*2ef0*/  IABS R20, R15 ;  /* 0x0000000f00147213 */ /* 0x000fca0000000000 */
[----:B------:R-:W-:Y:S01]  /*2f00*/  IMAD.MOV.U32 R19, RZ, RZ, R20 ;  /* 0x000000ffff137224 */ /* 0x000fe200078e0014 */
[----:B------:R-:W-:-:S03]  /*2f10*/  IADD3 R20, PT, PT, -R2, RZ, RZ ;  /* 0x000000ff02147210 */ /* 0x000fc60007ffe1ff */
[----:B------:R-:W-:-:S04]  /*2f20*/  IMAD.HI.U32 R18, R18, R19, RZ ;  /* 0x0000001312127227 */ /* 0x000fc800078e00ff */
[----:B------:R-:W-:-:S04]  /*2f30*/  IMAD.MOV R21, RZ, RZ, -R18 ;  /* 0x000000ffff157224 */ /* 0x000fc800078e0a12 */
[C---:B------:R-:W-:Y:S02]  /*2f40*/  IMAD R19, R12.reuse, R21, R19 ;  /* 0x000000150c137224 */ /* 0x040fe400078e0213 */
[----:B------:R-:W-:Y:S02]  /*2f50*/  IMAD R21, R13, R20, RZ ;  /* 0x000000140d157224 */ /* 0x000fe400078e02ff */
[----:B------:R-:W-:Y:S01]  /*2f60*/  IMAD.MOV R20, RZ, RZ, -R17 ;  /* 0x000000ffff147224 */ /* 0x000fe200078e0a11 */
[----:B------:R-:W-:Y:S01]  /*2f70*/  ISETP.GT.U32.AND P1, PT, R12, R19, PT ;  /* 0x000000130c00720c */ /* 0x000fe20003f24070 */
[----:B------:R-:W-:Y:S02]  /*2f80*/  IMAD.IADD R17, R21, 0x1, R22 ;  /* 0x0000000115117824 */ /* 0x000fe400078e0216 */
[----:B------:R-:W-:Y:S02]  /*2f90*/  IMAD R20, R6, R20, R13 ;  /* 0x0000001406147224 */ /* 0x000fe400078e020d */
[----:B-1----:R-:W-:Y:S01]  /*2fa0*/  IMAD R24, R17, R24, -R10 ;  /* 0x0000001811187224 */ /* 0x002fe200078e0a0a */
[----:B------:R-:W-:Y:S01]  /*2fb0*/  LOP3.LUT R10, R15, R14, RZ, 0x3c, !PT ;  /* 0x0000000e0f0a7212 */ /* 0x000fe200078e3cff */
[----:B------:R-:W-:-:S02]  /*2fc0*/  IMAD R20, R20, R25, -R11 ;  /* 0x0000001914147224 */ /* 0x000fc400078e0a0b */
[----:B------:R-:W-:Y:S01]  /*2fd0*/  IMAD R15, R15, UR4, RZ ;  /* 0x000000040f0f7c24 */ /* 0x000fe2000f8e02ff */
[C---:B------:R-:W-:Y:S01]  /*2fe0*/  ISETP.GE.AND P2, PT, R24.reuse, UR12, PT ;  /* 0x0000000c18007c0c */ /* 0x040fe2000bf46270 */
[----:B------:R-:W-:Y:S01]  /*2ff0*/  VIADD R23, R24, UR5 ;  /* 0x0000000518177c36 */ /* 0x000fe20008000000 */
[----:B------:R-:W-:Y:S01]  /*3000*/  ISETP.GE.AND P4, PT, R20, UR13, PT ;  /* 0x0000000d14007c0c */ /* 0x000fe2000bf86270 */
[----:B------:R-:W-:Y:S01]  /*3010*/  @!P1 VIADD R18, R18, 0x1 ;  /* 0x0000000112129836 */ /* 0x000fe20000000000 */
[-C--:B------:R-:W-:Y:S02]  /*3020*/  @!P1 IADD3 R19, PT, PT, R19, -R12.reuse, RZ ;  /* 0x8000000c13139210 */ /* 0x080fe40007ffe0ff */
[----:B------:R-:W-:Y:S02]  /*3030*/  ISETP.GT.AND P2, PT, R24, -0x1, !P2 ;  /* 0xffffffff1800780c */ /* 0x000fe40005744270 */
[----:B------:R-:W-:Y:S02]  /*3040*/  ISETP.GE.U32.AND P3, PT, R19, R12, PT ;  /* 0x0000000c1300720c */ /* 0x000fe40003f66070 */
[----:B------:R-:W-:Y:S01]  /*3050*/  ISETP.GT.AND P4, PT, R20, -0x1, !P4 ;  /* 0xffffffff1400780c */ /* 0x000fe20006784270 */
[----:B------:R-:W0:Y:S01]  /*3060*/  LDC.64 R12, c[0x0][0x3d0] ;  /* 0x0000f400ff0c7b82 */ /* 0x000e220000000a00 */
[----:B------:R-:W-:-:S02]  /*3070*/  ISETP.GE.AND P5, PT, R10, RZ, PT ;  /* 0x000000ff0a00720c */ /* 0x000fc40003fa6270 */
[----:B------:R-:W-:Y:S02]  /*3080*/  PLOP3.LUT P0, PT, P4, P2, PT, 0x80, 0x8 ;  /* 0x000000000008781c */ /* 0x000fe40002705070 */
[----:B------:R-:W-:-:S05]  /*3090*/  ISETP.NE.AND P1, PT, R14, RZ, PT ;  /* 0x000000ff0e00720c */ /* 0x000fca0003f25270 */
[----:B------:R-:W-:-:S05]  /*30a0*/  @P3 VIADD R18, R18, 0x1 ;  /* 0x0000000112123836 */ /* 0x000fca0000000000 */
[----:B------:R-:W-:Y:S02]  /*30b0*/  MOV R10, R18 ;  /* 0x00000012000a7202 */ /* 0x000fe40000000f00 */
[----:B------:R-:W1:Y:S03]  /*30c0*/  @P0 LDC.64 R18, c[0x0][0x380] ;  /* 0x0000e000ff120b82 */ /* 0x000e660000000a00 */
[----:B------:R-:W-:Y:S01]  /*30d0*/  @!P5 IMAD.MOV R10, RZ, RZ, -R10 ;  /* 0x000000ffff0ad224 */ /* 0x000fe200078e0a0a */
[----:B------:R-:W-:Y:S01]  /*30e0*/  @!P1 LOP3.LUT R10, RZ, R14, RZ, 0x33, !PT ;  /* 0x0000000eff0a9212 */ /* 0x000fe200078e33ff */
[----:B0-----:R-:W-:-:S04]  /*30f0*/  IMAD.WIDE R12, R15, 0x8, R12 ;  /* 0x000000080f0c7825 */ /* 0x001fc800078e020c */
[----:B------:R-:W-:Y:S01]  /*3100*/  IMAD R11, R7, R16, R10 ;  /* 0x00000010070b7224 */ /* 0x000fe200078e020a */
[----:B------:R-:W-:Y:S01]  /*3110*/  ISETP.GE.AND P1, PT, R23, UR12, PT ;  /* 0x0000000c17007c0c */ /* 0x000fe2000bf26270 */
[----:B------:R-:W2:Y:S02]  /*3120*/  @P0 LDG.E.64 R28, desc[UR8][R12.64] ;  /* 0x000000080c1c0981 */ /* 0x000ea4000c1e1b00 */
[----:B------:R-:W-:-:S04]  /*3130*/  IMAD R26, R11, UR13, R20 ;  /* 0x0000000d0b1a7c24 */ /* 0x000fc8000f8e0214 */
[----:B------:R-:W-:-:S04]  /*3140*/  @P0 IMAD R11, R26, UR12, R24 ;  /* 0x0000000c1a0b0c24 */ /* 0x000fc8000f8e0218 */
[----:B-1----:R-:W-:Y:S01]  /*3150*/  @P0 IMAD.WIDE R18, R11, 0x8, R18 ;  /* 0x000000080b120825 */ /* 0x002fe200078e0212 */
[----:B------:R-:W-:-:S05]  /*3160*/  ISETP.GT.AND P1, PT, R23, -0x1, !P1 ;  /* 0xffffffff1700780c */ /* 0x000fca0004f24270 */
[----:B------:R-:W2:Y:S01]  /*3170*/  @P0 LDG.E.64 R18, desc[UR8][R18.64] ;  /* 0x0000000812120981 */ /* 0x000ea2000c1e1b00 */
[----:B------:R-:W-:-:S13]  /*3180*/  PLOP3.LUT P3, PT, P4, P1, PT, 0x80, 0x8 ;  /* 0x000000000008781c */ /* 0x000fda0002763070 */
[----:B------:R-:W0:Y:S01]  /*3190*/  @P3 LDC.64 R14, c[0x0][0x380] ;  /* 0x0000e000ff0e3b82 */ /* 0x000e220000000a00 */
[----:B------:R-:W-:Y:S01]  /*31a0*/  @P3 IMAD R11, R26, UR12, R23 ;  /* 0x0000000c1a0b3c24 */ /* 0x000fe2000f8e0217 */
[----:B------:R-:W3:Y:S03]  /*31b0*/  @P3 LDG.E.64 R16, desc[UR8][R12.64+0x8] ;  /* 0x000008080c103981 */ /* 0x000ee6000c1e1b00 */
[----:B0-----:R-:W-:-:S06]  /*31c0*/  @P3 IMAD.WIDE R14, R11, 0x8, R14 ;  /* 0x000000080b0e3825 */ /* 0x001fcc00078e020e */
[----:B------:R-:W3:Y:S01]  /*31d0*/  @P3 LDG.E.64 R14, desc[UR8][R14.64] ;  /* 0x000000080e0e3981 */ /* 0x000ee2000c1e1b00 */
[----:B------:R-:W-:Y:S02]  /*31e0*/  IADD3 R25, PT, PT, R23, UR5, RZ ;  /* 0x0000000517197c10 */ /* 0x000fe4000fffe0ff */
[----:B------:R-:W-:Y:S01]  /*31f0*/  CS2R R10, SRZ ;  /* 0x00000000000a7805 */ /* 0x000fe2000001ff00 */
[----:B--2---:R-:W-:Y:S01]  /*3200*/  @P0 DFMA R10, R28, R18, RZ ;  /* 0x000000121c0a022b */ /* 0x004fe200000000ff */
        /* <DEDUP_REMOVED lines=8> */
[----:B------:R-:W2:Y:S01]  /*3290*/  @P4 LDG.E.64 R16, desc[UR8][R28.64] ;  /* 0x000000081c104981 */ /* 0x000ea2000c1e1b00 */
[----:B------:R-:W-:-:S05]  /*32a0*/  VIADD R20, R20, UR6 ;  /* 0x0000000614147c36 */ /* 0x000fca0008000000 */
        /* <DEDUP_REMOVED lines=10> */
[----:B------:R-:W-:-:S13]  /*3350*/  PLOP3.LUT P4, PT, P3, P1, PT, 0x80, 0x8 ;  /* 0x000000000008781c */ /* 0x000fda0001f83070 */
[----:B------:R-:W0:Y:S01]  /*3360*/  @P4 LDC.64 R28, c[0x0][0x380] ;  /* 0x0000e000ff1c4b82 */ /* 0x000e220000000a00 */
[----:B------:R-:W-:-:S04]  /*3370*/  @P4 IMAD R19, R26, UR12, R23 ;  /* 0x0000000c1a134c24 */ /* 0x000fc8000f8e0217 */
[----:B0-----:R-:W-:Y:S02]  /*3380*/  @P4 IMAD.WIDE R28, R19, 0x8, R28 ;  /* 0x00000008131c4825 */ /* 0x001fe400078e021c */
[----:B------:R-:W2:Y:S01]  /*3390*/  @P4 LDG.E.64 R18, desc[UR8][R12.64+0x20] ;  /* 0x000020080c124981 */ /* 0x000ea2000c1e1b00 */
[----:B------:R-:W-:Y:S01]  /*33a0*/  PLOP3.LUT P3, PT, P3, P0, PT, 0x80, 0x8 ;  /* 0x000000000008781c */ /* 0x000fe20001f61070 */
[----:B---3--:R-:W-:Y:S02]  /*33b0*/  @P5 DFMA R10, R16, R14, R10 ;  /* 0x0000000e100a522b */ /* 0x008fe4000000000a */
[----:B------:R-:W2:Y:S10]  /*33c0*/  @P4 LDG.E.64 R14, desc[UR8][R28.64] ;  /* 0x000000081c0e4981 */ /* 0x000eb4000c1e1b00 */
[----:B------:R-:W0:Y:S01]  /*33d0*/  @P3 LDC.64 R16, c[0x0][0x380] ;  /* 0x0000e000ff103b82 */ /* 0x000e220000000a00 */
[----:B------:R-:W-:-:S04]  /*33e0*/  @P3 IMAD R21, R26, UR12, R25 ;  /* 0x0000000c1a153c24 */ /* 0x000fc8000f8e0219 */
[----:B0-----:R-:W-:-:S06]  /*33f0*/  @P3 IMAD.WIDE R16, R21, 0x8, R16 ;  /* 0x0000000815103825 */ /* 0x001fcc00078e0210 */
[----:B------:R-:W3:Y:S01]  /*3400*/  @P3 LDG.E.64 R16, desc[UR8][R16.64] ;  /* 0x0000000810103981 */ /* 0x000ee2000c1e1b00 */
[----:B------:R-:W-:Y:S01]  /*3410*/  IADD3 R20, PT, PT, R20, UR6, RZ ;  /* 0x0000000614147c10 */ /* 0x000fe2000fffe0ff */
[----:B--2---:R-:W-:Y:S02]  /*3420*/  @P4 DFMA R10, R18, R14, R10 ;  /* 0x0000000e120a422b */ /* 0x004fe4000000000a */
[----:B------:R-:W3:Y:S01]  /*3430*/  @P3 LDG.E.64 R14, desc[UR8][R12.64+0x28] ;  /* 0x000028080c0e3981 */ /* 0x000ee2000c1e1b00 */
        /* <DEDUP_REMOVED lines=19> */
[----:B------:R0:W4:Y:S01]  /*3570*/  @P0 LDG.E.64 R26, desc[UR8][R12.64+0x40] ;  /* 0x000040080c1a0981 */ /* 0x000122000c1e1b00 */
[----:B-1----:R-:W-:-:S06]  /*3580*/  @P0 IMAD.WIDE R14, R23, 0x8, R14 ;  /* 0x00000008170e0825 */ /* 0x002fcc00078e020e */
[----:B------:R-:W4:Y:S01]  /*3590*/  @P0 LDG.E.64 R14, desc[UR8][R14.64] ;  /* 0x000000080e0e0981 */ /* 0x000f22000c1e1b00 */
[----:B0-----:R-:W-:Y:S01]  /*35a0*/  IMAD.MOV.U32 R12, RZ, RZ, R0 ;  /* 0x000000ffff0c7224 */ /* 0x001fe200078e0000 */
[----:B------:R-:W-:Y:S01]  /*35b0*/  MOV R13, R9 ;  /* 0x00000009000d7202 */ /* 0x000fe20000000f00 */
[----:B---3--:R-:W-:-:S08]  /*35c0*/  @P2 DFMA R10, R18, R16, R10 ;  /* 0x00000010120a222b */ /* 0x008fd0000000000a */
[----:B--2---:R-:W-:-:S08]  /*35d0*/  @P1 DFMA R10, R24, R20, R10 ;  /* 0x00000014180a122b */ /* 0x004fd0000000000a */
[----:B----4-:R-:W-:Y:S01]  /*35e0*/  @P0 DFMA R10, R26, R14, R10 ;  /* 0x0000000e1a0a022b */ /* 0x010fe2000000000a */
[----:B------:R-:W-:-:S05]  /*35f0*/  IADD3 R22, P0, PT, R5, R22, RZ ;  /* 0x0000001605167210 */ /* 0x000fca0007f1e0ff */
[----:B------:R-:W-:Y:S01]  /*3600*/  IMAD.X R3, RZ, RZ, R3, P0 ;  /* 0x000000ffff037224 */ /* 0x000fe200000e0603 */
[----:B------:R0:W-:Y:S01]  /*3610*/  STG.E.64 desc[UR8][R12.64], R10 ;  /* 0x0000000a0c007986 */ /* 0x0001e2000c101b08 */
[----:B------:R-:W-:-:S04]  /*3620*/  ISETP.GE.U32.AND P0, PT, R22, UR14, PT ;  /* 0x0000000e16007c0c */ /* 0x000fc8000bf06070 */
[----:B------:R-:W-:Y:S02]  /*3630*/  ISETP.GE.AND.EX P0, PT, R3, UR7, PT, P0 ;  /* 0x0000000703007c0c */ /* 0x000fe4000bf06300 */
[----:B------:R-:W-:-:S04]  /*3640*/  LEA R0, P1, R5, R0, 0x3 ;  /* 0x0000000005007211 */ /* 0x000fc800078218ff */
[----:B------:R-:W-:-:S07]  /*3650*/  LEA.HI.X R9, R5, R9, RZ, 0x3, P1 ;  /* 0x0000000905097211 */ /* 0x000fce00008f1cff */
[----:B0-----:R-:W-:Y:S05]  /*3660*/  @!P0 BRA `(.L_x_1629) ;  /* 0xfffffff000cc8947 */ /* 0x001fea000383ffff */
[----:B------:R-:W-:Y:S05]  /*3670*/  EXIT ;  /* 0x000000000000794d */ /* 0x000fea0003800000 */
.L_x_1630:
        /* <DEDUP_REMOVED lines=16> */
.L_x_1757:


//--------------------- .text._ZN2at6native51_GLOBAL__N__2c613397_18_DepthwiseConv2d_cu_9959487031conv_depthwise2d_forward_kernelILi5EdiEEvNS_27GenericPackedTensorAccessorIKT0_Lm4ENS_16DefaultPtrTraitsEiEENS3_IS4_Lm4ES6_iEES7_NS3_IS5_Lm1ES6_iEEbT1_iiiiiiiiiiiiii --------------------------
	.section	.text._ZN2at6native51_GLOBAL__N__2c613397_18_DepthwiseConv2d_cu_9959487031conv_depthwise2d_forward_kernelILi5EdiEEvNS_27GenericPackedTensorAccessorIKT0_Lm4ENS_16DefaultPtrTraitsEiEENS3_IS4_Lm4ES6_iEES7_NS3_IS5_Lm1ES6_iEEbT1_iiiiiiiiiiiiii,"ax",@progbits
	.align	128
.text._ZN2at6native51_GLOBAL__N__2c613397_18_DepthwiseConv2d_cu_9959487031conv_depthwise2d_forward_kernelILi5EdiEEvNS_27GenericPackedTensorAccessorIKT0_Lm4ENS_16DefaultPtrTraitsEiEENS3_IS4_Lm4ES6_iEES7_NS3_IS5_Lm1ES6_iEEbT1_iiiiiiiiiiiiii:
        .type           _ZN2at6native51_GLOBAL__N__2c613397_18_DepthwiseConv2d_cu_9959487031conv_depthwise2d_forward_kernelILi5EdiEEvNS_27GenericPackedTensorAccessorIKT0_Lm4ENS_16DefaultPtrTraitsEiEENS3_IS4_Lm4ES6_iEES7_NS3_IS5_Lm1ES6_iEEbT1_iiiiiiiiiiiiii,@function
        .size           _ZN2at6native51_GLOBAL__N__2c613397_18_DepthwiseConv2d_cu_9959487031conv_depthwise2d_forward_kernelILi5EdiEEvNS_27GenericPackedTensorAccessorIKT0_Lm4ENS_16DefaultPtrTraitsEiEENS3_IS4_Lm4ES6_iEES7_NS3_IS5_Lm1ES6_iEEbT1_iiiiiiiiiiiiii,(.L_x_1758 - _ZN2at6native51_GLOBAL__N__2c613397_18_DepthwiseConv2d_cu_9959487031conv_depthwise2d_forward_kernelILi5EdiEEvNS_27GenericPackedTensorAccessorIKT0_Lm4ENS_16DefaultPtrTraitsEiEENS3_IS4_Lm4ES6_iEES7_NS3_IS5_Lm1ES6_iEEbT1_iiiiiiiiiiiiii)
        .other          _ZN2at6native51_GLOBAL__N__2c613397_18_DepthwiseConv2d_cu_9959487031conv_depthwise2d_forward_kernelILi5EdiEEvNS_27GenericPackedTensorAccessorIKT0_Lm4ENS_16DefaultPtrTraitsEiEENS3_IS4_Lm4ES6_iEES7_NS3_IS5_Lm1ES6_iEEbT1_iiiiiiiiiiiiii,@"STO_CUDA_ENTRY STV_DEFAULT"
_ZN2at6native51_GLOBAL__N__2c613397_18_DepthwiseConv2d_cu_9959487031conv_depthwise2d_forward_kernelILi5EdiEEvNS_27GenericPackedTensorAccessorIKT0_Lm4ENS_16DefaultPtrTraitsEiEENS3_IS4_Lm4ES6_iEES7_NS3_IS5_Lm1ES6_iEEbT1_iiiiiiiiiiiiii:
        /* <DEDUP_REMOVED lines=34> */
[----:B------:R-:W5:Y:S08]  /*0220*/  I2F.RP R0, R2 ;  /* 0x0000000200007306 */ /* 0x000f700000209400 */
[----:B-----5:R-:W5:Y:S02]  /*0230*/  MUFU.RCP R0, R0 ;  /* 0x0000000000007308 */ /* 0x020f640000001000 */
[----:B-----5:R-:W-:-:S06]  /*0240*/  IADD3 R10, PT, PT, R0, 0xffffffe, RZ ;  /* 0x0ffffffe000a7810 */ /* 0x020fcc0007ffe0ff */
[----:B------:R5:W2:Y:S02]  /*0250*/  F2I.FTZ.U32.TRUNC.NTZ R11, R10 ;  /* 0x0000000a000b7305 */ /* 0x000aa4000021f000 */
[----:B-----5:R-:W-:Y:S02]  /*0260*/  IMAD.MOV.U32 R10, RZ, RZ, RZ ;  /* 0x000000ffff0a7224 */ /* 0x020fe400078e00ff */
[----:B--2---:R-:W-:-:S04]  /*0270*/  IMAD.MOV R9, RZ, RZ, -R11 ;  /* 0x000000ffff097224 */ /* 0x004fc800078e0a0b */
[----:B------:R-:W-:-:S04]  /*0280*/  IMAD R9, R9, R2, RZ ;  /* 0x0000000209097224 */ /* 0x000fc800078e02ff */
[----:B01-34-:R-:W-:-:S07]  /*0290*/  IMAD.HI.U32 R0, R11, R9, R10 ;  /* 0x000000090b007227 */ /* 0x01bfce00078e000a */
.L_x_1633:
        /* <DEDUP_REMOVED lines=12> */
[----:B------:R-:W-:Y:S01]  /*0360*/  ISETP.NE.AND P1, PT, R7, RZ, PT ;  /* 0x000000ff0700720c */ /* 0x000fe20003f25270 */
[----:B-1----:R-:W-:Y:S01]  /*0370*/  VIADD R10, R13, 0xffffffe ;  /* 0x0ffffffe0d0a7836 */ /* 0x002fe20000000000 */
[----:B------:R-:W-:Y:S02]  /*0380*/  ISETP.GE.U32.AND P0, PT, R9, R2, PT ;  /* 0x000000020900720c */ /* 0x000fe40003f06070 */
[----:B------:R-:W-:Y:S01]  /*0390*/  LOP3.LUT R9, R8, R7, RZ, 0x3c, !PT ;  /* 0x0000000708097212 */ /* 0x000fe200078e3cff */
[----:B------:R1:W2:Y:S03]  /*03a0*/  F2I.FTZ.U32.TRUNC.NTZ R11, R10 ;  /* 0x0000000a000b7305 */ /* 0x0002a6000021f000 */
[----:B------:R-:W-:-:S02]  /*03b0*/  ISETP.GE.AND P2, PT, R9, RZ, PT ;  /* 0x000000ff0900720c */ /* 0x000fc40003f46270 */
[----:B------:R-:W-:Y:S01]  /*03c0*/  IABS R9, R4 ;  /* 0x0000000400097213 */ /* 0x000fe20000000000 */
[----:B-1----:R-:W-:-:S04]  /*03d0*/  IMAD.MOV.U32 R10, RZ, RZ, RZ ;  /* 0x000000ffff0a7224 */ /* 0x002fc800078e00ff */
        /* <DEDUP_REMOVED lines=20> */
[----:B------:R-:W-:Y:S02]  /*0520*/  ISETP.GE.U32.AND P0, PT, R11, R12, PT ;  /* 0x0000000c0b00720c */ /* 0x000fe40003f06070 */
[----:B------:R-:W0:Y:S01]  /*0530*/  LDC.64 R10, c[0x0][0x438] ;  /* 0x00010e00ff0a7b82 */ /* 0x000e220000000a00 */
[----:B------:R-:W1:Y:S10]  /*0540*/  F2I.FTZ.U32.TRUNC.NTZ R13, R13 ;  /* 0x0000000d000d7305 */ /* 0x000e74000021f000 */
[----:B------:R-:W-:-:S02]  /*0550*/  @P0 VIADD R16, R16, 0x1 ;  /* 0x0000000110100836 */ /* 0x000fc40000000000 */
[----:B-1----:R-:W-:-:S03]  /*0560*/  IMAD.MOV R12, RZ, RZ, -R13 ;  /* 0x000000ffff0c7224 */ /* 0x002fc600078e0a0d */
[----:B------:R-:W-:Y:S02]  /*0570*/  @!P2 IADD3 R16, PT, PT, -R16, RZ, RZ ;  /* 0x000000ff1010a210 */ /* 0x000fe40007ffe1ff */
[----:B------:R-:W-:Y:S01]  /*0580*/  @!P1 LOP3.LUT R16, RZ, R6, RZ, 0x33, !PT ;  /* 0x00000006ff109212 */ /* 0x000fe200078e33ff */
[----:B------:R-:W-:Y:S01]  /*0590*/  IMAD R17, R12, R9, RZ ;  /* 0x000000090c117224 */ /* 0x000fe200078e02ff */
[----:B------:R-:W-:Y:S01]  /*05a0*/  ISETP.NE.AND P1, PT, R4, RZ, PT ;  /* 0x000000ff0400720c */ /* 0x000fe20003f25270 */
[----:B------:R-:W-:Y:S01]  /*05b0*/  IMAD.MOV.U32 R12, RZ, RZ, RZ ;  /* 0x000000ffff0c7224 */ /* 0x000fe200078e00ff */
[----:B------:R-:W-:Y:S01]  /*05c0*/  IABS R18, R16 ;  /* 0x0000001000127213 */ /* 0x000fe20000000000 */
[----:B------:R-:W-:Y:S01]  /*05d0*/  IMAD.MOV R14, RZ, RZ, -R16 ;  /* 0x000000ffff0e7224 */ /* 0x000fe200078e0a10 */
[----:B------:R-:W-:Y:S01]  /*05e0*/  ISETP.GE.AND P4, PT, R16, RZ, PT ;  /* 0x000000ff1000720c */ /* 0x000fe20003f86270 */
[----:B------:R-:W-:Y:S01]  /*05f0*/  IMAD.HI.U32 R12, R13, R17, R12 ;  /* 0x000000110d0c7227 */ /* 0x000fe200078e000c */
[----:B------:R-:W-:-:S03]  /*0600*/  IADD3 R13, PT, PT, -R15, RZ, RZ ;  /* 0x000000ff0f0d7210 */ /* 0x000fc60007ffe1ff */
        /* <DEDUP_REMOVED lines=9> */
[----:B------:R-:W-:Y:S01]  /*06a0*/  ISETP.GE.AND P3, PT, R24, UR10, PT ;  /* 0x0000000a18007c0c */ /* 0x000fe2000bf66270 */
[----:B------:R-:W-:Y:S01]  /*06b0*/  IMAD R23, R16, UR11, R25 ;  /* 0x0000000b10177c24 */ /* 0x000fe2000f8e0219 */
[----:B------:R-:W-:-:S02]  /*06c0*/  ISETP.GE.AND P6, PT, R25, UR11, PT ;  /* 0x0000000b19007c0c */ /* 0x000fc4000bfc6270 */
[----:B------:R-:W-:Y:S02]  /*06d0*/  ISETP.GT.AND P3, PT, R24, -0x1, !P3 ;  /* 0xffffffff1800780c */ /* 0x000fe40005f64270 */
[----:B------:R-:W-:Y:S01]  /*06e0*/  ISETP.GT.AND P6, PT, R25, -0x1, !P6 ;  /* 0xffffffff1900780c */ /* 0x000fe200077c4270 */
[----:B------:R-:W1:Y:S03]  /*06f0*/  LDC.64 R12, c[0x0][0x3d0] ;  /* 0x0000f400ff0c7b82 */ /* 0x000e660000000a00 */
[----:B------:R-:W-:Y:S01]  /*0700*/  PLOP3.LUT P2, PT, P6, P3, PT, 0x80, 0x8 ;  /* 0x000000000008781c */ /* 0x000fe20003747070 */
[----:B------:R-:W-:-:S05]  /*0710*/  @!P0 IMAD.IADD R18, R18, 0x1, -R9 ;  /* 0x0000000112128824 */ /* 0x000fca00078e0a09 */
[----:B------:R-:W-:-:S07]  /*0720*/  ISETP.GT.U32.AND P0, PT, R9, R18, PT ;  /* 0x000000120900720c */ /* 0x000fce0003f04070 */
[----:B------:R-:W2:Y:S01]  /*0730*/  @P2 LDC.64 R14, c[0x0][0x380] ;  /* 0x0000e000ff0e2b82 */ /* 0x000ea20000000a00 */
[----:B------:R-:W-:-:S05]  /*0740*/  @P2 IMAD R19, R23, UR10, R24 ;  /* 0x0000000a17132c24 */ /* 0x000fca000f8e0218 */
[----:B------:R-:W-:Y:S01]  /*0750*/  @!P0 IADD3 R18, PT, PT, R18, -R9, RZ ;  /* 0x8000000912128210 */ /* 0x000fe20007ffe0ff */
[----:B------:R-:W-:-:S04]  /*0760*/  VIADD R9, R24, UR5 ;  /* 0x0000000518097c36 */ /* 0x000fc80008000000 */
[----:B------:R-:W-:Y:S01]  /*0770*/  @!P4 IMAD.MOV R18, RZ, RZ, -R18 ;  /* 0x000000ffff12c224 */ /* 0x000fe200078e0a12 */
[C---:B------:R-:W-:Y:S02]  /*0780*/  ISETP.GE.AND P0, PT, R9.reuse, UR10, PT ;  /* 0x0000000a09007c0c */ /* 0x040fe4000bf06270 */
[----:B------:R-:W-:Y:S02]  /*0790*/  @!P1 LOP3.LUT R18, RZ, R4, RZ, 0x33, !PT ;  /* 0x00000004ff129212 */ /* 0x000fe400078e33ff */
[----:B------:R-:W-:-:S03]  /*07a0*/  ISETP.GT.AND P0, PT, R9, -0x1, !P0 ;  /* 0xffffffff0900780c */ /* 0x000fc60004704270 */
[C---:B------:R-:W-:Y:S01]  /*07b0*/  IMAD R17, R18.reuse, UR4, RZ ;  /* 0x0000000412117c24 */ /* 0x040fe2000f8e02ff */
[----:B------:R-:W-:Y:S01]  /*07c0*/  PLOP3.LUT P5, PT, P6, P0, PT, 0x80, 0x8 ;  /* 0x000000000008781c */ /* 0x000fe200037a1070 */
[----:B0-----:R-:W-:-:S04]  /*07d0*/  IMAD.WIDE R10, R18, 0x8, R10 ;  /* 0x00000008120a7825 */ /* 0x001fc800078e020a */
[----:B--2---:R-:W-:Y:S02]  /*07e0*/  @P2 IMAD.WIDE R14, R19, 0x8, R14 ;  /* 0x00000008130e2825 */ /* 0x004fe400078e020e */
[----:B------:R-:W2:Y:S02]  /*07f0*/  LDG.E.64 R10, desc[UR8][R10.64] ;  /* 0x000000080a0a7981 */ /* 0x000ea4000c1e1b00 */
[----:B-1----:R-:W-:Y:S02]  /*0800*/  IMAD.WIDE R12, R17, 0x8, R12 ;  /* 0x00000008110c7825 */ /* 0x002fe400078e020c */
[----:B------:R-:W2:Y:S02]  /*0810*/  @P2 LDG.E.64 R14, desc[UR8][R14.64] ;  /* 0x000000080e0e2981 */ /* 0x000ea4000c1e1b00 */
[----:B------:R-:W0:Y:S02]  /*0820*/  @P5 LDC.64 R16, c[0x0][0x380] ;  /* 0x0000e000ff105b82 */ /* 0x000e240000000a00 */
[----:B------:R-:W2:Y:S01]  /*0830*/  @P2 LDG.E.64 R20, desc[UR8][R12.64] ;  /* 0x000000080c142981 */ /* 0x000ea2000c1e1b00 */
[----:B------:R-:W-:-:S04]  /*0840*/  @P5 IMAD R19, R23, UR10, R9 ;  /* 0x0000000a17135c24 */ /* 0x000fc8000f8e0209 */
[----:B0-----:R-:W-:Y:S02]  /*0850*/  @P5 IMAD.WIDE R16, R19, 0x8, R16 ;  /* 0x0000000813105825 */ /* 0x001fe400078e0210 */
[----:B------:R-:W3:Y:S04]  /*0860*/  @P5 LDG.E.64 R18, desc[UR8][R12.64+0x8] ;  /* 0x000008080c125981 */ /* 0x000ee8000c1e1b00 */
[----:B------:R-:W3:Y:S01]  /*0870*/  @P5 LDG.E.64 R16, desc[UR8][R16.64] ;  /* 0x0000000810105981 */ /* 0x000ee2000c1e1b00 */
[----:B------:R-:W-:-:S04]  /*0880*/  IADD3 R22, PT, PT, R9, UR5, RZ ;  /* 0x0000000509167c10 */ /* 0x000fc8000fffe0ff */
[----:B------:R-:W-:-:S04]  /*0890*/  ISETP.GE.AND P4, PT, R22, UR10, PT ;  /* 0x0000000a16007c0c */ /* 0x000fc8000bf86270 */
[----:B------:R-:W-:-:S04]  /*08a0*/  ISETP.GT.AND P4, PT, R22, -0x1, !P4 ;  /* 0xffffffff1600780c */ /* 0x000fc80006784270 */
[----:B------:R-:W-:Y:S01]  /*08b0*/  PLOP3.LUT P1, PT, P6, P4, PT, 0x80, 0x8 ;  /* 0x000000000008781c */ /* 0x000fe20003729070 */
[----:B------:R-:W-:Y:S01]  /*08c0*/  VIADD R26, R22, UR5 ;  /* 0x00000005161a7c36 */ /* 0x000fe20008000000 */
[----:B--2---:R-:W-:-:S11]  /*08d0*/  @P2 DFMA R10, R20, R14, R10 ;  /* 0x0000000e140a222b */ /* 0x004fd6000000000a */
[----:B------:R-:W0:Y:S01]  /*08e0*/  @P1 LDC.64 R14, c[0x0][0x380] ;  /* 0x0000e000ff0e1b82 */ /* 0x000e220000000a00 */
[----:B------:R-:W-:Y:S01]  /*08f0*/  @P1 IMAD R21, R23, UR10, R22 ;  /* 0x0000000a17151c24 */ /* 0x000fe2000f8e0216 */
[----:B------:R-:W-:-:S04]  /*0900*/  ISETP.GE.AND P2, PT, R26, UR10, PT ;  /* 0x0000000a1a007c0c */ /* 0x000fc8000bf46270 */
[----:B------:R-:W-:Y:S01]  /*0910*/  ISETP.GT.AND P2, PT, R26, -0x1, !P2 ;  /* 0xffffffff1a00780c */ /* 0x000fe20005744270 */
[----:B0-----:R-:W-:Y:S01]  /*0920*/  @P1 IMAD.WIDE R14, R21, 0x8, R14 ;  /* 0x00000008150e1825 */ /* 0x001fe200078e020e */
[----:B---3--:R-:W-:Y:S01]  /*0930*/  @P5 DFMA R10, R18, R16, R10 ;  /* 0x00000010120a522b */ /* 0x008fe2000000000a */
[----:B------:R-:W2:Y:S04]  /*0940*/  @P1 LDG.E.64 R16, desc[UR8][R12.64+0x10] ;  /* 0x000010080c101981 */ /* 0x000ea8000c1e1b00 */
[----:B------:R-:W2:Y:S01]  /*0950*/  @P1 LDG.E.64 R14, desc[UR8][R14.64] ;  /* 0x000000080e0e1981 */ /* 0x000ea2000c1e1b00 */
[----:B------:R-:W-:-:S13]  /*0960*/  PLOP3.LUT P5, PT, P6, P2, PT, 0x80, 0x8 ;  /* 0x000000000008781c */ /* 0x000fda00037a5070 */
[----:B------:R-:W0:Y:S01]  /*0970*/  @P5 LDC.64 R18, c[0x0][0x380] ;  /* 0x0000e000ff125b82 */ /* 0x000e220000000a00 */
[----:B------:R-:W-:-:S04]  /*0980*/  @P5 IMAD R21, R23, UR10, R26 ;  /* 0x0000000a17155c24 */ /* 0x000fc8000f8e021a */
[----:B0-----:R-:W-:Y:S02]  /*0990*/  @P5 IMAD.WIDE R18, R21, 0x8, R18 ;  /* 0x0000000815125825 */ /* 0x001fe400078e0212 */
[----:B------:R-:W3:Y:S04]  /*09a0*/  @P5 LDG.E.64 R20, desc[UR8][R12.64+0x18] ;  /* 0x000018080c145981 */ /* 0x000ee8000c1e1b00 */
[----:B------:R-:W3:Y:S01]  /*09b0*/  @P5 LDG.E.64 R18, desc[UR8][R18.64] ;  /* 0x0000000812125981 */ /* 0x000ee2000c1e1b00 */
[----:B--2---:R-:W-:Y:S01]  /*09c0*/  @P1 DFMA R10, R16, R14, R10 ;  /* 0x0000000e100a122b */ /* 0x004fe2000000000a */
[----:B------:R-:W-:-:S05]  /*09d0*/  VIADD R16, R26, UR5 ;  /* 0x000000051a107c36 */ /* 0x000fca0008000000 */
[----:B------:R-:W-:-:S04]  /*09e0*/  ISETP.GE.AND P1, PT, R16, UR10, PT ;  /* 0x0000000a10007c0c */ /* 0x000fc8000bf26270 */
[----:B------:R-:W-:-:S04]  /*09f0*/  ISETP.GT.AND P1, PT, R16, -0x1, !P1 ;  /* 0xffffffff1000780c */ /* 0x000fc80004f24270 */
[----:B------:R-:W-:-:S13]  /*0a00*/  PLOP3.LUT P6, PT, P6, P1, PT, 0x80, 0x8 ;  /* 0x000000000008781c */ /* 0x000fda00037c3070 */
[----:B------:R-:W0:Y:S01]  /*0a10*/  @P6 LDC.64 R14, c[0x0][0x380] ;  /* 0x0000e000ff0e6b82 */ /* 0x000e220000000a00 */
[----:B------:R-:W-:Y:S01]  /*0a20*/  @P6 IMAD R17, R23, UR10, R16 ;  /* 0x0000000a17116c24 */ /* 0x000fe2000f8e0210 */
[----:B---3--:R-:W-:Y:S01]  /*0a30*/  @P5 DFMA R10, R20, R18, R10 ;  /* 0x00000012140a522b */ /* 0x008fe2000000000a */
[----:B------:R-:W2:Y:S02]  /*0a40*/  @P6 LDG.E.64 R18, desc[UR8][R12.64+0x20] ;  /* 0x000020080c126981 */ /* 0x000ea4000c1e1b00 */
[----:B0-----:R-:W-:-:S06]  /*0a50*/  @P6 IMAD.WIDE R14, R17, 0x8, R14 ;  /* 0x00000008110e6825 */ /* 0x001fcc00078e020e */
[----:B------:R-:W2:Y:S01]  /*0a60*/  @P6 LDG.E.64 R14, desc[UR8][R14.64] ;  /* 0x000000080e0e6981 */ /* 0x000ea2000c1e1b00 */
[----:B------:R-:W-:-:S04]  /*0a70*/  IADD3 R25, PT, PT, R25, UR6, RZ ;  /* 0x0000000619197c10 */ /* 0x000fc8000fffe0ff */
[----:B------:R-:W-:-:S04]  /*0a80*/  ISETP.GE.AND P5, PT, R25, UR11, PT ;  /* 0x0000000b19007c0c */ /* 0x000fc8000bfa6270 */
[----:B------:R-:W-:Y:S01]  /*0a90*/  ISETP.GT.AND P5, PT, R25, -0x1, !P5 ;  /* 0xffffffff1900780c */ /* 0x000fe20006fa4270 */
[----:B------:R-:W-:Y:S01]  /*0aa0*/  VIADD R23, R23, UR6 ;  /* 0x0000000617177c36 */ /* 0x000fe20008000000 */
[----:B--2---:R-:W-:Y:S02]  /*0ab0*/  @P6 DFMA R10, R18, R14, R10 ;  /* 0x0000000e120a622b */ /* 0x004fe4000000000a */
[----:B------:R-:W-:-:S13]  /*0ac0*/  PLOP3.LUT P6, PT, P5, P3, PT, 0x80, 0x8 ;  /* 0x000000000008781c */ /* 0x000fda0002fc7070 */
[----:B------:R-:W0:Y:S01]  /*0ad0*/  @P6 LDC.64 R18, c[0x0][0x380] ;  /* 0x0000e000ff126b82 */ /* 0x000e220000000a00 */
[----:B------:R-:W-:-:S04]  /*0ae0*/  @P6 IMAD R21, R23, UR10, R24 ;  /* 0x0000000a17156c24 */ /* 0x000fc8000f8e0218 */
[----:B0-----:R-:W-:Y:S02]  /*0af0*/  @P6 IMAD.WIDE R20, R21, 0x8, R18 ;  /* 0x0000000815146825 */ /* 0x001fe400078e0212 */
[----:B------:R-:W2:Y:S04]  /*0b00*/  @P6 LDG.E.64 R18, desc[UR8][R12.64+0x28] ;  /* 0x000028080c126981 */ /* 0x000ea8000c1e1b00 */
[----:B------:R-:W2:Y:S02]  /*0b10*/  @P6 LDG.E.64 R14, desc[UR8][R20.64] ;  /* 0x00000008140e6981 */ /* 0x000ea4000c1e1b00 */
[----:B--2---:R-:W-:Y:S01]  /*0b20*/  @P6 DFMA R10, R18, R14, R10 ;  /* 0x0000000e120a622b */ /* 0x004fe2000000000a */
[----:B------:R-:W-:-:S13]  /*0b30*/  PLOP3.LUT P6, PT, P5, P0, PT, 0x80, 0x8 ;  /* 0x000000000008781c */ /* 0x000fda0002fc1070 */
[----:B------:R-:W0:Y:S01]  /*0b40*/  @P6 LDC.64 R14, c[0x0][0x380] ;  /* 0x0000e000ff0e6b82 */ /* 0x000e220000000a00 */
[----:B------:R-:W-:Y:S01]  /*0b50*/  @P6 IMAD R29, R23, UR10, R9 ;  /* 0x0000000a171d6c24 */ /* 0x000fe2000f8e0209 */
[----:B------:R-:W2:Y:S03]  /*0b60*/  @P6 LDG.E.64 R18, desc[UR8][R12.64+0x30] ;  /* 0x000030080c126981 */ /* 0x000ea6000c1e1b00 */
[----:B0-----:R-:W-:-:S05]  /*0b70*/  @P6 IMAD.WIDE R28, R29, 0x8, R14 ;  /* 0x000000081d1c6825 */ /* 0x001fca00078e020e */
        /* <DEDUP_REMOVED lines=14> */
[----:B------:R-:W2:Y:S01]  /*0c60*/  @P6 LDG.E.64 R18, desc[UR8][R28.64] ;  /* 0x000000081c126981 */ /* 0x000ea2000c1e1b00 */
[----:B------:R-:W-:-:S13]  /*0c70*/  PLOP3.LUT P5, PT, P5, P1, PT, 0x80, 0x8 ;  /* 0x000000000008781c */ /* 0x000fda0002fa3070 */
[----:B------:R-:W0:Y:S01]  /*0c80*/  @P5 LDC.64 R14, c[0x0][0x380] ;  /* 0x0000e000ff0e5b82 */ /* 0x000e220000000a00 */
[----:B------:R-:W-:-:S04]  /*0c90*/  @P5 IMAD R17, R23, UR10, R16 ;  /* 0x0000000a17115c24 */ /* 0x000fc8000f8e0210 */
[----:B0-----:R-:W-:-:S06]  /*0ca0*/  @P5 IMAD.WIDE R14, R17, 0x8, R14 ;  /* 0x00000008110e5825 */ /* 0x001fcc00078e020e */
[----:B------:R-:W3:Y:S01]  /*0cb0*/  @P5 LDG.E.64 R14, desc[UR8][R14.64] ;  /* 0x000000080e0e5981 */ /* 0x000ee2000c1e1b00 */
[----:B--2---:R-:W-:-:S03]  /*0cc0*/  @P6 DFMA R10, R20, R18, R10 ;  /* 0x00000012140a622b */ /* 0x004fc6000000000a */
[----:B------:R-:W3:Y:S01]  /*0cd0*/  @P5 LDG.E.64 R18, desc[UR8][R12.64+0x48] ;  /* 0x000048080c125981 */ /* 0x000ee2000c1e1b00 */
[----:B------:R-:W-:-:S05]  /*0ce0*/  VIADD R25, R25, UR6 ;  /* 0x0000000619197c36 */ /* 0x000fca0008000000 */
[----:B------:R-:W-:-:S04]  /*0cf0*/  ISETP.GE.AND P6, PT, R25, UR11, PT ;  /* 0x0000000b19007c0c */ /* 0x000fc8000bfc6270 */
[----:B------:R-:W-:Y:S02]  /*0d00*/  ISETP.GT.AND P6, PT, R25, -0x1, !P6 ;  /* 0xffffffff1900780c */ /* 0x000fe400077c4270 */
[----:B------:R-:W-:Y:S01]  /*0d10*/  IADD3 R23, PT, PT, R23, UR6, RZ ;  /* 0x0000000617177c10 */ /* 0x000fe2000fffe0ff */
[----:B---3--:R-:W-:Y:S01]  /*0d20*/  @P5 DFMA R10, R18, R14, R10 ;  /* 0x0000000e120a522b */ /* 0x008fe2000000000a */
        /* <DEDUP_REMOVED lines=36> */
[----:B------:R-:W-:Y:S01]  /*0f70*/  ISETP.GT.AND P5, PT, R25, -0x1, !P5 ;  /* 0xffffffff1900780c */ /* 0x000fe20006fa4270 */
[----:B------:R-:W-:Y:S01]  /*0f80*/  VIADD R23, R23, UR6 ;  /* 0x0000000617177c36 */ /* 0x000fe20008000000 */
[----:B---3--:R-:W-:Y:S02]  /*0f90*/  @P6 DFMA R10, R18, R14, R10 ;  /* 0x0000000e120a622b */ /* 0x008fe4000000000a */
        /* <DEDUP_REMOVED lines=38> */
[----:B------:R-:W-:-:S11]  /*1200*/  PLOP3.LUT P0, PT, P6, P0, PT, 0x80, 0x8 ;  /* 0x000000000008781c */ /* 0x000fd60003701070 */
[----:B------:R-:W0:Y:S01]  /*1210*/  @P3 LDC.64 R20, c[0x0][0x380] ;  /* 0x0000e000ff143b82 */ /* 0x000e220000000a00 */
[----:B------:R-:W-:Y:S01]  /*1220*/  VIADD R23, R23, UR6 ;  /* 0x0000000617177c36 */ /* 0x000fe20008000000 */
[----:B------:R-:W2:Y:S03]  /*1230*/  @P0 LDG.E.64 R28, desc[UR8][R12.64+0xa8] ;  /* 0x0000a8080c1c0981 */ /* 0x000ea6000c1e1b00 */
[----:B------:R-:W-:-:S03]  /*1240*/  @P3 IMAD R17, R23, UR10, R24 ;  /* 0x0000000a17113c24 */ /* 0x000fc6000f8e0218 */
[----:B------:R-:W1:Y:S01]  /*1250*/  @P0 LDC.64 R24, c[0x0][0x380] ;  /* 0x0000e000ff180b82 */ /* 0x000e620000000a00 */
[----:B0-----:R-:W-:-:S04]  /*1260*/  @P3 IMAD.WIDE R20, R17, 0x8, R20 ;  /* 0x0000000811143825 */ /* 0x001fc800078e0214 */
[----:B------:R-:W-:-:S04]  /*1270*/  @P0 IMAD R9, R23, UR10, R9 ;  /* 0x0000000a17090c24 */ /* 0x000fc8000f8e0209 */
[----:B-1----:R-:W-:-:S06]  /*1280*/  @P0 IMAD.WIDE R24, R9, 0x8, R24 ;  /* 0x0000000809180825 */ /* 0x002fcc00078e0218 */
[----:B------:R-:W2:Y:S01]  /*1290*/  @P0 LDG.E.64 R24, desc[UR8][R24.64] ;  /* 0x0000000818180981 */ /* 0x000ea2000c1e1b00 */
[----:B---3--:R-:W-:-:S03]  /*12a0*/  @P5 DFMA R10, R18, R14, R10 ;  /* 0x0000000e120a522b */ /* 0x008fc6000000000a */
[----:B------:R0:W3:Y:S04]  /*12b0*/  @P3 LDG.E.64 R14, desc[UR8][R20.64] ;  /* 0x00000008140e3981 */ /* 0x0000e8000c1e1b00 */
[----:B------:R-:W3:Y:S01]  /*12c0*/  @P3 LDG.E.64 R18, desc[UR8][R12.64+0xa0] ;  /* 0x0000a0080c123981 */ /* 0x000ee2000c1e1b00 */
[----:B------:R-:W-:Y:S02]  /*12d0*/  PLOP3.LUT P4, PT, P6, P4, PT, 0x80, 0x8 ;  /* 0x000000000008781c */ /* 0x000fe40003789070 */
[----:B------:R-:W-:Y:S02]  /*12e0*/  PLOP3.LUT P2, PT, P6, P2, PT, 0x80, 0x8 ;  /* 0x000000000008781c */ /* 0x000fe40003745070 */
[----:B------:R-:W-:-:S09]  /*12f0*/  PLOP3.LUT P1, PT, P6, P1, PT, 0x80, 0x8 ;  /* 0x000000000008781c */ /* 0x000fd20003723070 */
[----:B0-----:R-:W0:Y:S01]  /*1300*/  @P4 LDC.64 R20, c[0x0][0x380] ;  /* 0x0000e000ff144b82 */ /* 0x001e220000000a00 */
[----:B------:R-:W-:-:S04]  /*1310*/  @P4 IMAD R9, R23, UR10, R22 ;  /* 0x0000000a17094c24 */ /* 0x000fc8000f8e0216 */
[----:B0-----:R-:W-:-:S04]  /*1320*/  @P4 IMAD.WIDE R20, R9, 0x8, R20 ;  /* 0x0000000809144825 */ /* 0x001fc800078e0214 */
[C---:B------:R-:W-:Y:S02]  /*1330*/  @P2 IMAD R9, R23.reuse, UR10, R26 ;  /* 0x0000000a17092c24 */ /* 0x040fe4000f8e021a */
[----:B------:R-:W4:Y:S01]  /*1340*/  @P4 LDG.E.64 R20, desc[UR8][R20.64] ;  /* 0x0000000814144981 */ /* 0x000f22000c1e1b00 */
[----:B------:R-:W-:-:S03]  /*1350*/  @P1 IMAD R23, R23, UR10, R16 ;  /* 0x0000000a17171c24 */ /* 0x000fc6000f8e0210 */
[----:B------:R-:W5:Y:S01]  /*1360*/  @P2 LDG.E.64 R16, desc[UR8][R12.64+0xb8] ;  /* 0x0000b8080c102981 */ /* 0x000f62000c1e1b00 */
[----:B---3--:R-:W-:Y:S01]  /*1370*/  @P3 DFMA R10, R18, R14, R10 ;  /* 0x0000000e120a322b */ /* 0x008fe2000000000a */
[----:B------:R-:W0:Y:S08]  /*1380*/  @P2 LDC.64 R18, c[0x0][0x380] ;  /* 0x0000e000ff122b82 */ /* 0x000e300000000a00 */
[----:B------:R-:W1:Y:S01]  /*1390*/  @P1 LDC.64 R14, c[0x0][0x380] ;  /* 0x0000e000ff0e1b82 */ /* 0x000e620000000a00 */
[----:B--2---:R-:W-:Y:S01]  /*13a0*/  @P0 DFMA R10, R28, R24, R10 ;  /* 0x000000181c0a022b */ /* 0x004fe2000000000a */
[----:B------:R-:W4:Y:S01]  /*13b0*/  @P4 LDG.E.64 R24, desc[UR8][R12.64+0xb0] ;  /* 0x0000b0080c184981 */ /* 0x000f22000c1e1b00 */
[----:B0-----:R-:W-:-:S06]  /*13c0*/  @P2 IMAD.WIDE R18, R9, 0x8, R18 ;  /* 0x0000000809122825 */ /* 0x001fcc00078e0212 */
[----:B------:R-:W5:Y:S01]  /*13d0*/  @P2 LDG.E.64 R18, desc[UR8][R18.64] ;  /* 0x0000000812122981 */ /* 0x000f62000c1e1b00 */
[----:B-1----:R-:W-:-:S03]  /*13e0*/  @P1 IMAD.WIDE R14, R23, 0x8, R14 ;  /* 0x00000008170e1825 */ /* 0x002fc600078e020e */
[----:B------:R-:W2:Y:S04]  /*13f0*/  @P1 LDG.E.64 R22, desc[UR8][R12.64+0xc0] ;  /* 0x0000c0080c161981 */ /* 0x000ea8000c1e1b00 */
[----:B------:R-:W2:Y:S01]  /*1400*/  @P1 LDG.E.64 R14, desc[UR8][R14.64] ;  /* 0x000000080e0e1981 */ /* 0x000ea2000c1e1b00 */
[----:B----4-:R-:W-:-:S08]  /*1410*/  @P4 DFMA R10, R24, R20, R10 ;  /* 0x00000014180a422b */ /* 0x010fd0000000000a */
[----:B-----5:R-:W-:Y:S01]  /*1420*/  @P2 DFMA R10, R16, R18, R10 ;  /* 0x00000012100a222b */ /* 0x020fe2000000000a */
        /* <DEDUP_REMOVED lines=10> */
.L_x_1632:
        /* <DEDUP_REMOVED lines=18> */
.L_x_1634:
        /* <DEDUP_REMOVED lines=68> */
[----:B------:R-:W-:-:S04]  /*1a30*/  ISETP.GT.AND P6, PT, R25, -0x1, !P6 ;  /* 0xffffffff1900780c */ /* 0x000fc800077c4270 */
[----:B------:R-:W-:Y:S01]  /*1a40*/  PLOP3.LUT P2, PT, P6, P3, PT, 0x80, 0x8 ;  /* 0x000000000008781c */ /* 0x000fe20003747070 */
[----:B------:R-:W-:-:S05]  /*1a50*/  @!P0 IMAD.IADD R18, R18, 0x1, -R9 ;  /* 0x0000000112128824 */ /* 0x000fca00078e0a09 */
[----:B------:R-:W-:-:S07]  /*1a60*/  ISETP.GT.U32.AND P0, PT, R9, R18, PT ;  /* 0x000000120900720c */ /* 0x000fce0003f04070 */
[----:B------:R-:W1:Y:S01]  /*1a70*/  @P2 LDC.64 R14, c[0x0][0x380] ;  /* 0x0000e000ff0e2b82 */ /* 0x000e620000000a00 */
[----:B------:R-:W-:-:S05]  /*1a80*/  @P2 IMAD R17, R23, UR10, R24 ;  /* 0x0000000a17112c24 */ /* 0x000fca000f8e0218 */
[----:B------:R-:W-:Y:S01]  /*1a90*/  @!P0 IADD3 R18, PT, PT, R18, -R9, RZ ;  /* 0x8000000912128210 */ /* 0x000fe20007ffe0ff */
[----:B------:R-:W-:-:S04]  /*1aa0*/  VIADD R9, R24, UR5 ;  /* 0x0000000518097c36 */ /* 0x000fc80008000000 */
[----:B------:R-:W-:Y:S01]  /*1ab0*/  @!P4 IMAD.MOV R18, RZ, RZ, -R18 ;  /* 0x000000ffff12c224 */ /* 0x000fe200078e0a12 */
[C---:B------:R-:W-:Y:S02]  /*1ac0*/  ISETP.GE.AND P0, PT, R9.reuse, UR10, PT ;  /* 0x0000000a09007c0c */ /* 0x040fe4000bf06270 */
[----:B------:R-:W-:Y:S02]  /*1ad0*/  @!P1 LOP3.LUT R18, RZ, R4, RZ, 0x33, !PT ;  /* 0x00000004ff129212 */ /* 0x000fe400078e33ff */
[----:B------:R-:W-:-:S03]  /*1ae0*/  ISETP.GT.AND P0, PT, R9, -0x1, !P0 ;  /* 0xffffffff0900780c */ /* 0x000fc60004704270 */
[----:B------:R-:W-:Y:S01]  /*1af0*/  IMAD R11, R18, UR4, RZ ;  /* 0x00000004120b7c24 */ /* 0x000fe2000f8e02ff */
[----:B------:R-:W-:-:S03]  /*1b00*/  PLOP3.LUT P5, PT, P6, P0, PT, 0x80, 0x8 ;  /* 0x000000000008781c */ /* 0x000fc600037a1070 */
[----:B0-----:R-:W-:-:S04]  /*1b10*/  IMAD.WIDE R12, R11, 0x8, R12 ;  /* 0x000000080b0c7825 */ /* 0x001fc800078e020c */
[----:B-1----:R-:W-:Y:S01]  /*1b20*/  @P2 IMAD.WIDE R14, R17, 0x8, R14 ;  /* 0x00000008110e2825 */ /* 0x002fe200078e020e */
[----:B------:R-:W2:Y:S05]  /*1b30*/  @P2 LDG.E.64 R20, desc[UR8][R12.64] ;  /* 0x000000080c142981 */ /* 0x000eaa000c1e1b00 */
[----:B------:R-:W2:Y:S01]  /*1b40*/  @P2 LDG.E.64 R14, desc[UR8][R14.64] ;  /* 0x000000080e0e2981 */ /* 0x000ea2000c1e1b00 */
[----:B------:R-:W0:Y:S01]  /*1b50*/  @P5 LDC.64 R10, c[0x0][0x380] ;  /* 0x0000e000ff0a5b82 */ /* 0x000e220000000a00 */
[----:B------:R-:W-:Y:S02]  /*1b60*/  @P5 IMAD R17, R23, UR10, R9 ;  /* 0x0000000a17115c24 */ /* 0x000fe4000f8e0209 */
[----:B------:R-:W3:Y:S02]  /*1b70*/  @P5 LDG.E.64 R18, desc[UR8][R12.64+0x8] ;  /* 0x000008080c125981 */ /* 0x000ee4000c1e1b00 */
[----:B0-----:R-:W-:-:S06]  /*1b80*/  @P5 IMAD.WIDE R16, R17, 0x8, R10 ;  /* 0x0000000811105825 */ /* 0x001fcc00078e020a */
[----:B------:R-:W3:Y:S01]  /*1b90*/  @P5 LDG.E.64 R16, desc[UR8][R16.64] ;  /* 0x0000000810105981 */ /* 0x000ee2000c1e1b00 */
[----:B------:R-:W-:-:S04]  /*1ba0*/  IADD3 R22, PT, PT, R9, UR5, RZ ;  /* 0x0000000509167c10 */ /* 0x000fc8000fffe0ff */
[----:B------:R-:W-:-:S04]  /*1bb0*/  ISETP.GE.AND P4, PT, R22, UR10, PT ;  /* 0x0000000a16007c0c */ /* 0x000fc8000bf86270 */
[----:B------:R-:W-:-:S04]  /*1bc0*/  ISETP.GT.AND P4, PT, R22, -0x1, !P4 ;  /* 0xffffffff1600780c */ /* 0x000fc80006784270 */
[----:B------:R-:W-:Y:S02]  /*1bd0*/  PLOP3.LUT P1, PT, P6, P4, PT, 0x80, 0x8 ;  /* 0x000000000008781c */ /* 0x000fe40003729070 */
[----:B------:R-:W-:Y:S01]  /*1be0*/  CS2R R10, SRZ ;  /* 0x00000000000a7805 */ /* 0x000fe2000001ff00 */
[----:B------:R-:W-:Y:S01]  /*1bf0*/  VIADD R26, R22, UR5 ;  /* 0x00000005161a7c36 */ /* 0x000fe20008000000 */
[----:B--2---:R-:W-:-:S09]  /*1c00*/  @P2 DFMA R10, R20, R14, RZ ;  /* 0x0000000e140a222b */ /* 0x004fd200000000ff */
[----:B------:R-:W0:Y:S01]  /*1c10*/  @P1 LDC.64 R14, c[0x0][0x380] ;  /* 0x0000e000ff0e1b82 */ /* 0x000e220000000a00 */
[----:B------:R-:W-:Y:S01]  /*1c20*/  @P1 IMAD R21, R23, UR10, R22 ;  /* 0x0000000a17151c24 */ /* 0x000fe2000f8e0216 */
[----:B------:R-:W-:-:S04]  /*1c30*/  ISETP.GE.AND P2, PT, R26, UR10, PT ;  /* 0x0000000a1a007c0c */ /* 0x000fc8000bf46270 */
[----:B------:R-:W-:Y:S01]  /*1c40*/  ISETP.GT.AND P2, PT, R26, -0x1, !P2 ;  /* 0xffffffff1a00780c */ /* 0x000fe20005744270 */
[----:B0-----:R-:W-:Y:S01]  /*1c50*/  @P1 IMAD.WIDE R14, R21, 0x8, R14 ;  /* 0x00000008150e1825 */ /* 0x001fe200078e020e */
[----:B---3--:R-:W-:-:S05]  /*1c60*/  @P5 DFMA R10, R18, R16, R10 ;  /* 0x00000010120a522b */ /* 0x008fca000000000a */
        /* <DEDUP_REMOVED lines=185> */
.L_x_1631:
        /* <DEDUP_REMOVED lines=16> */
[----:B--2---:R-:W-:-:S07]  /*2900*/  IADD3 R6, PT, PT, R0, 0xffffffe, RZ ;  /* 0x0ffffffe00067810 */ /* 0x004fce0007ffe0ff */
[----:B------:R2:W5:Y:S08]  /*2910*/  F2I.FTZ.U32.TRUNC.NTZ R7, R6 ;  /* 0x0000000600077305 */ /* 0x000570000021f000 */
[----:B0-----:R-:W0:Y:S01]  /*2920*/  MUFU.RCP R12, R12 ;  /* 0x0000000c000c7308 */ /* 0x001e220000001000 */
[----:B--2---:R-:W-:Y:S02]  /*2930*/  IMAD.MOV.U32 R6, RZ, RZ, RZ ;  /* 0x000000ffff067224 */ /* 0x004fe400078e00ff */
[----:B-----5:R-:W-:-:S04]  /*2940*/  IMAD.MOV R10, RZ, RZ, -R7 ;  /* 0x000000ffff0a7224 */ /* 0x020fc800078e0a07 */
[----:B------:R-:W-:Y:S01]  /*2950*/  IMAD R11, R10, R13, RZ ;  /* 0x0000000d0a0b7224 */ /* 0x000fe200078e02ff */
[----:B----4-:R-:W-:-:S03]  /*2960*/  IABS R10, R4 ;  /* 0x00000004000a7213 */ /* 0x010fc60000000000 */
[----:B------:R-:W-:-:S06]  /*2970*/  IMAD.HI.U32 R7, R7, R11, R6 ;  /* 0x0000000b07077227 */ /* 0x000fcc00078e0006 */
[----:B------:R-:W-:Y:S02]  /*2980*/  IMAD.HI.U32 R6, R7, R10, RZ ;  /* 0x0000000a07067227 */ /* 0x000fe400078e00ff */
[----:B------:R-:W2:Y:S03]  /*2990*/  LDC R7, c[0x0][0x420] ;  /* 0x00010800ff077b82 */ /* 0x000ea60000000800 */
[----:B------:R-:W-:-:S05]  /*29a0*/  IADD3 R0, PT, PT, -R6, RZ, RZ ;  /* 0x000000ff06007210 */ /* 0x000fca0007ffe1ff */
[----:B------:R-:W-:Y:S02]  /*29b0*/  IMAD R0, R13, R0, R10 ;  /* 0x000000000d007224 */ /* 0x000fe400078e020a */
[----:B0-----:R-:W-:-:S03]  /*29c0*/  VIADD R10, R12, 0xffffffe ;  /* 0x0ffffffe0c0a7836 */ /* 0x001fc60000000000 */
[----:B------:R-:W-:Y:S01]  /*29d0*/  ISETP.GT.U32.AND P1, PT, R13, R0, PT ;  /* 0x000000000d00720c */ /* 0x000fe20003f24070 */
[----:B------:R0:W4:Y:S02]  /*29e0*/  F2I.FTZ.U32.TRUNC.NTZ R11, R10 ;  /* 0x0000000a000b7305 */ /* 0x000124000021f000 */
[----:B0-----:R-:W-:-:S10]  /*29f0*/  IMAD.MOV.U32 R10, RZ, RZ, RZ ;  /* 0x000000ffff0a7224 */ /* 0x001fd400078e00ff */
[----:B------:R-:W-:Y:S01]  /*2a00*/  @!P1 IMAD.IADD R0, R0, 0x1, -R13 ;  /* 0x0000000100009824 */ /* 0x000fe200078e0a0d */
[----:B------:R-:W-:Y:S02]  /*2a10*/  @!P1 IADD3 R6, PT, PT, R6, 0x1, RZ ;  /* 0x0000000106069810 */ /* 0x000fe40007ffe0ff */
[----:B------:R-:W-:Y:S02]  /*2a20*/  ISETP.NE.AND P1, PT, R9, RZ, PT ;  /* 0x000000ff0900720c */ /* 0x000fe40003f25270 */
[----:B------:R-:W-:Y:S01]  /*2a30*/  ISETP.GE.U32.AND P0, PT, R0, R13, PT ;  /* 0x0000000d0000720c */ /* 0x000fe20003f06070 */
[----:B----4-:R-:W-:Y:S01]  /*2a40*/  IMAD.MOV R13, RZ, RZ, -R11 ;  /* 0x000000ffff0d7224 */ /* 0x010fe200078e0a0b */
[----:B------:R-:W-:Y:S02]  /*2a50*/  LOP3.LUT R0, R4, R9, RZ, 0x3c, !PT ;  /* 0x0000000904007212 */ /* 0x000fe400078e3cff */
[----:B------:R-:W0:Y:S01]  /*2a60*/  LDC R4, c[0x0][0x410] ;  /* 0x00010400ff047b82 */ /* 0x000e220000000800 */
[----:B------:R-:W-:Y:S01]  /*2a70*/  IMAD R13, R13, R2, RZ ;  /* 0x000000020d0d7224 */ /* 0x000fe200078e02ff */
[----:B------:R-:W-:-:S03]  /*2a80*/  ISETP.GE.AND P2, PT, R0, RZ, PT ;  /* 0x000000ff0000720c */ /* 0x000fc60003f46270 */
[----:B------:R-:W-:-:S04]  /*2a90*/  IMAD.HI.U32 R0, R11, R13, R10 ;  /* 0x0000000d0b007227 */ /* 0x000fc800078e000a */
[----:B------:R-:W-:-:S06]  /*2aa0*/  @P0 VIADD R6, R6, 0x1 ;  /* 0x0000000106060836 */ /* 0x000fcc0000000000 */
[----:B------:R-:W-:Y:S02]  /*2ab0*/  @!P2 IADD3 R6, PT, PT, -R6, RZ, RZ ;  /* 0x000000ff0606a210 */ /* 0x000fe40007ffe1ff */
[----:B-123--:R-:W-:-:S07]  /*2ac0*/  @!P1 LOP3.LUT R6, RZ, R9, RZ, 0x33, !PT ;  /* 0x00000009ff069212 */ /* 0x00efce00078e33ff */
.L_x_1636:
[----:B-1----:R-:W1:Y:S01]  /*2ad0*/  LDC R9, c[0x0][0x424] ;  /* 0x00010900ff097b82 */ /* 0x002e620000000800 */
[----:B------:R-:W-:Y:S02]  /*2ae0*/  IABS R11, R8 ;  /* 0x00000008000b7213 */ /* 0x000fe40000000000 */
[----:B------:R-:W-:-:S03]  /*2af0*/  IABS R14, R7 ;  /* 0x00000007000e7213 */ /* 0x000fc60000000000 */
[----:B------:R-:W-:Y:S02]  /*2b00*/  IMAD.HI.U32 R12, R0, R11, RZ ;  /* 0x0000000b000c7227 */ /* 0x000fe400078e00ff */
[----:B------:R-:W2:Y:S02]  /*2b10*/  LDC.64 R24, c[0x0][0x430] ;  /* 0x00010c00ff187b82 */ /* 0x000ea40000000a00 */
[----:B------:R-:W-:-:S04]  /*2b20*/  IMAD.MOV R10, RZ, RZ, -R12 ;  /* 0x000000ffff0a7224 */ /* 0x000fc800078e0a0c */
[----:B------:R-:W-:Y:S01]  /*2b30*/  IMAD R11, R14, R10, R11 ;  /* 0x0000000a0e0b7224 */ /* 0x000fe200078e020b */
[----:B------:R-:W-:-:S04]  /*2b40*/  LOP3.LUT R10, R8, R7, RZ, 0x3c, !PT ;  /* 0x00000007080a7212 */ /* 0x000fc800078e3cff */
[----:B------:R-:W-:Y:S02]  /*2b50*/  ISETP.GT.U32.AND P1, PT, R2, R11, PT ;  /* 0x0000000b0200720c */ /* 0x000fe40003f24070 */
[----:B------:R-:W-:Y:S02]  /*2b60*/  ISETP.GE.AND P2, PT, R10, RZ, PT ;  /* 0x000000ff0a00720c */ /* 0x000fe40003f46270 */
[----:B-1----:R-:W-:-:S04]  /*2b70*/  IABS R13, R9 ;  /* 0x00000009000d7213 */ /* 0x002fc80000000000 */
[----:B------:R-:W1:Y:S05]  /*2b80*/  I2F.RP R15, R13 ;  /* 0x0000000d000f7306 */ /* 0x000e6a0000209400 */
[----:B------:R-:W-:Y:S01]  /*2b90*/  @!P1 IADD3 R11, PT, PT, R11, -R14, RZ ;  /* 0x8000000e0b0b9210 */ /* 0x000fe20007ffe0ff */
[----:B------:R-:W-:Y:S01]  /*2ba0*/  @!P1 VIADD R12, R12, 0x1 ;  /* 0x000000010c0c9836 */ /* 0x000fe20000000000 */
[----:B------:R-:W-:Y:S02]  /*2bb0*/  ISETP.NE.AND P1, PT, R7, RZ, PT ;  /* 0x000000ff0700720c */ /* 0x000fe40003f25270 */
[----:B------:R-:W-:Y:S01]  /*2bc0*/  ISETP.GE.U32.AND P0, PT, R11, R2, PT ;  /* 0x000000020b00720c */ /* 0x000fe20003f06070 */
[----:B-1----:R-:W1:-:S12]  /*2bd0*/  MUFU.RCP R15, R15 ;  /* 0x0000000f000f7308 */ /* 0x002e580000001000 */
[----:B------:R-:W-:-:S05]  /*2be0*/  @P0 IADD3 R12, PT, PT, R12, 0x1, RZ ;  /* 0x000000010c0c0810 */ /* 0x000fca0007ffe0ff */
[----:B------:R-:W-:Y:S01]  /*2bf0*/  @!P2 IMAD.MOV R12, RZ, RZ, -R12 ;  /* 0x000000ffff0ca224 */ /* 0x000fe200078e0a0c */
[----:B------:R-:W-:Y:S01]  /*2c00*/  @!P1 LOP3.LUT R12, RZ, R7, RZ, 0x33, !PT ;  /* 0x00000007ff0c9212 */ /* 0x000fe200078e33ff */
[----:B-1----:R-:W-:Y:S01]  /*2c10*/  VIADD R14, R15, 0xffffffe ;  /* 0x0ffffffe0f0e7836 */ /* 0x002fe20000000000 */
[----:B0-----:R-:W-:-:S03]  /*2c20*/  IABS R15, R4 ;  /* 0x00000004000f7213 */ /* 0x001fc60000000000 */
[----:B------:R0:W1:Y:S08]  /*2c30*/  F2I.FTZ.U32.TRUNC.NTZ R11, R14 ;  /* 0x0000000e000b7305 */ /* 0x000070000021f000 */
[----:B------:R-:W3:Y:S01]  /*2c40*/  I2F.RP R16, R15 ;  /* 0x0000000f00107306 */ /* 0x000ee20000209400 */
[----:B0-----:R-:W-:Y:S01]  /*2c50*/  IABS R14, R12 ;  /* 0x0000000c000e7213 */ /* 0x001fe20000000000 */
[----:B-1----:R-:W-:-:S04]  /*2c60*/  IMAD.MOV R10, RZ, RZ, -R11 ;  /* 0x000000ffff0a7224 */ /* 0x002fc800078e0a0b */
[----:B------:R-:W-:Y:S01]  /*2c70*/  IMAD R17, R10, R13, RZ ;  /* 0x0000000d0a117224 */ /* 0x000fe200078e02ff */
[----:B------:R-:W-:Y:S01]  /*2c80*/  MOV R10, RZ ;  /* 0x000000ff000a7202 */ /* 0x000fe20000000f00 */
[----:B---3--:R-:W0:Y:S04]  /*2c90*/  MUFU.RCP R16, R16 ;  /* 0x0000001000107308 */ /* 0x008e280000001000 */
[----:B------:R-:W-:-:S04]  /*2ca0*/  IMAD.HI.U32 R17, R11, R17, R10 ;  /* 0x000000110b117227 */ /* 0x000fc800078e000a */
[----:B------:R-:W-:Y:S02]  /*2cb0*/  IMAD.MOV.U32 R10, RZ, RZ, R14 ;  /* 0x000000ffff0a7224 */ /* 0x000fe400078e000e */
[----:B------:R-:W1:Y:S02]  /*2cc0*/  LDC R14, c[0x0][0x414] ;  /* 0x00010500ff0e7b82 */ /* 0x000e640000000800 */
[----:B------:R-:W-:-:S04]  /*2cd0*/  IMAD.HI.U32 R19, R17, R10, RZ ;  /* 0x0000000a11137227 */ /* 0x000fc800078e00ff */
[----:B------:R-:W-:-:S04]  /*2ce0*/  IMAD.MOV R11, RZ, RZ, -R19 ;  /* 0x000000ffff0b7224 */ /* 0x000fc800078e0a13 */
[----:B------:R-:W-:Y:S02]  /*2cf0*/  IMAD R10, R13, R11, R10 ;  /* 0x0000000b0d0a7224 */ /* 0x000fe400078e020a */
[----:B0-----:R-:W-:-:S03]  /*2d00*/  VIADD R11, R16, 0xffffffe ;  /* 0x0ffffffe100b7836 */ /* 0x001fc60000000000 */
[----:B------:R-:W-:-:S03]  /*2d10*/  ISETP.GT.U32.AND P1, PT, R13, R10, PT ;  /* 0x0000000a0d00720c */ /* 0x000fc60003f24070 */
[----:B------:R-:W0:Y:S01]  /*2d20*/  F2I.FTZ.U32.TRUNC.NTZ R11, R11 ;  /* 0x0000000b000b7305 */ /* 0x000e22000021f000 */
[----:B-1----:R-:W-:-:S09]  /*2d30*/  ISETP.NE.AND P5, PT, R14, RZ, PT ;  /* 0x000000ff0e00720c */ /* 0x002fd20003fa5270 */
[-C--:B------:R-:W-:Y:S01]  /*2d40*/  @!P1 IADD3 R10, PT, PT, R10, -R13.reuse, RZ ;  /* 0x8000000d0a0a9210 */ /* 0x080fe20007ffe0ff */
[----:B------:R-:W-:Y:S01]  /*2d50*/  @!P1 VIADD R19, R19, 0x1 ;  /* 0x0000000113139836 */ /* 0x000fe20000000000 */
[----:B------:R-:W-:Y:S02]  /*2d60*/  ISETP.NE.AND P1, PT, R9, RZ, PT ;  /* 0x000000ff0900720c */ /* 0x000fe40003f25270 */
[----:B------:R-:W-:Y:S02]  /*2d70*/  ISETP.GE.U32.AND P0, PT, R10, R13, PT ;  /* 0x0000000d0a00720c */ /* 0x000fe40003f06070 */
[----:B------:R-:W-:-:S04]  /*2d80*/  LOP3.LUT R10, R12, R9, RZ, 0x3c, !PT ;  /* 0x000000090c0a7212 */ /* 0x000fc800078e3cff */
[----:B------:R-:W-:Y:S01]  /*2d90*/  ISETP.GE.AND P2, PT, R10, RZ, PT ;  /* 0x000000ff0a00720c */ /* 0x000fe20003f46270 */
[----:B0-----:R-:W-:-:S04]  /*2da0*/  IMAD.MOV R10, RZ, RZ, -R11 ;  /* 0x000000ffff0a7224 */ /* 0x001fc800078e0a0b */
[----:B------:R-:W-:Y:S02]  /*2db0*/  IMAD R13, R10, R15, RZ ;  /* 0x0000000f0a0d7224 */ /* 0x000fe400078e02ff */
[----:B------:R-:W-:Y:S01]  /*2dc0*/  @P0 IADD3 R19, PT, PT, R19, 0x1, RZ ;  /* 0x0000000113130810 */ /* 0x000fe20007ffe0ff */
[----:B------:R-:W-:-:S04]  /*2dd0*/  IMAD.MOV.U32 R10, RZ, RZ, RZ ;  /* 0x000000ffff0a7224 */ /* 0x000fc800078e00ff */
[----:B------:R-:W-:Y:S01]  /*2de0*/  IMAD.HI.U32 R13, R11, R13, R10 ;  /* 0x0000000d0b0d7227 */ /* 0x000fe200078e000a */
[----:B------:R-:W-:Y:S02]  /*2df0*/  @!P2 IADD3 R19, PT, PT, -R19, RZ, RZ ;  /* 0x000000ff1313a210 */ /* 0x000fe40007ffe1ff */
[----:B------:R-:W-:Y:S02]  /*2e00*/  @!P1 LOP3.LUT R19, RZ, R9, RZ, 0x33, !PT ;  /* 0x00000009ff139212 */ /* 0x000fe400078e33ff */
[----:B------:R-:W-:Y:S02]  /*2e10*/  IABS R11, R14 ;  /* 0x0000000e000b7213 */ /* 0x000fe40000000000 */
[----:B------:R-:W-:-:S04]  /*2e20*/  IABS R16, R19 ;  /* 0x0000001300107213 */ /* 0x000fc80000000000 */
[----:B------:R-:W-:-:S05]  /*2e30*/  MOV R10, R16 ;  /* 0x00000010000a7202 */ /* 0x000fca0000000f00 */
[----:B------:R-:W-:-:S04]  /*2e40*/  IMAD.HI.U32 R17, R13, R10, RZ ;  /* 0x0000000a0d117227 */ /* 0x000fc800078e00ff */
[----:B------:R-:W-:Y:S01]  /*2e50*/  IMAD.MOV.U32 R13, RZ, RZ, R11 ;  /* 0x000000ffff0d7224 */ /* 0x000fe200078e000b */
[----:B------:R-:W-:-:S03]  /*2e60*/  IADD3 R11, PT, PT, -R17, RZ, RZ ;  /* 0x000000ff110b7210 */ /* 0x000fc60007ffe1ff */
[----:B------:R-:W0:Y:S02]  /*2e70*/  I2F.RP R16, R13 ;  /* 0x0000000d00107306 */ /* 0x000e240000209400 */
[----:B------:R-:W-:-:S05]  /*2e80*/  IMAD R10, R15, R11, R10 ;  /* 0x0000000b0f0a7224 */ /* 0x000fca00078e020a */
[----:B------:R-:W-:Y:S01]  /*2e90*/  ISETP.GT.U32.AND P1, PT, R15, R10, PT ;  /* 0x0000000a0f00720c */ /* 0x000fe20003f24070 */
[----:B0-----:R-:W0:-:S12]  /*2ea0*/  MUFU.RCP R16, R16 ;  /* 0x0000001000107308 */ /* 0x001e180000001000 */
[----:B------:R-:W-:Y:S02]  /*2eb0*/  @!P1 IMAD.IADD R10, R10, 0x1, -R15 ;  /* 0x000000010a0a9824 */ /* 0x000fe400078e0a0f */
[----:B------:R-:W-:Y:S01]  /*2ec0*/  @!P1 VIADD R17, R17, 0x1 ;  /* 0x0000000111119836 */ /* 0x000fe20000000000 */
[----:B------:R-:W-:Y:S02]  /*2ed0*/  ISETP.NE.AND P1, PT, R4, RZ, PT ;  /* 0x000000ff0400720c */ /* 0x000fe40003f25270 */
[----:B------:R-:W-:Y:S02]  /*2ee0*/  ISETP.GE.U32.AND P0, PT, R10, R15, PT ;  /* 0x0000000f0a00720c */ /* 0x000fe40003f06070 */
[----:B------:R-:W-:-:S04]  /*2ef0*/  LOP3.LUT R10, R19, R4, RZ, 0x3c, !PT ;  /* 0x00000004130a7212 */ /* 0x000fc800078e3cff */
[----:B------:R-:W-:Y:S02]  /*2f00*/  ISETP.GE.AND P2, PT, R10, RZ, PT ;  /* 0x000000ff0a00720c */ /* 0x000fe40003f46270 */
[----:B0-----:R-:W-:-:S05]  /*2f10*/  IADD3 R11, PT, PT, R16, 0xffffffe, RZ ;  /* 0x0ffffffe100b7810 */ /* 0x001fca0007ffe0ff */
[----:B------:R-:W-:Y:S01]  /*2f20*/  @P0 IADD3 R17, PT, PT, R17, 0x1, RZ ;  /* 0x0000000111110810 */ /* 0x000fe20007ffe0ff */
[----:B------:R-:W0:Y:S05]  /*2f30*/  F2I.FTZ.U32.TRUNC.NTZ R11, R11 ;  /* 0x0000000b000b7305 */ /* 0x000e2a000021f000 */
[----:B------:R-:W-:Y:S01]  /*2f40*/  @!P2 IMAD.MOV R17, RZ, RZ, -R17 ;  /* 0x000000ffff11a224 */ /* 0x000fe200078e0a11 */
[----:B------:R-:W-:-:S05]  /*2f50*/  @!P1 LOP3.LUT R17, RZ, R4, RZ, 0x33, !PT ;  /* 0x00000004ff119212 */ /* 0x000fca00078e33ff */
[----:B------:R-:W-:Y:S01]  /*2f60*/  IMAD.MOV R15, RZ, RZ, -R17 ;  /* 0x000000ffff0f7224 */ /* 0x000fe200078e0a11 */
[----:B0-----:R-:W-:-:S03]  /*2f70*/  IADD3 R10, PT, PT, RZ, -R11, RZ ;  /* 0x8000000bff0a7210 */ /* 0x001fc60007ffe0ff */
[--C-:B------:R-:W-:Y:S02]  /*2f80*/  IMAD R15, R4, R15, R19.reuse ;  /* 0x0000000f040f7224 */ /* 0x100fe400078e0213 */
[----:B------:R-:W-:Y:S02]  /*2f90*/  IMAD.MOV R19, RZ, RZ, -R19 ;  /* 0x000000ffff137224 */ /* 0x000fe400078e0a13 */
[----:B------:R-:W-:Y:S02]  /*2fa0*/  IMAD R21, R10, R13, RZ ;  /* 0x0000000d0a157224 */ /* 0x000fe400078e02ff */
[----:B------:R-:W-:Y:S01]  /*2fb0*/  HFMA2 R10, -RZ, RZ, 0, 0 ;  /* 0x00000000ff0a7431 */ /* 0x000fe200000001ff */
[----:B------:R-:W-:-:S04]  /*2fc0*/  IABS R18, R15 ;  /* 0x0000000f00127213 */ /* 0x000fc80000000000 */
[----:B------:R-:W-:Y:S02]  /*2fd0*/  IMAD.HI.U32 R21, R11, R21, R10 ;  /* 0x000000150b157227 */ /* 0x000fe400078e000a */
[----:B------:R-:W2:Y:S04]  /*2fe0*/  LDC.64 R10, c[0x0][0x438] ;  /* 0x00010e00ff0a7b82 */ /* 0x000ea80000000a00 */
[----:B------:R-:W-:-:S04]  /*2ff0*/  IMAD.HI.U32 R16, R21, R18, RZ ;  /* 0x0000001215107227 */ /* 0x000fc800078e00ff */
[----:B------:R-:W-:-:S04]  /*3000*/  IMAD.MOV R20, RZ, RZ, -R16 ;  /* 0x000000ffff147224 */ /* 0x000fc800078e0a10 */
[----:B------:R-:W-:Y:S01]  /*3010*/  IMAD R18, R13, R20, R18 ;  /* 0x000000140d127224 */ /* 0x000fe200078e0212 */
[----:B------:R-:W-:Y:S01]  /*3020*/  IADD3 R20, PT, PT, -R12, RZ, RZ ;  /* 0x000000ff0c147210 */ /* 0x000fe20007ffe1ff */
[----:B------:R-:W-:Y:S01]  /*3030*/  IMAD R12, R9, R19, R12 ;  /* 0x00000013090c7224 */ /* 0x000fe200078e020c */
[----:B------:R-:W-:Y:S02]  /*3040*/  LOP3.LUT R9, R15, R14, RZ, 0x3c, !PT ;  /* 0x0000000e0f097212 */ /* 0x000fe400078e3cff */
[----:B------:R-:W-:Y:S01]  /*3050*/  ISETP.GT.U32.AND P0, PT, R13, R18, PT ;  /* 0x000000120d00720c */ /* 0x000fe20003f04070 */
[----:B------:R-:W-:Y:S01]  /*3060*/  IMAD R21, R7, R20, R8 ;  /* 0x0000001407157224 */ /* 0x000fe200078e0208 */
[----:B------:R-:W-:-:S03]  /*3070*/  ISETP.GE.AND P4, PT, R9, RZ, PT ;  /* 0x000000ff0900720c */ /* 0x000fc60003f86270 */
[----:B--2---:R-:W-:Y:S02]  /*3080*/  IMAD R24, R21, R24, -R10 ;  /* 0x0000001815187224 */ /* 0x004fe400078e0a0a */
[----:B------:R-:W-:Y:S02]  /*3090*/  IMAD R25, R12, R25, -R11 ;  /* 0x000000190c197224 */ /* 0x000fe400078e0a0b */
[----:B------:R-:W0:Y:S01]  /*30a0*/  LDC.64 R10, c[0x0][0x3f8] ;  /* 0x0000fe00ff0a7b82 */ /* 0x000e220000000a00 */
[----:B------:R-:W-:-:S03]  /*30b0*/  ISETP.GE.AND P3, PT, R24, UR10, PT ;  /* 0x0000000a18007c0c */ /* 0x000fc6000bf66270 */
[----:B------:R-:W-:Y:S01]  /*30c0*/  @!P0 VIADD R16, R16, 0x1 ;  /* 0x0000000110108836 */ /* 0x000fe20000000000 */
[C---:B------:R-:W-:Y:S01]  /*30d0*/  ISETP.GE.AND P6, PT, R25.reuse, UR11, PT ;  /* 0x0000000b19007c0c */ /* 0x040fe2000bfc6270 */
[C---:B------:R-:W-:Y:S01]  /*30e0*/  VIADD R9, R24.reuse, UR5 ;  /* 0x0000000518097c36 */ /* 0x040fe20008000000 */
[----:B------:R-:W-:Y:S02]  /*30f0*/  ISETP.GT.AND P3, PT, R24, -0x1, !P3 ;  /* 0xffffffff1800780c */ /* 0x000fe40005f64270 */
[----:B------:R-:W-:Y:S02]  /*3100*/  ISETP.GT.AND P6, PT, R25, -0x1, !P6 ;  /* 0xffffffff1900780c */ /* 0x000fe400077c4270 */
[-C--:B------:R-:W-:Y:S02]  /*3110*/  @!P0 IADD3 R18, PT, PT, R18, -R13.reuse, RZ ;  /* 0x8000000d12128210 */ /* 0x080fe40007ffe0ff */
[----:B------:R-:W-:Y:S02]  /*3120*/  PLOP3.LUT P2, PT, P6, P3, PT, 0x80, 0x8 ;  /* 0x000000000008781c */ /* 0x000fe40003747070 */
[----:B------:R-:W-:-:S02]  /*3130*/  ISETP.GE.U32.AND P1, PT, R18, R13, PT ;  /* 0x0000000d1200720c */ /* 0x000fc40003f26070 */
[----:B------:R-:W1:Y:S01]  /*3140*/  LDC.64 R12, c[0x0][0x3d0] ;  /* 0x0000f400ff0c7b82 */ /* 0x000e620000000a00 */
[----:B------:R-:W-:-:S04]  /*3150*/  ISETP.GE.AND P0, PT, R9, UR10, PT ;  /* 0x0000000a09007c0c */ /* 0x000fc8000bf06270 */
[----:B------:R-:W-:-:S04]  /*3160*/  ISETP.GT.AND P0, PT, R9, -0x1, !P0 ;  /* 0xffffffff0900780c */ /* 0x000fc80004704270 */
[----:B------:R-:W2:Y:S01]  /*3170*/  @P2 LDC.64 R28, c[0x0][0x380] ;  /* 0x0000e000ff1c2b82 */ /* 0x000ea20000000a00 */
[----:B0-----:R-:W-:Y:S01]  /*3180*/  IMAD.WIDE R10, R15, 0x8, R10 ;  /* 0x000000080f0a7825 */ /* 0x001fe200078e020a */
[----:B------:R-:W-:-:S04]  /*3190*/  @P1 IADD3 R16, PT, PT, R16, 0x1, RZ ;  /* 0x0000000110101810 */ /* 0x000fc80007ffe0ff */
[----:B------:R-:W-:Y:S01]  /*31a0*/  @!P4 IADD3 R16, PT, PT, -R16, RZ, RZ ;  /* 0x000000ff1010c210 */ /* 0x000fe20007ffe1ff */
[----:B------:R-:W3:Y:S01]  /*31b0*/  LDG.E.64 R10, desc[UR8][R10.64] ;  /* 0x000000080a0a7981 */ /* 0x000ee2000c1e1b00 */
[----:B------:R-:W-:Y:S02]  /*31c0*/  @!P5 LOP3.LUT R16, RZ, R14, RZ, 0x33, !PT ;  /* 0x0000000eff10d212 */ /* 0x000fe400078e33ff */
[----:B------:R-:W-:-:S03]  /*31d0*/  PLOP3.LUT P5, PT, P6, P0, PT, 0x80, 0x8 ;  /* 0x000000000008781c */ /* 0x000fc600037a1070 */
[----:B------:R-:W-:Y:S02]  /*31e0*/  IMAD R26, R6, R17, R16 ;  /* 0x00000011061a7224 */ /* 0x000fe400078e0210 */
[----:B------:R-:W-:Y:S02]  /*31f0*/  IMAD R17, R15, UR4, RZ ;  /* 0x000000040f117c24 */ /* 0x000fe4000f8e02ff */
[----:B------:R-:W-:Y:S02]  /*3200*/  IMAD R26, R26, UR11, R25 ;  /* 0x0000000b1a1a7c24 */ /* 0x000fe4000f8e0219 */
[----:B-1----:R-:W-:-:S04]  /*3210*/  IMAD.WIDE R12, R17, 0x8, R12 ;  /* 0x00000008110c7825 */ /* 0x002fc800078e020c */
[----:B------:R-:W-:Y:S01]  /*3220*/  @P2 IMAD R19, R26, UR10, R24 ;  /* 0x0000000a1a132c24 */ /* 0x000fe2000f8e0218 */
[----:B------:R-:W0:Y:S01]  /*3230*/  @P5 LDC.64 R14, c[0x0][0x380] ;  /* 0x0000e000ff0e5b82 */ /* 0x000e220000000a00 */
[----:B------:R-:W3:Y:S02]  /*3240*/  @P2 LDG.E.64 R20, desc[UR8][R12.64] ;  /* 0x000000080c142981 */ /* 0x000ee4000c1e1b00 */
[----:B--2---:R-:W-:-:S05]  /*3250*/  @P2 IMAD.WIDE R28, R19, 0x8, R28 ;  /* 0x00000008131c2825 */ /* 0x004fca00078e021c */
[----:B------:R-:W3:Y:S01]  /*3260*/  @P2 LDG.E.64 R16, desc[UR8][R28.64] ;  /* 0x000000081c102981 */ /* 0x000ee2000c1e1b00 */
[----:B------:R-:W-:-:S04]  /*3270*/  @P5 IMAD R19, R26, UR10, R9 ;  /* 0x0000000a1a135c24 */ /* 0x000fc8000f8e0209 */
[----:B0-----:R-:W-:Y:S02]  /*3280*/  @P5 IMAD.WIDE R14, R19, 0x8, R14 ;  /* 0x00000008130e5825 */ /* 0x001fe400078e020e */
[----:B------:R-:W2:Y:S04]  /*3290*/  @P5 LDG.E.64 R18, desc[UR8][R12.64+0x8] ;  /* 0x000008080c125981 */ /* 0x000ea8000c1e1b00 */
[----:B------:R-:W2:Y:S01]  /*32a0*/  @P5 LDG.E.64 R14, desc[UR8][R14.64] ;  /* 0x000000080e0e5981 */ /* 0x000ea2000c1e1b00 */
[----:B------:R-:W-:-:S05]  /*32b0*/  VIADD R22, R9, UR5 ;  /* 0x0000000509167c36 */ /* 0x000fca0008000000 */
[----:B------:R-:W-:-:S04]  /*32c0*/  ISETP.GE.AND P4, PT, R22, UR10, PT ;  /* 0x0000000a16007c0c */ /* 0x000fc8000bf86270 */
[----:B------:R-:W-:-:S04]  /*32d0*/  ISETP.GT.AND P4, PT, R22, -0x1, !P4 ;  /* 0xffffffff1600780c */ /* 0x000fc80006784270 */
[----:B------:R-:W-:Y:S01]  /*32e0*/  PLOP3.LUT P1, PT, P6, P4, PT, 0x80, 0x8 ;  /* 0x000000000008781c */ /* 0x000fe20003729070 */
[----:B---3--:R-:W-:-:S12]  /*32f0*/  @P2 DFMA R10, R20, R16, R10 ;  /* 0x00000010140a222b */ /* 0x008fd8000000000a */
[----:B------:R-:W0:Y:S01]  /*3300*/  @P1 LDC.64 R16, c[0x0][0x380] ;  /* 0x0000e000ff101b82 */ /* 0x000e220000000a00 */
[----:B------:R-:W-:-:S04]  /*3310*/  @P1 IMAD R21, R26, UR10, R22 ;  /* 0x0000000a1a151c24 */ /* 0x000fc8000f8e0216 */
[----:B0-----:R-:W-:Y:S01]  /*3320*/  @P1 IMAD.WIDE R16, R21, 0x8, R16 ;  /* 0x0000000815101825 */ /* 0x001fe200078e0210 */
[----:B--2---:R-:W-:Y:S01]  /*3330*/  @P5 DFMA R10, R18, R14, R10 ;  /* 0x0000000e120a522b */ /* 0x004fe2000000000a */
[----:B------:R-:W2:Y:S04]  /*3340*/  @P1 LDG.E.64 R14, desc[UR8][R12.64+0x10] ;  /* 0x000010080c0e1981 */ /* 0x000ea8000c1e1b00 */
[----:B------:R-:W2:Y:S01]  /*3350*/  @P1 LDG.E.64 R16, desc[UR8][R16.64] ;  /* 0x0000000810101981 */ /* 0x000ea2000c1e1b00 */
[----:B------:R-:W-:-:S04]  /*3360*/  IADD3 R23, PT, PT, R22, UR5, RZ ;  /* 0x0000000516177c10 */ /* 0x000fc8000fffe0ff */
[C---:B------:R-:W-:Y:S01]  /*3370*/  ISETP.GE.AND P2, PT, R23.reuse, UR10, PT ;  /* 0x0000000a17007c0c */ /* 0x040fe2000bf46270 */
[----:B------:R-:W-:-:S03]  /*3380*/  VIADD R27, R23, UR5 ;  /* 0x00000005171b7c36 */ /* 0x000fc60008000000 */
[----:B------:R-:W-:-:S04]  /*3390*/  ISETP.GT.AND P2, PT, R23, -0x1, !P2 ;  /* 0xffffffff1700780c */ /* 0x000fc80005744270 */
[----:B------:R-:W-:-:S13]  /*33a0*/  PLOP3.LUT P5, PT, P6, P2, PT, 0x80, 0x8 ;  /* 0x000000000008781c */ /* 0x000fda00037a5070 */
[----:B------:R-:W0:Y:S01]  /*33b0*/  @P5 LDC.64 R18, c[0x0][0x380] ;  /* 0x0000e000ff125b82 */ /* 0x000e220000000a00 */
[----:B------:R-:W-:-:S04]  /*33c0*/  @P5 IMAD R21, R26, UR10, R23 ;  /* 0x0000000a1a155c24 */ /* 0x000fc8000f8e0217 */
[----:B0-----:R-:W-:Y:S02]  /*33d0*/  @P5 IMAD.WIDE R18, R21, 0x8, R18 ;  /* 0x0000000815125825 */ /* 0x001fe400078e0212 */
[----:B------:R-:W3:Y:S04]  /*33e0*/  @P5 LDG.E.64 R20, desc[UR8][R12.64+0x18] ;  /* 0x000018080c145981 */ /* 0x000ee8000c1e1b00 */
[----:B------:R-:W3:Y:S01]  /*33f0*/  @P5 LDG.E.64 R18, desc[UR8][R18.64] ;  /* 0x0000000812125981 */ /* 0x000ee2000c1e1b00 */
[----:B--2---:R-:W-:Y:S01]  /*3400*/  @P1 DFMA R10, R14, R16, R10 ;  /* 0x000000100e0a122b */ /* 0x004fe2000000000a */
[----:B------:R-:W-:-:S04]  /*3410*/  ISETP.GE.AND P1, PT, R27, UR10, PT ;  /* 0x0000000a1b007c0c */ /* 0x000fc8000bf26270 */
[----:B------:R-:W-:-:S04]  /*3420*/  ISETP.GT.AND P1, PT, R27, -0x1, !P1 ;  /* 0xffffffff1b00780c */ /* 0x000fc80004f24270 */
[----:B------:R-:W-:-:S13]  /*3430*/  PLOP3.LUT P6, PT, P6, P1, PT, 0x80, 0x8 ;  /* 0x000000000008781c */ /* 0x000fda00037c3070 */
[----:B------:R-:W0:Y:S01]  /*3440*/  @P6 LDC.64 R14, c[0x0][0x380] ;  /* 0x0000e000ff0e6b82 */ /* 0x000e220000000a00 */
[----:B------:R-:W-:-:S04]  /*3450*/  @P6 IMAD R17, R26, UR10, R27 ;  /* 0x0000000a1a116c24 */ /* 0x000fc8000f8e021b */
[----:B0-----:R-:W-:Y:S02]  /*3460*/  @P6 IMAD.WIDE R14, R17, 0x8, R14 ;  /* 0x00000008110e6825 */ /* 0x001fe400078e020e */
[----:B------:R-:W2:Y:S04]  /*3470*/  @P6 LDG.E.64 R16, desc[UR8][R12.64+0x20] ;  /* 0x000020080c106981 */ /* 0x000ea8000c1e1b00 */
[----:B------:R-:W2:Y:S01]  /*3480*/  @P6 LDG.E.64 R14, desc[UR8][R14.64] ;  /* 0x000000080e0e6981 */ /* 0x000ea2000c1e1b00 */
[----:B------:R-:W-:Y:S01]  /*3490*/  IADD3 R25, PT, PT, R25, UR6, RZ ;  /* 0x0000000619197c10 */ /* 0x000fe2000fffe0ff */
[----:B---3--:R-:W-:-:S03]  /*34a0*/  @P5 DFMA R10, R20, R18, R10 ;  /* 0x00000012140a522b */ /* 0x008fc6000000000a */
        /* <DEDUP_REMOVED lines=30> */
[----:B------:R0:W2:Y:S01]  /*3690*/  @P6 LDG.E.64 R16, desc[UR8][R20.64] ;  /* 0x0000000814106981 */ /* 0x0000a2000c1e1b00 */
[----:B------:R-:W-:-:S13]  /*36a0*/  PLOP3.LUT P5, PT, P5, P1, PT, 0x80, 0x8 ;  /* 0x000000000008781c */ /* 0x000fda0002fa3070 */
[----:B------:R-:W1:Y:S01]  /*36b0*/  @P5 LDC.64 R14, c[0x0][0x380] ;  /* 0x0000e000ff0e5b82 */ /* 0x000e620000000a00 */
[----:B0-----:R-:W-:-:S04]  /*36c0*/  @P5 IMAD R21, R26, UR10, R27 ;  /* 0x0000000a1a155c24 */ /* 0x001fc8000f8e021b */
[----:B-1----:R-:W-:-:S06]  /*36d0*/  @P5 IMAD.WIDE R14, R21, 0x8, R14 ;  /* 0x00000008150e5825 */ /* 0x002fcc00078e020e */
[----:B------:R-:W3:Y:S01]  /*36e0*/  @P5 LDG.E.64 R14, desc[UR8][R14.64] ;  /* 0x000000080e0e5981 */ /* 0x000ee2000c1e1b00 */
[----:B--2---:R-:W-:-:S03]  /*36f0*/  @P6 DFMA R10, R18, R16, R10 ;  /* 0x00000010120a622b */ /* 0x004fc6000000000a */
[----:B------:R-:W3:Y:S01]  /*3700*/  @P5 LDG.E.64 R16, desc[UR8][R12.64+0x48] ;  /* 0x000048080c105981 */ /* 0x000ee2000c1e1b00 */
[----:B------:R-:W-:-:S04]  /*3710*/  IADD3 R25, PT, PT, R25, UR6, RZ ;  /* 0x0000000619197c10 */ /* 0x000fc8000fffe0ff */
        /* <DEDUP_REMOVED lines=83> */
[----:B------:R-:W-:-:S04]  /*3c50*/  VIADD R26, R26, UR6 ;  /* 0x000000061a1a7c36 */ /* 0x000fc80008000000 */
[----:B------:R-:W-:-:S03]  /*3c60*/  @P3 IMAD R25, R26, UR10, R24 ;  /* 0x0000000a1a193c24 */ /* 0x000fc6000f8e0218 */
[----:B------:R-:W1:Y:S01]  /*3c70*/  @P0 LDC.64 R20, c[0x0][0x380] ;  /* 0x0000e000ff140b82 */ /* 0x000e620000000a00 */
[----:B0-----:R-:W-:Y:S02]  /*3c80*/  @P3 IMAD.WIDE R18, R25, 0x8, R18 ;  /* 0x0000000819123825 */ /* 0x001fe400078e0212 */
[----:B------:R-:W2:Y:S04]  /*3c90*/  @P0 LDG.E.64 R24, desc[UR8][R12.64+0xa8] ;  /* 0x0000a8080c180981 */ /* 0x000ea8000c1e1b00 */
[----:B------:R-:W4:Y:S01]  /*3ca0*/  @P3 LDG.E.64 R18, desc[UR8][R18.64] ;  /* 0x0000000812123981 */ /* 0x000f22000c1e1b00 */
[----:B------:R-:W-:-:S04]  /*3cb0*/  @P0 IMAD R9, R26, UR10, R9 ;  /* 0x0000000a1a090c24 */ /* 0x000fc8000f8e0209 */
[----:B-1----:R-:W-:-:S06]  /*3cc0*/  @P0 IMAD.WIDE R20, R9, 0x8, R20 ;  /* 0x0000000809140825 */ /* 0x002fcc00078e0214 */
[----:B------:R-:W2:Y:S01]  /*3cd0*/  @P0 LDG.E.64 R20, desc[UR8][R20.64] ;  /* 0x0000000814140981 */ /* 0x000ea2000c1e1b00 */
[----:B---3--:R-:W-:-:S03]  /*3ce0*/  @P5 DFMA R10, R16, R14, R10 ;  /* 0x0000000e100a522b */ /* 0x008fc6000000000a */
[----:B------:R-:W4:Y:S01]  /*3cf0*/  @P3 LDG.E.64 R14, desc[UR8][R12.64+0xa0] ;  /* 0x0000a0080c0e3981 */ /* 0x000f22000c1e1b00 */
[----:B------:R-:W-:Y:S02]  /*3d00*/  PLOP3.LUT P4, PT, P6, P4, PT, 0x80, 0x8 ;  /* 0x000000000008781c */ /* 0x000fe40003789070 */
[----:B------:R-:W-:Y:S02]  /*3d10*/  PLOP3.LUT P2, PT, P6, P2, PT, 0x80, 0x8 ;  /* 0x000000000008781c */ /* 0x000fe40003745070 */
[----:B------:R-:W-:-:S09]  /*3d20*/  PLOP3.LUT P1, PT, P6, P1, PT, 0x80, 0x8 ;  /* 0x000000000008781c */ /* 0x000fd20003723070 */
[----:B------:R-:W0:Y:S08]  /*3d30*/  @P4 LDC.64 R16, c[0x0][0x380] ;  /* 0x0000e000ff104b82 */ /* 0x000e300000000a00 */
[----:B------:R-:W1:Y:S01]  /*3d40*/  @P2 LDC.64 R28, c[0x0][0x380] ;  /* 0x0000e000ff1c2b82 */ /* 0x000e620000000a00 */
[C---:B------:R-:W-:Y:S02]  /*3d50*/  @P4 IMAD R9, R26.reuse, UR10, R22 ;  /* 0x0000000a1a094c24 */ /* 0x040fe4000f8e0216 */
[----:B------:R-:W-:-:S02]  /*3d60*/  @P2 IMAD R23, R26, UR10, R23 ;  /* 0x0000000a1a172c24 */ /* 0x000fc4000f8e0217 */
[----:B0-----:R-:W-:-:S06]  /*3d70*/  @P4 IMAD.WIDE R16, R9, 0x8, R16 ;  /* 0x0000000809104825 */ /* 0x001fcc00078e0210 */
[----:B------:R-:W3:Y:S01]  /*3d80*/  @P4 LDG.E.64 R16, desc[UR8][R16.64] ;  /* 0x0000000810104981 */ /* 0x000ee2000c1e1b00 */
[----:B-1----:R-:W-:-:S03]  /*3d90*/  @P2 IMAD.WIDE R28, R23, 0x8, R28 ;  /* 0x00000008171c2825 */ /* 0x002fc600078e021c */
[----:B------:R-:W5:Y:S01]  /*3da0*/  @P1 LDG.E.64 R22, desc[UR8][R12.64+0xc0] ;  /* 0x0000c0080c161981 */ /* 0x000f62000c1e1b00 */
[----:B------:R-:W-:-:S03]  /*3db0*/  @P1 IMAD R27, R26, UR10, R27 ;  /* 0x0000000a1a1b1c24 */ /* 0x000fc6000f8e021b */
[----:B------:R-:W5:Y:S01]  /*3dc0*/  @P2 LDG.E.64 R28, desc[UR8][R28.64] ;  /* 0x000000081c1c2981 */ /* 0x000f62000c1e1b00 */
[----:B----4-:R-:W-:Y:S01]  /*3dd0*/  @P3 DFMA R10, R14, R18, R10 ;  /* 0x000000120e0a322b */ /* 0x010fe2000000000a */
[----:B------:R-:W0:Y:S02]  /*3de0*/  @P1 LDC.64 R14, c[0x0][0x380] ;  /* 0x0000e000ff0e1b82 */ /* 0x000e240000000a00 */
[----:B------:R-:W3:Y:S05]  /*3df0*/  @P4 LDG.E.64 R18, desc[UR8][R12.64+0xb0] ;  /* 0x0000b0080c124981 */ /* 0x000eea000c1e1b00 */
[----:B--2---:R-:W-:Y:S01]  /*3e00*/  @P0 DFMA R10, R24, R20, R10 ;  /* 0x00000014180a022b */ /* 0x004fe2000000000a */
[----:B------:R-:W5:Y:S01]  /*3e10*/  @P2 LDG.E.64 R20, desc[UR8][R12.64+0xb8] ;  /* 0x0000b8080c142981 */ /* 0x000f62000c1e1b00 */
[----:B0-----:R-:W-:-:S06]  /*3e20*/  @P1 IMAD.WIDE R14, R27, 0x8, R14 ;  /* 0x000000081b0e1825 */ /* 0x001fcc00078e020e */
[----:B------:R-:W2:Y:S01]  /*3e30*/  @P1 LDG.E.64 R14, desc[UR8][R14.64] ;  /* 0x000000080e0e1981 */ /* 0x000ea2000c1e1b00 */
[----:B---3--:R-:W-:Y:S01]  /*3e40*/  @P4 DFMA R10, R18, R16, R10 ;  /* 0x00000010120a422b */ /* 0x008fe2000000000a */
[----:B------:R-:W-:-:S07]  /*3e50*/  LEA R18, P0, R8, UR12, 0x3 ;  /* 0x0000000c08127c11 */ /* 0x000fce000f8018ff */
[----:B-----5:R-:W-:Y:S01]  /*3e60*/  @P2 DFMA R10, R20, R28, R10 ;  /* 0x0000001c140a222b */ /* 0x020fe2000000000a */
[----:B------:R-:W-:Y:S02]  /*3e70*/  LEA.HI.X R19, R8, UR13, R3, 0x3, P0 ;  /* 0x0000000d08137c11 */ /* 0x000fe400080f1c03 */
[----:B------:R-:W-:-:S04]  /*3e80*/  IADD3 R8, P0, PT, R5, R8, RZ ;  /* 0x0000000805087210 */ /* 0x000fc80007f1e0ff */
[----:B------:R-:W-:Y:S02]  /*3e90*/  IADD3.X R3, PT, PT, RZ, R3, RZ, P0, !PT ;  /* 0x00000003ff037210 */ /* 0x000fe400007fe4ff */
[----:B------:R-:W-:Y:S01]  /*3ea0*/  ISETP.GE.U32.AND P0, PT, R8, UR14, PT ;  /* 0x0000000e08007c0c */ /* 0x000fe2000bf06070 */
[----:B--2---:R-:W-:-:S03]  /*3eb0*/  @P1 DFMA R10, R22, R14, R10 ;  /* 0x0000000e160a122b */ /* 0x004fc6000000000a */
[----:B------:R-:W-:-:S04]  /*3ec0*/  ISETP.GE.AND.EX P0, PT, R3, UR7, PT, P0 ;  /* 0x0000000703007c0c */ /* 0x000fc8000bf06300 */
[----:B------:R1:W-:Y:S09]  /*3ed0*/  STG.E.64 desc[UR8][R18.64], R10 ;  /* 0x0000000a12007986 */ /* 0x0003f2000c101b08 */
[----:B------:R-:W-:Y:S05]  /*3ee0*/  @!P0 BRA `(.L_x_1636) ;  /* 0xffffffe800f88947 */ /* 0x000fea000383ffff */
[----:B------:R-:W-:Y:S05]  /*3ef0*/  EXIT ;  /* 0x000000000000794d */ /* 0x000fea0003800000 */
.L_x_1635:
        /* <DEDUP_REMOVED lines=22> */
[----:B------:R-:W-:-:S04]  /*4060*/  IMAD.HI.U32 R11, R7, R11, R6 ;  /* 0x0000000b070b7227 */ /* 0x000fc800078e0006 */
[----:B0-----:R-:W-:Y:S02]  /*4070*/  VIADD R6, R12, 0xffffffe ;  /* 0x0ffffffe0c067836 */ /* 0x001fe40000000000 */
[----:B------:R-:W-:-:S05]  /*4080*/  IMAD.HI.U32 R11, R11, R4, RZ ;  /* 0x000000040b0b7227 */ /* 0x000fca00078e00ff */
[----:B------:R-:W-:-:S05]  /*4090*/  IADD3 R7, PT, PT, -R11, RZ, RZ ;  /* 0x000000ff0b077210 */ /* 0x000fca0007ffe1ff */
[C---:B------:R-:W-:Y:S02]  /*40a0*/  IMAD R13, R0.reuse, R7, R4 ;  /* 0x00000007000d7224 */ /* 0x040fe400078e0204 */
[----:B------:R0:W2:Y:S03]  /*40b0*/  F2I.FTZ.U32.TRUNC.NTZ R7, R6 ;  /* 0x0000000600077305 */ /* 0x0000a6000021f000 */
[----:B------:R-:W-:Y:S01]  /*40c0*/  ISETP.GT.U32.AND P0, PT, R0, R13, PT ;  /* 0x0000000d0000720c */ /* 0x000fe20003f04070 */
[----:B0-----:R-:W-:-:S12]  /*40d0*/  IMAD.MOV.U32 R6, RZ, RZ, RZ ;  /* 0x000000ffff067224 */ /* 0x001fd800078e00ff */
[----:B------:R-:W-:Y:S01]  /*40e0*/  @!P0 IADD3 R13, PT, PT, R13, -R0, RZ ;  /* 0x800000000d0d8210 */ /* 0x000fe20007ffe0ff */
[----:B------:R-:W-:-:S03]  /*40f0*/  @!P0 VIADD R11, R11, 0x1 ;  /* 0x000000010b0b8836 */ /* 0x000fc60000000000 */
[----:B------:R-:W-:Y:S01]  /*4100*/  ISETP.GE.U32.AND P1, PT, R13, R0, PT ;  /* 0x000000000d00720c */ /* 0x000fe20003f26070 */
[----:B--2---:R-:W-:-:S12]  /*4110*/  IMAD.MOV R0, RZ, RZ, -R7 ;  /* 0x000000ffff007224 */ /* 0x004fd800078e0a07 */
[----:B------:R-:W-:-:S04]  /*4120*/  @P1 IADD3 R11, PT, PT, R11, 0x1, RZ ;  /* 0x000000010b0b1810 */ /* 0x000fc80007ffe0ff */
[----:B------:R-:W-:Y:S01]  /*4130*/  MOV R4, R11 ;  /* 0x0000000b00047202 */ /* 0x000fe20000000f00 */
[----:B------:R-:W-:Y:S01]  /*4140*/  IMAD.MOV.U32 R11, RZ, RZ, R0 ;  /* 0x000000ffff0b7224 */ /* 0x000fe200078e0000 */
[----:B-1----:R-:W-:Y:S02]  /*4150*/  LEA R0, P0, R8, UR10, 0x3 ;  /* 0x0000000a08007c11 */ /* 0x002fe4000f8018ff */
[----:B------:R-:W-:Y:S01]  /*4160*/  @!P2 IADD3 R4, PT, PT, -R4, RZ, RZ ;  /* 0x000000ff0404a210 */ /* 0x000fe20007ffe1ff */
[----:B------:R-:W-:Y:S01]  /*4170*/  IMAD R11, R11, R2, RZ ;  /* 0x000000020b0b7224 */ /* 0x000fe200078e02ff */
[----:B------:R-:W-:-:S03]  /*4180*/  @!P3 LOP3.LUT R4, RZ, R9, RZ, 0x33, !PT ;  /* 0x00000009ff04b212 */ /* 0x000fc600078e33ff */
[----:B------:R-:W-:Y:S01]  /*4190*/  IMAD.HI.U32 R6, R7, R11, R6 ;  /* 0x0000000b07067227 */ /* 0x000fe200078e0006 */
[----:B---3--:R-:W-:-:S07]  /*41a0*/  LEA.HI.X R7, R8, UR11, R3, 0x3, P0 ;  /* 0x0000000b08077c11 */ /* 0x008fce00080f1c03 */
.L_x_1637:
[----:B0-----:R-:W0:Y:S01]  /*41b0*/  LDC R12, c[0x0][0x424] ;  /* 0x00010900ff0c7b82 */ /* 0x001e220000000800 */
[----:B------:R-:W-:-:S05]  /*41c0*/  IABS R11, R8 ;  /* 0x00000008000b7213 */ /* 0x000fca0000000000 */
[----:B------:R-:W-:Y:S02]  /*41d0*/  IMAD.HI.U32 R9, R6, R11, RZ ;  /* 0x0000000b06097227 */ /* 0x000fe400078e00ff */
[----:B------:R-:W1:Y:S03]  /*41e0*/  LDC R13, c[0x0][0x420] ;  /* 0x00010800ff0d7b82 */ /* 0x000e660000000800 */
[----:B------:R-:W-:-:S05]  /*41f0*/  IADD3 R10, PT, PT, -R9, RZ, RZ ;  /* 0x000000ff090a7210 */ /* 0x000fca0007ffe1ff */
[----:B------:R-:W2:Y:S01]  /*4200*/  LDC R19, c[0x0][0x410] ;  /* 0x00010400ff137b82 */ /* 0x000ea20000000800 */
[----:B0-----:R-:W-:-:S07]  /*4210*/  IABS R14, R12 ;  /* 0x0000000c000e7213 */ /* 0x001fce0000000000 */
[----:B------:R-:W0:Y:S01]  /*4220*/  LDC.64 R24, c[0x0][0x430] ;  /* 0x00010c00ff187b82 */ /* 0x000e220000000a00 */
[----:B------:R-:W3:Y:S01]  /*4230*/  I2F.RP R15, R14 ;  /* 0x0000000e000f7306 */ /* 0x000ee20000209400 */
[----:B-1----:R-:W-:Y:S01]  /*4240*/  IABS R16, R13 ;  /* 0x0000000d00107213 */ /* 0x002fe20000000000 */
[----:B------:R-:W-:-:S04]  /*4250*/  IMAD.MOV R22, RZ, RZ, -R13 ;  /* 0x000000ffff167224 */ /* 0x000fc800078e0a0d */
[----:B------:R-:W-:Y:S01]  /*4260*/  IMAD R11, R16, R10, R11 ;  /* 0x0000000a100b7224 */ /* 0x000fe200078e020b */
[----:B------:R-:W-:-:S04]  /*4270*/  LOP3.LUT R10, R8, R13, RZ, 0x3c, !PT ;  /* 0x0000000d080a7212 */ /* 0x000fc800078e3cff */
[----:B------:R-:W-:Y:S01]  /*4280*/  ISETP.GT.U32.AND P1, PT, R2, R11, PT ;  /* 0x0000000b0200720c */ /* 0x000fe20003f24070 */
[----:B---3--:R-:W1:Y:S01]  /*4290*/  MUFU.RCP R15, R15 ;  /* 0x0000000f000f7308 */ /* 0x008e620000001000 */
[----:B------:R-:W-:Y:S01]  /*42a0*/  ISETP.GE.AND P2, PT, R10, RZ, PT ;  /* 0x000000ff0a00720c */ /* 0x000fe20003f46270 */
[----:B------:R-:W-:-:S10]  /*42b0*/  IMAD.MOV.U32 R10, RZ, RZ, RZ ;  /* 0x000000ffff0a7224 */ /* 0x000fd400078e00ff */
[----:B------:R-:W-:Y:S02]  /*42c0*/  @!P1 IMAD.IADD R11, R11, 0x1, -R16 ;  /* 0x000000010b0b9824 */ /* 0x000fe400078e0a10 */
[----:B------:R-:W-:Y:S01]  /*42d0*/  @!P1 VIADD R9, R9, 0x1 ;  /* 0x0000000109099836 */ /* 0x000fe20000000000 */
[----:B------:R-:W-:Y:S02]  /*42e0*/  ISETP.NE.AND P1, PT, R13, RZ, PT ;  /* 0x000000ff0d00720c */ /* 0x000fe40003f25270 */
[----:B-1----:R-:W-:Y:S02]  /*42f0*/  IADD3 R16, PT, PT, R15, 0xffffffe, RZ ;  /* 0x0ffffffe0f107810 */ /* 0x002fe40007ffe0ff */
[----:B------:R-:W-:Y:S02]  /*4300*/  ISETP.GE.U32.AND P0, PT, R11, R2, PT ;  /* 0x000000020b00720c */ /* 0x000fe40003f06070 */
[----:B------:R-:W1:Y:S01]  /*4310*/  F2I.FTZ.U32.TRUNC.NTZ R11, R16 ;  /* 0x00000010000b7305 */ /* 0x000e62000021f000 */
[----:B--2---:R-:W-:-:S10]  /*4320*/  IABS R15, R19 ;  /* 0x00000013000f7213 */ /* 0x004fd40000000000 */
[----:B------:R-:W-:Y:S01]  /*4330*/  @P0 IADD3 R9, PT, PT, R9, 0x1, RZ ;  /* 0x0000000109090810 */ /* 0x000fe20007ffe0ff */
[----:B-1----:R-:W-:-:S03]  /*4340*/  IMAD.MOV R17, RZ, RZ, -R11 ;  /* 0x000000ffff117224 */ /* 0x002fc600078e0a0b */
[----:B------:R-:W-:Y:S02]  /*4350*/  @!P2 IADD3 R9, PT, PT, -R9, RZ, RZ ;  /* 0x000000ff0909a210 */ /* 0x000fe40007ffe1ff */
[----:B------:R-:W-:Y:S01]  /*4360*/  @!P1 LOP3.LUT R9, RZ, R13, RZ, 0x33, !PT ;  /* 0x0000000dff099212 */ /* 0x000fe200078e33ff */
[----:B------:R-:W-:-:S03]  /*4370*/  IMAD R17, R17, R14, RZ ;  /* 0x0000000e11117224 */ /* 0x000fc600078e02ff */
[----:B------:R-:W-:Y:S01]  /*4380*/  IABS R16, R9 ;  /* 0x0000000900107213 */ /* 0x000fe20000000000 */
[----:B------:R-:W-:Y:S02]  /*4390*/  IMAD.HI.U32 R10, R11, R17, R10 ;  /* 0x000000110b0a7227 */ /* 0x000fe400078e000a */
[----:B------:R-:W1:Y:S01]  /*43a0*/  I2F.RP R17, R15 ;  /* 0x0000000f00117306 */ /* 0x000e620000209400 */
[----:B------:R-:W-:Y:S01]  /*43b0*/  MOV R11, R16 ;  /* 0x00000010000b7202 */ /* 0x000fe20000000f00 */
[----:B------:R-:W-:-:S04]  /*43c0*/  IMAD R13, R9, R22, RZ ;  /* 0x00000016090d7224 */ /* 0x000fc800078e02ff */
[----:B------:R-:W-:-:S04]  /*43d0*/  IMAD.HI.U32 R16, R10, R11, RZ ;  /* 0x0000000b0a107227 */ /* 0x000fc800078e00ff */
[----:B------:R-:W-:Y:S02]  /*43e0*/  IMAD.MOV R10, RZ, RZ, -R16 ;  /* 0x000000ffff0a7224 */ /* 0x000fe400078e0a10 */
[----:B------:R-:W-:Y:S02]  /*43f0*/  IMAD.IADD R13, R13, 0x1, R8 ;  /* 0x000000010d0d7824 */ /* 0x000fe400078e0208 */
[----:B------:R-:W-:Y:S01]  /*4400*/  IMAD R11, R14, R10, R11 ;  /* 0x0000000a0e0b7224 */ /* 0x000fe200078e020b */
[----:B-1----:R-:W1:Y:S01]  /*4410*/  MUFU.RCP R17, R17 ;  /* 0x0000001100117308 */ /* 0x002e620000001000 */
[----:B------:R-:W-:-:S03]  /*4420*/  LOP3.LUT R10, R9, R12, RZ, 0x3c, !PT ;  /* 0x0000000c090a7212 */ /* 0x000fc600078e3cff */
[----:B------:R-:W-:Y:S02]  /*4430*/  ISETP.GT.U32.AND P1, PT, R14, R11, PT ;  /* 0x0000000b0e00720c */ /* 0x000fe40003f24070 */
[----:B------:R-:W-:-:S11]  /*4440*/  ISETP.GE.AND P2, PT, R10, RZ, PT ;  /* 0x000000ff0a00720c */ /* 0x000fd60003f46270 */
[-C--:B------:R-:W-:Y:S01]  /*4450*/  @!P1 IADD3 R11, PT, PT, R11, -R14.reuse, RZ ;  /* 0x8000000e0b0b9210 */ /* 0x080fe20007ffe0ff */
[----:B-1----:R-:W-:Y:S01]  /*4460*/  VIADD R18, R17, 0xffffffe ;  /* 0x0ffffffe11127836 */ /* 0x002fe20000000000 */
[----:B------:R-:W-:Y:S02]  /*4470*/  @!P1 IADD3 R16, PT, PT, R16, 0x1, RZ ;  /* 0x0000000110109810 */ /* 0x000fe40007ffe0ff */
[----:B------:R-:W-:Y:S02]  /*4480*/  ISETP.GE.U32.AND P0, PT, R11, R14, PT ;  /* 0x0000000e0b00720c */ /* 0x000fe40003f06070 */
[----:B------:R-:W1:Y:S01]  /*4490*/  F2I.FTZ.U32.TRUNC.NTZ R11, R18 ;  /* 0x00000012000b7305 */ /* 0x000e62000021f000 */
[----:B------:R-:W2:Y:S01]  /*44a0*/  LDC R14, c[0x0][0x414] ;  /* 0x00010500ff0e7b82 */ /* 0x000ea20000000800 */
[----:B------:R-:W-:-:S09]  /*44b0*/  ISETP.NE.AND P1, PT, R12, RZ, PT ;  /* 0x000000ff0c00720c */ /* 0x000fd20003f25270 */
[----:B------:R-:W-:Y:S01]  /*44c0*/  @P0 VIADD R16, R16, 0x1 ;  /* 0x0000000110100836 */ /* 0x000fe20000000000 */
[----:B-1----:R-:W-:-:S03]  /*44d0*/  IADD3 R10, PT, PT, RZ, -R11, RZ ;  /* 0x8000000bff0a7210 */ /* 0x002fc60007ffe0ff */
[----:B------:R-:W-:Y:S01]  /*44e0*/  @!P2 IMAD.MOV R16, RZ, RZ, -R16 ;  /* 0x000000ffff10a224 */ /* 0x000fe200078e0a10 */
[----:B------:R-:W-:Y:S01]  /*44f0*/  @!P1 LOP3.LUT R16, RZ, R12, RZ, 0x33, !PT ;  /* 0x0000000cff109212 */ /* 0x000fe200078e33ff */
[----:B------:R-:W-:Y:S02]  /*4500*/  IMAD R17, R10, R15, RZ ;  /* 0x0000000f0a117224 */ /* 0x000fe400078e02ff */
[----:B------:R-:W-:Y:S01]  /*4510*/  HFMA2 R10, -RZ, RZ, 0, 0 ;  /* 0x00000000ff0a7431 */ /* 0x000fe200000001ff */
[----:B------:R-:W-:Y:S02]  /*4520*/  IABS R18, R16 ;  /* 0x0000001000127213 */ /* 0x000fe40000000000 */
[----:B--2---:R-:W-:Y:S02]  /*4530*/  ISETP.NE.AND P5, PT, R14, RZ, PT ;  /* 0x000000ff0e00720c */ /* 0x004fe40003fa5270 */
[----:B------:R-:W-:Y:S01]  /*4540*/  IMAD.HI.U32 R17, R11, R17, R10 ;  /* 0x000000110b117227 */ /* 0x000fe200078e000a */
[----:B------:R-:W-:-:S05]  /*4550*/  IABS R11, R14 ;  /* 0x0000000e000b7213 */ /* 0x000fca0000000000 */
[----:B------:R-:W-:-:S04]  /*4560*/  IMAD.HI.U32 R10, R17, R18, RZ ;  /* 0x00000012110a7227 */ /* 0x000fc800078e00ff */
[----:B------:R-:W-:Y:S01]  /*4570*/  IMAD.MOV.U32 R17, RZ, RZ, R11 ;  /* 0x000000ffff117224 */ /* 0x000fe200078e000b */
[----:B------:R-:W-:-:S03]  /*4580*/  IADD3 R11, PT, PT, -R10, RZ, RZ ;  /* 0x000000ff0a0b7210 */ /* 0x000fc60007ffe1ff */
[----:B------:R-:W1:Y:S02]  /*4590*/  I2F.RP R20, R17 ;  /* 0x0000001100147306 */ /* 0x000e640000209400 */
[----:B------:R-:W-:Y:S01]  /*45a0*/  IMAD R18, R15, R11, R18 ;  /* 0x0000000b0f127224 */ /* 0x000fe200078e0212 */
[----:B------:R-:W-:-:S04]  /*45b0*/  LOP3.LUT R11, R16, R19, RZ, 0x3c, !PT ;  /* 0x00000013100b7212 */ /* 0x000fc800078e3cff */
[----:B------:R-:W-:Y:S02]  /*45c0*/  ISETP.GT.U32.AND P1, PT, R15, R18, PT ;  /* 0x000000120f00720c */ /* 0x000fe40003f24070 */
[----:B------:R-:W-:Y:S01]  /*45d0*/  ISETP.GE.AND P2, PT, R11, RZ, PT ;  /* 0x000000ff0b00720c */ /* 0x000fe20003f46270 */
[----:B-1----:R-:W1:Y:S10]  /*45e0*/  MUFU.RCP R20, R20 ;  /* 0x0000001400147308 */ /* 0x002e740000001000 */
[----:B------:R-:W-:-:S02]  /*45f0*/  @!P1 IMAD.IADD R18, R18, 0x1, -R15 ;  /* 0x0000000112129824 */ /* 0x000fc400078e0a0f */
[----:B------:R-:W-:Y:S01]  /*4600*/  @!P1 VIADD R10, R10, 0x1 ;  /* 0x000000010a0a9836 */ /* 0x000fe20000000000 */
[----:B------:R-:W-:Y:S02]  /*4610*/  ISETP.NE.AND P1, PT, R19, RZ, PT ;  /* 0x000000ff1300720c */ /* 0x000fe40003f25270 */
[----:B------:R-:W-:Y:S02]  /*4620*/  ISETP.GE.U32.AND P0, PT, R18, R15, PT ;  /* 0x0000000f1200720c */ /* 0x000fe40003f06070 */
[----:B-1----:R-:W-:-:S04]  /*4630*/  IADD3 R18, PT, PT, R20, 0xffffffe, RZ ;  /* 0x0ffffffe14127810 */ /* 0x002fc80007ffe0ff */
[----:B------:R-:W1:Y:S07]  /*4640*/  F2I.FTZ.U32.TRUNC.NTZ R11, R18 ;  /* 0x00000012000b7305 */ /* 0x000e6e000021f000 */
[----:B------:R-:W-:-:S05]  /*4650*/  @P0 IADD3 R10, PT, PT, R10, 0x1, RZ ;  /* 0x000000010a0a0810 */ /* 0x000fca0007ffe0ff */
[----:B------:R-:W-:-:S05]  /*4660*/  IMAD.MOV.U32 R15, RZ, RZ, R10 ;  /* 0x000000ffff0f7224 */ /* 0x000fca00078e000a */
[----:B------:R-:W-:Y:S02]  /*4670*/  @!P2 IADD3 R15, PT, PT, -R15, RZ, RZ ;  /* 0x000000ff0f0fa210 */ /* 0x000fe40007ffe1ff */
[----:B------:R-:W-:Y:S01]  /*4680*/  @!P1 LOP3.LUT R15, RZ, R19, RZ, 0x33, !PT ;  /* 0x00000013ff0f9212 */ /* 0x000fe200078e33ff */
[----:B-1----:R-:W-:-:S03]  /*4690*/  IMAD.MOV R20, RZ, RZ, -R11 ;  /* 0x000000ffff147224 */ /* 0x002fc600078e0a0b */
[----:B------:R-:W-:Y:S01]  /*46a0*/  IADD3 R10, PT, PT, -R15, RZ, RZ ;  /* 0x000000ff0f0a7210 */ /* 0x000fe20007ffe1ff */
[----:B------:R-:W-:-:S04]  /*46b0*/  IMAD R21, R20, R17, RZ ;  /* 0x0000001114157224 */ /* 0x000fc800078e02ff */
[----:B------:R-:W-:Y:S01]  /*46c0*/  IMAD R19, R19, R10, R16 ;  /* 0x0000000a13137224 */ /* 0x000fe200078e0210 */
[----:B------:R-:W-:Y:S01]  /*46d0*/  IADD3 R16, PT, PT, -R16, RZ, RZ ;  /* 0x000000ff10107210 */ /* 0x000fe20007ffe1ff */
[----:B------:R-:W-:-:S03]  /*46e0*/  IMAD.MOV.U32 R10, RZ, RZ, RZ ;  /* 0x000000ffff0a7224 */ /* 0x000fc600078e00ff */
[----:B------:R-:W-:Y:S01]  /*46f0*/  IABS R20, R19 ;  /* 0x0000001300147213 */ /* 0x000fe20000000000 */
[----:B------:R-:W-:Y:S02]  /*4700*/  IMAD.HI.U32 R21, R11, R21, R10 ;  /* 0x000000150b157227 */ /* 0x000fe400078e000a */
[----:B------:R-:W0:Y:S02]  /*4710*/  LDC.64 R10, c[0x0][0x438] ;  /* 0x00010e00ff0a7b82 */ /* 0x000e240000000a00 */
[----:B------:R-:W-:Y:S01]  /*4720*/  IMAD R16, R12, R16, R9 ;  /* 0x000000100c107224 */ /* 0x000fe200078e0209 */
[----:B------:R-:W-:Y:S01]  /*4730*/  LOP3.LUT R9, R19, R14, RZ, 0x3c, !PT ;  /* 0x0000000e13097212 */ /* 0x000fe200078e3cff */
[----:B------:R-:W-:-:S03]  /*4740*/  IMAD.HI.U32 R18, R21, R20, RZ ;  /* 0x0000001415127227 */ /* 0x000fc600078e00ff */
[----:B------:R-:W-:Y:S01]  /*4750*/  ISETP.GE.AND P4, PT, R9, RZ, PT ;  /* 0x000000ff0900720c */ /* 0x000fe20003f86270 */
[----:B------:R-:W-:Y:S01]  /*4760*/  IMAD R19, R19, UR4, RZ ;  /* 0x0000000413137c24 */ /* 0x000fe2000f8e02ff */
[----:B------:R-:W-:-:S05]  /*4770*/  IADD3 R21, PT, PT, -R18, RZ, RZ ;  /* 0x000000ff12157210 */ /* 0x000fca0007ffe1ff */
[----:B------:R-:W-:-:S05]  /*4780*/  IMAD R20, R17, R21, R20 ;  /* 0x0000001511147224 */ /* 0x000fca00078e0214 */
[----:B------:R-:W-:Y:S01]  /*4790*/  ISETP.GT.U32.AND P0, PT, R17, R20, PT ;  /* 0x000000141100720c */ /* 0x000fe20003f04070 */
[----:B0-----:R-:W-:Y:S02]  /*47a0*/  IMAD R24, R13, R24, -R10 ;  /* 0x000000180d187224 */ /* 0x001fe400078e0a0a */
[----:B------:R-:W-:Y:S01]  /*47b0*/  IMAD R25, R16, R25, -R11 ;  /* 0x0000001910197224 */ /* 0x000fe200078e0a0b */
[----:B------:R-:W0:Y:S01]  /*47c0*/  LDC.64 R12, c[0x0][0x3d0] ;  /* 0x0000f400ff0c7b82 */ /* 0x000e220000000a00 */
[C---:B------:R-:W-:Y:S01]  /*47d0*/  VIADD R9, R24.reuse, UR5 ;  /* 0x0000000518097c36 */ /* 0x040fe20008000000 */
[----:B------:R-:W-:Y:S02]  /*47e0*/  ISETP.GE.AND P3, PT, R24, UR12, PT ;  /* 0x0000000c18007c0c */ /* 0x000fe4000bf66270 */
[----:B------:R-:W-:-:S05]  /*47f0*/  ISETP.GE.AND P6, PT, R25, UR13, PT ;  /* 0x0000000d19007c0c */ /* 0x000fca000bfc6270 */
[----:B------:R-:W-:Y:S01]  /*4800*/  @!P0 VIADD R18, R18, 0x1 ;  /* 0x0000000112128836 */ /* 0x000fe20000000000 */
[----:B------:R-:W-:Y:S02]  /*4810*/  ISETP.GT.AND P3, PT, R24, -0x1, !P3 ;  /* 0xffffffff1800780c */ /* 0x000fe40005f64270 */
[----:B------:R-:W-:Y:S02]  /*4820*/  ISETP.GT.AND P6, PT, R25, -0x1, !P6 ;  /* 0xffffffff1900780c */ /* 0x000fe400077c4270 */
[-C--:B------:R-:W-:Y:S02]  /*4830*/  @!P0 IADD3 R20, PT, PT, R20, -R17.reuse, RZ ;  /* 0x8000001114148210 */ /* 0x080fe40007ffe0ff */
[----:B------:R-:W-:Y:S02]  /*4840*/  PLOP3.LUT P2, PT, P6, P3, PT, 0x80, 0x8 ;  /* 0x000000000008781c */ /* 0x000fe40003747070 */
[----:B------:R-:W-:Y:S02]  /*4850*/  ISETP.GE.U32.AND P1, PT, R20, R17, PT ;  /* 0x000000111400720c */ /* 0x000fe40003f26070 */
[----:B------:R-:W-:-:S04]  /*4860*/  ISETP.GE.AND P0, PT, R9, UR12, PT ;  /* 0x0000000c09007c0c */ /* 0x000fc8000bf06270 */
[----:B------:R-:W-:Y:S01]  /*4870*/  ISETP.GT.AND P0, PT, R9, -0x1, !P0 ;  /* 0xffffffff0900780c */ /* 0x000fe20004704270 */
[----:B0-----:R-:W-:-:S04]  /*4880*/  IMAD.WIDE R12, R19, 0x8, R12 ;  /* 0x00000008130c7825 */ /* 0x001fc800078e020c */
[----:B------:R-:W0:Y:S02]  /*4890*/  @P2 LDC.64 R16, c[0x0][0x380] ;  /* 0x0000e000ff102b82 */ /* 0x000e240000000a00 */
[----:B------:R-:W-:Y:S01]  /*48a0*/  @P1 IADD3 R18, PT, PT, R18, 0x1, RZ ;  /* 0x0000000112121810 */ /* 0x000fe20007ffe0ff */
[----:B------:R-:W2:Y:S03]  /*48b0*/  @P2 LDG.E.64 R20, desc[UR8][R12.64] ;  /* 0x000000080c142981 */ /* 0x000ea6000c1e1b00 */
[----:B------:R-:W-:Y:S02]  /*48c0*/  @!P4 IADD3 R18, PT, PT, -R18, RZ, RZ ;  /* 0x000000ff1212c210 */ /* 0x000fe40007ffe1ff */
[----:B------:R-:W-:Y:S02]  /*48d0*/  @!P5 LOP3.LUT R18, RZ, R14, RZ, 0x33, !PT ;  /* 0x0000000eff12d212 */ /* 0x000fe400078e33ff */
[----:B------:R-:W-:-:S03]  /*48e0*/  PLOP3.LUT P5, PT, P6, P0, PT, 0x80, 0x8 ;  /* 0x000000000008781c */ /* 0x000fc600037a1070 */
[----:B------:R-:W-:-:S04]  /*48f0*/  IMAD R26, R4, R15, R18 ;  /* 0x0000000f041a7224 */ /* 0x000fc800078e0212 */
[----:B------:R-:W-:-:S04]  /*4900*/  IMAD R26, R26, UR13, R25 ;  /* 0x0000000d1a1a7c24 */ /* 0x000fc8000f8e0219 */
[----:B------:R-:W-:Y:S02]  /*4910*/  @P2 IMAD R11, R26, UR12, R24 ;  /* 0x0000000c1a0b2c24 */ /* 0x000fe4000f8e0218 */
[----:B------:R-:W1:Y:S01]  /*4920*/  @P5 LDC.64 R14, c[0x0][0x380] ;  /* 0x0000e000ff0e5b82 */ /* 0x000e620000000a00 */
[----:B------:R-:W3:Y:S01]  /*4930*/  @P5 LDG.E.64 R18, desc[UR8][R12.64+0x8] ;  /* 0x000008080c125981 */ /* 0x000ee2000c1e1b00 */
[----:B0-----:R-:W-:-:S06]  /*4940*/  @P2 IMAD.WIDE R16, R11, 0x8, R16 ;  /* 0x000000080b102825 */ /* 0x001fcc00078e0210 */
[----:B------:R-:W2:Y:S01]  /*4950*/  @P2 LDG.E.64 R16, desc[UR8][R16.64] ;  /* 0x0000000810102981 */ /* 0x000ea2000c1e1b00 */
[----:B------:R-:W-:-:S04]  /*4960*/  @P5 IMAD R11, R26, UR12, R9 ;  /* 0x0000000c1a0b5c24 */ /* 0x000fc8000f8e0209 */
[----:B-1----:R-:W-:-:S06]  /*4970*/  @P5 IMAD.WIDE R14, R11, 0x8, R14 ;  /* 0x000000080b0e5825 */ /* 0x002fcc00078e020e */
[----:B------:R-:W3:Y:S01]  /*4980*/  @P5 LDG.E.64 R14, desc[UR8][R14.64] ;  /* 0x000000080e0e5981 */ /* 0x000ee2000c1e1b00 */
[----:B------:R-:W-:-:S05]  /*4990*/  VIADD R22, R9, UR5 ;  /* 0x0000000509167c36 */ /* 0x000fca0008000000 */
[----:B------:R-:W-:-:S04]  /*49a0*/  ISETP.GE.AND P4, PT, R22, UR12, PT ;  /* 0x0000000c16007c0c */ /* 0x000fc8000bf86270 */
[----:B------:R-:W-:-:S04]  /*49b0*/  ISETP.GT.AND P4, PT, R22, -0x1, !P4 ;  /* 0xffffffff1600780c */ /* 0x000fc80006784270 */
[----:B------:R-:W-:Y:S02]  /*49c0*/  PLOP3.LUT P1, PT, P6, P4, PT, 0x80, 0x8 ;  /* 0x000000000008781c */ /* 0x000fe40003729070 */
[----:B------:R-:W-:Y:S01]  /*49d0*/  CS2R R10, SRZ ;  /* 0x00000000000a7805 */ /* 0x000fe2000001ff00 */
[----:B--2---:R-:W-:-:S10]  /*49e0*/  @P2 DFMA R10, R20, R16, RZ ;  /* 0x00000010140a222b */ /* 0x004fd400000000ff */
[----:B------:R-:W0:Y:S01]  /*49f0*/  @P1 LDC.64 R16, c[0x0][0x380] ;  /* 0x0000e000ff101b82 */ /* 0x000e220000000a00 */
[----:B------:R-:W-:-:S04]  /*4a00*/  @P1 IMAD R21, R26, UR12, R22 ;  /* 0x0000000c1a151c24 */ /* 0x000fc8000f8e0216 */
[----:B0-----:R-:W-:Y:S01]  /*4a10*/  @P1 IMAD.WIDE R16, R21, 0x8, R16 ;  /* 0x0000000815101825 */ /* 0x001fe200078e0210 */
[----:B---3--:R-:W-:Y:S01]  /*4a20*/  @P5 DFMA R10, R18, R14, R10 ;  /* 0x0000000e120a522b */ /* 0x008fe2000000000a */
        /* <DEDUP_REMOVED lines=173> */
[----:B------:R1:W5:Y:S01]  /*5500*/  @P2 LDG.E.64 R20, desc[UR8][R12.64+0xb8] ;  /* 0x0000b8080c142981 */ /* 0x000362000c1e1b00 */
[----:B0-----:R-:W-:-:S06]  /*5510*/  @P1 IMAD.WIDE R14, R27, 0x8, R14 ;  /* 0x000000081b0e1825 */ /* 0x001fcc00078e020e */
[----:B------:R-:W2:Y:S01]  /*5520*/  @P1 LDG.E.64 R14, desc[UR8][R14.64] ;  /* 0x000000080e0e1981 */ /* 0x000ea2000c1e1b00 */
[----:B-1----:R-:W-:Y:S01]  /*5530*/  MOV R12, R0 ;  /* 0x00000000000c7202 */ /* 0x002fe20000000f00 */
[----:B------:R-:W-:Y:S01]  /*5540*/  IMAD.MOV.U32 R13, RZ, RZ, R7 ;  /* 0x000000ffff0d7224 */ /* 0x000fe200078e0007 */
[----:B------:R-:W-:-:S04]  /*5550*/  IADD3 R8, P0, PT, R5, R8, RZ ;  /* 0x0000000805087210 */ /* 0x000fc80007f1e0ff */
[----:B------:R-:W-:Y:S02]  /*5560*/  IADD3.X R3, PT, PT, RZ, R3, RZ, P0, !PT ;  /* 0x00000003ff037210 */ /* 0x000fe400007fe4ff */
[----:B------:R-:W-:-:S04]  /*5570*/  ISETP.GE.U32.AND P0, PT, R8, UR14, PT ;  /* 0x0000000e08007c0c */ /* 0x000fc8000bf06070 */
[----:B------:R-:W-:Y:S01]  /*5580*/  ISETP.GE.AND.EX P0, PT, R3, UR7, PT, P0 ;  /* 0x0000000703007c0c */ /* 0x000fe2000bf06300 */
[----:B---3--:R-:W-:-:S08]  /*5590*/  @P4 DFMA R10, R18, R16, R10 ;  /* 0x00000010120a422b */ /* 0x008fd0000000000a */
[----:B-----5:R-:W-:-:S08]  /*55a0*/  @P2 DFMA R10, R20, R28, R10 ;  /* 0x0000001c140a222b */ /* 0x020fd0000000000a */
[----:B--2---:R-:W-:-:S07]  /*55b0*/  @P1 DFMA R10, R22, R14, R10 ;  /* 0x0000000e160a122b */ /* 0x004fce000000000a */
[----:B------:R0:W-:Y:S01]  /*55c0*/  STG.E.64 desc[UR8][R12.64], R10 ;  /* 0x0000000a0c007986 */ /* 0x0001e2000c101b08 */
[----:B------:R-:W-:-:S04]  /*55d0*/  LEA R0, P1, R5, R0, 0x3 ;  /* 0x0000000005007211 */ /* 0x000fc800078218ff */
[----:B------:R-:W-:Y:S01]  /*55e0*/  LEA.HI.X R7, R5, R7, RZ, 0x3, P1 ;  /* 0x0000000705077211 */ /* 0x000fe200008f1cff */
[----:B------:R-:W-:Y:S08]  /*55f0*/  @!P0 BRA `(.L_x_1637) ;  /* 0xffffffe800ec8947 */ /* 0x000ff0000383ffff */
[----:B------:R-:W-:Y:S05]  /*5600*/  EXIT ;  /* 0x000000000000794d */ /* 0x000fea0003800000 */
.L_x_1638:
        /* <DEDUP_REMOVED lines=15> */
.L_x_1758:


//--------------------- .nv.shared._ZN2at6native51_GLOBAL__N__2c613397_18_DepthwiseConv2d_cu_9959487035conv_depthwise2d_grad_weight_kernelIN3c108BFloat16EjEEvNS_27GenericPackedTensorAccessorIKT_Lm4ENS_16DefaultPtrTraitsEiEES9_NS5_IS6_Lm4ES8_iEEiiiiiiiiiiiiiiii --------------------------
	.section	.nv.shared._ZN2at6native51_GLOBAL__N__2c613397_18_DepthwiseConv2d_cu_9959487035conv_depthwise2d_grad_weight_kernelIN3c108BFloat16EjEEvNS_27GenericPackedTensorAccessorIKT_Lm4ENS_16DefaultPtrTraitsEiEES9_NS5_IS6_Lm4ES8_iEEiiiiiiiiiiiiiiii,"aw",@nobits
	.sectionflags	@""
	.align	16
	.zero		1024


//--------------------- .nv.shared.reserved.0     --------------------------
	.section	.nv.shared.reserved.0,"aw",@nobits
	.weak		__nv_reservedSMEM_offset_0_alias
	.size		__nv_reservedSMEM_offset_0_alias, 0, 64
	.other		__nv_reservedSMEM_offset_0_alias,@"STO_CUDA_RESERVED_SHARED STV_DEFAULT"
__nv_reservedSMEM_offset_0_alias:
	.zero		0
	.zero		64


//--------------------- .nv.global                --------------------------
	.section	.nv.global,"aw",@nobits
.nv.global:
	.type		_ZN49_INTERNAL_2c613397_18_DepthwiseConv2d_cu_995948704cuda3std3__48in_placeE,@object
	.size		_ZN49_INTERNAL_2c613397_18_DepthwiseConv2d_cu_995948704cuda3std3__48in_placeE,(_ZN49_INTERNAL_2c613397_18_DepthwiseConv2d_cu_995948704cuda3std6ranges3__45__cpo8distanceE - _ZN49_INTERNAL_2c613397_18_DepthwiseConv2d_cu_995948704cuda3std3__48in_placeE)
_ZN49_INTERNAL_2c613397_18_DepthwiseConv2d_cu_995948704cuda3std3__48in_placeE:
	.zero		1
	.type		_ZN49_INTERNAL_2c613397_18_DepthwiseConv2d_cu_995948704cuda3std6ranges3__45__cpo8distanceE,@object
	.size		_ZN49_INTERNAL_2c613397_18_DepthwiseConv2d_cu_995948704cuda3std6ranges3__45__cpo8distanceE,(_ZN49_INTERNAL_2c613397_18_DepthwiseConv2d_cu_995948704cuda3std3__45__cpo6cbeginE - _ZN49_INTERNAL_2c613397_18_DepthwiseConv2d_cu_995948704cuda3std6ranges3__45__cpo8distanceE)
_ZN49_INTERNAL_2c613397_18_DepthwiseConv2d_cu_995948704cuda3std6ranges3__45__cpo8distanceE:
	.zero		1
	.type		_ZN49_INTERNAL_2c613397_18_DepthwiseConv2d_cu_995948704cuda3std3__45__cpo6cbeginE,@object
	.size		_ZN49_INTERNAL_2c613397_18_DepthwiseConv2d_cu_995948704cuda3std3__45__cpo6cbeginE,(_ZN49_INTERNAL_2c613397_18_DepthwiseConv2d_cu_995948704cuda3std6ranges3__45__cpo7advanceE - _ZN49_INTERNAL_2c613397_18_DepthwiseConv2d_cu_995948704cuda3std3__45__cpo6cbeginE)
_ZN49_INTERNAL_2c613397_18_DepthwiseConv2d_cu_995948704cuda3std3__45__cpo6cbeginE:
	.zero		1
	.type		_ZN49_INTERNAL_2c613397_18_DepthwiseConv2d_cu_995948704cuda3std6ranges3__45__cpo7advanceE,@object
	.size		_ZN49_INTERNAL_2c613397_18_DepthwiseConv2d_cu_995948704cuda3std6ranges3__45__cpo7advanceE,(_ZN49_INTERNAL_2c613397_18_DepthwiseConv2d_cu_995948704cuda3std3__45__cpo7crbeginE - _ZN49_INTERNAL_2c613397_18_DepthwiseConv2d_cu_995948704cuda3std6ranges3__45__cpo7advanceE)
_ZN49_INTERNAL_2c613397_18_DepthwiseConv2d_cu_995948704cuda3std6ranges3__45__cpo7advanceE:
	.zero		1
	.type		_ZN49_INTERNAL_2c613397_18_DepthwiseConv2d_cu_995948704cuda3std3__45__cpo7crbeginE,@object
	.size		_ZN49_INTERNAL_2c613397_18_DepthwiseConv2d_cu_995948704cuda3std3__45__cpo7crbeginE,(_ZN49_INTERNAL_2c613397_18_DepthwiseConv2d_cu_995948704cuda3std6ranges3__45__cpo4dataE - _ZN49_INTERNAL_2c613397_18_DepthwiseConv2d_cu_995948704cuda3std3__45__cpo7crbeginE)
_ZN49_INTERNAL_2c613397_18_DepthwiseConv2d_cu_995948704cuda3std3__45__cpo7crbeginE:
	.zero		1
	.type		_ZN49_INTERNAL_2c613397_18_DepthwiseConv2d_cu_995948704cuda3std6ranges3__45__cpo4dataE,@object
	.size		_ZN49_INTERNAL_2c613397_18_DepthwiseConv2d_cu_995948704cuda3std6ranges3__45__cpo4dataE,(_ZN49_INTERNAL_2c613397_18_DepthwiseConv2d_cu_995948704cuda3std6ranges3__45__cpo5beginE - _ZN49_INTERNAL_2c613397_18_DepthwiseConv2d_cu_995948704cuda3std6ranges3__45__cpo4dataE)
_ZN49_INTERNAL_2c613397_18_DepthwiseConv2d_cu_995948704cuda3std6ranges3__45__cpo4dataE:
	.zero		1
	.type		_ZN49_INTERNAL_2c613397_18_DepthwiseConv2d_cu_995948704cuda3std6ranges3__45__cpo5beginE,@object
	.size		_ZN49_INTERNAL_2c613397_18_DepthwiseConv2d_cu_995948704cuda3std6ranges3__45__cpo5beginE,(_ZN49_INTERNAL_2c613397_18_DepthwiseConv2d_cu_995948704cuda3std3__451_GLOBAL__N__2c613397_18_DepthwiseConv2d_cu_995948706ignoreE - _ZN49_INTERNAL_2c613397_18_DepthwiseConv2d_cu_995948704cuda3std6ranges3__45__cpo5beginE)
_ZN49_INTERNAL_2c613397_18_DepthwiseConv2d_cu_995948704cuda3std6ranges3__45__cpo5beginE:
	.zero		1
	.type		_ZN49_INTERNAL_2c613397_18_DepthwiseConv2d_cu_995948704cuda3std3__451_GLOBAL__N__2c613397_18_DepthwiseConv2d_cu_995948706ignoreE,@object
	.size		_ZN49_INTERNAL_2c613397_18_DepthwiseConv2d_cu_995948704cuda3std3__451_GLOBAL__N__2c613397_18_DepthwiseConv2d_cu_995948706ignoreE,(_ZN49_INTERNAL_2c613397_18_DepthwiseConv2d_cu_995948704cuda3std6ranges3__45__cpo4sizeE - _ZN49_INTERNAL_2c613397_18_DepthwiseConv2d_cu_995948704cuda3std3__451_GLOBAL__N__2c613397_18_DepthwiseConv2d_cu_995948706ignoreE)
_ZN49_INTERNAL_2c613397_18_DepthwiseConv2d_cu_995948704cuda3std3__451_GLOBAL__N__2c613397_18_DepthwiseConv2d_cu_995948706ignoreE:
	.zero		1
	.type		_ZN49_INTERNAL_2c613397_18_DepthwiseConv2d_cu_995948704cuda3std6ranges3__45__cpo4sizeE,@object
	.size		_ZN49_INTERNAL_2c613397_18_DepthwiseConv2d_cu_995948704cuda3std6ranges3__45__cpo4sizeE,(_ZN49_INTERNAL_2c613397_18_DepthwiseConv2d_cu_995948704cuda3std3__45__cpo5beginE - _ZN49_INTERNAL_2c613397_18_DepthwiseConv2d_cu_995948704cuda3std6ranges3__45__cpo4sizeE)
_ZN49_INTERNAL_2c613397_18_DepthwiseConv2d_cu_995948704cuda3std6ranges3__45__cpo4sizeE:
	.zero		1
	.type		_ZN49_INTERNAL_2c613397_18_DepthwiseConv2d_cu_995948704cuda3std3__45__cpo5beginE,@object
	.size		_ZN49_INTERNAL_2c613397_18_DepthwiseConv2d_cu_995948704cuda3std3__45__cpo5beginE,(_ZN49_INTERNAL_2c613397_18_DepthwiseConv2d_cu_995948704cuda3std6ranges3__45__cpo6cbeginE - _ZN49_INTERNAL_2c613397_18_DepthwiseConv2d_cu_995948704cuda3std3__45__cpo5beginE)
_ZN49_INTERNAL_2c613397_18_DepthwiseConv2d_cu_995948704cuda3std3__45__cpo5beginE:
	.zero		1
	.type		_ZN49_INTERNAL_2c613397_18_DepthwiseConv2d_cu_995948704cuda3std6ranges3__45__cpo6cbeginE,@object
	.size		_ZN49_INTERNAL_2c613397_18_DepthwiseConv2d_cu_995948704cuda3std6ranges3__45__cpo6cbeginE,(_ZN49_INTERNAL_2c613397_18_DepthwiseConv2d_cu_995948704cuda3std3__45__cpo6rbeginE - _ZN49_INTERNAL_2c613397_18_DepthwiseConv2d_cu_995948704cuda3std6ranges3__45__cpo6cbeginE)
_ZN49_INTERNAL_2c613397_18_DepthwiseConv2d_cu_995948704cuda3std6ranges3__45__cpo6cbeginE:
	.zero		1
	.type		_ZN49_INTERNAL_2c613397_18_DepthwiseConv2d_cu_995948704cuda3std3__45__cpo6rbeginE,@object
	.size		_ZN49_INTERNAL_2c613397_18_DepthwiseConv2d_cu_995948704cuda3std3__45__cpo6rbeginE,(_ZN49_INTERNAL_2c613397_18_DepthwiseConv2d_cu_995948704cuda3std6ranges3__45__cpo4nextE - _ZN49_INTERNAL_2c613397_18_DepthwiseConv2d_cu_995948704cuda3std3__45__cpo6rbeginE)
_ZN49_INTERNAL_2c613397_18_DepthwiseConv2d_cu_995948704cuda3std3__45__cpo6rbeginE:
	.zero		1
	.type		_ZN49_INTERNAL_2c613397_18_DepthwiseConv2d_cu_995948704cuda3std6ranges3__45__cpo4nextE,@object
	.size		_ZN49_INTERNAL_2c613397_18_DepthwiseConv2d_cu_995948704cuda3std6ranges3__45__cpo4nextE,(_ZN49_INTERNAL_2c613397_18_DepthwiseConv2d_cu_995948704cuda3std6ranges3__45__cpo4swapE - _ZN49_INTERNAL_2c613397_18_DepthwiseConv2d_cu_995948704cuda3std6ranges3__45__cpo4nextE)
_ZN49_INTERNAL_2c613397_18_DepthwiseConv2d_cu_995948704cuda3std6ranges3__45__cpo4nextE:
	.zero		1
	.type		_ZN49_INTERNAL_2c613397_18_DepthwiseConv2d_cu_995948704cuda3std6ranges3__45__cpo4swapE,@object
	.size		_ZN49_INTERNAL_2c613397_18_DepthwiseConv2d_cu_995948704cuda3std6ranges3__45__cpo4swapE,(_ZN49_INTERNAL_2c613397_18_DepthwiseConv2d_cu_995948704cuda3std3__420unreachable_sentinelE - _ZN49_INTERNAL_2c613397_18_DepthwiseConv2d_cu_995948704cuda3std6ranges3__45__cpo4swapE)
_ZN49_INTERNAL_2c613397_18_DepthwiseConv2d_cu_995948704cuda3std6ranges3__45__cpo4swapE:
	.zero		1
	.type		_ZN49_INTERNAL_2c613397_18_DepthwiseConv2d_cu_995948704cuda3std3__420unreachable_sentinelE,@object
	.size		_ZN49_INTERNAL_2c613397_18_DepthwiseConv2d_cu_995948704cuda3std3__420unreachable_sentinelE,(_ZN49_INTERNAL_2c613397_18_DepthwiseConv2d_cu_995948706thrust24THRUST_300001_SM_1000_NS6system6detail10sequential3seqE - _ZN49_INTERNAL_2c613397_18_DepthwiseConv2d_cu_995948704cuda3std3__420unreachable_sentinelE)
_ZN49_INTERNAL_2c613397_18_DepthwiseConv2d_cu_995948704cuda3std3__420unreachable_sentinelE:
	.zero		1
	.type		_ZN49_INTERNAL_2c613397_18_DepthwiseConv2d_cu_995948706thrust24THRUST_300001_SM_1000_NS6system6detail10sequential3seqE,@object
	.size		_ZN49_INTERNAL_2c613397_18_DepthwiseConv2d_cu_995948706thrust24THRUST_300001_SM_1000_NS6system6detail10sequential3seqE,(_ZN49_INTERNAL_2c613397_18_DepthwiseConv2d_cu_995948704cuda3std3__45__cpo4cendE - _ZN49_INTERNAL_2c613397_18_DepthwiseConv2d_cu_995948706thrust24THRUST_300001_SM_1000_NS6system6detail10sequential3seqE)
_ZN49_INTERNAL_2c613397_18_DepthwiseConv2d_cu_995948706thrust24THRUST_300001_SM_1000_NS6system6detail10sequential3seqE:
	.zero		1
	.type		_ZN49_INTERNAL_2c613397_18_DepthwiseConv2d_cu_995948704cuda3std3__45__cpo4cendE,@object
	.size		_ZN49_INTERNAL_2c613397_18_DepthwiseConv2d_cu_995948704cuda3std3__45__cpo4cendE,(_ZN49_INTERNAL_2c613397_18_DepthwiseConv2d_cu_995948704cuda3std6ranges3__45__cpo9iter_swapE - _ZN49_INTERNAL_2c613397_18_DepthwiseConv2d_cu_995948704cuda3std3__45__cpo4cendE)
_ZN49_INTERNAL_2c613397_18_DepthwiseConv2d_cu_995948704cuda3std3__45__cpo4cendE:
	.zero		1
	.type		_ZN49_INTERNAL_2c613397_18_DepthwiseConv2d_cu_995948704cuda3std6ranges3__45__cpo9iter_swapE,@object
	.size		_ZN49_INTERNAL_2c613397_18_DepthwiseConv2d_cu_995948704cuda3std6ranges3__45__cpo9iter_swapE,(_ZN49_INTERNAL_2c613397_18_DepthwiseConv2d_cu_995948704cuda3std3__45__cpo5crendE - _ZN49_INTERNAL_2c613397_18_DepthwiseConv2d_cu_995948704cuda3std6ranges3__45__cpo9iter_swapE)
_ZN49_INTERNAL_2c613397_18_DepthwiseConv2d_cu_995948704cuda3std6ranges3__45__cpo9iter_swapE:
	.zero		1
	.type		_ZN49_INTERNAL_2c613397_18_DepthwiseConv2d_cu_995948704cuda3std3__45__cpo5crendE,@object
	.size		_ZN49_INTERNAL_2c613397_18_DepthwiseConv2d_cu_995948704cuda3std3__45__cpo5crendE,(_ZN49_INTERNAL_2c613397_18_DepthwiseConv2d_cu_995948704cuda3std6ranges3__45__cpo5cdataE - _ZN49_INTERNAL_2c613397_18_DepthwiseConv2d_cu_995948704cuda3std3__45__cpo5crendE)
_ZN49_INTERNAL_2c613397_18_DepthwiseConv2d_cu_995948704cuda3std3__45__cpo5crendE:
	.zero		1
	.type		_ZN49_INTERNAL_2c613397_18_DepthwiseConv2d_cu_995948704cuda3std6ranges3__45__cpo5cdataE,@object
	.size		_ZN49_INTERNAL_2c613397_18_DepthwiseConv2d_cu_995948704cuda3std6ranges3__45__cpo5cdataE,(_ZN49_INTERNAL_2c613397_18_DepthwiseConv2d_cu_995948704cuda3std6ranges3__45__cpo3endE - _ZN49_INTERNAL_2c613397_18_DepthwiseConv2d_cu_995948704cuda3std6ranges3__45__cpo5cdataE)
_ZN49_INTERNAL_2c613397_18_DepthwiseConv2d_cu_995948704cuda3std6ranges3__45__cpo5cdataE:
	.zero		1
	.type		_ZN49_INTERNAL_2c613397_18_DepthwiseConv2d_cu_995948704cuda3std6ranges3__45__cpo3endE,@object
	.size		_ZN49_INTERNAL_2c613397_18_DepthwiseConv2d_cu_995948704cuda3std6ranges3__45__cpo3endE,(_ZN49_INTERNAL_2c613397_18_DepthwiseConv2d_cu_995948704cuda3std3__419piecewise_constructE - _ZN49_INTERNAL_2c613397_18_DepthwiseConv2d_cu_995948704cuda3std6ranges3__45__cpo3endE)
_ZN49_INTERNAL_2c613397_18_DepthwiseConv2d_cu_995948704cuda3std6ranges3__45__cpo3endE:
	.zero		1
	.type		_ZN49_INTERNAL_2c613397_18_DepthwiseConv2d_cu_995948704cuda3std3__419piecewise_constructE,@object
	.size		_ZN49_INTERNAL_2c613397_18_DepthwiseConv2d_cu_995948704cuda3std3__419piecewise_constructE,(_ZN49_INTERNAL_2c613397_18_DepthwiseConv2d_cu_995948704cuda3std6ranges3__45__cpo5ssizeE - _ZN49_INTERNAL_2c613397_18_DepthwiseConv2d_cu_995948704cuda3std3__419piecewise_constructE)
_ZN49_INTERNAL_2c613397_18_DepthwiseConv2d_cu_995948704cuda3std3__419piecewise_constructE:
	.zero		1
	.type		_ZN49_INTERNAL_2c613397_18_DepthwiseConv2d_cu_995948704cuda3std6ranges3__45__cpo5ssizeE,@object
	.size		_ZN49_INTERNAL_2c613397_18_DepthwiseConv2d_cu_995948704cuda3std6ranges3__45__cpo5ssizeE,(_ZN49_INTERNAL_2c613397_18_DepthwiseConv2d_cu_995948704cuda3std3__45__cpo3endE - _ZN49_INTERNAL_2c613397_18_DepthwiseConv2d_cu_995948704cuda3std6ranges3__45__cpo5ssizeE)
_ZN49_INTERNAL_2c613397_18_DepthwiseConv2d_cu_995948704cuda3std6ranges3__45__cpo5ssizeE:
	.zero		1
	.type		_ZN49_INTERNAL_2c613397_18_DepthwiseConv2d_cu_995948704cuda3std3__45__cpo3endE,@object
	.size		_ZN49_INTERNAL_2c613397_18_DepthwiseConv2d_cu_995948704cuda3std3__45__cpo3endE,(_ZN49_INTERNAL_2c613397_18_DepthwiseConv2d_cu_995948704cuda3std6ranges3__45__cpo4cendE - _ZN49_INTERNAL_2c613397_18_DepthwiseConv2d_cu_995948704cuda3std3__45__cpo3endE)
_ZN49_INTERNAL_2c613397_18_DepthwiseConv2d_cu_995948704cuda3std3__45__cpo3endE:
	.zero		1
	.type		_ZN49_INTERNAL_2c613397_18_DepthwiseConv2d_cu_995948704cuda3std6ranges3__45__cpo4cendE,@object
	.size		_ZN49_INTERNAL_2c613397_18_DepthwiseConv2d_cu_995948704cuda3std6ranges3__45__cpo4cendE,(_ZN49_INTERNAL_2c613397_18_DepthwiseConv2d_cu_995948704cuda3std3__45__cpo4rendE - _ZN49_INTERNAL_2c613397_18_DepthwiseConv2d_cu_995948704cuda3std6ranges3__45__cpo4cendE)
_ZN49_INTERNAL_2c613397_18_DepthwiseConv2d_cu_995948704cuda3std6ranges3__45__cpo4cendE:
	.zero		1
	.type		_ZN49_INTERNAL_2c613397_18_DepthwiseConv2d_cu_995948704cuda3std3__45__cpo4rendE,@object
	.size		_ZN49_INTERNAL_2c613397_18_DepthwiseConv2d_cu_995948704cuda3std3__45__cpo4rendE,(_ZN49_INTERNAL_2c613397_18_DepthwiseConv2d_cu_995948704cuda3std6ranges3__45__cpo4prevE - _ZN49_INTERNAL_2c613397_18_DepthwiseConv2d_cu_995948704cuda3std3__45__cpo4rendE)
_ZN49_INTERNAL_2c613397_18_DepthwiseConv2d_cu_995948704cuda3std3__45__cpo4rendE:
	.zero		1
	.type		_ZN49_INTERNAL_2c613397_18_DepthwiseConv2d_cu_995948704cuda3std6ranges3__45__cpo4prevE,@object
	.size		_ZN49_INTERNAL_2c613397_18_DepthwiseConv2d_cu_995948704cuda3std6ranges3__45__cpo4prevE,(_ZN49_INTERNAL_2c613397_18_DepthwiseConv2d_cu_995948704cuda3std6ranges3__45__cpo9iter_moveE - _ZN49_INTERNAL_2c613397_18_DepthwiseConv2d_cu_995948704cuda3std6ranges3__45__cpo4prevE)
_ZN49_INTERNAL_2c613397_18_DepthwiseConv2d_cu_995948704cuda3std6ranges3__45__cpo4prevE:
	.zero		1
	.type		_ZN49_INTERNAL_2c613397_18_DepthwiseConv2d_cu_995948704cuda3std6ranges3__45__cpo9iter_moveE,@object
	.size		_ZN49_INTERNAL_2c613397_18_DepthwiseConv2d_cu_995948704cuda3std6ranges3__45__cpo9iter_moveE,(.L_13 - _ZN49_INTERNAL_2c613397_18_DepthwiseConv2d_cu_995948704cuda3std6ranges3__45__cpo9iter_moveE)
_ZN49_INTERNAL_2c613397_18_DepthwiseConv2d_cu_995948704cuda3std6ranges3__45__cpo9iter_moveE:
	.zero		1
.L_13:


//--------------------- .nv.shared._ZN2at6native51_GLOBAL__N__2c613397_18_DepthwiseConv2d_cu_9959487035conv_depthwise2d_grad_weight_kernelIN3c104HalfEjEEvNS_27GenericPackedTensorAccessorIKT_Lm4ENS_16DefaultPtrTraitsEiEES9_NS5_IS6_Lm4ES8_iEEiiiiiiiiiiiiiiii --------------------------
	.section	.nv.shared._ZN2at6native51_GLOBAL__N__2c613397_18_DepthwiseConv2d_cu_9959487035conv_depthwise2d_grad_weight_kernelIN3c104HalfEjEEvNS_27GenericPackedTensorAccessorIKT_Lm4ENS_16DefaultPtrTraitsEiEES9_NS5_IS6_Lm4ES8_iEEiiiiiiiiiiiiiiii,"aw",@nobits
	.sectionflags	@""
	.align	16
	.zero		1024


//--------------------- .nv.shared._ZN2at6native51_GLOBAL__N__2c613397_18_DepthwiseConv2d_cu_9959487035conv_depthwise2d_grad_weight_kernelIfjEEvNS_27GenericPackedTensorAccessorIKT_Lm4ENS_16DefaultPtrTraitsEiEES7_NS3_IS4_Lm4ES6_iEEiiiiiiiiiiiiiiii --------------------------
	.section	.nv.shared._ZN2at6native51_GLOBAL__N__2c613397_18_DepthwiseConv2d_cu_9959487035conv_depthwise2d_grad_weight_kernelIfjEEvNS_27GenericPackedTensorAccessorIKT_Lm4ENS_16DefaultPtrTraitsEiEES7_NS3_IS4_Lm4ES6_iEEiiiiiiiiiiiiiiii,"aw",@nobits
	.sectionflags	@""
	.align	16
	.zero		1024


//--------------------- .nv.shared._ZN2at6native51_GLOBAL__N__2c613397_18_DepthwiseConv2d_cu_9959487035conv_depthwise2d_grad_weight_kernelIdjEEvNS_27GenericPackedTensorAccessorIKT_Lm4ENS_16DefaultPtrTraitsEiEES7_NS3_IS4_Lm4ES6_iEEiiiiiiiiiiiiiiii --------------------------
	.section	.nv.shared._ZN2at6native51_GLOBAL__N__2c613397_18_DepthwiseConv2d_cu_9959487035conv_depthwise2d_grad_weight_kernelIdjEEvNS_27GenericPackedTensorAccessorIKT_Lm4ENS_16DefaultPtrTraitsEiEES7_NS3_IS4_Lm4ES6_iEEiiiiiiiiiiiiiiii,"aw",@nobits
	.sectionflags	@""
	.align	16
	.zero		1024


//--------------------- .nv.shared._ZN2at6native51_GLOBAL__N__2c613397_18_DepthwiseConv2d_cu_9959487032conv_depthwise2d_backward_kernelILi0ELi0EN3c108BFloat16EiEEvNS_27GenericPackedTensorAccessorIKT1_Lm4ENS_16DefaultPtrTraitsEiEENS5_IS6_Lm4ES8_iEES9_T2_iiiiiiiiiiiiiii --------------------------
	.section	.nv.shared._ZN2at6native51_GLOBAL__N__2c613397_18_DepthwiseConv2d_cu_9959487032conv_depthwise2d_backward_kernelILi0ELi0EN3c108BFloat16EiEEvNS_27GenericPackedTensorAccessorIKT1_Lm4ENS_16DefaultPtrTraitsEiEENS5_IS6_Lm4ES8_iEES9_T2_iiiiiiiiiiiiiii,"aw",@nobits
	.sectionflags	@""
	.align	16
	.zero		1024


//--------------------- .nv.shared._ZN2at6native51_GLOBAL__N__2c613397_18_DepthwiseConv2d_cu_9959487032conv_depthwise2d_backward_kernelILi0ELi2EN3c108BFloat16EiEEvNS_27GenericPackedTensorAccessorIKT1_Lm4ENS_16DefaultPtrTraitsEiEENS5_IS6_Lm4ES8_iEES9_T2_iiiiiiiiiiiiiii --------------------------
	.section	.nv.shared._ZN2at6native51_GLOBAL__N__2c613397_18_DepthwiseConv2d_cu_9959487032conv_depthwise2d_backward_kernelILi0ELi2EN3c108BFloat16EiEEvNS_27GenericPackedTensorAccessorIKT1_Lm4ENS_16DefaultPtrTraitsEiEENS5_IS6_Lm4ES8_iEES9_T2_iiiiiiiiiiiiiii,"aw",@nobits
	.sectionflags	@""
	.align	16
	.zero		1024


//--------------------- .nv.shared._ZN2at6native51_GLOBAL__N__2c613397_18_DepthwiseConv2d_cu_9959487032conv_depthwise2d_backward_kernelILi0ELi1EN3c108BFloat16EiEEvNS_27GenericPackedTensorAccessorIKT1_Lm4ENS_16DefaultPtrTraitsEiEENS5_IS6_Lm4ES8_iEES9_T2_iiiiiiiiiiiiiii --------------------------
	.section	.nv.shared._ZN2at6native51_GLOBAL__N__2c613397_18_DepthwiseConv2d_cu_9959487032conv_depthwise2d_backward_kernelILi0ELi1EN3c108BFloat16EiEEvNS_27GenericPackedTensorAccessorIKT1_Lm4ENS_16DefaultPtrTraitsEiEENS5_IS6_Lm4ES8_iEES9_T2_iiiiiiiiiiiiiii,"aw",@nobits
	.sectionflags	@""
	.align	16
	.zero		1024


//--------------------- .nv.shared._ZN2at6native51_GLOBAL__N__2c613397_18_DepthwiseConv2d_cu_9959487032conv_depthwise2d_backward_kernelILi1ELi0EN3c108BFloat16EiEEvNS_27GenericPackedTensorAccessorIKT1_Lm4ENS_16DefaultPtrTraitsEiEENS5_IS6_Lm4ES8_iEES9_T2_iiiiiiiiiiiiiii --------------------------
	.section	.nv.shared._ZN2at6native51_GLOBAL__N__2c613397_18_DepthwiseConv2d_cu_9959487032conv_depthwise2d_backward_kernelILi1ELi0EN3c108BFloat16EiEEvNS_27GenericPackedTensorAccessorIKT1_Lm4ENS_16DefaultPtrTraitsEiEENS5_IS6_Lm4ES8_iEES9_T2_iiiiiiiiiiiiiii,"aw",@nobits
	.sectionflags	@""
	.align	16
	.zero		1024


//--------------------- .nv.shared._ZN2at6native51_GLOBAL__N__2c613397_18_DepthwiseConv2d_cu_9959487032conv_depthwise2d_backward_kernelILi1ELi2EN3c108BFloat16EiEEvNS_27GenericPackedTensorAccessorIKT1_Lm4ENS_16DefaultPtrTraitsEiEENS5_IS6_Lm4ES8_iEES9_T2_iiiiiiiiiiiiiii --------------------------
	.section	.nv.shared._ZN2at6native51_GLOBAL__N__2c613397_18_DepthwiseConv2d_cu_9959487032conv_depthwise2d_backward_kernelILi1ELi2EN3c108BFloat16EiEEvNS_27GenericPackedTensorAccessorIKT1_Lm4ENS_16DefaultPtrTraitsEiEENS5_IS6_Lm4ES8_iEES9_T2_iiiiiiiiiiiiiii,"aw",@nobits
	.sectionflags	@""
	.align	16
	.zero		1024


//--------------------- .nv.shared._ZN2at6native51_GLOBAL__N__2c613397_18_DepthwiseConv2d_cu_9959487032conv_depthwise2d_backward_kernelILi1ELi1EN3c108BFloat16EiEEvNS_27GenericPackedTensorAccessorIKT1_Lm4ENS_16DefaultPtrTraitsEiEENS5_IS6_Lm4ES8_iEES9_T2_iiiiiiiiiiiiiii --------------------------
	.section	.nv.shared._ZN2at6native51_GLOBAL__N__2c613397_18_DepthwiseConv2d_cu_9959487032conv_depthwise2d_backward_kernelILi1ELi1EN3c108BFloat16EiEEvNS_27GenericPackedTensorAccessorIKT1_Lm4ENS_16DefaultPtrTraitsEiEENS5_IS6_Lm4ES8_iEES9_T2_iiiiiiiiiiiiiii,"aw",@nobits
	.sectionflags	@""
	.align	16
	.zero		1024


//--------------------- .nv.shared._ZN2at6native51_GLOBAL__N__2c613397_18_DepthwiseConv2d_cu_9959487032conv_depthwise2d_backward_kernelILi3ELi0EN3c108BFloat16EiEEvNS_27GenericPackedTensorAccessorIKT1_Lm4ENS_16DefaultPtrTraitsEiEENS5_IS6_Lm4ES8_iEES9_T2_iiiiiiiiiiiiiii --------------------------
	.section	.nv.shared._ZN2at6native51_GLOBAL__N__2c613397_18_DepthwiseConv2d_cu_9959487032conv_depthwise2d_backward_kernelILi3ELi0EN3c108BFloat16EiEEvNS_27GenericPackedTensorAccessorIKT1_Lm4ENS_16DefaultPtrTraitsEiEENS5_IS6_Lm4ES8_iEES9_T2_iiiiiiiiiiiiiii,"aw",@nobits
	.sectionflags	@""
	.align	16
	.zero		1024


//--------------------- .nv.shared._ZN2at6native51_GLOBAL__N__2c613397_18_DepthwiseConv2d_cu_9959487032conv_depthwise2d_backward_kernelILi3ELi2EN3c108BFloat16EiEEvNS_27GenericPackedTensorAccessorIKT1_Lm4ENS_16DefaultPtrTraitsEiEENS5_IS6_Lm4ES8_iEES9_T2_iiiiiiiiiiiiiii --------------------------
	.section	.nv.shared._ZN2at6native51_GLOBAL__N__2c613397_18_DepthwiseConv2d_cu_9959487032conv_depthwise2d_backward_kernelILi3ELi2EN3c108BFloat16EiEEvNS_27GenericPackedTensorAccessorIKT1_Lm4ENS_16DefaultPtrTraitsEiEENS5_IS6_Lm4ES8_iEES9_T2_iiiiiiiiiiiiiii,"aw",@nobits
	.sectionflags	@""
	.align	16
	.zero		1024


//--------------------- .nv.shared._ZN2at6native51_GLOBAL__N__2c613397_18_DepthwiseConv2d_cu_9959487032conv_depthwise2d_backward_kernelILi3ELi1EN3c108BFloat16EiEEvNS_27GenericPackedTensorAccessorIKT1_Lm4ENS_16DefaultPtrTraitsEiEENS5_IS6_Lm4ES8_iEES9_T2_iiiiiiiiiiiiiii --------------------------
	.section	.nv.shared._ZN2at6native51_GLOBAL__N__2c613397_18_DepthwiseConv2d_cu_9959487032conv_depthwise2d_backward_kernelILi3ELi1EN3c108BFloat16EiEEvNS_27GenericPackedTensorAccessorIKT1_Lm4ENS_16DefaultPtrTraitsEiEENS5_IS6_Lm4ES8_iEES9_T2_iiiiiiiiiiiiiii,"aw",@nobits
	.sectionflags	@""
	.align	16
	.zero		1024


//--------------------- .nv.shared._ZN2at6native51_GLOBAL__N__2c613397_18_DepthwiseConv2d_cu_9959487032conv_depthwise2d_backward_kernelILi5ELi0EN3c108BFloat16EiEEvNS_27GenericPackedTensorAccessorIKT1_Lm4ENS_16DefaultPtrTraitsEiEENS5_IS6_Lm4ES8_iEES9_T2_iiiiiiiiiiiiiii --------------------------
	.section	.nv.shared._ZN2at6native51_GLOBAL__N__2c613397_18_DepthwiseConv2d_cu_9959487032conv_depthwise2d_backward_kernelILi5ELi0EN3c108BFloat16EiEEvNS_27GenericPackedTensorAccessorIKT1_Lm4ENS_16DefaultPtrTraitsEiEENS5_IS6_Lm4ES8_iEES9_T2_iiiiiiiiiiiiiii,"aw",@nobits
	.sectionflags	@""
	.align	16
	.zero		1024


//--------------------- .nv.shared._ZN2at6native51_GLOBAL__N__2c613397_18_DepthwiseConv2d_cu_9959487032conv_depthwise2d_backward_kernelILi5ELi2EN3c108BFloat16EiEEvNS_27GenericPackedTensorAccessorIKT1_Lm4ENS_16DefaultPtrTraitsEiEENS5_IS6_Lm4ES8_iEES9_T2_iiiiiiiiiiiiiii --------------------------
	.section	.nv.shared._ZN2at6native51_GLOBAL__N__2c613397_18_DepthwiseConv2d_cu_9959487032conv_depthwise2d_backward_kernelILi5ELi2EN3c108BFloat16EiEEvNS_27GenericPackedTensorAccessorIKT1_Lm4ENS_16DefaultPtrTraitsEiEENS5_IS6_Lm4ES8_iEES9_T2_iiiiiiiiiiiiiii,"aw",@nobits
	.sectionflags	@""
	.align	16
	.zero		1024


//--------------------- .nv.shared._ZN2at6native51_GLOBAL__N__2c613397_18_DepthwiseConv2d_cu_9959487032conv_depthwise2d_backward_kernelILi5ELi1EN3c108BFloat16EiEEvNS_27GenericPackedTensorAccessorIKT1_Lm4ENS_16DefaultPtrTraitsEiEENS5_IS6_Lm4ES8_iEES9_T2_iiiiiiiiiiiiiii --------------------------
	.section	.nv.shared._ZN2at6native51_GLOBAL__N__2c613397_18_DepthwiseConv2d_cu_9959487032conv_depthwise2d_backward_kernelILi5ELi1EN3c108BFloat16EiEEvNS_27GenericPackedTensorAccessorIKT1_Lm4ENS_16DefaultPtrTraitsEiEENS5_IS6_Lm4ES8_iEES9_T2_iiiiiiiiiiiiiii,"aw",@nobits
	.sectionflags	@""
	.align	16
	.zero		1024


//--------------------- .nv.shared._ZN2at6native51_GLOBAL__N__2c613397_18_DepthwiseConv2d_cu_9959487032conv_depthwise2d_backward_kernelILi0ELi0EN3c104HalfEiEEvNS_27GenericPackedTensorAccessorIKT1_Lm4ENS_16DefaultPtrTraitsEiEENS5_IS6_Lm4ES8_iEES9_T2_iiiiiiiiiiiiiii --------------------------
	.section	.nv.shared._ZN2at6native51_GLOBAL__N__2c613397_18_DepthwiseConv2d_cu_9959487032conv_depthwise2d_backward_kernelILi0ELi0EN3c104HalfEiEEvNS_27GenericPackedTensorAccessorIKT1_Lm4ENS_16DefaultPtrTraitsEiEENS5_IS6_Lm4ES8_iEES9_T2_iiiiiiiiiiiiiii,"aw",@nobits
	.sectionflags	@""
	.align	16
	.zero		1024


//--------------------- .nv.shared._ZN2at6native51_GLOBAL__N__2c613397_18_DepthwiseConv2d_cu_9959487032conv_depthwise2d_backward_kernelILi0ELi2EN3c104HalfEiEEvNS_27GenericPackedTensorAccessorIKT1_Lm4ENS_16DefaultPtrTraitsEiEENS5_IS6_Lm4ES8_iEES9_T2_iiiiiiiiiiiiiii --------------------------
	.section	.nv.shared._ZN2at6native51_GLOBAL__N__2c613397_18_DepthwiseConv2d_cu_9959487032conv_depthwise2d_backward_kernelILi0ELi2EN3c104HalfEiEEvNS_27GenericPackedTensorAccessorIKT1_Lm4ENS_16DefaultPtrTraitsEiEENS5_IS6_Lm4ES8_iEES9_T2_iiiiiiiiiiiiiii,"aw",@nobits
	.sectionflags	@""
	.align	16
	.zero		1024


//--------------------- .nv.shared._ZN2at6native51_GLOBAL__N__2c613397_18_DepthwiseConv2d_cu_9959487032conv_depthwise2d_backward_kernelILi0ELi1EN3c104HalfEiEEvNS_27GenericPackedTensorAccessorIKT1_Lm4ENS_16DefaultPtrTraitsEiEENS5_IS6_Lm4ES8_iEES9_T2_iiiiiiiiiiiiiii --------------------------
	.section	.nv.shared._ZN2at6native51_GLOBAL__N__2c613397_18_DepthwiseConv2d_cu_9959487032conv_depthwise2d_backward_kernelILi0ELi1EN3c104HalfEiEEvNS_27GenericPackedTensorAccessorIKT1_Lm4ENS_16DefaultPtrTraitsEiEENS5_IS6_Lm4ES8_iEES9_T2_iiiiiiiiiiiiiii,"aw",@nobits
	.sectionflags	@""
	.align	16
	.zero		1024


//--------------------- .nv.shared._ZN2at6native51_GLOBAL__N__2c613397_18_DepthwiseConv2d_cu_9959487032conv_depthwise2d_backward_kernelILi1ELi0EN3c104HalfEiEEvNS_27GenericPackedTensorAccessorIKT1_Lm4ENS_16DefaultPtrTraitsEiEENS5_IS6_Lm4ES8_iEES9_T2_iiiiiiiiiiiiiii --------------------------
	.section	.nv.shared._ZN2at6native51_GLOBAL__N__2c613397_18_DepthwiseConv2d_cu_9959487032conv_depthwise2d_backward_kernelILi1ELi0EN3c104HalfEiEEvNS_27GenericPackedTensorAccessorIKT1_Lm4ENS_16DefaultPtrTraitsEiEENS5_IS6_Lm4ES8_iEES9_T2_iiiiiiiiiiiiiii,"aw",@nobits
	.sectionflags	@""
	.align	16
	.zero		1024


//--------------------- .nv.shared._ZN2at6native51_GLOBAL__N__2c613397_18_DepthwiseConv2d_cu_9959487032conv_depthwise2d_backward_kernelILi1ELi2EN3c104HalfEiEEvNS_27GenericPackedTensorAccessorIKT1_Lm4ENS_16DefaultPtrTraitsEiEENS5_IS6_Lm4ES8_iEES9_T2_iiiiiiiiiiiiiii --------------------------
	.section	.nv.shared._ZN2at6native51_GLOBAL__N__2c613397_18_DepthwiseConv2d_cu_9959487032conv_depthwise2d_backward_kernelILi1ELi2EN3c104HalfEiEEvNS_27GenericPackedTensorAccessorIKT1_Lm4ENS_16DefaultPtrTraitsEiEENS5_IS6_Lm4ES8_iEES9_T2_iiiiiiiiiiiiiii,"aw",@nobits
	.sectionflags	@""
	.align	16
	.zero		1024


//--------------------- .nv.shared._ZN2at6native51_GLOBAL__N__2c613397_18_DepthwiseConv2d_cu_9959487032conv_depthwise2d_backward_kernelILi1ELi1EN3c104HalfEiEEvNS_27GenericPackedTensorAccessorIKT1_Lm4ENS_16DefaultPtrTraitsEiEENS5_IS6_Lm4ES8_iEES9_T2_iiiiiiiiiiiiiii --------------------------
	.section	.nv.shared._ZN2at6native51_GLOBAL__N__2c613397_18_DepthwiseConv2d_cu_9959487032conv_depthwise2d_backward_kernelILi1ELi1EN3c104HalfEiEEvNS_27GenericPackedTensorAccessorIKT1_Lm4ENS_16DefaultPtrTraitsEiEENS5_IS6_Lm4ES8_iEES9_T2_iiiiiiiiiiiiiii,"aw",@nobits
	.sectionflags	@""
	.align	16
	.zero		1024


//--------------------- .nv.shared._ZN2at6native51_GLOBAL__N__2c613397_18_DepthwiseConv2d_cu_9959487032conv_depthwise2d_backward_kernelILi3ELi0EN3c104HalfEiEEvNS_27GenericPackedTensorAccessorIKT1_Lm4ENS_16DefaultPtrTraitsEiEENS5_IS6_Lm4ES8_iEES9_T2_iiiiiiiiiiiiiii --------------------------
	.section	.nv.shared._ZN2at6native51_GLOBAL__N__2c613397_18_DepthwiseConv2d_cu_9959487032conv_depthwise2d_backward_kernelILi3ELi0EN3c104HalfEiEEvNS_27GenericPackedTensorAccessorIKT1_Lm4ENS_16DefaultPtrTraitsEiEENS5_IS6_Lm4ES8_iEES9_T2_iiiiiiiiiiiiiii,"aw",@nobits
	.sectionflags	@""
	.align	16
	.zero		1024


//--------------------- .nv.shared._ZN2at6native51_GLOBAL__N__2c613397_18_DepthwiseConv2d_cu_9959487032conv_depthwise2d_backward_kernelILi3ELi2EN3c104HalfEiEEvNS_27GenericPackedTensorAccessorIKT1_Lm4ENS_16DefaultPtrTraitsEiEENS5_IS6_Lm4ES8_iEES9_T2_iiiiiiiiiiiiiii --------------------------
	.section	.nv.shared._ZN2at6native51_GLOBAL__N__2c613397_18_DepthwiseConv2d_cu_9959487032conv_depthwise2d_backward_kernelILi3ELi2EN3c104HalfEiEEvNS_27GenericPackedTensorAccessorIKT1_Lm4ENS_16DefaultPtrTraitsEiEENS5_IS6_Lm4ES8_iEES9_T2_iiiiiiiiiiiiiii,"aw",@nobits
	.sectionflags	@""
	.align	16
	.zero		1024


//--------------------- .nv.shared._ZN2at6native51_GLOBAL__N__2c613397_18_DepthwiseConv2d_cu_9959487032conv_depthwise2d_backward_kernelILi3ELi1EN3c104HalfEiEEvNS_27GenericPackedTensorAccessorIKT1_Lm4ENS_16DefaultPtrTraitsEiEENS5_IS6_Lm4ES8_iEES9_T2_iiiiiiiiiiiiiii --------------------------
	.section	.nv.shared._ZN2at6native51_GLOBAL__N__2c613397_18_DepthwiseConv2d_cu_9959487032conv_depthwise2d_backward_kernelILi3ELi1EN3c104HalfEiEEvNS_27GenericPackedTensorAccessorIKT1_Lm4ENS_16DefaultPtrTraitsEiEENS5_IS6_Lm4ES8_iEES9_T2_iiiiiiiiiiiiiii,"aw",@nobits
	.sectionflags	@""
	.align	16
	.zero		1024


//--------------------- .nv.shared._ZN2at6native51_GLOBAL__N__2c613397_18_DepthwiseConv2d_cu_9959487032conv_depthwise2d_backward_kernelILi5ELi0EN3c104HalfEiEEvNS_27GenericPackedTensorAccessorIKT1_Lm4ENS_16DefaultPtrTraitsEiEENS5_IS6_Lm4ES8_iEES9_T2_iiiiiiiiiiiiiii --------------------------
	.section	.nv.shared._ZN2at6native51_GLOBAL__N__2c613397_18_DepthwiseConv2d_cu_9959487032conv_depthwise2d_backward_kernelILi5ELi0EN3c104HalfEiEEvNS_27GenericPackedTensorAccessorIKT1_Lm4ENS_16DefaultPtrTraitsEiEENS5_IS6_Lm4ES8_iEES9_T2_iiiiiiiiiiiiiii,"aw",@nobits
	.sectionflags	@""
	.align	16
	.zero		1024


//--------------------- .nv.shared._ZN2at6native51_GLOBAL__N__2c613397_18_DepthwiseConv2d_cu_9959487032conv_depthwise2d_backward_kernelILi5ELi2EN3c104HalfEiEEvNS_27GenericPackedTensorAccessorIKT1_Lm4ENS_16DefaultPtrTraitsEiEENS5_IS6_Lm4ES8_iEES9_T2_iiiiiiiiiiiiiii --------------------------
	.section	.nv.shared._ZN2at6native51_GLOBAL__N__2c613397_18_DepthwiseConv2d_cu_9959487032conv_depthwise2d_backward_kernelILi5ELi2EN3c104HalfEiEEvNS_27GenericPackedTensorAccessorIKT1_Lm4ENS_16DefaultPtrTraitsEiEENS5_IS6_Lm4ES8_iEES9_T2_iiiiiiiiiiiiiii,"aw",@nobits
	.sectionflags	@""
	.align	16
	.zero		1024


//--------------------- .nv.shared._ZN2at6native51_GLOBAL__N__2c613397_18_DepthwiseConv2d_cu_9959487032conv_depthwise2d_backward_kernelILi5ELi1EN3c104HalfEiEEvNS_27GenericPackedTensorAccessorIKT1_Lm4ENS_16DefaultPtrTraitsEiEENS5_IS6_Lm4ES8_iEES9_T2_iiiiiiiiiiiiiii --------------------------
	.section	.nv.shared._ZN2at6native51_GLOBAL__N__2c613397_18_DepthwiseConv2d_cu_9959487032conv_depthwise2d_backward_kernelILi5ELi1EN3c104HalfEiEEvNS_27GenericPackedTensorAccessorIKT1_Lm4ENS_16DefaultPtrTraitsEiEENS5_IS6_Lm4ES8_iEES9_T2_iiiiiiiiiiiiiii,"aw",@nobits
	.sectionflags	@""
	.align	16
	.zero		1024


//--------------------- .nv.shared._ZN2at6native51_GLOBAL__N__2c613397_18_DepthwiseConv2d_cu_9959487032conv_depthwise2d_backward_kernelILi0ELi0EfiEEvNS_27GenericPackedTensorAccessorIKT1_Lm4ENS_16DefaultPtrTraitsEiEENS3_IS4_Lm4ES6_iEES7_T2_iiiiiiiiiiiiiii --------------------------
	.section	.nv.shared._ZN2at6native51_GLOBAL__N__2c613397_18_DepthwiseConv2d_cu_9959487032conv_depthwise2d_backward_kernelILi0ELi0EfiEEvNS_27GenericPackedTensorAccessorIKT1_Lm4ENS_16DefaultPtrTraitsEiEENS3_IS4_Lm4ES6_iEES7_T2_iiiiiiiiiiiiiii,"aw",@nobits
	.sectionflags	@""
	.align	16
	.zero		1024


//--------------------- .nv.shared._ZN2at6native51_GLOBAL__N__2c613397_18_DepthwiseConv2d_cu_9959487032conv_depthwise2d_backward_kernelILi0ELi2EfiEEvNS_27GenericPackedTensorAccessorIKT1_Lm4ENS_16DefaultPtrTraitsEiEENS3_IS4_Lm4ES6_iEES7_T2_iiiiiiiiiiiiiii --------------------------
	.section	.nv.shared._ZN2at6native51_GLOBAL__N__2c613397_18_DepthwiseConv2d_cu_9959487032conv_depthwise2d_backward_kernelILi0ELi2EfiEEvNS_27GenericPackedTensorAccessorIKT1_Lm4ENS_16DefaultPtrTraitsEiEENS3_IS4_Lm4ES6_iEES7_T2_iiiiiiiiiiiiiii,"aw",@nobits
	.sectionflags	@""
	.align	16
	.zero		1024


//--------------------- .nv.shared._ZN2at6native51_GLOBAL__N__2c613397_18_DepthwiseConv2d_cu_9959487032conv_depthwise2d_backward_kernelILi0ELi1EfiEEvNS_27GenericPackedTensorAccessorIKT1_Lm4ENS_16DefaultPtrTraitsEiEENS3_IS4_Lm4ES6_iEES7_T2_iiiiiiiiiiiiiii --------------------------
	.section	.nv.shared._ZN2at6native51_GLOBAL__N__2c613397_18_DepthwiseConv2d_cu_9959487032conv_depthwise2d_backward_kernelILi0ELi1EfiEEvNS_27GenericPackedTensorAccessorIKT1_Lm4ENS_16DefaultPtrTraitsEiEENS3_IS4_Lm4ES6_iEES7_T2_iiiiiiiiiiiiiii,"aw",@nobits
	.sectionflags	@""
	.align	16
	.zero		1024


//--------------------- .nv.shared._ZN2at6native51_GLOBAL__N__2c613397_18_DepthwiseConv2d_cu_9959487032conv_depthwise2d_backward_kernelILi1ELi0EfiEEvNS_27GenericPackedTensorAccessorIKT1_Lm4ENS_16DefaultPtrTraitsEiEENS3_IS4_Lm4ES6_iEES7_T2_iiiiiiiiiiiiiii --------------------------
	.section	.nv.shared._ZN2at6native51_GLOBAL__N__2c613397_18_DepthwiseConv2d_cu_9959487032conv_depthwise2d_backward_kernelILi1ELi0EfiEEvNS_27GenericPackedTensorAccessorIKT1_Lm4ENS_16DefaultPtrTraitsEiEENS3_IS4_Lm4ES6_iEES7_T2_iiiiiiiiiiiiiii,"aw",@nobits
	.sectionflags	@""
	.align	16
	.zero		1024


//--------------------- .nv.shared._ZN2at6native51_GLOBAL__N__2c613397_18_DepthwiseConv2d_cu_9959487032conv_depthwise2d_backward_kernelILi1ELi2EfiEEvNS_27GenericPackedTensorAccessorIKT1_Lm4ENS_16DefaultPtrTraitsEiEENS3_IS4_Lm4ES6_iEES7_T2_iiiiiiiiiiiiiii --------------------------
	.section	.nv.shared._ZN2at6native51_GLOBAL__N__2c613397_18_DepthwiseConv2d_cu_9959487032conv_depthwise2d_backward_kernelILi1ELi2EfiEEvNS_27GenericPackedTensorAccessorIKT1_Lm4ENS_16DefaultPtrTraitsEiEENS3_IS4_Lm4ES6_iEES7_T2_iiiiiiiiiiiiiii,"aw",@nobits
	.sectionflags	@""
	.align	16
	.zero		1024


//--------------------- .nv.shared._ZN2at6native51_GLOBAL__N__2c613397_18_DepthwiseConv2d_cu_9959487032conv_depthwise2d_backward_kernelILi1ELi1EfiEEvNS_27GenericPackedTensorAccessorIKT1_Lm4ENS_16DefaultPtrTraitsEiEENS3_IS4_Lm4ES6_iEES7_T2_iiiiiiiiiiiiiii --------------------------
	.section	.nv.shared._ZN2at6native51_GLOBAL__N__2c613397_18_DepthwiseConv2d_cu_9959487032conv_depthwise2d_backward_kernelILi1ELi1EfiEEvNS_27GenericPackedTensorAccessorIKT1_Lm4ENS_16DefaultPtrTraitsEiEENS3_IS4_Lm4ES6_iEES7_T2_iiiiiiiiiiiiiii,"aw",@nobits
	.sectionflags	@""
	.align	16
	.zero		1024


//--------------------- .nv.shared._ZN2at6native51_GLOBAL__N__2c613397_18_DepthwiseConv2d_cu_9959487032conv_depthwise2d_backward_kernelILi3ELi0EfiEEvNS_27GenericPackedTensorAccessorIKT1_Lm4ENS_16DefaultPtrTraitsEiEENS3_IS4_Lm4ES6_iEES7_T2_iiiiiiiiiiiiiii --------------------------
	.section	.nv.shared._ZN2at6native51_GLOBAL__N__2c613397_18_DepthwiseConv2d_cu_9959487032conv_depthwise2d_backward_kernelILi3ELi0EfiEEvNS_27GenericPackedTensorAccessorIKT1_Lm4ENS_16DefaultPtrTraitsEiEENS3_IS4_Lm4ES6_iEES7_T2_iiiiiiiiiiiiiii,"aw",@nobits
	.sectionflags	@""
	.align	16
	.zero		1024


//--------------------- .nv.shared._ZN2at6native51_GLOBAL__N__2c613397_18_DepthwiseConv2d_cu_9959487032conv_depthwise2d_backward_kernelILi3ELi2EfiEEvNS_27GenericPackedTensorAccessorIKT1_Lm4ENS_16DefaultPtrTraitsEiEENS3_IS4_Lm4ES6_iEES7_T2_iiiiiiiiiiiiiii --------------------------
	.section	.nv.shared._ZN2at6native51_GLOBAL__N__2c613397_18_DepthwiseConv2d_cu_9959487032conv_depthwise2d_backward_kernelILi3ELi2EfiEEvNS_27GenericPackedTensorAccessorIKT1_Lm4ENS_16DefaultPtrTraitsEiEENS3_IS4_Lm4ES6_iEES7_T2_iiiiiiiiiiiiiii,"aw",@nobits
	.sectionflags	@""
	.align	16
	.zero		1024


//--------------------- .nv.shared._ZN2at6native51_GLOBAL__N__2c613397_18_DepthwiseConv2d_cu_9959487032conv_depthwise2d_backward_kernelILi3ELi1EfiEEvNS_27GenericPackedTensorAccessorIKT1_Lm4ENS_16DefaultPtrTraitsEiEENS3_IS4_Lm4ES6_iEES7_T2_iiiiiiiiiiiiiii --------------------------
	.section	.nv.shared._ZN2at6native51_GLOBAL__N__2c613397_18_DepthwiseConv2d_cu_9959487032conv_depthwise2d_backward_kernelILi3ELi1EfiEEvNS_27GenericPackedTensorAccessorIKT1_Lm4ENS_16DefaultPtrTraitsEiEENS3_IS4_Lm4ES6_iEES7_T2_iiiiiiiiiiiiiii,"aw",@nobits
	.sectionflags	@""
	.align	16
	.zero		1024


//--------------------- .nv.shared._ZN2at6native51_GLOBAL__N__2c613397_18_DepthwiseConv2d_cu_9959487032conv_depthwise2d_backward_kernelILi5ELi0EfiEEvNS_27GenericPackedTensorAccessorIKT1_Lm4ENS_16DefaultPtrTraitsEiEENS3_IS4_Lm4ES6_iEES7_T2_iiiiiiiiiiiiiii --------------------------
	.section	.nv.shared._ZN2at6native51_GLOBAL__N__2c613397_18_DepthwiseConv2d_cu_9959487032conv_depthwise2d_backward_kernelILi5ELi0EfiEEvNS_27GenericPackedTensorAccessorIKT1_Lm4ENS_16DefaultPtrTraitsEiEENS3_IS4_Lm4ES6_iEES7_T2_iiiiiiiiiiiiiii,"aw",@nobits
	.sectionflags	@""
	.align	16
	.zero		1024


//--------------------- .nv.shared._ZN2at6native51_GLOBAL__N__2c613397_18_DepthwiseConv2d_cu_9959487032conv_depthwise2d_backward_kernelILi5ELi2EfiEEvNS_27GenericPackedTensorAccessorIKT1_Lm4ENS_16DefaultPtrTraitsEiEENS3_IS4_Lm4ES6_iEES7_T2_iiiiiiiiiiiiiii --------------------------
	.section	.nv.shared._ZN2at6native51_GLOBAL__N__2c613397_18_DepthwiseConv2d_cu_9959487032conv_depthwise2d_backward_kernelILi5ELi2EfiEEvNS_27GenericPackedTensorAccessorIKT1_Lm4ENS_16DefaultPtrTraitsEiEENS3_IS4_Lm4ES6_iEES7_T2_iiiiiiiiiiiiiii,"aw",@nobits
	.sectionflags	@""
	.align	16
	.zero		1024


//--------------------- .nv.shared._ZN2at6native51_GLOBAL__N__2c613397_18_DepthwiseConv2d_cu_9959487032conv_depthwise2d_backward_kernelILi5ELi1EfiEEvNS_27GenericPackedTensorAccessorIKT1_Lm4ENS_16DefaultPtrTraitsEiEENS3_IS4_Lm4ES6_iEES7_T2_iiiiiiiiiiiiiii --------------------------
	.section	.nv.shared._ZN2at6native51_GLOBAL__N__2c613397_18_DepthwiseConv2d_cu_9959487032conv_depthwise2d_backward_kernelILi5ELi1EfiEEvNS_27GenericPackedTensorAccessorIKT1_Lm4ENS_16DefaultPtrTraitsEiEENS3_IS4_Lm4ES6_iEES7_T2_iiiiiiiiiiiiiii,"aw",@nobits
	.sectionflags	@""
	.align	16
	.zero		1024


//--------------------- .nv.shared._ZN2at6native51_GLOBAL__N__2c613397_18_DepthwiseConv2d_cu_9959487032conv_depthwise2d_backward_kernelILi0ELi0EdiEEvNS_27GenericPackedTensorAccessorIKT1_Lm4ENS_16DefaultPtrTraitsEiEENS3_IS4_Lm4ES6_iEES7_T2_iiiiiiiiiiiiiii --------------------------
	.section	.nv.shared._ZN2at6native51_GLOBAL__N__2c613397_18_DepthwiseConv2d_cu_9959487032conv_depthwise2d_backward_kernelILi0ELi0EdiEEvNS_27GenericPackedTensorAccessorIKT1_Lm4ENS_16DefaultPtrTraitsEiEENS3_IS4_Lm4ES6_iEES7_T2_iiiiiiiiiiiiiii,"aw",@nobits
	.sectionflags	@""
	.align	16
	.zero		1024


//--------------------- .nv.shared._ZN2at6native51_GLOBAL__N__2c613397_18_DepthwiseConv2d_cu_9959487032conv_depthwise2d_backward_kernelILi0ELi2EdiEEvNS_27GenericPackedTensorAccessorIKT1_Lm4ENS_16DefaultPtrTraitsEiEENS3_IS4_Lm4ES6_iEES7_T2_iiiiiiiiiiiiiii --------------------------
	.section	.nv.shared._ZN2at6native51_GLOBAL__N__2c613397_18_DepthwiseConv2d_cu_9959487032conv_depthwise2d_backward_kernelILi0ELi2EdiEEvNS_27GenericPackedTensorAccessorIKT1_Lm4ENS_16DefaultPtrTraitsEiEENS3_IS4_Lm4ES6_iEES7_T2_iiiiiiiiiiiiiii,"aw",@nobits
	.sectionflags	@""
	.align	16
	.zero		1024


//--------------------- .nv.shared._ZN2at6native51_GLOBAL__N__2c613397_18_DepthwiseConv2d_cu_9959487032conv_depthwise2d_backward_kernelILi0ELi1EdiEEvNS_27GenericPackedTensorAccessorIKT1_Lm4ENS_16DefaultPtrTraitsEiEENS3_IS4_Lm4ES6_iEES7_T2_iiiiiiiiiiiiiii --------------------------
	.section	.nv.shared._ZN2at6native51_GLOBAL__N__2c613397_18_DepthwiseConv2d_cu_9959487032conv_depthwise2d_backward_kernelILi0ELi1EdiEEvNS_27GenericPackedTensorAccessorIKT1_Lm4ENS_16DefaultPtrTraitsEiEENS3_IS4_Lm4ES6_iEES7_T2_iiiiiiiiiiiiiii,"aw",@nobits
	.sectionflags	@""
	.align	16
	.zero		1024


//--------------------- .nv.shared._ZN2at6native51_GLOBAL__N__2c613397_18_DepthwiseConv2d_cu_9959487032conv_depthwise2d_backward_kernelILi1ELi0EdiEEvNS_27GenericPackedTensorAccessorIKT1_Lm4ENS_16DefaultPtrTraitsEiEENS3_IS4_Lm4ES6_iEES7_T2_iiiiiiiiiiiiiii --------------------------
	.section	.nv.shared._ZN2at6native51_GLOBAL__N__2c613397_18_DepthwiseConv2d_cu_9959487032conv_depthwise2d_backward_kernelILi1ELi0EdiEEvNS_27GenericPackedTensorAccessorIKT1_Lm4ENS_16DefaultPtrTraitsEiEENS3_IS4_Lm4ES6_iEES7_T2_iiiiiiiiiiiiiii,"aw",@nobits
	.sectionflags	@""
	.align	16
	.zero		1024


//--------------------- .nv.shared._ZN2at6native51_GLOBAL__N__2c613397_18_DepthwiseConv2d_cu_9959487032conv_depthwise2d_backward_kernelILi1ELi2EdiEEvNS_27GenericPackedTensorAccessorIKT1_Lm4ENS_16DefaultPtrTraitsEiEENS3_IS4_Lm4ES6_iEES7_T2_iiiiiiiiiiiiiii --------------------------
	.section	.nv.shared._ZN2at6native51_GLOBAL__N__2c613397_18_DepthwiseConv2d_cu_9959487032conv_depthwise2d_backward_kernelILi1ELi2EdiEEvNS_27GenericPackedTensorAccessorIKT1_Lm4ENS_16DefaultPtrTraitsEiEENS3_IS4_Lm4ES6_iEES7_T2_iiiiiiiiiiiiiii,"aw",@nobits
	.sectionflags	@""
	.align	16
	.zero		1024


//--------------------- .nv.shared._ZN2at6native51_GLOBAL__N__2c613397_18_DepthwiseConv2d_cu_9959487032conv_depthwise2d_backward_kernelILi1ELi1EdiEEvNS_27GenericPackedTensorAccessorIKT1_Lm4ENS_16DefaultPtrTraitsEiEENS3_IS4_Lm4ES6_iEES7_T2_iiiiiiiiiiiiiii --------------------------
	.section	.nv.shared._ZN2at6native51_GLOBAL__N__2c613397_18_DepthwiseConv2d_cu_9959487032conv_depthwise2d_backward_kernelILi1ELi1EdiEEvNS_27GenericPackedTensorAccessorIKT1_Lm4ENS_16DefaultPtrTraitsEiEENS3_IS4_Lm4ES6_iEES7_T2_iiiiiiiiiiiiiii,"aw",@nobits
	.sectionflags	@""
	.align	16
	.zero		1024


//--------------------- .nv.shared._ZN2at6native51_GLOBAL__N__2c613397_18_DepthwiseConv2d_cu_9959487032conv_depthwise2d_backward_kernelILi3ELi0EdiEEvNS_27GenericPackedTensorAccessorIKT1_Lm4ENS_16DefaultPtrTraitsEiEENS3_IS4_Lm4ES6_iEES7_T2_iiiiiiiiiiiiiii --------------------------
	.section	.nv.shared._ZN2at6native51_GLOBAL__N__2c613397_18_DepthwiseConv2d_cu_9959487032conv_depthwise2d_backward_kernelILi3ELi0EdiEEvNS_27GenericPackedTensorAccessorIKT1_Lm4ENS_16DefaultPtrTraitsEiEENS3_IS4_Lm4ES6_iEES7_T2_iiiiiiiiiiiiiii,"aw",@nobits
	.sectionflags	@""
	.align	16
	.zero		1024


//--------------------- .nv.shared._ZN2at6native51_GLOBAL__N__2c613397_18_DepthwiseConv2d_cu_9959487032conv_depthwise2d_backward_kernelILi3ELi2EdiEEvNS_27GenericPackedTensorAccessorIKT1_Lm4ENS_16DefaultPtrTraitsEiEENS3_IS4_Lm4ES6_iEES7_T2_iiiiiiiiiiiiiii --------------------------
	.section	.nv.shared._ZN2at6native51_GLOBAL__N__2c613397_18_DepthwiseConv2d_cu_9959487032conv_depthwise2d_backward_kernelILi3ELi2EdiEEvNS_27GenericPackedTensorAccessorIKT1_Lm4ENS_16DefaultPtrTraitsEiEENS3_IS4_Lm4ES6_iEES7_T2_iiiiiiiiiiiiiii,"aw",@nobits
	.sectionflags	@""
	.align	16
	.zero		1024


//--------------------- .nv.shared._ZN2at6native51_GLOBAL__N__2c613397_18_DepthwiseConv2d_cu_9959487032conv_depthwise2d_backward_kernelILi3ELi1EdiEEvNS_27GenericPackedTensorAccessorIKT1_Lm4ENS_16DefaultPtrTraitsEiEENS3_IS4_Lm4ES6_iEES7_T2_iiiiiiiiiiiiiii --------------------------
	.section	.nv.shared._ZN2at6native51_GLOBAL__N__2c613397_18_DepthwiseConv2d_cu_9959487032conv_depthwise2d_backward_kernelILi3ELi1EdiEEvNS_27GenericPackedTensorAccessorIKT1_Lm4ENS_16DefaultPtrTraitsEiEENS3_IS4_Lm4ES6_iEES7_T2_iiiiiiiiiiiiiii,"aw",@nobits
	.sectionflags	@""
	.align	16
	.zero		1024


//--------------------- .nv.shared._ZN2at6native51_GLOBAL__N__2c613397_18_DepthwiseConv2d_cu_9959487032conv_depthwise2d_backward_kernelILi5ELi0EdiEEvNS_27GenericPackedTensorAccessorIKT1_Lm4ENS_16DefaultPtrTraitsEiEENS3_IS4_Lm4ES6_iEES7_T2_iiiiiiiiiiiiiii --------------------------
	.section	.nv.shared._ZN2at6native51_GLOBAL__N__2c613397_18_DepthwiseConv2d_cu_9959487032conv_depthwise2d_backward_kernelILi5ELi0EdiEEvNS_27GenericPackedTensorAccessorIKT1_Lm4ENS_16DefaultPtrTraitsEiEENS3_IS4_Lm4ES6_iEES7_T2_iiiiiiiiiiiiiii,"aw",@nobits
	.sectionflags	@""
	.align	16
	.zero		1024


//--------------------- .nv.shared._ZN2at6native51_GLOBAL__N__2c613397_18_DepthwiseConv2d_cu_9959487032conv_depthwise2d_backward_kernelILi5ELi2EdiEEvNS_27GenericPackedTensorAccessorIKT1_Lm4ENS_16DefaultPtrTraitsEiEENS3_IS4_Lm4ES6_iEES7_T2_iiiiiiiiiiiiiii --------------------------
	.section	.nv.shared._ZN2at6native51_GLOBAL__N__2c613397_18_DepthwiseConv2d_cu_9959487032conv_depthwise2d_backward_kernelILi5ELi2EdiEEvNS_27GenericPackedTensorAccessorIKT1_Lm4ENS_16DefaultPtrTraitsEiEENS3_IS4_Lm4ES6_iEES7_T2_iiiiiiiiiiiiiii,"aw",@nobits
	.sectionflags	@""
	.align	16
	.zero		1024


//--------------------- .nv.shared._ZN2at6native51_GLOBAL__N__2c613397_18_DepthwiseConv2d_cu_9959487032conv_depthwise2d_backward_kernelILi5ELi1EdiEEvNS_27GenericPackedTensorAccessorIKT1_Lm4ENS_16DefaultPtrTraitsEiEENS3_IS4_Lm4ES6_iEES7_T2_iiiiiiiiiiiiiii --------------------------
	.section	.nv.shared._ZN2at6native51_GLOBAL__N__2c613397_18_DepthwiseConv2d_cu_9959487032conv_depthwise2d_backward_kernelILi5ELi1EdiEEvNS_27GenericPackedTensorAccessorIKT1_Lm4ENS_16DefaultPtrTraitsEiEENS3_IS4_Lm4ES6_iEES7_T2_iiiiiiiiiiiiiii,"aw",@nobits
	.sectionflags	@""
	.align	16
	.zero		1024


//--------------------- .nv.shared._ZN2at6native51_GLOBAL__N__2c613397_18_DepthwiseConv2d_cu_9959487039conv_depthwise2d_forward_kernel_genericIN3c108BFloat16EiEEvNS_27GenericPackedTensorAccessorIKT_Lm4ENS_16DefaultPtrTraitsEiEENS5_IS6_Lm4ES8_iEES9_NS5_IS7_Lm1ES8_iEEbT0_iiiiiiiiiiiiii --------------------------
	.section	.nv.shared._ZN2at6native51_GLOBAL__N__2c613397_18_DepthwiseConv2d_cu_9959487039conv_depthwise2d_forward_kernel_genericIN3c108BFloat16EiEEvNS_27GenericPackedTensorAccessorIKT_Lm4ENS_16DefaultPtrTraitsEiEENS5_IS6_Lm4ES8_iEES9_NS5_IS7_Lm1ES8_iEEbT0_iiiiiiiiiiiiii,"aw",@nobits
	.sectionflags	@""
	.align	16
	.zero		1024


//--------------------- .nv.shared._ZN2at6native51_GLOBAL__N__2c613397_18_DepthwiseConv2d_cu_9959487031conv_depthwise2d_forward_kernelILi1EN3c108BFloat16EiEEvNS_27GenericPackedTensorAccessorIKT0_Lm4ENS_16DefaultPtrTraitsEiEENS5_IS6_Lm4ES8_iEES9_NS5_IS7_Lm1ES8_iEEbT1_iiiiiiiiiiiiii --------------------------
	.section	.nv.shared._ZN2at6native51_GLOBAL__N__2c613397_18_DepthwiseConv2d_cu_9959487031conv_depthwise2d_forward_kernelILi1EN3c108BFloat16EiEEvNS_27GenericPackedTensorAccessorIKT0_Lm4ENS_16DefaultPtrTraitsEiEENS5_IS6_Lm4ES8_iEES9_NS5_IS7_Lm1ES8_iEEbT1_iiiiiiiiiiiiii,"aw",@nobits
	.sectionflags	@""
	.align	16
	.zero		1024


//--------------------- .nv.shared._ZN2at6native51_GLOBAL__N__2c613397_18_DepthwiseConv2d_cu_9959487031conv_depthwise2d_forward_kernelILi3EN3c108BFloat16EiEEvNS_27GenericPackedTensorAccessorIKT0_Lm4ENS_16DefaultPtrTraitsEiEENS5_IS6_Lm4ES8_iEES9_NS5_IS7_Lm1ES8_iEEbT1_iiiiiiiiiiiiii --------------------------
	.section	.nv.shared._ZN2at6native51_GLOBAL__N__2c613397_18_DepthwiseConv2d_cu_9959487031conv_depthwise2d_forward_kernelILi3EN3c108BFloat16EiEEvNS_27GenericPackedTensorAccessorIKT0_Lm4ENS_16DefaultPtrTraitsEiEENS5_IS6_Lm4ES8_iEES9_NS5_IS7_Lm1ES8_iEEbT1_iiiiiiiiiiiiii,"aw",@nobits
	.sectionflags	@""
	.align	16
	.zero		1024


//--------------------- .nv.shared._ZN2at6native51_GLOBAL__N__2c613397_18_DepthwiseConv2d_cu_9959487031conv_depthwise2d_forward_kernelILi5EN3c108BFloat16EiEEvNS_27GenericPackedTensorAccessorIKT0_Lm4ENS_16DefaultPtrTraitsEiEENS5_IS6_Lm4ES8_iEES9_NS5_IS7_Lm1ES8_iEEbT1_iiiiiiiiiiiiii --------------------------
	.section	.nv.shared._ZN2at6native51_GLOBAL__N__2c613397_18_DepthwiseConv2d_cu_9959487031conv_depthwise2d_forward_kernelILi5EN3c108BFloat16EiEEvNS_27GenericPackedTensorAccessorIKT0_Lm4ENS_16DefaultPtrTraitsEiEENS5_IS6_Lm4ES8_iEES9_NS5_IS7_Lm1ES8_iEEbT1_iiiiiiiiiiiiii,"aw",@nobits
	.sectionflags	@""
	.align	16
	.zero		1024


//--------------------- .nv.shared._ZN2at6native51_GLOBAL__N__2c613397_18_DepthwiseConv2d_cu_9959487039conv_depthwise2d_forward_kernel_genericIN3c104HalfEiEEvNS_27GenericPackedTensorAccessorIKT_Lm4ENS_16DefaultPtrTraitsEiEENS5_IS6_Lm4ES8_iEES9_NS5_IS7_Lm1ES8_iEEbT0_iiiiiiiiiiiiii --------------------------
	.section	.nv.shared._ZN2at6native51_GLOBAL__N__2c613397_18_DepthwiseConv2d_cu_9959487039conv_depthwise2d_forward_kernel_genericIN3c104HalfEiEEvNS_27GenericPackedTensorAccessorIKT_Lm4ENS_16DefaultPtrTraitsEiEENS5_IS6_Lm4ES8_iEES9_NS5_IS7_Lm1ES8_iEEbT0_iiiiiiiiiiiiii,"aw",@nobits
	.sectionflags	@""
	.align	16
	.zero		1024


//--------------------- .nv.shared._ZN2at6native51_GLOBAL__N__2c613397_18_DepthwiseConv2d_cu_9959487031conv_depthwise2d_forward_kernelILi1EN3c104HalfEiEEvNS_27GenericPackedTensorAccessorIKT0_Lm4ENS_16DefaultPtrTraitsEiEENS5_IS6_Lm4ES8_iEES9_NS5_IS7_Lm1ES8_iEEbT1_iiiiiiiiiiiiii --------------------------
	.section	.nv.shared._ZN2at6native51_GLOBAL__N__2c613397_18_DepthwiseConv2d_cu_9959487031conv_depthwise2d_forward_kernelILi1EN3c104HalfEiEEvNS_27GenericPackedTensorAccessorIKT0_Lm4ENS_16DefaultPtrTraitsEiEENS5_IS6_Lm4ES8_iEES9_NS5_IS7_Lm1ES8_iEEbT1_iiiiiiiiiiiiii,"aw",@nobits
	.sectionflags	@""
	.align	16
	.zero		1024


//--------------------- .nv.shared._ZN2at6native51_GLOBAL__N__2c613397_18_DepthwiseConv2d_cu_9959487031conv_depthwise2d_forward_kernelILi3EN3c104HalfEiEEvNS_27GenericPackedTensorAccessorIKT0_Lm4ENS_16DefaultPtrTraitsEiEENS5_IS6_Lm4ES8_iEES9_NS5_IS7_Lm1ES8_iEEbT1_iiiiiiiiiiiiii --------------------------
	.section	.nv.shared._ZN2at6native51_GLOBAL__N__2c613397_18_DepthwiseConv2d_cu_9959487031conv_depthwise2d_forward_kernelILi3EN3c104HalfEiEEvNS_27GenericPackedTensorAccessorIKT0_Lm4ENS_16DefaultPtrTraitsEiEENS5_IS6_Lm4ES8_iEES9_NS5_IS7_Lm1ES8_iEEbT1_iiiiiiiiiiiiii,"aw",@nobits
	.sectionflags	@""
	.align	16
	.zero		1024


//--------------------- .nv.shared._ZN2at6native51_GLOBAL__N__2c613397_18_DepthwiseConv2d_cu_9959487031conv_depthwise2d_forward_kernelILi5EN3c104HalfEiEEvNS_27GenericPackedTensorAccessorIKT0_Lm4ENS_16DefaultPtrTraitsEiEENS5_IS6_Lm4ES8_iEES9_NS5_IS7_Lm1ES8_iEEbT1_iiiiiiiiiiiiii --------------------------
	.section	.nv.shared._ZN2at6native51_GLOBAL__N__2c613397_18_DepthwiseConv2d_cu_9959487031conv_depthwise2d_forward_kernelILi5EN3c104HalfEiEEvNS_27GenericPackedTensorAccessorIKT0_Lm4ENS_16DefaultPtrTraitsEiEENS5_IS6_Lm4ES8_iEES9_NS5_IS7_Lm1ES8_iEEbT1_iiiiiiiiiiiiii,"aw",@nobits
	.sectionflags	@""
	.align	16
	.zero		1024


//--------------------- .nv.shared._ZN2at6native51_GLOBAL__N__2c613397_18_DepthwiseConv2d_cu_9959487039conv_depthwise2d_forward_kernel_genericIfiEEvNS_27GenericPackedTensorAccessorIKT_Lm4ENS_16DefaultPtrTraitsEiEENS3_IS4_Lm4ES6_iEES7_NS3_IS5_Lm1ES6_iEEbT0_iiiiiiiiiiiiii --------------------------
	.section	.nv.shared._ZN2at6native51_GLOBAL__N__2c613397_18_DepthwiseConv2d_cu_9959487039conv_depthwise2d_forward_kernel_genericIfiEEvNS_27GenericPackedTensorAccessorIKT_Lm4ENS_16DefaultPtrTraitsEiEENS3_IS4_Lm4ES6_iEES7_NS3_IS5_Lm1ES6_iEEbT0_iiiiiiiiiiiiii,"aw",@nobits
	.sectionflags	@""
	.align	16
	.zero		1024


//--------------------- .nv.shared._ZN2at6native51_GLOBAL__N__2c613397_18_DepthwiseConv2d_cu_9959487031conv_depthwise2d_forward_kernelILi1EfiEEvNS_27GenericPackedTensorAccessorIKT0_Lm4ENS_16DefaultPtrTraitsEiEENS3_IS4_Lm4ES6_iEES7_NS3_IS5_Lm1ES6_iEEbT1_iiiiiiiiiiiiii --------------------------
	.section	.nv.shared._ZN2at6native51_GLOBAL__N__2c613397_18_DepthwiseConv2d_cu_9959487031conv_depthwise2d_forward_kernelILi1EfiEEvNS_27GenericPackedTensorAccessorIKT0_Lm4ENS_16DefaultPtrTraitsEiEENS3_IS4_Lm4ES6_iEES7_NS3_IS5_Lm1ES6_iEEbT1_iiiiiiiiiiiiii,"aw",@nobits
	.sectionflags	@""
	.align	16
	.zero		1024


//--------------------- .nv.shared._ZN2at6native51_GLOBAL__N__2c613397_18_DepthwiseConv2d_cu_9959487031conv_depthwise2d_forward_kernelILi3EfiEEvNS_27GenericPackedTensorAccessorIKT0_Lm4ENS_16DefaultPtrTraitsEiEENS3_IS4_Lm4ES6_iEES7_NS3_IS5_Lm1ES6_iEEbT1_iiiiiiiiiiiiii --------------------------
	.section	.nv.shared._ZN2at6native51_GLOBAL__N__2c613397_18_DepthwiseConv2d_cu_9959487031conv_depthwise2d_forward_kernelILi3EfiEEvNS_27GenericPackedTensorAccessorIKT0_Lm4ENS_16DefaultPtrTraitsEiEENS3_IS4_Lm4ES6_iEES7_NS3_IS5_Lm1ES6_iEEbT1_iiiiiiiiiiiiii,"aw",@nobits
	.sectionflags	@""
	.align	16
	.zero		1024


//--------------------- .nv.shared._ZN2at6native51_GLOBAL__N__2c613397_18_DepthwiseConv2d_cu_9959487031conv_depthwise2d_forward_kernelILi5EfiEEvNS_27GenericPackedTensorAccessorIKT0_Lm4ENS_16DefaultPtrTraitsEiEENS3_IS4_Lm4ES6_iEES7_NS3_IS5_Lm1ES6_iEEbT1_iiiiiiiiiiiiii --------------------------
	.section	.nv.shared._ZN2at6native51_GLOBAL__N__2c613397_18_DepthwiseConv2d_cu_9959487031conv_depthwise2d_forward_kernelILi5EfiEEvNS_27GenericPackedTensorAccessorIKT0_Lm4ENS_16DefaultPtrTraitsEiEENS3_IS4_Lm4ES6_iEES7_NS3_IS5_Lm1ES6_iEEbT1_iiiiiiiiiiiiii,"aw",@nobits
	.sectionflags	@""
	.align	16
	.zero		1024


//--------------------- .nv.shared._ZN2at6native51_GLOBAL__N__2c613397_18_DepthwiseConv2d_cu_9959487039conv_depthwise2d_forward_kernel_genericIdiEEvNS_27GenericPackedTensorAccessorIKT_Lm4ENS_16DefaultPtrTraitsEiEENS3_IS4_Lm4ES6_iEES7_NS3_IS5_Lm1ES6_iEEbT0_iiiiiiiiiiiiii --------------------------
	.section	.nv.shared._ZN2at6native51_GLOBAL__N__2c613397_18_DepthwiseConv2d_cu_9959487039conv_depthwise2d_forward_kernel_genericIdiEEvNS_27GenericPackedTensorAccessorIKT_Lm4ENS_16DefaultPtrTraitsEiEENS3_IS4_Lm4ES6_iEES7_NS3_IS5_Lm1ES6_iEEbT0_iiiiiiiiiiiiii,"aw",@nobits
	.sectionflags	@""
	.align	16
	.zero		1024


//--------------------- .nv.shared._ZN2at6native51_GLOBAL__N__2c613397_18_DepthwiseConv2d_cu_9959487031conv_depthwise2d_forward_kernelILi1EdiEEvNS_27GenericPackedTensorAccessorIKT0_Lm4ENS_16DefaultPtrTraitsEiEENS3_IS4_Lm4ES6_iEES7_NS3_IS5_Lm1ES6_iEEbT1_iiiiiiiiiiiiii --------------------------
	.section	.nv.shared._ZN2at6native51_GLOBAL__N__2c613397_18_DepthwiseConv2d_cu_9959487031conv_depthwise2d_forward_kernelILi1EdiEEvNS_27GenericPackedTensorAccessorIKT0_Lm4ENS_16DefaultPtrTraitsEiEENS3_IS4_Lm4ES6_iEES7_NS3_IS5_Lm1ES6_iEEbT1_iiiiiiiiiiiiii,"aw",@nobits
	.sectionflags	@""
	.align	16
	.zero		1024


//--------------------- .nv.shared._ZN2at6native51_GLOBAL__N__2c613397_18_DepthwiseConv2d_cu_9959487031conv_depthwise2d_forward_kernelILi3EdiEEvNS_27GenericPackedTensorAccessorIKT0_Lm4ENS_16DefaultPtrTraitsEiEENS3_IS4_Lm4ES6_iEES7_NS3_IS5_Lm1ES6_iEEbT1_iiiiiiiiiiiiii --------------------------
	.section	.nv.shared._ZN2at6native51_GLOBAL__N__2c613397_18_DepthwiseConv2d_cu_9959487031conv_depthwise2d_forward_kernelILi3EdiEEvNS_27GenericPackedTensorAccessorIKT0_Lm4ENS_16DefaultPtrTraitsEiEENS3_IS4_Lm4ES6_iEES7_NS3_IS5_Lm1ES6_iEEbT1_iiiiiiiiiiiiii,"aw",@nobits
	.sectionflags	@""
	.align	16
	.zero		1024


//--------------------- .nv.shared._ZN2at6native51_GLOBAL__N__2c613397_18_DepthwiseConv2d_cu_9959487031conv_depthwise2d_forward_kernelILi5EdiEEvNS_27GenericPackedTensorAccessorIKT0_Lm4ENS_16DefaultPtrTraitsEiEENS3_IS4_Lm4ES6_iEES7_NS3_IS5_Lm1ES6_iEEbT1_iiiiiiiiiiiiii --------------------------
	.section	.nv.shared._ZN2at6native51_GLOBAL__N__2c613397_18_DepthwiseConv2d_cu_9959487031conv_depthwise2d_forward_kernelILi5EdiEEvNS_27GenericPackedTensorAccessorIKT0_Lm4ENS_16DefaultPtrTraitsEiEENS3_IS4_Lm4ES6_iEES7_NS3_IS5_Lm1ES6_iEEbT1_iiiiiiiiiiiiii,"aw",@nobits
	.sectionflags	@""
	.align	16
	.zero		1024


//--------------------- .nv.constant0._ZN2at6native51_GLOBAL__N__2c613397_18_DepthwiseConv2d_cu_9959487035conv_depthwise2d_grad_weight_kernelIN3c108BFloat16EjEEvNS_27GenericPackedTensorAccessorIKT_Lm4ENS_16DefaultPtrTraitsEiEES9_NS5_IS6_Lm4ES8_iEEiiiiiiiiiiiiiiii --------------------------
	.section	.nv.constant0._ZN2at6native51_GLOBAL__N__2c613397_18_DepthwiseConv2d_cu_9959487035conv_depthwise2d_grad_weight_kernelIN3c108BFloat16EjEEvNS_27GenericPackedTensorAccessorIKT_Lm4ENS_16DefaultPtrTraitsEiEES9_NS5_IS6_Lm4ES8_iEEiiiiiiiiiiiiiiii,"a",@progbits
	.sectionflags	@""
	.align	4
.nv.constant0._ZN2at6native51_GLOBAL__N__2c613397_18_DepthwiseConv2d_cu_9959487035conv_depthwise2d_grad_weight_kernelIN3c108BFloat16EjEEvNS_27GenericPackedTensorAccessorIKT_Lm4ENS_16DefaultPtrTraitsEiEES9_NS5_IS6_Lm4ES8_iEEiiiiiiiiiiiiiiii:
	.zero		1080


//--------------------- .nv.constant0._ZN2at6native51_GLOBAL__N__2c613397_18_DepthwiseConv2d_cu_9959487035conv_depthwise2d_grad_weight_kernelIN3c104HalfEjEEvNS_27GenericPackedTensorAccessorIKT_Lm4ENS_16DefaultPtrTraitsEiEES9_NS5_IS6_Lm4ES8_iEEiiiiiiiiiiiiiiii --------------------------
	.section	.nv.constant0._ZN2at6native51_GLOBAL__N__2c613397_18_DepthwiseConv2d_cu_9959487035conv_depthwise2d_grad_weight_kernelIN3c104HalfEjEEvNS_27GenericPackedTensorAccessorIKT_Lm4ENS_16DefaultPtrTraitsEiEES9_NS5_IS6_Lm4ES8_iEEiiiiiiiiiiiiiiii,"a",@progbits
	.sectionflags	@""
	.align	4
.nv.constant0._ZN2at6native51_GLOBAL__N__2c613397_18_DepthwiseConv2d_cu_9959487035conv_depthwise2d_grad_weight_kernelIN3c104HalfEjEEvNS_27GenericPackedTensorAccessorIKT_Lm4ENS_16DefaultPtrTraitsEiEES9_NS5_IS6_Lm4ES8_iEEiiiiiiiiiiiiiiii:
	.zero		1080


//--------------------- .nv.constant0._ZN2at6native51_GLOBAL__N__2c613397_18_DepthwiseConv2d_cu_9959487035conv_depthwise2d_grad_weight_kernelIfjEEvNS_27GenericPackedTensorAccessorIKT_Lm4ENS_16DefaultPtrTraitsEiEES7_NS3_IS4_Lm4ES6_iEEiiiiiiiiiiiiiiii --------------------------
	.section	.nv.constant0._ZN2at6native51_GLOBAL__N__2c613397_18_DepthwiseConv2d_cu_9959487035conv_depthwise2d_grad_weight_kernelIfjEEvNS_27GenericPackedTensorAccessorIKT_Lm4ENS_16DefaultPtrTraitsEiEES7_NS3_IS4_Lm4ES6_iEEiiiiiiiiiiiiiiii,"a",@progbits
	.sectionflags	@""
	.align	4
.nv.constant0._ZN2at6native51_GLOBAL__N__2c613397_18_DepthwiseConv2d_cu_9959487035conv_depthwise2d_grad_weight_kernelIfjEEvNS_27GenericPackedTensorAccessorIKT_Lm4ENS_16DefaultPtrTraitsEiEES7_NS3_IS4_Lm4ES6_iEEiiiiiiiiiiiiiiii:
	.zero		1080


//--------------------- .nv.constant0._ZN2at6native51_GLOBAL__N__2c613397_18_DepthwiseConv2d_cu_9959487035conv_depthwise2d_grad_weight_kernelIdjEEvNS_27GenericPackedTensorAccessorIKT_Lm4ENS_16DefaultPtrTraitsEiEES7_NS3_IS4_Lm4ES6_iEEiiiiiiiiiiiiiiii --------------------------
	.section	.nv.constant0._ZN2at6native51_GLOBAL__N__2c613397_18_DepthwiseConv2d_cu_9959487035conv_depthwise2d_grad_weight_kernelIdjEEvNS_27GenericPackedTensorAccessorIKT_Lm4ENS_16DefaultPtrTraitsEiEES7_NS3_IS4_Lm4ES6_iEEiiiiiiiiiiiiiiii,"a",@progbits
	.sectionflags	@""
	.align	4
.nv.constant0._ZN2at6native51_GLOBAL__N__2c613397_18_DepthwiseConv2d_cu_9959487035conv_depthwise2d_grad_weight_kernelIdjEEvNS_27GenericPackedTensorAccessorIKT_Lm4ENS_16DefaultPtrTraitsEiEES7_NS3_IS4_Lm4ES6_iEEiiiiiiiiiiiiiiii:
	.zero		1080


//--------------------- .nv.constant0._ZN2at6native51_GLOBAL__N__2c613397_18_DepthwiseConv2d_cu_9959487032conv_depthwise2d_backward_kernelILi0ELi0EN3c108BFloat16EiEEvNS_27GenericPackedTensorAccessorIKT1_Lm4ENS_16DefaultPtrTraitsEiEENS5_IS6_Lm4ES8_iEES9_T2_iiiiiiiiiiiiiii --------------------------
	.section	.nv.constant0._ZN2at6native51_GLOBAL__N__2c613397_18_DepthwiseConv2d_cu_9959487032conv_depthwise2d_backward_kernelILi0ELi0EN3c108BFloat16EiEEvNS_27GenericPackedTensorAccessorIKT1_Lm4ENS_16DefaultPtrTraitsEiEENS5_IS6_Lm4ES8_iEES9_T2_iiiiiiiiiiiiiii,"a",@progbits
	.sectionflags	@""
	.align	4
.nv.constant0._ZN2at6native51_GLOBAL__N__2c613397_18_DepthwiseConv2d_cu_9959487032conv_depthwise2d_backward_kernelILi0ELi0EN3c108BFloat16EiEEvNS_27GenericPackedTensorAccessorIKT1_Lm4ENS_16DefaultPtrTraitsEiEENS5_IS6_Lm4ES8_iEES9_T2_iiiiiiiiiiiiiii:
	.zero		1080


//--------------------- .nv.constant0._ZN2at6native51_GLOBAL__N__2c613397_18_DepthwiseConv2d_cu_9959487032conv_depthwise2d_backward_kernelILi0ELi2EN3c108BFloat16EiEEvNS_27GenericPackedTensorAccessorIKT1_Lm4ENS_16DefaultPtrTraitsEiEENS5_IS6_Lm4ES8_iEES9_T2_iiiiiiiiiiiiiii --------------------------
	.section	.nv.constant0._ZN2at6native51_GLOBAL__N__2c613397_18_DepthwiseConv2d_cu_9959487032conv_depthwise2d_backward_kernelILi0ELi2EN3c108BFloat16EiEEvNS_27GenericPackedTensorAccessorIKT1_Lm4ENS_16DefaultPtrTraitsEiEENS5_IS6_Lm4ES8_iEES9_T2_iiiiiiiiiiiiiii,"a",@progbits
	.sectionflags	@""
	.align	4
.nv.constant0._ZN2at6native51_GLOBAL__N__2c613397_18_DepthwiseConv2d_cu_9959487032conv_depthwise2d_backward_kernelILi0ELi2EN3c108BFloat16EiEEvNS_27GenericPackedTensorAccessorIKT1_Lm4ENS_16DefaultPtrTraitsEiEENS5_IS6_Lm4ES8_iEES9_T2_iiiiiiiiiiiiiii:
	.zero		1080


//--------------------- .nv.constant0._ZN2at6native51_GLOBAL__N__2c613397_18_DepthwiseConv2d_cu_9959487032conv_depthwise2d_backward_kernelILi0ELi1EN3c108BFloat16EiEEvNS_27GenericPackedTensorAccessorIKT1_Lm4ENS_16DefaultPtrTraitsEiEENS5_IS6_Lm4ES8_iEES9_T2_iiiiiiiiiiiiiii --------------------------
	.section	.nv.constant0._ZN2at6native51_GLOBAL__N__2c613397_18_DepthwiseConv2d_cu_9959487032conv_depthwise2d_backward_kernelILi0ELi1EN3c108BFloat16EiEEvNS_27GenericPackedTensorAccessorIKT1_Lm4ENS_16DefaultPtrTraitsEiEENS5_IS6_Lm4ES8_iEES9_T2_iiiiiiiiiiiiiii,"a",@progbits
	.sectionflags	@""
	.align	4
.nv.constant0._ZN2at6native51_GLOBAL__N__2c613397_18_DepthwiseConv2d_cu_9959487032conv_depthwise2d_backward_kernelILi0ELi1EN3c108BFloat16EiEEvNS_27GenericPackedTensorAccessorIKT1_Lm4ENS_16DefaultPtrTraitsEiEENS5_IS6_Lm4ES8_iEES9_T2_iiiiiiiiiiiiiii:
	.zero		1080


//--------------------- .nv.constant0._ZN2at6native51_GLOBAL__N__2c613397_18_DepthwiseConv2d_cu_9959487032conv_depthwise2d_backward_kernelILi1ELi0EN3c108BFloat16EiEEvNS_27GenericPackedTensorAccessorIKT1_Lm4ENS_16DefaultPtrTraitsEiEENS5_IS6_Lm4ES8_iEES9_T2_iiiiiiiiiiiiiii --------------------------
	.section	.nv.constant0._ZN2at6native51_GLOBAL__N__2c613397_18_DepthwiseConv2d_cu_9959487032conv_depthwise2d_backward_kernelILi1ELi0EN3c108BFloat16EiEEvNS_27GenericPackedTensorAccessorIKT1_Lm4ENS_16DefaultPtrTraitsEiEENS5_IS6_Lm4ES8_iEES9_T2_iiiiiiiiiiiiiii,"a",@progbits
	.sectionflags	@""
	.align	4
.nv.constant0._ZN2at6native51_GLOBAL__N__2c613397_18_DepthwiseConv2d_cu_9959487032conv_depthwise2d_backward_kernelILi1ELi0EN3c108BFloat16EiEEvNS_27GenericPackedTensorAccessorIKT1_Lm4ENS_16DefaultPtrTraitsEiEENS5_IS6_Lm4ES8_iEES9_T2_iiiiiiiiiiiiiii:
	.zero		1080


//--------------------- .nv.constant0._ZN2at6native51_GLOBAL__N__2c613397_18_DepthwiseConv2d_cu_9959487032conv_depthwise2d_backward_kernelILi1ELi2EN3c108BFloat16EiEEvNS_27GenericPackedTensorAccessorIKT1_Lm4ENS_16DefaultPtrTraitsEiEENS5_IS6_Lm4ES8_iEES9_T2_iiiiiiiiiiiiiii --------------------------
	.section	.nv.constant0._ZN2at6native51_GLOBAL__N__2c613397_18_DepthwiseConv2d_cu_9959487032conv_depthwise2d_backward_kernelILi1ELi2EN3c108BFloat16EiEEvNS_27GenericPackedTensorAccessorIKT1_Lm4ENS_16DefaultPtrTraitsEiEENS5_IS6_Lm4ES8_iEES9_T2_iiiiiiiiiiiiiii,"a",@progbits
	.sectionflags	@""
	.align	4
.nv.constant0._ZN2at6native51_GLOBAL__N__2c613397_18_DepthwiseConv2d_cu_9959487032conv_depthwise2d_backward_kernelILi1ELi2EN3c108BFloat16EiEEvNS_27GenericPackedTensorAccessorIKT1_Lm4ENS_16DefaultPtrTraitsEiEENS5_IS6_Lm4ES8_iEES9_T2_iiiiiiiiiiiiiii:
	.zero		1080


//--------------------- .nv.constant0._ZN2at6native51_GLOBAL__N__2c613397_18_DepthwiseConv2d_cu_9959487032conv_depthwise2d_backward_kernelILi1ELi1EN3c108BFloat16EiEEvNS_27GenericPackedTensorAccessorIKT1_Lm4ENS_16DefaultPtrTraitsEiEENS5_IS6_Lm4ES8_iEES9_T2_iiiiiiiiiiiiiii --------------------------
	.section	.nv.constant0._ZN2at6native51_GLOBAL__N__2c613397_18_DepthwiseConv2d_cu_9959487032conv_depthwise2d_backward_kernelILi1ELi1EN3c108BFloat16EiEEvNS_27GenericPackedTensorAccessorIKT1_Lm4ENS_16DefaultPtrTraitsEiEENS5_IS6_Lm4ES8_iEES9_T2_iiiiiiiiiiiiiii,"a",@progbits
	.sectionflags	@""
	.align	4
.nv.constant0._ZN2at6native51_GLOBAL__N__2c613397_18_DepthwiseConv2d_cu_9959487032conv_depthwise2d_backward_kernelILi1ELi1EN3c108BFloat16EiEEvNS_27GenericPackedTensorAccessorIKT1_Lm4ENS_16DefaultPtrTraitsEiEENS5_IS6_Lm4ES8_iEES9_T2_iiiiiiiiiiiiiii:
	.zero		1080


//--------------------- .nv.constant0._ZN2at6native51_GLOBAL__N__2c613397_18_DepthwiseConv2d_cu_9959487032conv_depthwise2d_backward_kernelILi3ELi0EN3c108BFloat16EiEEvNS_27GenericPackedTensorAccessorIKT1_Lm4ENS_16DefaultPtrTraitsEiEENS5_IS6_Lm4ES8_iEES9_T2_iiiiiiiiiiiiiii --------------------------
	.section	.nv.constant0._ZN2at6native51_GLOBAL__N__2c613397_18_DepthwiseConv2d_cu_9959487032conv_depthwise2d_backward_kernelILi3ELi0EN3c108BFloat16EiEEvNS_27GenericPackedTensorAccessorIKT1_Lm4ENS_16DefaultPtrTraitsEiEENS5_IS6_Lm4ES8_iEES9_T2_iiiiiiiiiiiiiii,"a",@progbits
	.sectionflags	@""
	.align	4
.nv.constant0._ZN2at6native51_GLOBAL__N__2c613397_18_DepthwiseConv2d_cu_9959487032conv_depthwise2d_backward_kernelILi3ELi0EN3c108BFloat16EiEEvNS_27GenericPackedTensorAccessorIKT1_Lm4ENS_16DefaultPtrTraitsEiEENS5_IS6_Lm4ES8_iEES9_T2_iiiiiiiiiiiiiii:
	.zero		1080


//--------------------- .nv.constant0._ZN2at6native51_GLOBAL__N__2c613397_18_DepthwiseConv2d_cu_9959487032conv_depthwise2d_backward_kernelILi3ELi2EN3c108BFloat16EiEEvNS_27GenericPackedTensorAccessorIKT1_Lm4ENS_16DefaultPtrTraitsEiEENS5_IS6_Lm4ES8_iEES9_T2_iiiiiiiiiiiiiii --------------------------
	.section	.nv.constant0._ZN2at6native51_GLOBAL__N__2c613397_18_DepthwiseConv2d_cu_9959487032conv_depthwise2d_backward_kernelILi3ELi2EN3c108BFloat16EiEEvNS_27GenericPackedTensorAccessorIKT1_Lm4ENS_16DefaultPtrTraitsEiEENS5_IS6_Lm4ES8_iEES9_T2_iiiiiiiiiiiiiii,"a",@progbits
	.sectionflags	@""
	.align	4
.nv.constant0._ZN2at6native51_GLOBAL__N__2c613397_18_DepthwiseConv2d_cu_9959487032conv_depthwise2d_backward_kernelILi3ELi2EN3c108BFloat16EiEEvNS_27GenericPackedTensorAccessorIKT1_Lm4ENS_16DefaultPtrTraitsEiEENS5_IS6_Lm4ES8_iEES9_T2_iiiiiiiiiiiiiii:
	.zero		1080


//--------------------- .nv.constant0._ZN2at6native51_GLOBAL__N__2c613397_18_DepthwiseConv2d_cu_9959487032conv_depthwise2d_backward_kernelILi3ELi1EN3c108BFloat16EiEEvNS_27GenericPackedTensorAccessorIKT1_Lm4ENS_16DefaultPtrTraitsEiEENS5_IS6_Lm4ES8_iEES9_T2_iiiiiiiiiiiiiii --------------------------
	.section	.nv.constant0._ZN2at6native51_GLOBAL__N__2c613397_18_DepthwiseConv2d_cu_9959487032conv_depthwise2d_backward_kernelILi3ELi1EN3c108BFloat16EiEEvNS_27GenericPackedTensorAccessorIKT1_Lm4ENS_16DefaultPtrTraitsEiEENS5_IS6_Lm4ES8_iEES9_T2_iiiiiiiiiiiiiii,"a",@progbits
	.sectionflags	@""
	.align	4
.nv.constant0._ZN2at6native51_GLOBAL__N__2c613397_18_DepthwiseConv2d_cu_9959487032conv_depthwise2d_backward_kernelILi3ELi1EN3c108BFloat16EiEEvNS_27GenericPackedTensorAccessorIKT1_Lm4ENS_16DefaultPtrTraitsEiEENS5_IS6_Lm4ES8_iEES9_T2_iiiiiiiiiiiiiii:
	.zero		1080


//--------------------- .nv.constant0._ZN2at6native51_GLOBAL__N__2c613397_18_DepthwiseConv2d_cu_9959487032conv_depthwise2d_backward_kernelILi5ELi0EN3c108BFloat16EiEEvNS_27GenericPackedTensorAccessorIKT1_Lm4ENS_16DefaultPtrTraitsEiEENS5_IS6_Lm4ES8_iEES9_T2_iiiiiiiiiiiiiii --------------------------
	.section	.nv.constant0._ZN2at6native51_GLOBAL__N__2c613397_18_DepthwiseConv2d_cu_9959487032conv_depthwise2d_backward_kernelILi5ELi0EN3c108BFloat16EiEEvNS_27GenericPackedTensorAccessorIKT1_Lm4ENS_16DefaultPtrTraitsEiEENS5_IS6_Lm4ES8_iEES9_T2_iiiiiiiiiiiiiii,"a",@progbits
	.sectionflags	@""
	.align	4
.nv.constant0._ZN2at6native51_GLOBAL__N__2c613397_18_DepthwiseConv2d_cu_9959487032conv_depthwise2d_backward_kernelILi5ELi0EN3c108BFloat16EiEEvNS_27GenericPackedTensorAccessorIKT1_Lm4ENS_16DefaultPtrTraitsEiEENS5_IS6_Lm4ES8_iEES9_T2_iiiiiiiiiiiiiii:
	.zero		1080


//--------------------- .nv.constant0._ZN2at6native51_GLOBAL__N__2c613397_18_DepthwiseConv2d_cu_9959487032conv_depthwise2d_backward_kernelILi5ELi2EN3c108BFloat16EiEEvNS_27GenericPackedTensorAccessorIKT1_Lm4ENS_16DefaultPtrTraitsEiEENS5_IS6_Lm4ES8_iEES9_T2_iiiiiiiiiiiiiii --------------------------
	.section	.nv.constant0._ZN2at6native51_GLOBAL__N__2c613397_18_DepthwiseConv2d_cu_9959487032conv_depthwise2d_backward_kernelILi5ELi2EN3c108BFloat16EiEEvNS_27GenericPackedTensorAccessorIKT1_Lm4ENS_16DefaultPtrTraitsEiEENS5_IS6_Lm4ES8_iEES9_T2_iiiiiiiiiiiiiii,"a",@progbits
	.sectionflags	@""
	.align	4
.nv.constant0._ZN2at6native51_GLOBAL__N__2c613397_18_DepthwiseConv2d_cu_9959487032conv_depthwise2d_backward_kernelILi5ELi2EN3c108BFloat16EiEEvNS_27GenericPackedTensorAccessorIKT1_Lm4ENS_16DefaultPtrTraitsEiEENS5_IS6_Lm4ES8_iEES9_T2_iiiiiiiiiiiiiii:
	.zero		1080


//--------------------- .nv.constant0._ZN2at6native51_GLOBAL__N__2c613397_18_DepthwiseConv2d_cu_9959487032conv_depthwise2d_backward_kernelILi5ELi1EN3c108BFloat16EiEEvNS_27GenericPackedTensorAccessorIKT1_Lm4ENS_16DefaultPtrTraitsEiEENS5_IS6_Lm4ES8_iEES9_T2_iiiiiiiiiiiiiii --------------------------
	.section	.nv.constant0._ZN2at6native51_GLOBAL__N__2c613397_18_DepthwiseConv2d_cu_9959487032conv_depthwise2d_backward_kernelILi5ELi1EN3c108BFloat16EiEEvNS_27GenericPackedTensorAccessorIKT1_Lm4ENS_16DefaultPtrTraitsEiEENS5_IS6_Lm4ES8_iEES9_T2_iiiiiiiiiiiiiii,"a",@progbits
	.sectionflags	@""
	.align	4
.nv.constant0._ZN2at6native51_GLOBAL__N__2c613397_18_DepthwiseConv2d_cu_9959487032conv_depthwise2d_backward_kernelILi5ELi1EN3c108BFloat16EiEEvNS_27GenericPackedTensorAccessorIKT1_Lm4ENS_16DefaultPtrTraitsEiEENS5_IS6_Lm4ES8_iEES9_T2_iiiiiiiiiiiiiii:
	.zero		1080


//--------------------- .nv.constant0._ZN2at6native51_GLOBAL__N__2c613397_18_DepthwiseConv2d_cu_9959487032conv_depthwise2d_backward_kernelILi0ELi0EN3c104HalfEiEEvNS_27GenericPackedTensorAccessorIKT1_Lm4ENS_16DefaultPtrTraitsEiEENS5_IS6_Lm4ES8_iEES9_T2_iiiiiiiiiiiiiii --------------------------
	.section	.nv.constant0._ZN2at6native51_GLOBAL__N__2c613397_18_DepthwiseConv2d_cu_9959487032conv_depthwise2d_backward_kernelILi0ELi0EN3c104HalfEiEEvNS_27GenericPackedTensorAccessorIKT1_Lm4ENS_16DefaultPtrTraitsEiEENS5_IS6_Lm4ES8_iEES9_T2_iiiiiiiiiiiiiii,"a",@progbits
	.sectionflags	@""
	.align	4
.nv.constant0._ZN2at6native51_GLOBAL__N__2c613397_18_DepthwiseConv2d_cu_9959487032conv_depthwise2d_backward_kernelILi0ELi0EN3c104HalfEiEEvNS_27GenericPackedTensorAccessorIKT1_Lm4ENS_16DefaultPtrTraitsEiEENS5_IS6_Lm4ES8_iEES9_T2_iiiiiiiiiiiiiii:
	.zero		1080


//--------------------- .nv.constant0._ZN2at6native51_GLOBAL__N__2c613397_18_DepthwiseConv2d_cu_9959487032conv_depthwise2d_backward_kernelILi0ELi2EN3c104HalfEiEEvNS_27GenericPackedTensorAccessorIKT1_Lm4ENS_16DefaultPtrTraitsEiEENS5_IS6_Lm4ES8_iEES9_T2_iiiiiiiiiiiiiii --------------------------
	.section	.nv.constant0._ZN2at6native51_GLOBAL__N__2c613397_18_DepthwiseConv2d_cu_9959487032conv_depthwise2d_backward_kernelILi0ELi2EN3c104HalfEiEEvNS_27GenericPackedTensorAccessorIKT1_Lm4ENS_16DefaultPtrTraitsEiEENS5_IS6_Lm4ES8_iEES9_T2_iiiiiiiiiiiiiii,"a",@progbits
	.sectionflags	@""
	.align	4
.nv.constant0._ZN2at6native51_GLOBAL__N__2c613397_18_DepthwiseConv2d_cu_9959487032conv_depthwise2d_backward_kernelILi0ELi2EN3c104HalfEiEEvNS_27GenericPackedTensorAccessorIKT1_Lm4ENS_16DefaultPtrTraitsEiEENS5_IS6_Lm4ES8_iEES9_T2_iiiiiiiiiiiiiii:
	.zero		1080


//--------------------- .nv.constant0._ZN2at6native51_GLOBAL__N__2c613397_18_DepthwiseConv2d_cu_9959487032conv_depthwise2d_backward_kernelILi0ELi1EN3c104HalfEiEEvNS_27GenericPackedTensorAccessorIKT1_Lm4ENS_16DefaultPtrTraitsEiEENS5_IS6_Lm4ES8_iEES9_T2_iiiiiiiiiiiiiii --------------------------
	.section	.nv.constant0._ZN2at6native51_GLOBAL__N__2c613397_18_DepthwiseConv2d_cu_9959487032conv_depthwise2d_backward_kernelILi0ELi1EN3c104HalfEiEEvNS_27GenericPackedTensorAccessorIKT1_Lm4ENS_16DefaultPtrTraitsEiEENS5_IS6_Lm4ES8_iEES9_T2_iiiiiiiiiiiiiii,"a",@progbits
	.sectionflags	@""
	.align	4
.nv.constant0._ZN2at6native51_GLOBAL__N__2c613397_18_DepthwiseConv2d_cu_9959487032conv_depthwise2d_backward_kernelILi0ELi1EN3c104HalfEiEEvNS_27GenericPackedTensorAccessorIKT1_Lm4ENS_16DefaultPtrTraitsEiEENS5_IS6_Lm4ES8_iEES9_T2_iiiiiiiiiiiiiii:
	.zero		1080


//--------------------- .nv.constant0._ZN2at6native51_GLOBAL__N__2c613397_18_DepthwiseConv2d_cu_9959487032conv_depthwise2d_backward_kernelILi1ELi0EN3c104HalfEiEEvNS_27GenericPackedTensorAccessorIKT1_Lm4ENS_16DefaultPtrTraitsEiEENS5_IS6_Lm4ES8_iEES9_T2_iiiiiiiiiiiiiii --------------------------
	.section	.nv.constant0._ZN2at6native51_GLOBAL__N__2c613397_18_DepthwiseConv2d_cu_9959487032conv_depthwise2d_backward_kernelILi1ELi0EN3c104HalfEiEEvNS_27GenericPackedTensorAccessorIKT1_Lm4ENS_16DefaultPtrTraitsEiEENS5_IS6_Lm4ES8_iEES9_T2_iiiiiiiiiiiiiii,"a",@progbits
	.sectionflags	@""
	.align	4
.nv.constant0._ZN2at6native51_GLOBAL__N__2c613397_18_DepthwiseConv2d_cu_9959487032conv_depthwise2d_backward_kernelILi1ELi0EN3c104HalfEiEEvNS_27GenericPackedTensorAccessorIKT1_Lm4ENS_16DefaultPtrTraitsEiEENS5_IS6_Lm4ES8_iEES9_T2_iiiiiiiiiiiiiii:
	.zero		1080


//--------------------- .nv.constant0._ZN2at6native51_GLOBAL__N__2c613397_18_DepthwiseConv2d_cu_9959487032conv_depthwise2d_backward_kernelILi1ELi2EN3c104HalfEiEEvNS_27GenericPackedTensorAccessorIKT1_Lm4ENS_16DefaultPtrTraitsEiEENS5_IS6_Lm4ES8_iEES9_T2_iiiiiiiiiiiiiii --------------------------
	.section	.nv.constant0._ZN2at6native51_GLOBAL__N__2c613397_18_DepthwiseConv2d_cu_9959487032conv_depthwise2d_backward_kernelILi1ELi2EN3c104HalfEiEEvNS_27GenericPackedTensorAccessorIKT1_Lm4ENS_16DefaultPtrTraitsEiEENS5_IS6_Lm4ES8_iEES9_T2_iiiiiiiiiiiiiii,"a",@progbits
	.sectionflags	@""
	.align	4
.nv.constant0._ZN2at6native51_GLOBAL__N__2c613397_18_DepthwiseConv2d_cu_9959487032conv_depthwise2d_backward_kernelILi1ELi2EN3c104HalfEiEEvNS_27GenericPackedTensorAccessorIKT1_Lm4ENS_16DefaultPtrTraitsEiEENS5_IS6_Lm4ES8_iEES9_T2_iiiiiiiiiiiiiii:
	.zero		1080


//--------------------- .nv.constant0._ZN2at6native51_GLOBAL__N__2c613397_18_DepthwiseConv2d_cu_9959487032conv_depthwise2d_backward_kernelILi1ELi1EN3c104HalfEiEEvNS_27GenericPackedTensorAccessorIKT1_Lm4ENS_16DefaultPtrTraitsEiEENS5_IS6_Lm4ES8_iEES9_T2_iiiiiiiiiiiiiii --------------------------
	.section	.nv.constant0._ZN2at6native51_GLOBAL__N__2c613397_18_DepthwiseConv2d_cu_9959487032conv_depthwise2d_backward_kernelILi1ELi1EN3c104HalfEiEEvNS_27GenericPackedTensorAccessorIKT1_Lm4ENS_16DefaultPtrTraitsEiEENS5_IS6_Lm4ES8_iEES9_T2_iiiiiiiiiiiiiii,"a",@progbits
	.sectionflags	@""
	.align	4
.nv.constant0._ZN2at6native51_GLOBAL__N__2c613397_18_DepthwiseConv2d_cu_9959487032conv_depthwise2d_backward_kernelILi1ELi1EN3c104HalfEiEEvNS_27GenericPackedTensorAccessorIKT1_Lm4ENS_16DefaultPtrTraitsEiEENS5_IS6_Lm4ES8_iEES9_T2_iiiiiiiiiiiiiii:
	.zero		1080


//--------------------- .nv.constant0._ZN2at6native51_GLOBAL__N__2c613397_18_DepthwiseConv2d_cu_9959487032conv_depthwise2d_backward_kernelILi3ELi0EN3c104HalfEiEEvNS_27GenericPackedTensorAccessorIKT1_Lm4ENS_16DefaultPtrTraitsEiEENS5_IS6_Lm4ES8_iEES9_T2_iiiiiiiiiiiiiii --------------------------
	.section	.nv.constant0._ZN2at6native51_GLOBAL__N__2c613397_18_DepthwiseConv2d_cu_9959487032conv_depthwise2d_backward_kernelILi3ELi0EN3c104HalfEiEEvNS_27GenericPackedTensorAccessorIKT1_Lm4ENS_16DefaultPtrTraitsEiEENS5_IS6_Lm4ES8_iEES9_T2_iiiiiiiiiiiiiii,"a",@progbits
	.sectionflags	@""
	.align	4
.nv.constant0._ZN2at6native51_GLOBAL__N__2c613397_18_DepthwiseConv2d_cu_9959487032conv_depthwise2d_backward_kernelILi3ELi0EN3c104HalfEiEEvNS_27GenericPackedTensorAccessorIKT1_Lm4ENS_16DefaultPtrTraitsEiEENS5_IS6_Lm4ES8_iEES9_T2_iiiiiiiiiiiiiii:
	.zero		1080


//--------------------- .nv.constant0._ZN2at6native51_GLOBAL__N__2c613397_18_DepthwiseConv2d_cu_9959487032conv_depthwise2d_backward_kernelILi3ELi2EN3c104HalfEiEEvNS_27GenericPackedTensorAccessorIKT1_Lm4ENS_16DefaultPtrTraitsEiEENS5_IS6_Lm4ES8_iEES9_T2_iiiiiiiiiiiiiii --------------------------
	.section	.nv.constant0._ZN2at6native51_GLOBAL__N__2c613397_18_DepthwiseConv2d_cu_9959487032conv_depthwise2d_backward_kernelILi3ELi2EN3c104HalfEiEEvNS_27GenericPackedTensorAccessorIKT1_Lm4ENS_16DefaultPtrTraitsEiEENS5_IS6_Lm4ES8_iEES9_T2_iiiiiiiiiiiiiii,"a",@progbits
	.sectionflags	@""
	.align	4
.nv.constant0._ZN2at6native51_GLOBAL__N__2c613397_18_DepthwiseConv2d_cu_9959487032conv_depthwise2d_backward_kernelILi3ELi2EN3c104HalfEiEEvNS_27GenericPackedTensorAccessorIKT1_Lm4ENS_16DefaultPtrTraitsEiEENS5_IS6_Lm4ES8_iEES9_T2_iiiiiiiiiiiiiii:
	.zero		1080


//--------------------- .nv.constant0._ZN2at6native51_GLOBAL__N__2c613397_18_DepthwiseConv2d_cu_9959487032conv_depthwise2d_backward_kernelILi3ELi1EN3c104HalfEiEEvNS_27GenericPackedTensorAccessorIKT1_Lm4ENS_16DefaultPtrTraitsEiEENS5_IS6_Lm4ES8_iEES9_T2_iiiiiiiiiiiiiii --------------------------
	.section	.nv.constant0._ZN2at6native51_GLOBAL__N__2c613397_18_DepthwiseConv2d_cu_9959487032conv_depthwise2d_backward_kernelILi3ELi1EN3c104HalfEiEEvNS_27GenericPackedTensorAccessorIKT1_Lm4ENS_16DefaultPtrTraitsEiEENS5_IS6_Lm4ES8_iEES9_T2_iiiiiiiiiiiiiii,"a",@progbits
	.sectionflags	@""
	.align	4
.nv.constant0._ZN2at6native51_GLOBAL__N__2c613397_18_DepthwiseConv2d_cu_9959487032conv_depthwise2d_backward_kernelILi3ELi1EN3c104HalfEiEEvNS_27GenericPackedTensorAccessorIKT1_Lm4ENS_16DefaultPtrTraitsEiEENS5_IS6_Lm4ES8_iEES9_T2_iiiiiiiiiiiiiii:
	.zero		1080


//--------------------- .nv.constant0._ZN2at6native51_GLOBAL__N__2c613397_18_DepthwiseConv2d_cu_9959487032conv_depthwise2d_backward_kernelILi5ELi0EN3c104HalfEiEEvNS_27GenericPackedTensorAccessorIKT1_Lm4ENS_16DefaultPtrTraitsEiEENS5_IS6_Lm4ES8_iEES9_T2_iiiiiiiiiiiiiii --------------------------
	.section	.nv.constant0._ZN2at6native51_GLOBAL__N__2c613397_18_DepthwiseConv2d_cu_9959487032conv_depthwise2d_backward_kernelILi5ELi0EN3c104HalfEiEEvNS_27GenericPackedTensorAccessorIKT1_Lm4ENS_16DefaultPtrTraitsEiEENS5_IS6_Lm4ES8_iEES9_T2_iiiiiiiiiiiiiii,"a",@progbits
	.sectionflags	@""
	.align	4
.nv.constant0._ZN2at6native51_GLOBAL__N__2c613397_18_DepthwiseConv2d_cu_9959487032conv_depthwise2d_backward_kernelILi5ELi0EN3c104HalfEiEEvNS_27GenericPackedTensorAccessorIKT1_Lm4ENS_16DefaultPtrTraitsEiEENS5_IS6_Lm4ES8_iEES9_T2_iiiiiiiiiiiiiii:
	.zero		1080


//--------------------- .nv.constant0._ZN2at6native51_GLOBAL__N__2c613397_18_DepthwiseConv2d_cu_9959487032conv_depthwise2d_backward_kernelILi5ELi2EN3c104HalfEiEEvNS_27GenericPackedTensorAccessorIKT1_Lm4ENS_16DefaultPtrTraitsEiEENS5_IS6_Lm4ES8_iEES9_T2_iiiiiiiiiiiiiii --------------------------
	.section	.nv.constant0._ZN2at6native51_GLOBAL__N__2c613397_18_DepthwiseConv2d_cu_9959487032conv_depthwise2d_backward_kernelILi5ELi2EN3c104HalfEiEEvNS_27GenericPackedTensorAccessorIKT1_Lm4ENS_16DefaultPtrTraitsEiEENS5_IS6_Lm4ES8_iEES9_T2_iiiiiiiiiiiiiii,"a",@progbits
	.sectionflags	@""
	.align	4
.nv.constant0._ZN2at6native51_GLOBAL__N__2c613397_18_DepthwiseConv2d_cu_9959487032conv_depthwise2d_backward_kernelILi5ELi2EN3c104HalfEiEEvNS_27GenericPackedTensorAccessorIKT1_Lm4ENS_16DefaultPtrTraitsEiEENS5_IS6_Lm4ES8_iEES9_T2_iiiiiiiiiiiiiii:
	.zero		1080


//--------------------- .nv.constant0._ZN2at6native51_GLOBAL__N__2c613397_18_DepthwiseConv2d_cu_9959487032conv_depthwise2d_backward_kernelILi5ELi1EN3c104HalfEiEEvNS_27GenericPackedTensorAccessorIKT1_Lm4ENS_16DefaultPtrTraitsEiEENS5_IS6_Lm4ES8_iEES9_T2_iiiiiiiiiiiiiii --------------------------
	.section	.nv.constant0._ZN2at6native51_GLOBAL__N__2c613397_18_DepthwiseConv2d_cu_9959487032conv_depthwise2d_backward_kernelILi5ELi1EN3c104HalfEiEEvNS_27GenericPackedTensorAccessorIKT1_Lm4ENS_16DefaultPtrTraitsEiEENS5_IS6_Lm4ES8_iEES9_T2_iiiiiiiiiiiiiii,"a",@progbits
	.sectionflags	@""
	.align	4
.nv.constant0._ZN2at6native51_GLOBAL__N__2c613397_18_DepthwiseConv2d_cu_9959487032conv_depthwise2d_backward_kernelILi5ELi1EN3c104HalfEiEEvNS_27GenericPackedTensorAccessorIKT1_Lm4ENS_16DefaultPtrTraitsEiEENS5_IS6_Lm4ES8_iEES9_T2_iiiiiiiiiiiiiii:
	.zero		1080


//--------------------- .nv.constant0._ZN2at6native51_GLOBAL__N__2c613397_18_DepthwiseConv2d_cu_9959487032conv_depthwise2d_backward_kernelILi0ELi0EfiEEvNS_27GenericPackedTensorAccessorIKT1_Lm4ENS_16DefaultPtrTraitsEiEENS3_IS4_Lm4ES6_iEES7_T2_iiiiiiiiiiiiiii --------------------------
	.section	.nv.constant0._ZN2at6native51_GLOBAL__N__2c613397_18_DepthwiseConv2d_cu_9959487032conv_depthwise2d_backward_kernelILi0ELi0EfiEEvNS_27GenericPackedTensorAccessorIKT1_Lm4ENS_16DefaultPtrTraitsEiEENS3_IS4_Lm4ES6_iEES7_T2_iiiiiiiiiiiiiii,"a",@progbits
	.sectionflags	@""
	.align	4
.nv.constant0._ZN2at6native51_GLOBAL__N__2c613397_18_DepthwiseConv2d_cu_9959487032conv_depthwise2d_backward_kernelILi0ELi0EfiEEvNS_27GenericPackedTensorAccessorIKT1_Lm4ENS_16DefaultPtrTraitsEiEENS3_IS4_Lm4ES6_iEES7_T2_iiiiiiiiiiiiiii:
	.zero		1080


//--------------------- .nv.constant0._ZN2at6native51_GLOBAL__N__2c613397_18_DepthwiseConv2d_cu_9959487032conv_depthwise2d_backward_kernelILi0ELi2EfiEEvNS_27GenericPackedTensorAccessorIKT1_Lm4ENS_16DefaultPtrTraitsEiEENS3_IS4_Lm4ES6_iEES7_T2_iiiiiiiiiiiiiii --------------------------
	.section	.nv.constant0._ZN2at6native51_GLOBAL__N__2c613397_18_DepthwiseConv2d_cu_9959487032conv_depthwise2d_backward_kernelILi0ELi2EfiEEvNS_27GenericPackedTensorAccessorIKT1_Lm4ENS_16DefaultPtrTraitsEiEENS3_IS4_Lm4ES6_iEES7_T2_iiiiiiiiiiiiiii,"a",@progbits
	.sectionflags	@""
	.align	4
.nv.constant0._ZN2at6native51_GLOBAL__N__2c613397_18_DepthwiseConv2d_cu_9959487032conv_depthwise2d_backward_kernelILi0ELi2EfiEEvNS_27GenericPackedTensorAccessorIKT1_Lm4ENS_16DefaultPtrTraitsEiEENS3_IS4_Lm4ES6_iEES7_T2_iiiiiiiiiiiiiii:
	.zero		1080


//--------------------- .nv.constant0._ZN2at6native51_GLOBAL__N__2c613397_18_DepthwiseConv2d_cu_9959487032conv_depthwise2d_backward_kernelILi0ELi1EfiEEvNS_27GenericPackedTensorAccessorIKT1_Lm4ENS_16DefaultPtrTraitsEiEENS3_IS4_Lm4ES6_iEES7_T2_iiiiiiiiiiiiiii --------------------------
	.section	.nv.constant0._ZN2at6native51_GLOBAL__N__2c613397_18_DepthwiseConv2d_cu_9959487032conv_depthwise2d_backward_kernelILi0ELi1EfiEEvNS_27GenericPackedTensorAccessorIKT1_Lm4ENS_16DefaultPtrTraitsEiEENS3_IS4_Lm4ES6_iEES7_T2_iiiiiiiiiiiiiii,"a",@progbits
	.sectionflags	@""
	.align	4
.nv.constant0._ZN2at6native51_GLOBAL__N__2c613397_18_DepthwiseConv2d_cu_9959487032conv_depthwise2d_backward_kernelILi0ELi1EfiEEvNS_27GenericPackedTensorAccessorIKT1_Lm4ENS_16DefaultPtrTraitsEiEENS3_IS4_Lm4ES6_iEES7_T2_iiiiiiiiiiiiiii:
	.zero		1080


//--------------------- .nv.constant0._ZN2at6native51_GLOBAL__N__2c613397_18_DepthwiseConv2d_cu_9959487032conv_depthwise2d_backward_kernelILi1ELi0EfiEEvNS_27GenericPackedTensorAccessorIKT1_Lm4ENS_16DefaultPtrTraitsEiEENS3_IS4_Lm4ES6_iEES7_T2_iiiiiiiiiiiiiii --------------------------
	.section	.nv.constant0._ZN2at6native51_GLOBAL__N__2c613397_18_DepthwiseConv2d_cu_9959487032conv_depthwise2d_backward_kernelILi1ELi0EfiEEvNS_27GenericPackedTensorAccessorIKT1_Lm4ENS_16DefaultPtrTraitsEiEENS3_IS4_Lm4ES6_iEES7_T2_iiiiiiiiiiiiiii,"a",@progbits
	.sectionflags	@""
	.align	4
.nv.constant0._ZN2at6native51_GLOBAL__N__2c613397_18_DepthwiseConv2d_cu_9959487032conv_depthwise2d_backward_kernelILi1ELi0EfiEEvNS_27GenericPackedTensorAccessorIKT1_Lm4ENS_16DefaultPtrTraitsEiEENS3_IS4_Lm4ES6_iEES7_T2_iiiiiiiiiiiiiii:
	.zero		1080


//--------------------- .nv.constant0._ZN2at6native51_GLOBAL__N__2c613397_18_DepthwiseConv2d_cu_9959487032conv_depthwise2d_backward_kernelILi1ELi2EfiEEvNS_27GenericPackedTensorAccessorIKT1_Lm4ENS_16DefaultPtrTraitsEiEENS3_IS4_Lm4ES6_iEES7_T2_iiiiiiiiiiiiiii --------------------------
	.section	.nv.constant0._ZN2at6native51_GLOBAL__N__2c613397_18_DepthwiseConv2d_cu_9959487032conv_depthwise2d_backward_kernelILi1ELi2EfiEEvNS_27GenericPackedTensorAccessorIKT1_Lm4ENS_16DefaultPtrTraitsEiEENS3_IS4_Lm4ES6_iEES7_T2_iiiiiiiiiiiiiii,"a",@progbits
	.sectionflags	@""
	.align	4
.nv.constant0._ZN2at6native51_GLOBAL__N__2c613397_18_DepthwiseConv2d_cu_9959487032conv_depthwise2d_backward_kernelILi1ELi2EfiEEvNS_27GenericPackedTensorAccessorIKT1_Lm4ENS_16DefaultPtrTraitsEiEENS3_IS4_Lm4ES6_iEES7_T2_iiiiiiiiiiiiiii:
	.zero		1080


//--------------------- .nv.constant0._ZN2at6native51_GLOBAL__N__2c613397_18_DepthwiseConv2d_cu_9959487032conv_depthwise2d_backward_kernelILi1ELi1EfiEEvNS_27GenericPackedTensorAccessorIKT1_Lm4ENS_16DefaultPtrTraitsEiEENS3_IS4_Lm4ES6_iEES7_T2_iiiiiiiiiiiiiii --------------------------
	.section	.nv.constant0._ZN2at6native51_GLOBAL__N__2c613397_18_DepthwiseConv2d_cu_9959487032conv_depthwise2d_backward_kernelILi1ELi1EfiEEvNS_27GenericPackedTensorAccessorIKT1_Lm4ENS_16DefaultPtrTraitsEiEENS3_IS4_Lm4ES6_iEES7_T2_iiiiiiiiiiiiiii,"a",@progbits
	.sectionflags	@""
	.align	4
.nv.constant0._ZN2at6native51_GLOBAL__N__2c613397_18_DepthwiseConv2d_cu_9959487032conv_depthwise2d_backward_kernelILi1ELi1EfiEEvNS_27GenericPackedTensorAccessorIKT1_Lm4ENS_16DefaultPtrTraitsEiEENS3_IS4_Lm4ES6_iEES7_T2_iiiiiiiiiiiiiii:
	.zero		1080


//--------------------- .nv.constant0._ZN2at6native51_GLOBAL__N__2c613397_18_DepthwiseConv2d_cu_9959487032conv_depthwise2d_backward_kernelILi3ELi0EfiEEvNS_27GenericPackedTensorAccessorIKT1_Lm4ENS_16DefaultPtrTraitsEiEENS3_IS4_Lm4ES6_iEES7_T2_iiiiiiiiiiiiiii --------------------------
	.section	.nv.constant0._ZN2at6native51_GLOBAL__N__2c613397_18_DepthwiseConv2d_cu_9959487032conv_depthwise2d_backward_kernelILi3ELi0EfiEEvNS_27GenericPackedTensorAccessorIKT1_Lm4ENS_16DefaultPtrTraitsEiEENS3_IS4_Lm4ES6_iEES7_T2_iiiiiiiiiiiiiii,"a",@progbits
	.sectionflags	@""
	.align	4
.nv.constant0._ZN2at6native51_GLOBAL__N__2c613397_18_DepthwiseConv2d_cu_9959487032conv_depthwise2d_backward_kernelILi3ELi0EfiEEvNS_27GenericPackedTensorAccessorIKT1_Lm4ENS_16DefaultPtrTraitsEiEENS3_IS4_Lm4ES6_iEES7_T2_iiiiiiiiiiiiiii:
	.zero		1080


//--------------------- .nv.constant0._ZN2at6native51_GLOBAL__N__2c613397_18_DepthwiseConv2d_cu_9959487032conv_depthwise2d_backward_kernelILi3ELi2EfiEEvNS_27GenericPackedTensorAccessorIKT1_Lm4ENS_16DefaultPtrTraitsEiEENS3_IS4_Lm4ES6_iEES7_T2_iiiiiiiiiiiiiii --------------------------
	.section	.nv.constant0._ZN2at6native51_GLOBAL__N__2c613397_18_DepthwiseConv2d_cu_9959487032conv_depthwise2d_backward_kernelILi3ELi2EfiEEvNS_27GenericPackedTensorAccessorIKT1_Lm4ENS_16DefaultPtrTraitsEiEENS3_IS4_Lm4ES6_iEES7_T2_iiiiiiiiiiiiiii,"a",@progbits
	.sectionflags	@""
	.align	4
.nv.constant0._ZN2at6native51_GLOBAL__N__2c613397_18_DepthwiseConv2d_cu_9959487032conv_depthwise2d_backward_kernelILi3ELi2EfiEEvNS_27GenericPackedTensorAccessorIKT1_Lm4ENS_16DefaultPtrTraitsEiEENS3_IS4_Lm4ES6_iEES7_T2_iiiiiiiiiiiiiii:
	.zero		1080


//--------------------- .nv.constant0._ZN2at6native51_GLOBAL__N__2c613397_18_DepthwiseConv2d_cu_9959487032conv_depthwise2d_backward_kernelILi3ELi1EfiEEvNS_27GenericPackedTensorAccessorIKT1_Lm4ENS_16DefaultPtrTraitsEiEENS3_IS4_Lm4ES6_iEES7_T2_iiiiiiiiiiiiiii --------------------------
	.section	.nv.constant0._ZN2at6native51_GLOBAL__N__2c613397_18_DepthwiseConv2d_cu_9959487032conv_depthwise2d_backward_kernelILi3ELi1EfiEEvNS_27GenericPackedTensorAccessorIKT1_Lm4ENS_16DefaultPtrTraitsEiEENS3_IS4_Lm4ES6_iEES7_T2_iiiiiiiiiiiiiii,"a",@progbits
	.sectionflags	@""
	.align	4
.nv.constant0._ZN2at6native51_GLOBAL__N__2c613397_18_DepthwiseConv2d_cu_9959487032conv_depthwise2d_backward_kernelILi3ELi1EfiEEvNS_27GenericPackedTensorAccessorIKT1_Lm4ENS_16DefaultPtrTraitsEiEENS3_IS4_Lm4ES6_iEES7_T2_iiiiiiiiiiiiiii:
	.zero		1080


//--------------------- .nv.constant0._ZN2at6native51_GLOBAL__N__2c613397_18_DepthwiseConv2d_cu_9959487032conv_depthwise2d_backward_kernelILi5ELi0EfiEEvNS_27GenericPackedTensorAccessorIKT1_Lm4ENS_16DefaultPtrTraitsEiEENS3_IS4_Lm4ES6_iEES7_T2_iiiiiiiiiiiiiii --------------------------
	.section	.nv.constant0._ZN2at6native51_GLOBAL__N__2c613397_18_DepthwiseConv2d_cu_9959487032conv_depthwise2d_backward_kernelILi5ELi0EfiEEvNS_27GenericPackedTensorAccessorIKT1_Lm4ENS_16DefaultPtrTraitsEiEENS3_IS4_Lm4ES6_iEES7_T2_iiiiiiiiiiiiiii,"a",@progbits
	.sectionflags	@""
	.align	4
.nv.constant0._ZN2at6native51_GLOBAL__N__2c613397_18_DepthwiseConv2d_cu_9959487032conv_depthwise2d_backward_kernelILi5ELi0EfiEEvNS_27GenericPackedTensorAccessorIKT1_Lm4ENS_16DefaultPtrTraitsEiEENS3_IS4_Lm4ES6_iEES7_T2_iiiiiiiiiiiiiii:
	.zero		1080


//--------------------- .nv.constant0._ZN2at6native51_GLOBAL__N__2c613397_18_DepthwiseConv2d_cu_9959487032conv_depthwise2d_backward_kernelILi5ELi2EfiEEvNS_27GenericPackedTensorAccessorIKT1_Lm4ENS_16DefaultPtrTraitsEiEENS3_IS4_Lm4ES6_iEES7_T2_iiiiiiiiiiiiiii --------------------------
	.section	.nv.constant0._ZN2at6native51_GLOBAL__N__2c613397_18_DepthwiseConv2d_cu_9959487032conv_depthwise2d_backward_kernelILi5ELi2EfiEEvNS_27GenericPackedTensorAccessorIKT1_Lm4ENS_16DefaultPtrTraitsEiEENS3_IS4_Lm4ES6_iEES7_T2_iiiiiiiiiiiiiii,"a",@progbits
	.sectionflags	@""
	.align	4
.nv.constant0._ZN2at6native51_GLOBAL__N__2c613397_18_DepthwiseConv2d_cu_9959487032conv_depthwise2d_backward_kernelILi5ELi2EfiEEvNS_27GenericPackedTensorAccessorIKT1_Lm4ENS_16DefaultPtrTraitsEiEENS3_IS4_Lm4ES6_iEES7_T2_iiiiiiiiiiiiiii:
	.zero		1080


//--------------------- .nv.constant0._ZN2at6native51_GLOBAL__N__2c613397_18_DepthwiseConv2d_cu_9959487032conv_depthwise2d_backward_kernelILi5ELi1EfiEEvNS_27GenericPackedTensorAccessorIKT1_Lm4ENS_16DefaultPtrTraitsEiEENS3_IS4_Lm4ES6_iEES7_T2_iiiiiiiiiiiiiii --------------------------
	.section	.nv.constant0._ZN2at6native51_GLOBAL__N__2c613397_18_DepthwiseConv2d_cu_9959487032conv_depthwise2d_backward_kernelILi5ELi1EfiEEvNS_27GenericPackedTensorAccessorIKT1_Lm4ENS_16DefaultPtrTraitsEiEENS3_IS4_Lm4ES6_iEES7_T2_iiiiiiiiiiiiiii,"a",@progbits
	.sectionflags	@""
	.align	4
.nv.constant0._ZN2at6native51_GLOBAL__N__2c613397_18_DepthwiseConv2d_cu_9959487032conv_depthwise2d_backward_kernelILi5ELi1EfiEEvNS_27GenericPackedTensorAccessorIKT1_Lm4ENS_16DefaultPtrTraitsEiEENS3_IS4_Lm4ES6_iEES7_T2_iiiiiiiiiiiiiii:
	.zero		1080


//--------------------- .nv.constant0._ZN2at6native51_GLOBAL__N__2c613397_18_DepthwiseConv2d_cu_9959487032conv_depthwise2d_backward_kernelILi0ELi0EdiEEvNS_27GenericPackedTensorAccessorIKT1_Lm4ENS_16DefaultPtrTraitsEiEENS3_IS4_Lm4ES6_iEES7_T2_iiiiiiiiiiiiiii --------------------------
	.section	.nv.constant0._ZN2at6native51_GLOBAL__N__2c613397_18_DepthwiseConv2d_cu_9959487032conv_depthwise2d_backward_kernelILi0ELi0EdiEEvNS_27GenericPackedTensorAccessorIKT1_Lm4ENS_16DefaultPtrTraitsEiEENS3_IS4_Lm4ES6_iEES7_T2_iiiiiiiiiiiiiii,"a",@progbits
	.sectionflags	@""
	.align	4
.nv.constant0._ZN2at6native51_GLOBAL__N__2c613397_18_DepthwiseConv2d_cu_9959487032conv_depthwise2d_backward_kernelILi0ELi0EdiEEvNS_27GenericPackedTensorAccessorIKT1_Lm4ENS_16DefaultPtrTraitsEiEENS3_IS4_Lm4ES6_iEES7_T2_iiiiiiiiiiiiiii:
	.zero		1080


//--------------------- .nv.constant0._ZN2at6native51_GLOBAL__N__2c613397_18_DepthwiseConv2d_cu_9959487032conv_depthwise2d_backward_kernelILi0ELi2EdiEEvNS_27GenericPackedTensorAccessorIKT1_Lm4ENS_16DefaultPtrTraitsEiEENS3_IS4_Lm4ES6_iEES7_T2_iiiiiiiiiiiiiii --------------------------
	.section	.nv.constant0._ZN2at6native51_GLOBAL__N__2c613397_18_DepthwiseConv2d_cu_9959487032conv_depthwise2d_backward_kernelILi0ELi2EdiEEvNS_27GenericPackedTensorAccessorIKT1_Lm4ENS_16DefaultPtrTraitsEiEENS3_IS4_Lm4ES6_iEES7_T2_iiiiiiiiiiiiiii,"a",@progbits
	.sectionflags	@""
	.align	4
.nv.constant0._ZN2at6native51_GLOBAL__N__2c613397_18_DepthwiseConv2d_cu_9959487032conv_depthwise2d_backward_kernelILi0ELi2EdiEEvNS_27GenericPackedTensorAccessorIKT1_Lm4ENS_16DefaultPtrTraitsEiEENS3_IS4_Lm4ES6_iEES7_T2_iiiiiiiiiiiiiii:
	.zero		1080


//--------------------- .nv.constant0._ZN2at6native51_GLOBAL__N__2c613397_18_DepthwiseConv2d_cu_9959487032conv_depthwise2d_backward_kernelILi0ELi1EdiEEvNS_27GenericPackedTensorAccessorIKT1_Lm4ENS_16DefaultPtrTraitsEiEENS3_IS4_Lm4ES6_iEES7_T2_iiiiiiiiiiiiiii --------------------------
	.section	.nv.constant0._ZN2at6native51_GLOBAL__N__2c613397_18_DepthwiseConv2d_cu_9959487032conv_depthwise2d_backward_kernelILi0ELi1EdiEEvNS_27GenericPackedTensorAccessorIKT1_Lm4ENS_16DefaultPtrTraitsEiEENS3_IS4_Lm4ES6_iEES7_T2_iiiiiiiiiiiiiii,"a",@progbits
	.sectionflags	@""
	.align	4
.nv.constant0._ZN2at6native51_GLOBAL__N__2c613397_18_DepthwiseConv2d_cu_9959487032conv_depthwise2d_backward_kernelILi0ELi1EdiEEvNS_27GenericPackedTensorAccessorIKT1_Lm4ENS_16DefaultPtrTraitsEiEENS3_IS4_Lm4ES6_iEES7_T2_iiiiiiiiiiiiiii:
	.zero		1080


//--------------------- .nv.constant0._ZN2at6native51_GLOBAL__N__2c613397_18_DepthwiseConv2d_cu_9959487032conv_depthwise2d_backward_kernelILi1ELi0EdiEEvNS_27GenericPackedTensorAccessorIKT1_Lm4ENS_16DefaultPtrTraitsEiEENS3_IS4_Lm4ES6_iEES7_T2_iiiiiiiiiiiiiii --------------------------
	.section	.nv.constant0._ZN2at6native51_GLOBAL__N__2c613397_18_DepthwiseConv2d_cu_9959487032conv_depthwise2d_backward_kernelILi1ELi0EdiEEvNS_27GenericPackedTensorAccessorIKT1_Lm4ENS_16DefaultPtrTraitsEiEENS3_IS4_Lm4ES6_iEES7_T2_iiiiiiiiiiiiiii,"a",@progbits
	.sectionflags	@""
	.align	4
.nv.constant0._ZN2at6native51_GLOBAL__N__2c613397_18_DepthwiseConv2d_cu_9959487032conv_depthwise2d_backward_kernelILi1ELi0EdiEEvNS_27GenericPackedTensorAccessorIKT1_Lm4ENS_16DefaultPtrTraitsEiEENS3_IS4_Lm4ES6_iEES7_T2_iiiiiiiiiiiiiii:
	.zero		1080


//--------------------- .nv.constant0._ZN2at6native51_GLOBAL__N__2c613397_18_DepthwiseConv2d_cu_9959487032conv_depthwise2d_backward_kernelILi1ELi2EdiEEvNS_27GenericPackedTensorAccessorIKT1_Lm4ENS_16DefaultPtrTraitsEiEENS3_IS4_Lm4ES6_iEES7_T2_iiiiiiiiiiiiiii --------------------------
	.section	.nv.constant0._ZN2at6native51_GLOBAL__N__2c613397_18_DepthwiseConv2d_cu_9959487032conv_depthwise2d_backward_kernelILi1ELi2EdiEEvNS_27GenericPackedTensorAccessorIKT1_Lm4ENS_16DefaultPtrTraitsEiEENS3_IS4_Lm4ES6_iEES7_T2_iiiiiiiiiiiiiii,"a",@progbits
	.sectionflags	@""
	.align	4
.nv.constant0._ZN2at6native51_GLOBAL__N__2c613397_18_DepthwiseConv2d_cu_9959487032conv_depthwise2d_backward_kernelILi1ELi2EdiEEvNS_27GenericPackedTensorAccessorIKT1_Lm4ENS_16DefaultPtrTraitsEiEENS3_IS4_Lm4ES6_iEES7_T2_iiiiiiiiiiiiiii:
	.zero		1080


//--------------------- .nv.constant0._ZN2at6native51_GLOBAL__N__2c613397_18_DepthwiseConv2d_cu_9959487032conv_depthwise2d_backward_kernelILi1ELi1EdiEEvNS_27GenericPackedTensorAccessorIKT1_Lm4ENS_16DefaultPtrTraitsEiEENS3_IS4_Lm4ES6_iEES7_T2_iiiiiiiiiiiiiii --------------------------
	.section	.nv.constant0._ZN2at6native51_GLOBAL__N__2c613397_18_DepthwiseConv2d_cu_9959487032conv_depthwise2d_backward_kernelILi1ELi1EdiEEvNS_27GenericPackedTensorAccessorIKT1_Lm4ENS_16DefaultPtrTraitsEiEENS3_IS4_Lm4ES6_iEES7_T2_iiiiiiiiiiiiiii,"a",@progbits
	.sectionflags	@""
	.align	4
.nv.constant0._ZN2at6native51_GLOBAL__N__2c613397_18_DepthwiseConv2d_cu_9959487032conv_depthwise2d_backward_kernelILi1ELi1EdiEEvNS_27GenericPackedTensorAccessorIKT1_Lm4ENS_16DefaultPtrTraitsEiEENS3_IS4_Lm4ES6_iEES7_T2_iiiiiiiiiiiiiii:
	.zero		1080


//--------------------- .nv.constant0._ZN2at6native51_GLOBAL__N__2c613397_18_DepthwiseConv2d_cu_9959487032conv_depthwise2d_backward_kernelILi3ELi0EdiEEvNS_27GenericPackedTensorAccessorIKT1_Lm4ENS_16DefaultPtrTraitsEiEENS3_IS4_Lm4ES6_iEES7_T2_iiiiiiiiiiiiiii --------------------------
	.section	.nv.constant0._ZN2at6native51_GLOBAL__N__2c613397_18_DepthwiseConv2d_cu_9959487032conv_depthwise2d_backward_kernelILi3ELi0EdiEEvNS_27GenericPackedTensorAccessorIKT1_Lm4ENS_16DefaultPtrTraitsEiEENS3_IS4_Lm4ES6_iEES7_T2_iiiiiiiiiiiiiii,"a",@progbits
	.sectionflags	@""
	.align	4
.nv.constant0._ZN2at6native51_GLOBAL__N__2c613397_18_DepthwiseConv2d_cu_9959487032conv_depthwise2d_backward_kernelILi3ELi0EdiEEvNS_27GenericPackedTensorAccessorIKT1_Lm4ENS_16DefaultPtrTraitsEiEENS3_IS4_Lm4ES6_iEES7_T2_iiiiiiiiiiiiiii:
	.zero		1080


//--------------------- .nv.constant0._ZN2at6native51_GLOBAL__N__2c613397_18_DepthwiseConv2d_cu_9959487032conv_depthwise2d_backward_kernelILi3ELi2EdiEEvNS_27GenericPackedTensorAccessorIKT1_Lm4ENS_16DefaultPtrTraitsEiEENS3_IS4_Lm4ES6_iEES7_T2_iiiiiiiiiiiiiii --------------------------
	.section	.nv.constant0._ZN2at6native51_GLOBAL__N__2c613397_18_DepthwiseConv2d_cu_9959487032conv_depthwise2d_backward_kernelILi3ELi2EdiEEvNS_27GenericPackedTensorAccessorIKT1_Lm4ENS_16DefaultPtrTraitsEiEENS3_IS4_Lm4ES6_iEES7_T2_iiiiiiiiiiiiiii,"a",@progbits
	.sectionflags	@""
	.align	4
.nv.constant0._ZN2at6native51_GLOBAL__N__2c613397_18_DepthwiseConv2d_cu_9959487032conv_depthwise2d_backward_kernelILi3ELi2EdiEEvNS_27GenericPackedTensorAccessorIKT1_Lm4ENS_16DefaultPtrTraitsEiEENS3_IS4_Lm4ES6_iEES7_T2_iiiiiiiiiiiiiii:
	.zero		1080


//--------------------- .nv.constant0._ZN2at6native51_GLOBAL__N__2c613397_18_DepthwiseConv2d_cu_9959487032conv_depthwise2d_backward_kernelILi3ELi1EdiEEvNS_27GenericPackedTensorAccessorIKT1_Lm4ENS_16DefaultPtrTraitsEiEENS3_IS4_Lm4ES6_iEES7_T2_iiiiiiiiiiiiiii --------------------------
	.section	.nv.constant0._ZN2at6native51_GLOBAL__N__2c613397_18_DepthwiseConv2d_cu_9959487032conv_depthwise2d_backward_kernelILi3ELi1EdiEEvNS_27GenericPackedTensorAccessorIKT1_Lm4ENS_16DefaultPtrTraitsEiEENS3_IS4_Lm4ES6_iEES7_T2_iiiiiiiiiiiiiii,"a",@progbits
	.sectionflags	@""
	.align	4
.nv.constant0._ZN2at6native51_GLOBAL__N__2c613397_18_DepthwiseConv2d_cu_9959487032conv_depthwise2d_backward_kernelILi3ELi1EdiEEvNS_27GenericPackedTensorAccessorIKT1_Lm4ENS_16DefaultPtrTraitsEiEENS3_IS4_Lm4ES6_iEES7_T2_iiiiiiiiiiiiiii:
	.zero		1080


//--------------------- .nv.constant0._ZN2at6native51_GLOBAL__N__2c613397_18_DepthwiseConv2d_cu_9959487032conv_depthwise2d_backward_kernelILi5ELi0EdiEEvNS_27GenericPackedTensorAccessorIKT1_Lm4ENS_16DefaultPtrTraitsEiEENS3_IS4_Lm4ES6_iEES7_T2_iiiiiiiiiiiiiii --------------------------
	.section	.nv.constant0._ZN2at6native51_GLOBAL__N__2c613397_18_DepthwiseConv2d_cu_9959487032conv_depthwise2d_backward_kernelILi5ELi0EdiEEvNS_27GenericPackedTensorAccessorIKT1_Lm4ENS_16DefaultPtrTraitsEiEENS3_IS4_Lm4ES6_iEES7_T2_iiiiiiiiiiiiiii,"a",@progbits
	.sectionflags	@""
	.align	4
.nv.constant0._ZN2at6native51_GLOBAL__N__2c613397_18_DepthwiseConv2d_cu_9959487032conv_depthwise2d_backward_kernelILi5ELi0EdiEEvNS_27GenericPackedTensorAccessorIKT1_Lm4ENS_16DefaultPtrTraitsEiEENS3_IS4_Lm4ES6_iEES7_T2_iiiiiiiiiiiiiii:
	.zero		1080


//--------------------- .nv.constant0._ZN2at6native51_GLOBAL__N__2c613397_18_DepthwiseConv2d_cu_9959487032conv_depthwise2d_backward_kernelILi5ELi2EdiEEvNS_27GenericPackedTensorAccessorIKT1_Lm4ENS_16DefaultPtrTraitsEiEENS3_IS4_Lm4ES6_iEES7_T2_iiiiiiiiiiiiiii --------------------------
	.section	.nv.constant0._ZN2at6native51_GLOBAL__N__2c613397_18_DepthwiseConv2d_cu_9959487032conv_depthwise2d_backward_kernelILi5ELi2EdiEEvNS_27GenericPackedTensorAccessorIKT1_Lm4ENS_16DefaultPtrTraitsEiEENS3_IS4_Lm4ES6_iEES7_T2_iiiiiiiiiiiiiii,"a",@progbits
	.sectionflags	@""
	.align	4
.nv.constant0._ZN2at6native51_GLOBAL__N__2c613397_18_DepthwiseConv2d_cu_9959487032conv_depthwise2d_backward_kernelILi5ELi2EdiEEvNS_27GenericPackedTensorAccessorIKT1_Lm4ENS_16DefaultPtrTraitsEiEENS3_IS4_Lm4ES6_iEES7_T2_iiiiiiiiiiiiiii:
	.zero		1080


//--------------------- .nv.constant0._ZN2at6native51_GLOBAL__N__2c613397_18_DepthwiseConv2d_cu_9959487032conv_depthwise2d_backward_kernelILi5ELi1EdiEEvNS_27GenericPackedTensorAccessorIKT1_Lm4ENS_16DefaultPtrTraitsEiEENS3_IS4_Lm4ES6_iEES7_T2_iiiiiiiiiiiiiii --------------------------
	.section	.nv.constant0._ZN2at6native51_GLOBAL__N__2c613397_18_DepthwiseConv2d_cu_9959487032conv_depthwise2d_backward_kernelILi5ELi1EdiEEvNS_27GenericPackedTensorAccessorIKT1_Lm4ENS_16DefaultPtrTraitsEiEENS3_IS4_Lm4ES6_iEES7_T2_iiiiiiiiiiiiiii,"a",@progbits
	.sectionflags	@""
	.align	4
.nv.constant0._ZN2at6native51_GLOBAL__N__2c613397_18_DepthwiseConv2d_cu_9959487032conv_depthwise2d_backward_kernelILi5ELi1EdiEEvNS_27GenericPackedTensorAccessorIKT1_Lm4ENS_16DefaultPtrTraitsEiEENS3_IS4_Lm4ES6_iEES7_T2_iiiiiiiiiiiiiii:
	.zero		1080


//--------------------- .nv.constant0._ZN2at6native51_GLOBAL__N__2c613397_18_DepthwiseConv2d_cu_9959487039conv_depthwise2d_forward_kernel_genericIN3c108BFloat16EiEEvNS_27GenericPackedTensorAccessorIKT_Lm4ENS_16DefaultPtrTraitsEiEENS5_IS6_Lm4ES8_iEES9_NS5_IS7_Lm1ES8_iEEbT0_iiiiiiiiiiiiii --------------------------
	.section	.nv.constant0._ZN2at6native51_GLOBAL__N__2c613397_18_DepthwiseConv2d_cu_9959487039conv_depthwise2d_forward_kernel_genericIN3c108BFloat16EiEEvNS_27GenericPackedTensorAccessorIKT_Lm4ENS_16DefaultPtrTraitsEiEENS5_IS6_Lm4ES8_iEES9_NS5_IS7_Lm1ES8_iEEbT0_iiiiiiiiiiiiii,"a",@progbits
	.sectionflags	@""
	.align	4
.nv.constant0._ZN2at6native51_GLOBAL__N__2c613397_18_DepthwiseConv2d_cu_9959487039conv_depthwise2d_forward_kernel_genericIN3c108BFloat16EiEEvNS_27GenericPackedTensorAccessorIKT_Lm4ENS_16DefaultPtrTraitsEiEENS5_IS6_Lm4ES8_iEES9_NS5_IS7_Lm1ES8_iEEbT0_iiiiiiiiiiiiii:
	.zero		1096


//--------------------- .nv.constant0._ZN2at6native51_GLOBAL__N__2c613397_18_DepthwiseConv2d_cu_9959487031conv_depthwise2d_forward_kernelILi1EN3c108BFloat16EiEEvNS_27GenericPackedTensorAccessorIKT0_Lm4ENS_16DefaultPtrTraitsEiEENS5_IS6_Lm4ES8_iEES9_NS5_IS7_Lm1ES8_iEEbT1_iiiiiiiiiiiiii --------------------------
	.section	.nv.constant0._ZN2at6native51_GLOBAL__N__2c613397_18_DepthwiseConv2d_cu_9959487031conv_depthwise2d_forward_kernelILi1EN3c108BFloat16EiEEvNS_27GenericPackedTensorAccessorIKT0_Lm4ENS_16DefaultPtrTraitsEiEENS5_IS6_Lm4ES8_iEES9_NS5_IS7_Lm1ES8_iEEbT1_iiiiiiiiiiiiii,"a",@progbits
	.sectionflags	@""
	.align	4
.nv.constant0._ZN2at6native51_GLOBAL__N__2c613397_18_DepthwiseConv2d_cu_9959487031conv_depthwise2d_forward_kernelILi1EN3c108BFloat16EiEEvNS_27GenericPackedTensorAccessorIKT0_Lm4ENS_16DefaultPtrTraitsEiEENS5_IS6_Lm4ES8_iEES9_NS5_IS7_Lm1ES8_iEEbT1_iiiiiiiiiiiiii:
	.zero		1096


//--------------------- .nv.constant0._ZN2at6native51_GLOBAL__N__2c613397_18_DepthwiseConv2d_cu_9959487031conv_depthwise2d_forward_kernelILi3EN3c108BFloat16EiEEvNS_27GenericPackedTensorAccessorIKT0_Lm4ENS_16DefaultPtrTraitsEiEENS5_IS6_Lm4ES8_iEES9_NS5_IS7_Lm1ES8_iEEbT1_iiiiiiiiiiiiii --------------------------
	.section	.nv.constant0._ZN2at6native51_GLOBAL__N__2c613397_18_DepthwiseConv2d_cu_9959487031conv_depthwise2d_forward_kernelILi3EN3c108BFloat16EiEEvNS_27GenericPackedTensorAccessorIKT0_Lm4ENS_16DefaultPtrTraitsEiEENS5_IS6_Lm4ES8_iEES9_NS5_IS7_Lm1ES8_iEEbT1_iiiiiiiiiiiiii,"a",@progbits
	.sectionflags	@""
	.align	4
.nv.constant0._ZN2at6native51_GLOBAL__N__2c613397_18_DepthwiseConv2d_cu_9959487031conv_depthwise2d_forward_kernelILi3EN3c108BFloat16EiEEvNS_27GenericPackedTensorAccessorIKT0_Lm4ENS_16DefaultPtrTraitsEiEENS5_IS6_Lm4ES8_iEES9_NS5_IS7_Lm1ES8_iEEbT1_iiiiiiiiiiiiii:
	.zero		1096


//--------------------- .nv.constant0._ZN2at6native51_GLOBAL__N__2c613397_18_DepthwiseConv2d_cu_9959487031conv_depthwise2d_forward_kernelILi5EN3c108BFloat16EiEEvNS_27GenericPackedTensorAccessorIKT0_Lm4ENS_16DefaultPtrTraitsEiEENS5_IS6_Lm4ES8_iEES9_NS5_IS7_Lm1ES8_iEEbT1_iiiiiiiiiiiiii --------------------------
	.section	.nv.constant0._ZN2at6native51_GLOBAL__N__2c613397_18_DepthwiseConv2d_cu_9959487031conv_depthwise2d_forward_kernelILi5EN3c108BFloat16EiEEvNS_27GenericPackedTensorAccessorIKT0_Lm4ENS_16DefaultPtrTraitsEiEENS5_IS6_Lm4ES8_iEES9_NS5_IS7_Lm1ES8_iEEbT1_iiiiiiiiiiiiii,"a",@progbits
	.sectionflags	@""
	.align	4
.nv.constant0._ZN2at6native51_GLOBAL__N__2c613397_18_DepthwiseConv2d_cu_9959487031conv_depthwise2d_forward_kernelILi5EN3c108BFloat16EiEEvNS_27GenericPackedTensorAccessorIKT0_Lm4ENS_16DefaultPtrTraitsEiEENS5_IS6_Lm4ES8_iEES9_NS5_IS7_Lm1ES8_iEEbT1_iiiiiiiiiiiiii:
	.zero		1096


//--------------------- .nv.constant0._ZN2at6native51_GLOBAL__N__2c613397_18_DepthwiseConv2d_cu_9959487039conv_depthwise2d_forward_kernel_genericIN3c104HalfEiEEvNS_27GenericPackedTensorAccessorIKT_Lm4ENS_16DefaultPtrTraitsEiEENS5_IS6_Lm4ES8_iEES9_NS5_IS7_Lm1ES8_iEEbT0_iiiiiiiiiiiiii --------------------------
	.section	.nv.constant0._ZN2at6native51_GLOBAL__N__2c613397_18_DepthwiseConv2d_cu_9959487039conv_depthwise2d_forward_kernel_genericIN3c104HalfEiEEvNS_27GenericPackedTensorAccessorIKT_Lm4ENS_16DefaultPtrTraitsEiEENS5_IS6_Lm4ES8_iEES9_NS5_IS7_Lm1ES8_iEEbT0_iiiiiiiiiiiiii,"a",@progbits
	.sectionflags	@""
	.align	4
.nv.constant0._ZN2at6native51_GLOBAL__N__2c613397_18_DepthwiseConv2d_cu_9959487039conv_depthwise2d_forward_kernel_genericIN3c104HalfEiEEvNS_27GenericPackedTensorAccessorIKT_Lm4ENS_16DefaultPtrTraitsEiEENS5_IS6_Lm4ES8_iEES9_NS5_IS7_Lm1ES8_iEEbT0_iiiiiiiiiiiiii:
	.zero		1096


//--------------------- .nv.constant0._ZN2at6native51_GLOBAL__N__2c613397_18_DepthwiseConv2d_cu_9959487031conv_depthwise2d_forward_kernelILi1EN3c104HalfEiEEvNS_27GenericPackedTensorAccessorIKT0_Lm4ENS_16DefaultPtrTraitsEiEENS5_IS6_Lm4ES8_iEES9_NS5_IS7_Lm1ES8_iEEbT1_iiiiiiiiiiiiii --------------------------
	.section	.nv.constant0._ZN2at6native51_GLOBAL__N__2c613397_18_DepthwiseConv2d_cu_9959487031conv_depthwise2d_forward_kernelILi1EN3c104HalfEiEEvNS_27GenericPackedTensorAccessorIKT0_Lm4ENS_16DefaultPtrTraitsEiEENS5_IS6_Lm4ES8_iEES9_NS5_IS7_Lm1ES8_iEEbT1_iiiiiiiiiiiiii,"a",@progbits
	.sectionflags	@""
	.align	4
.nv.constant0._ZN2at6native51_GLOBAL__N__2c613397_18_DepthwiseConv2d_cu_9959487031conv_depthwise2d_forward_kernelILi1EN3c104HalfEiEEvNS_27GenericPackedTensorAccessorIKT0_Lm4ENS_16DefaultPtrTraitsEiEENS5_IS6_Lm4ES8_iEES9_NS5_IS7_Lm1ES8_iEEbT1_iiiiiiiiiiiiii:
	.zero		1096


//--------------------- .nv.constant0._ZN2at6native51_GLOBAL__N__2c613397_18_DepthwiseConv2d_cu_9959487031conv_depthwise2d_forward_kernelILi3EN3c104HalfEiEEvNS_27GenericPackedTensorAccessorIKT0_Lm4ENS_16DefaultPtrTraitsEiEENS5_IS6_Lm4ES8_iEES9_NS5_IS7_Lm1ES8_iEEbT1_iiiiiiiiiiiiii --------------------------
	.section	.nv.constant0._ZN2at6native51_GLOBAL__N__2c613397_18_DepthwiseConv2d_cu_9959487031conv_depthwise2d_forward_kernelILi3EN3c104HalfEiEEvNS_27GenericPackedTensorAccessorIKT0_Lm4ENS_16DefaultPtrTraitsEiEENS5_IS6_Lm4ES8_iEES9_NS5_IS7_Lm1ES8_iEEbT1_iiiiiiiiiiiiii,"a",@progbits
	.sectionflags	@""
	.align	4
.nv.constant0._ZN2at6native51_GLOBAL__N__2c613397_18_DepthwiseConv2d_cu_9959487031conv_depthwise2d_forward_kernelILi3EN3c104HalfEiEEvNS_27GenericPackedTensorAccessorIKT0_Lm4ENS_16DefaultPtrTraitsEiEENS5_IS6_Lm4ES8_iEES9_NS5_IS7_Lm1ES8_iEEbT1_iiiiiiiiiiiiii:
	.zero		1096


//--------------------- .nv.constant0._ZN2at6native51_GLOBAL__N__2c613397_18_DepthwiseConv2d_cu_9959487031conv_depthwise2d_forward_kernelILi5EN3c104HalfEiEEvNS_27GenericPackedTensorAccessorIKT0_Lm4ENS_16DefaultPtrTraitsEiEENS5_IS6_Lm4ES8_iEES9_NS5_IS7_Lm1ES8_iEEbT1_iiiiiiiiiiiiii --------------------------
	.section	.nv.constant0._ZN2at6native51_GLOBAL__N__2c613397_18_DepthwiseConv2d_cu_9959487031conv_depthwise2d_forward_kernelILi5EN3c104HalfEiEEvNS_27GenericPackedTensorAccessorIKT0_Lm4ENS_16DefaultPtrTraitsEiEENS5_IS6_Lm4ES8_iEES9_NS5_IS7_Lm1ES8_iEEbT1_iiiiiiiiiiiiii,"a",@progbits
	.sectionflags	@""
	.align	4
.nv.constant0._ZN2at6native51_GLOBAL__N__2c613397_18_DepthwiseConv2d_cu_9959487031conv_depthwise2d_forward_kernelILi5EN3c104HalfEiEEvNS_27GenericPackedTensorAccessorIKT0_Lm4ENS_16DefaultPtrTraitsEiEENS5_IS6_Lm4ES8_iEES9_NS5_IS7_Lm1ES8_iEEbT1_iiiiiiiiiiiiii:
	.zero		1096


//--------------------- .nv.constant0._ZN2at6native51_GLOBAL__N__2c613397_18_DepthwiseConv2d_cu_9959487039conv_depthwise2d_forward_kernel_genericIfiEEvNS_27GenericPackedTensorAccessorIKT_Lm4ENS_16DefaultPtrTraitsEiEENS3_IS4_Lm4ES6_iEES7_NS3_IS5_Lm1ES6_iEEbT0_iiiiiiiiiiiiii --------------------------
	.section	.nv.constant0._ZN2at6native51_GLOBAL__N__2c613397_18_DepthwiseConv2d_cu_9959487039conv_depthwise2d_forward_kernel_genericIfiEEvNS_27GenericPackedTensorAccessorIKT_Lm4ENS_16DefaultPtrTraitsEiEENS3_IS4_Lm4ES6_iEES7_NS3_IS5_Lm1ES6_iEEbT0_iiiiiiiiiiiiii,"a",@progbits
	.sectionflags	@""
	.align	4
.nv.constant0._ZN2at6native51_GLOBAL__N__2c613397_18_DepthwiseConv2d_cu_9959487039conv_depthwise2d_forward_kernel_genericIfiEEvNS_27GenericPackedTensorAccessorIKT_Lm4ENS_16DefaultPtrTraitsEiEENS3_IS4_Lm4ES6_iEES7_NS3_IS5_Lm1ES6_iEEbT0_iiiiiiiiiiiiii:
	.zero		1096


//--------------------- .nv.constant0._ZN2at6native51_GLOBAL__N__2c613397_18_DepthwiseConv2d_cu_9959487031conv_depthwise2d_forward_kernelILi1EfiEEvNS_27GenericPackedTensorAccessorIKT0_Lm4ENS_16DefaultPtrTraitsEiEENS3_IS4_Lm4ES6_iEES7_NS3_IS5_Lm1ES6_iEEbT1_iiiiiiiiiiiiii --------------------------
	.section	.nv.constant0._ZN2at6native51_GLOBAL__N__2c613397_18_DepthwiseConv2d_cu_9959487031conv_depthwise2d_forward_kernelILi1EfiEEvNS_27GenericPackedTensorAccessorIKT0_Lm4ENS_16DefaultPtrTraitsEiEENS3_IS4_Lm4ES6_iEES7_NS3_IS5_Lm1ES6_iEEbT1_iiiiiiiiiiiiii,"a",@progbits
	.sectionflags	@""
	.align	4
.nv.constant0._ZN2at6native51_GLOBAL__N__2c613397_18_DepthwiseConv2d_cu_9959487031conv_depthwise2d_forward_kernelILi1EfiEEvNS_27GenericPackedTensorAccessorIKT0_Lm4ENS_16DefaultPtrTraitsEiEENS3_IS4_Lm4ES6_iEES7_NS3_IS5_Lm1ES6_iEEbT1_iiiiiiiiiiiiii:
	.zero		1096


//--------------------- .nv.constant0._ZN2at6native51_GLOBAL__N__2c613397_18_DepthwiseConv2d_cu_9959487031conv_depthwise2d_forward_kernelILi3EfiEEvNS_27GenericPackedTensorAccessorIKT0_Lm4ENS_16DefaultPtrTraitsEiEENS3_IS4_Lm4ES6_iEES7_NS3_IS5_Lm1ES6_iEEbT1_iiiiiiiiiiiiii --------------------------
	.section	.nv.constant0._ZN2at6native51_GLOBAL__N__2c613397_18_DepthwiseConv2d_cu_9959487031conv_depthwise2d_forward_kernelILi3EfiEEvNS_27GenericPackedTensorAccessorIKT0_Lm4ENS_16DefaultPtrTraitsEiEENS3_IS4_Lm4ES6_iEES7_NS3_IS5_Lm1ES6_iEEbT1_iiiiiiiiiiiiii,"a",@progbits
	.sectionflags	@""
	.align	4
.nv.constant0._ZN2at6native51_GLOBAL__N__2c613397_18_DepthwiseConv2d_cu_9959487031conv_depthwise2d_forward_kernelILi3EfiEEvNS_27GenericPackedTensorAccessorIKT0_Lm4ENS_16DefaultPtrTraitsEiEENS3_IS4_Lm4ES6_iEES7_NS3_IS5_Lm1ES6_iEEbT1_iiiiiiiiiiiiii:
	.zero		1096


//--------------------- .nv.constant0._ZN2at6native51_GLOBAL__N__2c613397_18_DepthwiseConv2d_cu_9959487031conv_depthwise2d_forward_kernelILi5EfiEEvNS_27GenericPackedTensorAccessorIKT0_Lm4ENS_16DefaultPtrTraitsEiEENS3_IS4_Lm4ES6_iEES7_NS3_IS5_Lm1ES6_iEEbT1_iiiiiiiiiiiiii --------------------------
	.section	.nv.constant0._ZN2at6native51_GLOBAL__N__2c613397_18_DepthwiseConv2d_cu_9959487031conv_depthwise2d_forward_kernelILi5EfiEEvNS_27GenericPackedTensorAccessorIKT0_Lm4ENS_16DefaultPtrTraitsEiEENS3_IS4_Lm4ES6_iEES7_NS3_IS5_Lm1ES6_iEEbT1_iiiiiiiiiiiiii,"a",@progbits
	.sectionflags	@""
	.align	4
.nv.constant0._ZN2at6native51_GLOBAL__N__2c613397_18_DepthwiseConv2d_cu_9959487031conv_depthwise2d_forward_kernelILi5EfiEEvNS_27GenericPackedTensorAccessorIKT0_Lm4ENS_16DefaultPtrTraitsEiEENS3_IS4_Lm4ES6_iEES7_NS3_IS5_Lm1ES6_iEEbT1_iiiiiiiiiiiiii:
	.zero		1096


//--------------------- .nv.constant0._ZN2at6native51_GLOBAL__N__2c613397_18_DepthwiseConv2d_cu_9959487039conv_depthwise2d_forward_kernel_genericIdiEEvNS_27GenericPackedTensorAccessorIKT_Lm4ENS_16DefaultPtrTraitsEiEENS3_IS4_Lm4ES6_iEES7_NS3_IS5_Lm1ES6_iEEbT0_iiiiiiiiiiiiii --------------------------
	.section	.nv.constant0._ZN2at6native51_GLOBAL__N__2c613397_18_DepthwiseConv2d_cu_9959487039conv_depthwise2d_forward_kernel_genericIdiEEvNS_27GenericPackedTensorAccessorIKT_Lm4ENS_16DefaultPtrTraitsEiEENS3_IS4_Lm4ES6_iEES7_NS3_IS5_Lm1ES6_iEEbT0_iiiiiiiiiiiiii,"a",@progbits
	.sectionflags	@""
	.align	4
.nv.constant0._ZN2at6native51_GLOBAL__N__2c613397_18_DepthwiseConv2d_cu_9959487039conv_depthwise2d_forward_kernel_genericIdiEEvNS_27GenericPackedTensorAccessorIKT_Lm4ENS_16DefaultPtrTraitsEiEENS3_IS4_Lm4ES6_iEES7_NS3_IS5_Lm1ES6_iEEbT0_iiiiiiiiiiiiii:
	.zero		1096


//--------------------- .nv.constant0._ZN2at6native51_GLOBAL__N__2c613397_18_DepthwiseConv2d_cu_9959487031conv_depthwise2d_forward_kernelILi1EdiEEvNS_27GenericPackedTensorAccessorIKT0_Lm4ENS_16DefaultPtrTraitsEiEENS3_IS4_Lm4ES6_iEES7_NS3_IS5_Lm1ES6_iEEbT1_iiiiiiiiiiiiii --------------------------
	.section	.nv.constant0._ZN2at6native51_GLOBAL__N__2c613397_18_DepthwiseConv2d_cu_9959487031conv_depthwise2d_forward_kernelILi1EdiEEvNS_27GenericPackedTensorAccessorIKT0_Lm4ENS_16DefaultPtrTraitsEiEENS3_IS4_Lm4ES6_iEES7_NS3_IS5_Lm1ES6_iEEbT1_iiiiiiiiiiiiii,"a",@progbits
	.sectionflags	@""
	.align	4
.nv.constant0._ZN2at6native51_GLOBAL__N__2c613397_18_DepthwiseConv2d_cu_9959487031conv_depthwise2d_forward_kernelILi1EdiEEvNS_27GenericPackedTensorAccessorIKT0_Lm4ENS_16DefaultPtrTraitsEiEENS3_IS4_Lm4ES6_iEES7_NS3_IS5_Lm1ES6_iEEbT1_iiiiiiiiiiiiii:
	.zero		1096


//--------------------- .nv.constant0._ZN2at6native51_GLOBAL__N__2c613397_18_DepthwiseConv2d_cu_9959487031conv_depthwise2d_forward_kernelILi3EdiEEvNS_27GenericPackedTensorAccessorIKT0_Lm4ENS_16DefaultPtrTraitsEiEENS3_IS4_Lm4ES6_iEES7_NS3_IS5_Lm1ES6_iEEbT1_iiiiiiiiiiiiii --------------------------
	.section	.nv.constant0._ZN2at6native51_GLOBAL__N__2c613397_18_DepthwiseConv2d_cu_9959487031conv_depthwise2d_forward_kernelILi3EdiEEvNS_27GenericPackedTensorAccessorIKT0_Lm4ENS_16DefaultPtrTraitsEiEENS3_IS4_Lm4ES6_iEES7_NS3_IS5_Lm1ES6_iEEbT1_iiiiiiiiiiiiii,"a",@progbits
	.sectionflags	@""
	.align	4
.nv.constant0._ZN2at6native51_GLOBAL__N__2c613397_18_DepthwiseConv2d_cu_9959487031conv_depthwise2d_forward_kernelILi3EdiEEvNS_27GenericPackedTensorAccessorIKT0_Lm4ENS_16DefaultPtrTraitsEiEENS3_IS4_Lm4ES6_iEES7_NS3_IS5_Lm1ES6_iEEbT1_iiiiiiiiiiiiii:
	.zero		1096


//--------------------- .nv.constant0._ZN2at6native51_GLOBAL__N__2c613397_18_DepthwiseConv2d_cu_9959487031conv_depthwise2d_forward_kernelILi5EdiEEvNS_27GenericPackedTensorAccessorIKT0_Lm4ENS_16DefaultPtrTraitsEiEENS3_IS4_Lm4ES6_iEES7_NS3_IS5_Lm1ES6_iEEbT1_iiiiiiiiiiiiii --------------------------
	.section	.nv.constant0._ZN2at6native51_GLOBAL__N__2c613397_18_DepthwiseConv2d_cu_9959487031conv_depthwise2d_forward_kernelILi5EdiEEvNS_27GenericPackedTensorAccessorIKT0_Lm4ENS_16DefaultPtrTraitsEiEENS3_IS4_Lm4ES6_iEES7_NS3_IS5_Lm1ES6_iEEbT1_iiiiiiiiiiiiii,"a",@progbits
	.sectionflags	@""
	.align	4
.nv.constant0._ZN2at6native51_GLOBAL__N__2c613397_18_DepthwiseConv2d_cu_9959487031conv_depthwise2d_forward_kernelILi5EdiEEvNS_27GenericPackedTensorAccessorIKT0_Lm4ENS_16DefaultPtrTraitsEiEENS3_IS4_Lm4ES6_iEES7_NS3_IS5_Lm1ES6_iEEbT1_iiiiiiiiiiiiii:
	.zero		1096


//--------------------- SYMBOLS --------------------------

	.type		.nv.reservedSmem.offset0,@object
	.size		.nv.reservedSmem.offset0,0x4
	.type		.nv.reservedSmem.cap,@object
	.size		.nv.reservedSmem.cap,0x4
